	.target	sm_103a

	.elftype	@"ET_EXEC"


//--------------------- .note.nv.tkinfo           --------------------------
	.section	.note.nv.tkinfo,"",@"SHT_NOTE"
	.sectionflags	@"SHF_NOTE_NV_TKINFO"
	.tkinfo
        /*0018*/ 	.word	0x00000002
        /*0030*/ 	.string	""
        /*0030*/ 	.string	"ptxas"
        /*0030*/ 	.string	"Cuda compilation tools, release 13.0, V13.0.88"
        /*0030*/ 	.string	"Build cuda_13.0.r13.0/compiler.36424714_0"
        /*0030*/ 	.string	"-arch sm_103a -m 64 "



//--------------------- .note.nv.cuinfo           --------------------------
	.section	.note.nv.cuinfo,"",@"SHT_NOTE"
	.sectionflags	@"SHF_NOTE_NV_CUINFO"
        /*0018*/ 	.short	0x0002
        /*001a*/ 	.short	0x0067
        /*001c*/ 	.short	0x0082
	.zero		2


//--------------------- .nv.info                  --------------------------
	.section	.nv.info,"",@"SHT_CUDA_INFO"
	.align	4


	//----- nvinfo : EIATTR_REGCOUNT
	.align		4
        /*0000*/ 	.byte	0x04, 0x2f
        /*0002*/ 	.short	(.L_12 - .L_11)
	.align		4
.L_11:
        /*0004*/ 	.word	index@(_ZN5flash24flash_fwd_splitkv_kernelI23Flash_fwd_kernel_traitsILi256ELi64ELi64ELi4ELb0ELb0EN7cutlass6half_tE19Flash_kernel_traitsILi256ELi64ELi64ELi4ES3_EELb1ELb0ELb1ELb0ELb0ELb1ELb1ELb1EEEvNS_16Flash_fwd_paramsE)
        /*0008*/ 	.word	0x000000f2


	//----- nvinfo : EIATTR_FRAME_SIZE
	.align		4
.L_12:
        /*000c*/ 	.byte	0x04, 0x11
        /*000e*/ 	.short	(.L_14 - .L_13)
	.align		4
.L_13:
        /*0010*/ 	.word	index@(_ZN5flash24flash_fwd_splitkv_kernelI23Flash_fwd_kernel_traitsILi256ELi64ELi64ELi4ELb0ELb0EN7cutlass6half_tE19Flash_kernel_traitsILi256ELi64ELi64ELi4ES3_EELb1ELb0ELb1ELb0ELb0ELb1ELb1ELb1EEEvNS_16Flash_fwd_paramsE)
        /*0014*/ 	.word	0x00000000


	//----- nvinfo : EIATTR_REGCOUNT
	.align		4
.L_14:
        /*0018*/ 	.byte	0x04, 0x2f
        /*001a*/ 	.short	(.L_16 - .L_15)
	.align		4
.L_15:
        /*001c*/ 	.word	index@(_ZN5flash24flash_fwd_splitkv_kernelI23Flash_fwd_kernel_traitsILi256ELi64ELi64ELi4ELb0ELb0EN7cutlass6half_tE19Flash_kernel_traitsILi256ELi64ELi64ELi4ES3_EELb1ELb0ELb1ELb0ELb0ELb0ELb1ELb1EEEvNS_16Flash_fwd_paramsE)
        /*0020*/ 	.word	0x000000fa


	//----- nvinfo : EIATTR_FRAME_SIZE
	.align		4
.L_16:
        /*0024*/ 	.byte	0x04, 0x11
        /*0026*/ 	.short	(.L_18 - .L_17)
	.align		4
.L_17:
        /*0028*/ 	.word	index@(_ZN5flash24flash_fwd_splitkv_kernelI23Flash_fwd_kernel_traitsILi256ELi64ELi64ELi4ELb0ELb0EN7cutlass6half_tE19Flash_kernel_traitsILi256ELi64ELi64ELi4ES3_EELb1ELb0ELb1ELb0ELb0ELb0ELb1ELb1EEEvNS_16Flash_fwd_paramsE)
        /*002c*/ 	.word	0x00000000


	//----- nvinfo : EIATTR_REGCOUNT
	.align		4
.L_18:
        /*0030*/ 	.byte	0x04, 0x2f
        /*0032*/ 	.short	(.L_20 - .L_19)
	.align		4
.L_19:
        /*0034*/ 	.word	index@(_ZN5flash24flash_fwd_splitkv_kernelI23Flash_fwd_kernel_traitsILi256ELi64ELi64ELi4ELb0ELb0EN7cutlass6half_tE19Flash_kernel_traitsILi256ELi64ELi64ELi4ES3_EELb1ELb0ELb0ELb0ELb1ELb1ELb1ELb1EEEvNS_16Flash_fwd_paramsE)
        /*0038*/ 	.word	0x000000fa


	//----- nvinfo : EIATTR_FRAME_SIZE
	.align		4
.L_20:
        /*003c*/ 	.byte	0x04, 0x11
        /*003e*/ 	.short	(.L_22 - .L_21)
	.align		4
.L_21:
        /*0040*/ 	.word	index@(_ZN5flash24flash_fwd_splitkv_kernelI23Flash_fwd_kernel_traitsILi256ELi64ELi64ELi4ELb0ELb0EN7cutlass6half_tE19Flash_kernel_traitsILi256ELi64ELi64ELi4ES3_EELb1ELb0ELb0ELb0ELb1ELb1ELb1ELb1EEEvNS_16Flash_fwd_paramsE)
        /*0044*/ 	.word	0x00000000


	//----- nvinfo : EIATTR_REGCOUNT
	.align		4
.L_22:
        /*0048*/ 	.byte	0x04, 0x2f
        /*004a*/ 	.short	(.L_24 - .L_23)
	.align		4
.L_23:
        /*004c*/ 	.word	index@(_ZN5flash24flash_fwd_splitkv_kernelI23Flash_fwd_kernel_traitsILi256ELi64ELi64ELi4ELb0ELb0EN7cutlass6half_tE19Flash_kernel_traitsILi256ELi64ELi64ELi4ES3_EELb1ELb0ELb0ELb0ELb1ELb0ELb1ELb1EEEvNS_16Flash_fwd_paramsE)
        /*0050*/ 	.word	0x000000fc


	//----- nvinfo : EIATTR_FRAME_SIZE
	.align		4
.L_24:
        /*0054*/ 	.byte	0x04, 0x11
        /*0056*/ 	.short	(.L_26 - .L_25)
	.align		4
.L_25:
        /*0058*/ 	.word	index@(_ZN5flash24flash_fwd_splitkv_kernelI23Flash_fwd_kernel_traitsILi256ELi64ELi64ELi4ELb0ELb0EN7cutlass6half_tE19Flash_kernel_traitsILi256ELi64ELi64ELi4ES3_EELb1ELb0ELb0ELb0ELb1ELb0ELb1ELb1EEEvNS_16Flash_fwd_paramsE)
        /*005c*/ 	.word	0x00000000


	//----- nvinfo : EIATTR_REGCOUNT
	.align		4
.L_26:
        /*0060*/ 	.byte	0x04, 0x2f
        /*0062*/ 	.short	(.L_28 - .L_27)
	.align		4
.L_27:
        /*0064*/ 	.word	index@(_ZN5flash24flash_fwd_splitkv_kernelI23Flash_fwd_kernel_traitsILi256ELi64ELi64ELi4ELb0ELb0EN7cutlass6half_tE19Flash_kernel_traitsILi256ELi64ELi64ELi4ES3_EELb1ELb0ELb1ELb0ELb0ELb1ELb1ELb0EEEvNS_16Flash_fwd_paramsE)
        /*0068*/ 	.word	0x000000f4


	//----- nvinfo : EIATTR_FRAME_SIZE
	.align		4
.L_28:
        /*006c*/ 	.byte	0x04, 0x11
        /*006e*/ 	.short	(.L_30 - .L_29)
	.align		4
.L_29:
        /*0070*/ 	.word	index@(_ZN5flash24flash_fwd_splitkv_kernelI23Flash_fwd_kernel_traitsILi256ELi64ELi64ELi4ELb0ELb0EN7cutlass6half_tE19Flash_kernel_traitsILi256ELi64ELi64ELi4ES3_EELb1ELb0ELb1ELb0ELb0ELb1ELb1ELb0EEEvNS_16Flash_fwd_paramsE)
        /*0074*/ 	.word	0x00000000


	//----- nvinfo : EIATTR_REGCOUNT
	.align		4
.L_30:
        /*0078*/ 	.byte	0x04, 0x2f
        /*007a*/ 	.short	(.L_32 - .L_31)
	.align		4
.L_31:
        /*007c*/ 	.word	index@(_ZN5flash24flash_fwd_splitkv_kernelI23Flash_fwd_kernel_traitsILi256ELi64ELi64ELi4ELb0ELb0EN7cutlass6half_tE19Flash_kernel_traitsILi256ELi64ELi64ELi4ES3_EELb1ELb0ELb1ELb0ELb0ELb0ELb1ELb0EEEvNS_16Flash_fwd_paramsE)
        /*0080*/ 	.word	0x000000f8


	//----- nvinfo : EIATTR_FRAME_SIZE
	.align		4
.L_32:
        /*0084*/ 	.byte	0x04, 0x11
        /*0086*/ 	.short	(.L_34 - .L_33)
	.align		4
.L_33:
        /*0088*/ 	.word	index@(_ZN5flash24flash_fwd_splitkv_kernelI23Flash_fwd_kernel_traitsILi256ELi64ELi64ELi4ELb0ELb0EN7cutlass6half_tE19Flash_kernel_traitsILi256ELi64ELi64ELi4ES3_EELb1ELb0ELb1ELb0ELb0ELb0ELb1ELb0EEEvNS_16Flash_fwd_paramsE)
        /*008c*/ 	.word	0x00000000


	//----- nvinfo : EIATTR_REGCOUNT
	.align		4
.L_34:
        /*0090*/ 	.byte	0x04, 0x2f
        /*0092*/ 	.short	(.L_36 - .L_35)
	.align		4
.L_35:
        /*0094*/ 	.word	index@(_ZN5flash24flash_fwd_splitkv_kernelI23Flash_fwd_kernel_traitsILi256ELi64ELi64ELi4ELb0ELb0EN7cutlass6half_tE19Flash_kernel_traitsILi256ELi64ELi64ELi4ES3_EELb1ELb0ELb0ELb0ELb1ELb1ELb1ELb0EEEvNS_16Flash_fwd_paramsE)
        /*0098*/ 	.word	0x000000fe


	//----- nvinfo : EIATTR_FRAME_SIZE
	.align		4
.L_36:
        /*009c*/ 	.byte	0x04, 0x11
        /*009e*/ 	.short	(.L_38 - .L_37)
	.align		4
.L_37:
        /*00a0*/ 	.word	index@(_ZN5flash24flash_fwd_splitkv_kernelI23Flash_fwd_kernel_traitsILi256ELi64ELi64ELi4ELb0ELb0EN7cutlass6half_tE19Flash_kernel_traitsILi256ELi64ELi64ELi4ES3_EELb1ELb0ELb0ELb0ELb1ELb1ELb1ELb0EEEvNS_16Flash_fwd_paramsE)
        /*00a4*/ 	.word	0x00000000


	//----- nvinfo : EIATTR_REGCOUNT
	.align		4
.L_38:
        /*00a8*/ 	.byte	0x04, 0x2f
        /*00aa*/ 	.short	(.L_40 - .L_39)
	.align		4
.L_39:
        /*00ac*/ 	.word	index@(_ZN5flash24flash_fwd_splitkv_kernelI23Flash_fwd_kernel_traitsILi256ELi64ELi64ELi4ELb0ELb0EN7cutlass6half_tE19Flash_kernel_traitsILi256ELi64ELi64ELi4ES3_EELb1ELb0ELb0ELb0ELb1ELb0ELb1ELb0EEEvNS_16Flash_fwd_paramsE)
        /*00b0*/ 	.word	0x000000fa


	//----- nvinfo : EIATTR_FRAME_SIZE
	.align		4
.L_40:
        /*00b4*/ 	.byte	0x04, 0x11
        /*00b6*/ 	.short	(.L_42 - .L_41)
	.align		4
.L_41:
        /*00b8*/ 	.word	index@(_ZN5flash24flash_fwd_splitkv_kernelI23Flash_fwd_kernel_traitsILi256ELi64ELi64ELi4ELb0ELb0EN7cutlass6half_tE19Flash_kernel_traitsILi256ELi64ELi64ELi4ES3_EELb1ELb0ELb0ELb0ELb1ELb0ELb1ELb0EEEvNS_16Flash_fwd_paramsE)
        /*00bc*/ 	.word	0x00000000


	//----- nvinfo : EIATTR_REGCOUNT
	.align		4
.L_42:
        /*00c0*/ 	.byte	0x04, 0x2f
        /*00c2*/ 	.short	(.L_44 - .L_43)
	.align		4
.L_43:
        /*00c4*/ 	.word	index@(_ZN5flash24flash_fwd_splitkv_kernelI23Flash_fwd_kernel_traitsILi256ELi64ELi64ELi4ELb0ELb0EN7cutlass6half_tE19Flash_kernel_traitsILi256ELi64ELi64ELi4ES3_EELb1ELb0ELb1ELb0ELb0ELb1ELb0ELb1EEEvNS_16Flash_fwd_paramsE)
        /*00c8*/ 	.word	0x000000f2


	//----- nvinfo : EIATTR_FRAME_SIZE
	.align		4
.L_44:
        /*00cc*/ 	.byte	0x04, 0x11
        /*00ce*/ 	.short	(.L_46 - .L_45)
	.align		4
.L_45:
        /*00d0*/ 	.word	index@(_ZN5flash24flash_fwd_splitkv_kernelI23Flash_fwd_kernel_traitsILi256ELi64ELi64ELi4ELb0ELb0EN7cutlass6half_tE19Flash_kernel_traitsILi256ELi64ELi64ELi4ES3_EELb1ELb0ELb1ELb0ELb0ELb1ELb0ELb1EEEvNS_16Flash_fwd_paramsE)
        /*00d4*/ 	.word	0x00000000


	//----- nvinfo : EIATTR_REGCOUNT
	.align		4
.L_46:
        /*00d8*/ 	.byte	0x04, 0x2f
        /*00da*/ 	.short	(.L_48 - .L_47)
	.align		4
.L_47:
        /*00dc*/ 	.word	index@(_ZN5flash24flash_fwd_splitkv_kernelI23Flash_fwd_kernel_traitsILi256ELi64ELi64ELi4ELb0ELb0EN7cutlass6half_tE19Flash_kernel_traitsILi256ELi64ELi64ELi4ES3_EELb1ELb0ELb1ELb0ELb0ELb0ELb0ELb1EEEvNS_16Flash_fwd_paramsE)
        /*00e0*/ 	.word	0x000000fa


	//----- nvinfo : EIATTR_FRAME_SIZE
	.align		4
.L_48:
        /*00e4*/ 	.byte	0x04, 0x11
        /*00e6*/ 	.short	(.L_50 - .L_49)
	.align		4
.L_49:
        /*00e8*/ 	.word	index@(_ZN5flash24flash_fwd_splitkv_kernelI23Flash_fwd_kernel_traitsILi256ELi64ELi64ELi4ELb0ELb0EN7cutlass6half_tE19Flash_kernel_traitsILi256ELi64ELi64ELi4ES3_EELb1ELb0ELb1ELb0ELb0ELb0ELb0ELb1EEEvNS_16Flash_fwd_paramsE)
        /*00ec*/ 	.word	0x00000000


	//----- nvinfo : EIATTR_REGCOUNT
	.align		4
.L_50:
        /*00f0*/ 	.byte	0x04, 0x2f
        /*00f2*/ 	.short	(.L_52 - .L_51)
	.align		4
.L_51:
        /*00f4*/ 	.word	index@(_ZN5flash24flash_fwd_splitkv_kernelI23Flash_fwd_kernel_traitsILi256ELi64ELi64ELi4ELb0ELb0EN7cutlass6half_tE19Flash_kernel_traitsILi256ELi64ELi64ELi4ES3_EELb1ELb0ELb0ELb0ELb1ELb1ELb0ELb1EEEvNS_16Flash_fwd_paramsE)
        /*00f8*/ 	.word	0x000000fc


	//----- nvinfo : EIATTR_FRAME_SIZE
	.align		4
.L_52:
        /*00fc*/ 	.byte	0x04, 0x11
        /*00fe*/ 	.short	(.L_54 - .L_53)
	.align		4
.L_53:
        /*0100*/ 	.word	index@(_ZN5flash24flash_fwd_splitkv_kernelI23Flash_fwd_kernel_traitsILi256ELi64ELi64ELi4ELb0ELb0EN7cutlass6half_tE19Flash_kernel_traitsILi256ELi64ELi64ELi4ES3_EELb1ELb0ELb0ELb0ELb1ELb1ELb0ELb1EEEvNS_16Flash_fwd_paramsE)
        /*0104*/ 	.word	0x00000000


	//----- nvinfo : EIATTR_REGCOUNT
	.align		4
.L_54:
        /*0108*/ 	.byte	0x04, 0x2f
        /*010a*/ 	.short	(.L_56 - .L_55)
	.align		4
.L_55:
        /*010c*/ 	.word	index@(_ZN5flash24flash_fwd_splitkv_kernelI23Flash_fwd_kernel_traitsILi256ELi64ELi64ELi4ELb0ELb0EN7cutlass6half_tE19Flash_kernel_traitsILi256ELi64ELi64ELi4ES3_EELb1ELb0ELb0ELb0ELb1ELb0ELb0ELb1EEEvNS_16Flash_fwd_paramsE)
        /*0110*/ 	.word	0x000000fe


	//----- nvinfo : EIATTR_FRAME_SIZE
	.align		4
.L_56:
        /*0114*/ 	.byte	0x04, 0x11
        /*0116*/ 	.short	(.L_58 - .L_57)
	.align		4
.L_57:
        /*0118*/ 	.word	index@(_ZN5flash24flash_fwd_splitkv_kernelI23Flash_fwd_kernel_traitsILi256ELi64ELi64ELi4ELb0ELb0EN7cutlass6half_tE19Flash_kernel_traitsILi256ELi64ELi64ELi4ES3_EELb1ELb0ELb0ELb0ELb1ELb0ELb0ELb1EEEvNS_16Flash_fwd_paramsE)
        /*011c*/ 	.word	0x00000000


	//----- nvinfo : EIATTR_REGCOUNT
	.align		4
.L_58:
        /*0120*/ 	.byte	0x04, 0x2f
        /*0122*/ 	.short	(.L_60 - .L_59)
	.align		4
.L_59:
        /*0124*/ 	.word	index@(_ZN5flash24flash_fwd_splitkv_kernelI23Flash_fwd_kernel_traitsILi256ELi64ELi64ELi4ELb0ELb0EN7cutlass6half_tE19Flash_kernel_traitsILi256ELi64ELi64ELi4ES3_EELb1ELb0ELb1ELb0ELb0ELb1ELb0ELb0EEEvNS_16Flash_fwd_paramsE)
        /*0128*/ 	.word	0x000000f9


	//----- nvinfo : EIATTR_FRAME_SIZE
	.align		4
.L_60:
        /*012c*/ 	.byte	0x04, 0x11
        /*012e*/ 	.short	(.L_62 - .L_61)
	.align		4
.L_61:
        /*0130*/ 	.word	index@(_ZN5flash24flash_fwd_splitkv_kernelI23Flash_fwd_kernel_traitsILi256ELi64ELi64ELi4ELb0ELb0EN7cutlass6half_tE19Flash_kernel_traitsILi256ELi64ELi64ELi4ES3_EELb1ELb0ELb1ELb0ELb0ELb1ELb0ELb0EEEvNS_16Flash_fwd_paramsE)
        /*0134*/ 	.word	0x00000000


	//----- nvinfo : EIATTR_REGCOUNT
	.align		4
.L_62:
        /*0138*/ 	.byte	0x04, 0x2f
        /*013a*/ 	.short	(.L_64 - .L_63)
	.align		4
.L_63:
        /*013c*/ 	.word	index@(_ZN5flash24flash_fwd_splitkv_kernelI23Flash_fwd_kernel_traitsILi256ELi64ELi64ELi4ELb0ELb0EN7cutlass6half_tE19Flash_kernel_traitsILi256ELi64ELi64ELi4ES3_EELb1ELb0ELb1ELb0ELb0ELb0ELb0ELb0EEEvNS_16Flash_fwd_paramsE)
        /*0140*/ 	.word	0x000000fc


	//----- nvinfo : EIATTR_FRAME_SIZE
	.align		4
.L_64:
        /*0144*/ 	.byte	0x04, 0x11
        /*0146*/ 	.short	(.L_66 - .L_65)
	.align		4
.L_65:
        /*0148*/ 	.word	index@(_ZN5flash24flash_fwd_splitkv_kernelI23Flash_fwd_kernel_traitsILi256ELi64ELi64ELi4ELb0ELb0EN7cutlass6half_tE19Flash_kernel_traitsILi256ELi64ELi64ELi4ES3_EELb1ELb0ELb1ELb0ELb0ELb0ELb0ELb0EEEvNS_16Flash_fwd_paramsE)
        /*014c*/ 	.word	0x00000000


	//----- nvinfo : EIATTR_REGCOUNT
	.align		4
.L_66:
        /*0150*/ 	.byte	0x04, 0x2f
        /*0152*/ 	.short	(.L_68 - .L_67)
	.align		4
.L_67:
        /*0154*/ 	.word	index@(_ZN5flash24flash_fwd_splitkv_kernelI23Flash_fwd_kernel_traitsILi256ELi64ELi64ELi4ELb0ELb0EN7cutlass6half_tE19Flash_kernel_traitsILi256ELi64ELi64ELi4ES3_EELb1ELb0ELb0ELb0ELb1ELb1ELb0ELb0EEEvNS_16Flash_fwd_paramsE)
        /*0158*/ 	.word	0x000000ff


	//----- nvinfo : EIATTR_FRAME_SIZE
	.align		4
.L_68:
        /*015c*/ 	.byte	0x04, 0x11
        /*015e*/ 	.short	(.L_70 - .L_69)
	.align		4
.L_69:
        /*0160*/ 	.word	index@(_ZN5flash24flash_fwd_splitkv_kernelI23Flash_fwd_kernel_traitsILi256ELi64ELi64ELi4ELb0ELb0EN7cutlass6half_tE19Flash_kernel_traitsILi256ELi64ELi64ELi4ES3_EELb1ELb0ELb0ELb0ELb1ELb1ELb0ELb0EEEvNS_16Flash_fwd_paramsE)
        /*0164*/ 	.word	0x00000000


	//----- nvinfo : EIATTR_REGCOUNT
	.align		4
.L_70:
        /*0168*/ 	.byte	0x04, 0x2f
        /*016a*/ 	.short	(.L_72 - .L_71)
	.align		4
.L_71:
        /*016c*/ 	.word	index@(_ZN5flash24flash_fwd_splitkv_kernelI23Flash_fwd_kernel_traitsILi256ELi64ELi64ELi4ELb0ELb0EN7cutlass6half_tE19Flash_kernel_traitsILi256ELi64ELi64ELi4ES3_EELb1ELb0ELb0ELb0ELb1ELb0ELb0ELb0EEEvNS_16Flash_fwd_paramsE)
        /*0170*/ 	.word	0x000000fe


	//----- nvinfo : EIATTR_FRAME_SIZE
	.align		4
.L_72:
        /*0174*/ 	.byte	0x04, 0x11
        /*0176*/ 	.short	(.L_74 - .L_73)
	.align		4
.L_73:
        /*0178*/ 	.word	index@(_ZN5flash24flash_fwd_splitkv_kernelI23Flash_fwd_kernel_traitsILi256ELi64ELi64ELi4ELb0ELb0EN7cutlass6half_tE19Flash_kernel_traitsILi256ELi64ELi64ELi4ES3_EELb1ELb0ELb0ELb0ELb1ELb0ELb0ELb0EEEvNS_16Flash_fwd_paramsE)
        /*017c*/ 	.word	0x00000000


	//----- nvinfo : EIATTR_REGCOUNT
	.align		4
.L_74:
        /*0180*/ 	.byte	0x04, 0x2f
        /*0182*/ 	.short	(.L_76 - .L_75)
	.align		4
.L_75:
        /*0184*/ 	.word	index@(_ZN5flash24flash_fwd_splitkv_kernelI23Flash_fwd_kernel_traitsILi256ELi64ELi64ELi4ELb0ELb0EN7cutlass6half_tE19Flash_kernel_traitsILi256ELi64ELi64ELi4ES3_EELb1ELb0ELb0ELb0ELb0ELb1ELb1ELb1EEEvNS_16Flash_fwd_paramsE)
        /*0188*/ 	.word	0x000000fa


	//----- nvinfo : EIATTR_FRAME_SIZE
	.align		4
.L_76:
        /*018c*/ 	.byte	0x04, 0x11
        /*018e*/ 	.short	(.L_78 - .L_77)
	.align		4
.L_77:
        /*0190*/ 	.word	index@(_ZN5flash24flash_fwd_splitkv_kernelI23Flash_fwd_kernel_traitsILi256ELi64ELi64ELi4ELb0ELb0EN7cutlass6half_tE19Flash_kernel_traitsILi256ELi64ELi64ELi4ES3_EELb1ELb0ELb0ELb0ELb0ELb1ELb1ELb1EEEvNS_16Flash_fwd_paramsE)
        /*0194*/ 	.word	0x00000000


	//----- nvinfo : EIATTR_REGCOUNT
	.align		4
.L_78:
        /*0198*/ 	.byte	0x04, 0x2f
        /*019a*/ 	.short	(.L_80 - .L_79)
	.align		4
.L_79:
        /*019c*/ 	.word	index@(_ZN5flash24flash_fwd_splitkv_kernelI23Flash_fwd_kernel_traitsILi256ELi64ELi64ELi4ELb0ELb0EN7cutlass6half_tE19Flash_kernel_traitsILi256ELi64ELi64ELi4ES3_EELb1ELb0ELb0ELb0ELb0ELb0ELb1ELb1EEEvNS_16Flash_fwd_paramsE)
        /*01a0*/ 	.word	0x000000f8


	//----- nvinfo : EIATTR_FRAME_SIZE
	.align		4
.L_80:
        /*01a4*/ 	.byte	0x04, 0x11
        /*01a6*/ 	.short	(.L_82 - .L_81)
	.align		4
.L_81:
        /*01a8*/ 	.word	index@(_ZN5flash24flash_fwd_splitkv_kernelI23Flash_fwd_kernel_traitsILi256ELi64ELi64ELi4ELb0ELb0EN7cutlass6half_tE19Flash_kernel_traitsILi256ELi64ELi64ELi4ES3_EELb1ELb0ELb0ELb0ELb0ELb0ELb1ELb1EEEvNS_16Flash_fwd_paramsE)
        /*01ac*/ 	.word	0x00000000


	//----- nvinfo : EIATTR_REGCOUNT
	.align		4
.L_82:
        /*01b0*/ 	.byte	0x04, 0x2f
        /*01b2*/ 	.short	(.L_84 - .L_83)
	.align		4
.L_83:
        /*01b4*/ 	.word	index@(_ZN5flash24flash_fwd_splitkv_kernelI23Flash_fwd_kernel_traitsILi256ELi64ELi64ELi4ELb0ELb0EN7cutlass6half_tE19Flash_kernel_traitsILi256ELi64ELi64ELi4ES3_EELb1ELb0ELb0ELb0ELb0ELb1ELb1ELb0EEEvNS_16Flash_fwd_paramsE)
        /*01b8*/ 	.word	0x000000fe


	//----- nvinfo : EIATTR_FRAME_SIZE
	.align		4
.L_84:
        /*01bc*/ 	.byte	0x04, 0x11
        /*01be*/ 	.short	(.L_86 - .L_85)
	.align		4
.L_85:
        /*01c0*/ 	.word	index@(_ZN5flash24flash_fwd_splitkv_kernelI23Flash_fwd_kernel_traitsILi256ELi64ELi64ELi4ELb0ELb0EN7cutlass6half_tE19Flash_kernel_traitsILi256ELi64ELi64ELi4ES3_EELb1ELb0ELb0ELb0ELb0ELb1ELb1ELb0EEEvNS_16Flash_fwd_paramsE)
        /*01c4*/ 	.word	0x00000000


	//----- nvinfo : EIATTR_REGCOUNT
	.align		4
.L_86:
        /*01c8*/ 	.byte	0x04, 0x2f
        /*01ca*/ 	.short	(.L_88 - .L_87)
	.align		4
.L_87:
        /*01cc*/ 	.word	index@(_ZN5flash24flash_fwd_splitkv_kernelI23Flash_fwd_kernel_traitsILi256ELi64ELi64ELi4ELb0ELb0EN7cutlass6half_tE19Flash_kernel_traitsILi256ELi64ELi64ELi4ES3_EELb1ELb0ELb0ELb0ELb0ELb0ELb1ELb0EEEvNS_16Flash_fwd_paramsE)
        /*01d0*/ 	.word	0x000000f8


	//----- nvinfo : EIATTR_FRAME_SIZE
	.align		4
.L_88:
        /*01d4*/ 	.byte	0x04, 0x11
        /*01d6*/ 	.short	(.L_90 - .L_89)
	.align		4
.L_89:
        /*01d8*/ 	.word	index@(_ZN5flash24flash_fwd_splitkv_kernelI23Flash_fwd_kernel_traitsILi256ELi64ELi64ELi4ELb0ELb0EN7cutlass6half_tE19Flash_kernel_traitsILi256ELi64ELi64ELi4ES3_EELb1ELb0ELb0ELb0ELb0ELb0ELb1ELb0EEEvNS_16Flash_fwd_paramsE)
        /*01dc*/ 	.word	0x00000000


	//----- nvinfo : EIATTR_REGCOUNT
	.align		4
.L_90:
        /*01e0*/ 	.byte	0x04, 0x2f
        /*01e2*/ 	.short	(.L_92 - .L_91)
	.align		4
.L_91:
        /*01e4*/ 	.word	index@(_ZN5flash24flash_fwd_splitkv_kernelI23Flash_fwd_kernel_traitsILi256ELi64ELi64ELi4ELb0ELb0EN7cutlass6half_tE19Flash_kernel_traitsILi256ELi64ELi64ELi4ES3_EELb1ELb0ELb0ELb0ELb0ELb1ELb0ELb1EEEvNS_16Flash_fwd_paramsE)
        /*01e8*/ 	.word	0x000000fe


	//----- nvinfo : EIATTR_FRAME_SIZE
	.align		4
.L_92:
        /*01ec*/ 	.byte	0x04, 0x11
        /*01ee*/ 	.short	(.L_94 - .L_93)
	.align		4
.L_93:
        /*01f0*/ 	.word	index@(_ZN5flash24flash_fwd_splitkv_kernelI23Flash_fwd_kernel_traitsILi256ELi64ELi64ELi4ELb0ELb0EN7cutlass6half_tE19Flash_kernel_traitsILi256ELi64ELi64ELi4ES3_EELb1ELb0ELb0ELb0ELb0ELb1ELb0ELb1EEEvNS_16Flash_fwd_paramsE)
        /*01f4*/ 	.word	0x00000000


	//----- nvinfo : EIATTR_REGCOUNT
	.align		4
.L_94:
        /*01f8*/ 	.byte	0x04, 0x2f
        /*01fa*/ 	.short	(.L_96 - .L_95)
	.align		4
.L_95:
        /*01fc*/ 	.word	index@(_ZN5flash24flash_fwd_splitkv_kernelI23Flash_fwd_kernel_traitsILi256ELi64ELi64ELi4ELb0ELb0EN7cutlass6half_tE19Flash_kernel_traitsILi256ELi64ELi64ELi4ES3_EELb1ELb0ELb0ELb0ELb0ELb0ELb0ELb1EEEvNS_16Flash_fwd_paramsE)
        /*0200*/ 	.word	0x000000fe


	//----- nvinfo : EIATTR_FRAME_SIZE
	.align		4
.L_96:
        /*0204*/ 	.byte	0x04, 0x11
        /*0206*/ 	.short	(.L_98 - .L_97)
	.align		4
.L_97:
        /*0208*/ 	.word	index@(_ZN5flash24flash_fwd_splitkv_kernelI23Flash_fwd_kernel_traitsILi256ELi64ELi64ELi4ELb0ELb0EN7cutlass6half_tE19Flash_kernel_traitsILi256ELi64ELi64ELi4ES3_EELb1ELb0ELb0ELb0ELb0ELb0ELb0ELb1EEEvNS_16Flash_fwd_paramsE)
        /*020c*/ 	.word	0x00000000


	//----- nvinfo : EIATTR_REGCOUNT
	.align		4
.L_98:
        /*0210*/ 	.byte	0x04, 0x2f
        /*0212*/ 	.short	(.L_100 - .L_99)
	.align		4
.L_99:
        /*0214*/ 	.word	index@(_ZN5flash24flash_fwd_splitkv_kernelI23Flash_fwd_kernel_traitsILi256ELi64ELi64ELi4ELb0ELb0EN7cutlass6half_tE19Flash_kernel_traitsILi256ELi64ELi64ELi4ES3_EELb1ELb0ELb0ELb0ELb0ELb1ELb0ELb0EEEvNS_16Flash_fwd_paramsE)
        /*0218*/ 	.word	0x000000ff


	//----- nvinfo : EIATTR_FRAME_SIZE
	.align		4
.L_100:
        /*021c*/ 	.byte	0x04, 0x11
        /*021e*/ 	.short	(.L_102 - .L_101)
	.align		4
.L_101:
        /*0220*/ 	.word	index@(_ZN5flash24flash_fwd_splitkv_kernelI23Flash_fwd_kernel_traitsILi256ELi64ELi64ELi4ELb0ELb0EN7cutlass6half_tE19Flash_kernel_traitsILi256ELi64ELi64ELi4ES3_EELb1ELb0ELb0ELb0ELb0ELb1ELb0ELb0EEEvNS_16Flash_fwd_paramsE)
        /*0224*/ 	.word	0x00000000


	//----- nvinfo : EIATTR_REGCOUNT
	.align		4
.L_102:
        /*0228*/ 	.byte	0x04, 0x2f
        /*022a*/ 	.short	(.L_104 - .L_103)
	.align		4
.L_103:
        /*022c*/ 	.word	index@(_ZN5flash24flash_fwd_splitkv_kernelI23Flash_fwd_kernel_traitsILi256ELi64ELi64ELi4ELb0ELb0EN7cutlass6half_tE19Flash_kernel_traitsILi256ELi64ELi64ELi4ES3_EELb1ELb0ELb0ELb0ELb0ELb0ELb0ELb0EEEvNS_16Flash_fwd_paramsE)
        /*0230*/ 	.word	0x000000ff


	//----- nvinfo : EIATTR_FRAME_SIZE
	.align		4
.L_104:
        /*0234*/ 	.byte	0x04, 0x11
        /*0236*/ 	.short	(.L_106 - .L_105)
	.align		4
.L_105:
        /*0238*/ 	.word	index@(_ZN5flash24flash_fwd_splitkv_kernelI23Flash_fwd_kernel_traitsILi256ELi64ELi64ELi4ELb0ELb0EN7cutlass6half_tE19Flash_kernel_traitsILi256ELi64ELi64ELi4ES3_EELb1ELb0ELb0ELb0ELb0ELb0ELb0ELb0EEEvNS_16Flash_fwd_paramsE)
        /*023c*/ 	.word	0x00000000


	//----- nvinfo : EIATTR_REGCOUNT
	.align		4
.L_106:
        /*0240*/ 	.byte	0x04, 0x2f
        /*0242*/ 	.short	(.L_108 - .L_107)
	.align		4
.L_107:
        /*0244*/ 	.word	index@(_ZN5flash32flash_fwd_splitkv_combine_kernelI23Flash_fwd_kernel_traitsILi256ELi64ELi64ELi4ELb0ELb0EN7cutlass6half_tE19Flash_kernel_traitsILi256ELi64ELi64ELi4ES3_EELi4ELi1ELb1EEEvNS_16Flash_fwd_paramsE)
        /*0248*/ 	.word	0x0000002a


	//----- nvinfo : EIATTR_FRAME_SIZE
	.align		4
.L_108:
        /*024c*/ 	.byte	0x04, 0x11
        /*024e*/ 	.short	(.L_110 - .L_109)
	.align		4
.L_109:
        /*0250*/ 	.word	index@($__internal_13_$__cuda_sm20_div_s64)
        /*0254*/ 	.word	0x00000000


	//----- nvinfo : EIATTR_FRAME_SIZE
	.align		4
.L_110:
        /*0258*/ 	.byte	0x04, 0x11
        /*025a*/ 	.short	(.L_112 - .L_111)
	.align		4
.L_111:
        /*025c*/ 	.word	index@(_ZN5flash32flash_fwd_splitkv_combine_kernelI23Flash_fwd_kernel_traitsILi256ELi64ELi64ELi4ELb0ELb0EN7cutlass6half_tE19Flash_kernel_traitsILi256ELi64ELi64ELi4ES3_EELi4ELi1ELb1EEEvNS_16Flash_fwd_paramsE)
        /*0260*/ 	.word	0x00000000


	//----- nvinfo : EIATTR_REGCOUNT
	.align		4
.L_112:
        /*0264*/ 	.byte	0x04, 0x2f
        /*0266*/ 	.short	(.L_114 - .L_113)
	.align		4
.L_113:
        /*0268*/ 	.word	index@(_ZN5flash32flash_fwd_splitkv_combine_kernelI23Flash_fwd_kernel_traitsILi256ELi64ELi64ELi4ELb0ELb0EN7cutlass6half_tE19Flash_kernel_traitsILi256ELi64ELi64ELi4ES3_EELi4ELi2ELb1EEEvNS_16Flash_fwd_paramsE)
        /*026c*/ 	.word	0x00000026


	//----- nvinfo : EIATTR_FRAME_SIZE
	.align		4
.L_114:
        /*0270*/ 	.byte	0x04, 0x11
        /*0272*/ 	.short	(.L_116 - .L_115)
	.align		4
.L_115:
        /*0274*/ 	.word	index@($__internal_12_$__cuda_sm20_div_s64)
        /*0278*/ 	.word	0x00000000


	//----- nvinfo : EIATTR_FRAME_SIZE
	.align		4
.L_116:
        /*027c*/ 	.byte	0x04, 0x11
        /*027e*/ 	.short	(.L_118 - .L_117)
	.align		4
.L_117:
        /*0280*/ 	.word	index@(_ZN5flash32flash_fwd_splitkv_combine_kernelI23Flash_fwd_kernel_traitsILi256ELi64ELi64ELi4ELb0ELb0EN7cutlass6half_tE19Flash_kernel_traitsILi256ELi64ELi64ELi4ES3_EELi4ELi2ELb1EEEvNS_16Flash_fwd_paramsE)
        /*0284*/ 	.word	0x00000000


	//----- nvinfo : EIATTR_REGCOUNT
	.align		4
.L_118:
        /*0288*/ 	.byte	0x04, 0x2f
        /*028a*/ 	.short	(.L_120 - .L_119)
	.align		4
.L_119:
        /*028c*/ 	.word	index@(_ZN5flash32flash_fwd_splitkv_combine_kernelI23Flash_fwd_kernel_traitsILi256ELi64ELi64ELi4ELb0ELb0EN7cutlass6half_tE19Flash_kernel_traitsILi256ELi64ELi64ELi4ES3_EELi4ELi3ELb1EEEvNS_16Flash_fwd_paramsE)
        /*0290*/ 	.word	0x0000002a


	//----- nvinfo : EIATTR_FRAME_SIZE
	.align		4
.L_120:
        /*0294*/ 	.byte	0x04, 0x11
        /*0296*/ 	.short	(.L_122 - .L_121)
	.align		4
.L_121:
        /*0298*/ 	.word	index@($__internal_11_$__cuda_sm20_div_s64)
        /*029c*/ 	.word	0x00000000


	//----- nvinfo : EIATTR_FRAME_SIZE
	.align		4
.L_122:
        /*02a0*/ 	.byte	0x04, 0x11
        /*02a2*/ 	.short	(.L_124 - .L_123)
	.align		4
.L_123:
        /*02a4*/ 	.word	index@(_ZN5flash32flash_fwd_splitkv_combine_kernelI23Flash_fwd_kernel_traitsILi256ELi64ELi64ELi4ELb0ELb0EN7cutlass6half_tE19Flash_kernel_traitsILi256ELi64ELi64ELi4ES3_EELi4ELi3ELb1EEEvNS_16Flash_fwd_paramsE)
        /*02a8*/ 	.word	0x00000000


	//----- nvinfo : EIATTR_REGCOUNT
	.align		4
.L_124:
        /*02ac*/ 	.byte	0x04, 0x2f
        /*02ae*/ 	.short	(.L_126 - .L_125)
	.align		4
.L_125:
        /*02b0*/ 	.word	index@(_ZN5flash32flash_fwd_splitkv_combine_kernelI23Flash_fwd_kernel_traitsILi256ELi64ELi64ELi4ELb0ELb0EN7cutlass6half_tE19Flash_kernel_traitsILi256ELi64ELi64ELi4ES3_EELi4ELi4ELb1EEEvNS_16Flash_fwd_paramsE)
        /*02b4*/ 	.word	0x0000002a


	//----- nvinfo : EIATTR_FRAME_SIZE
	.align		4
.L_126:
        /*02b8*/ 	.byte	0x04, 0x11
        /*02ba*/ 	.short	(.L_128 - .L_127)
	.align		4
.L_127:
        /*02bc*/ 	.word	index@($__internal_10_$__cuda_sm20_div_s64)
        /*02c0*/ 	.word	0x00000000


	//----- nvinfo : EIATTR_FRAME_SIZE
	.align		4
.L_128:
        /*02c4*/ 	.byte	0x04, 0x11
        /*02c6*/ 	.short	(.L_130 - .L_129)
	.align		4
.L_129:
        /*02c8*/ 	.word	index@(_ZN5flash32flash_fwd_splitkv_combine_kernelI23Flash_fwd_kernel_traitsILi256ELi64ELi64ELi4ELb0ELb0EN7cutlass6half_tE19Flash_kernel_traitsILi256ELi64ELi64ELi4ES3_EELi4ELi4ELb1EEEvNS_16Flash_fwd_paramsE)
        /*02cc*/ 	.word	0x00000000


	//----- nvinfo : EIATTR_REGCOUNT
	.align		4
.L_130:
        /*02d0*/ 	.byte	0x04, 0x2f
        /*02d2*/ 	.short	(.L_132 - .L_131)
	.align		4
.L_131:
        /*02d4*/ 	.word	index@(_ZN5flash32flash_fwd_splitkv_combine_kernelI23Flash_fwd_kernel_traitsILi256ELi64ELi64ELi4ELb0ELb0EN7cutlass6half_tE19Flash_kernel_traitsILi256ELi64ELi64ELi4ES3_EELi4ELi5ELb1EEEvNS_16Flash_fwd_paramsE)
        /*02d8*/ 	.word	0x0000002e


	//----- nvinfo : EIATTR_FRAME_SIZE
	.align		4
.L_132:
        /*02dc*/ 	.byte	0x04, 0x11
        /*02de*/ 	.short	(.L_134 - .L_133)
	.align		4
.L_133:
        /*02e0*/ 	.word	index@($__internal_9_$__cuda_sm20_div_s64)
        /*02e4*/ 	.word	0x00000000


	//----- nvinfo : EIATTR_FRAME_SIZE
	.align		4
.L_134:
        /*02e8*/ 	.byte	0x04, 0x11
        /*02ea*/ 	.short	(.L_136 - .L_135)
	.align		4
.L_135:
        /*02ec*/ 	.word	index@(_ZN5flash32flash_fwd_splitkv_combine_kernelI23Flash_fwd_kernel_traitsILi256ELi64ELi64ELi4ELb0ELb0EN7cutlass6half_tE19Flash_kernel_traitsILi256ELi64ELi64ELi4ES3_EELi4ELi5ELb1EEEvNS_16Flash_fwd_paramsE)
        /*02f0*/ 	.word	0x00000000


	//----- nvinfo : EIATTR_REGCOUNT
	.align		4
.L_136:
        /*02f4*/ 	.byte	0x04, 0x2f
        /*02f6*/ 	.short	(.L_138 - .L_137)
	.align		4
.L_137:
        /*02f8*/ 	.word	index@(_ZN5flash32flash_fwd_splitkv_combine_kernelI23Flash_fwd_kernel_traitsILi256ELi64ELi64ELi4ELb0ELb0EN7cutlass6half_tE19Flash_kernel_traitsILi256ELi64ELi64ELi4ES3_EELi4ELi6ELb1EEEvNS_16Flash_fwd_paramsE)
        /*02fc*/ 	.word	0x0000002e


	//----- nvinfo : EIATTR_FRAME_SIZE
	.align		4
.L_138:
        /*0300*/ 	.byte	0x04, 0x11
        /*0302*/ 	.short	(.L_140 - .L_139)
	.align		4
.L_139:
        /*0304*/ 	.word	index@($__internal_8_$__cuda_sm20_div_s64)
        /*0308*/ 	.word	0x00000000


	//----- nvinfo : EIATTR_FRAME_SIZE
	.align		4
.L_140:
        /*030c*/ 	.byte	0x04, 0x11
        /*030e*/ 	.short	(.L_142 - .L_141)
	.align		4
.L_141:
        /*0310*/ 	.word	index@(_ZN5flash32flash_fwd_splitkv_combine_kernelI23Flash_fwd_kernel_traitsILi256ELi64ELi64ELi4ELb0ELb0EN7cutlass6half_tE19Flash_kernel_traitsILi256ELi64ELi64ELi4ES3_EELi4ELi6ELb1EEEvNS_16Flash_fwd_paramsE)
        /*0314*/ 	.word	0x00000000


	//----- nvinfo : EIATTR_REGCOUNT
	.align		4
.L_142:
        /*0318*/ 	.byte	0x04, 0x2f
        /*031a*/ 	.short	(.L_144 - .L_143)
	.align		4
.L_143:
        /*031c*/ 	.word	index@(_ZN5flash32flash_fwd_splitkv_combine_kernelI23Flash_fwd_kernel_traitsILi256ELi64ELi64ELi4ELb0ELb0EN7cutlass6half_tE19Flash_kernel_traitsILi256ELi64ELi64ELi4ES3_EELi4ELi7ELb1EEEvNS_16Flash_fwd_paramsE)
        /*0320*/ 	.word	0x0000002a


	//----- nvinfo : EIATTR_FRAME_SIZE
	.align		4
.L_144:
        /*0324*/ 	.byte	0x04, 0x11
        /*0326*/ 	.short	(.L_146 - .L_145)
	.align		4
.L_145:
        /*0328*/ 	.word	index@($__internal_7_$__cuda_sm20_div_s64)
        /*032c*/ 	.word	0x00000000


	//----- nvinfo : EIATTR_FRAME_SIZE
	.align		4
.L_146:
        /*0330*/ 	.byte	0x04, 0x11
        /*0332*/ 	.short	(.L_148 - .L_147)
	.align		4
.L_147:
        /*0334*/ 	.word	index@(_ZN5flash32flash_fwd_splitkv_combine_kernelI23Flash_fwd_kernel_traitsILi256ELi64ELi64ELi4ELb0ELb0EN7cutlass6half_tE19Flash_kernel_traitsILi256ELi64ELi64ELi4ES3_EELi4ELi7ELb1EEEvNS_16Flash_fwd_paramsE)
        /*0338*/ 	.word	0x00000000


	//----- nvinfo : EIATTR_REGCOUNT
	.align		4
.L_148:
        /*033c*/ 	.byte	0x04, 0x2f
        /*033e*/ 	.short	(.L_150 - .L_149)
	.align		4
.L_149:
        /*0340*/ 	.word	index@(_ZN5flash32flash_fwd_splitkv_combine_kernelI23Flash_fwd_kernel_traitsILi256ELi64ELi64ELi4ELb0ELb0EN7cutlass6half_tE19Flash_kernel_traitsILi256ELi64ELi64ELi4ES3_EELi4ELi1ELb0EEEvNS_16Flash_fwd_paramsE)
        /*0344*/ 	.word	0x00000026


	//----- nvinfo : EIATTR_FRAME_SIZE
	.align		4
.L_150:
        /*0348*/ 	.byte	0x04, 0x11
        /*034a*/ 	.short	(.L_152 - .L_151)
	.align		4
.L_151:
        /*034c*/ 	.word	index@($__internal_6_$__cuda_sm20_div_s64)
        /*0350*/ 	.word	0x00000000


	//----- nvinfo : EIATTR_FRAME_SIZE
	.align		4
.L_152:
        /*0354*/ 	.byte	0x04, 0x11
        /*0356*/ 	.short	(.L_154 - .L_153)
	.align		4
.L_153:
        /*0358*/ 	.word	index@(_ZN5flash32flash_fwd_splitkv_combine_kernelI23Flash_fwd_kernel_traitsILi256ELi64ELi64ELi4ELb0ELb0EN7cutlass6half_tE19Flash_kernel_traitsILi256ELi64ELi64ELi4ES3_EELi4ELi1ELb0EEEvNS_16Flash_fwd_paramsE)
        /*035c*/ 	.word	0x00000000


	//----- nvinfo : EIATTR_REGCOUNT
	.align		4
.L_154:
        /*0360*/ 	.byte	0x04, 0x2f
        /*0362*/ 	.short	(.L_156 - .L_155)
	.align		4
.L_155:
        /*0364*/ 	.word	index@(_ZN5flash32flash_fwd_splitkv_combine_kernelI23Flash_fwd_kernel_traitsILi256ELi64ELi64ELi4ELb0ELb0EN7cutlass6half_tE19Flash_kernel_traitsILi256ELi64ELi64ELi4ES3_EELi4ELi2ELb0EEEvNS_16Flash_fwd_paramsE)
        /*0368*/ 	.word	0x00000026


	//----- nvinfo : EIATTR_FRAME_SIZE
	.align		4
.L_156:
        /*036c*/ 	.byte	0x04, 0x11
        /*036e*/ 	.short	(.L_158 - .L_157)
	.align		4
.L_157:
        /*0370*/ 	.word	index@($__internal_5_$__cuda_sm20_div_s64)
        /*0374*/ 	.word	0x00000000


	//----- nvinfo : EIATTR_FRAME_SIZE
	.align		4
.L_158:
        /*0378*/ 	.byte	0x04, 0x11
        /*037a*/ 	.short	(.L_160 - .L_159)
	.align		4
.L_159:
        /*037c*/ 	.word	index@(_ZN5flash32flash_fwd_splitkv_combine_kernelI23Flash_fwd_kernel_traitsILi256ELi64ELi64ELi4ELb0ELb0EN7cutlass6half_tE19Flash_kernel_traitsILi256ELi64ELi64ELi4ES3_EELi4ELi2ELb0EEEvNS_16Flash_fwd_paramsE)
        /*0380*/ 	.word	0x00000000


	//----- nvinfo : EIATTR_REGCOUNT
	.align		4
.L_160:
        /*0384*/ 	.byte	0x04, 0x2f
        /*0386*/ 	.short	(.L_162 - .L_161)
	.align		4
.L_161:
        /*0388*/ 	.word	index@(_ZN5flash32flash_fwd_splitkv_combine_kernelI23Flash_fwd_kernel_traitsILi256ELi64ELi64ELi4ELb0ELb0EN7cutlass6half_tE19Flash_kernel_traitsILi256ELi64ELi64ELi4ES3_EELi4ELi3ELb0EEEvNS_16Flash_fwd_paramsE)
        /*038c*/ 	.word	0x00000026


	//----- nvinfo : EIATTR_FRAME_SIZE
	.align		4
.L_162:
        /*0390*/ 	.byte	0x04, 0x11
        /*0392*/ 	.short	(.L_164 - .L_163)
	.align		4
.L_163:
        /*0394*/ 	.word	index@($__internal_4_$__cuda_sm20_div_s64)
        /*0398*/ 	.word	0x00000000


	//----- nvinfo : EIATTR_FRAME_SIZE
	.align		4
.L_164:
        /*039c*/ 	.byte	0x04, 0x11
        /*039e*/ 	.short	(.L_166 - .L_165)
	.align		4
.L_165:
        /*03a0*/ 	.word	index@(_ZN5flash32flash_fwd_splitkv_combine_kernelI23Flash_fwd_kernel_traitsILi256ELi64ELi64ELi4ELb0ELb0EN7cutlass6half_tE19Flash_kernel_traitsILi256ELi64ELi64ELi4ES3_EELi4ELi3ELb0EEEvNS_16Flash_fwd_paramsE)
        /*03a4*/ 	.word	0x00000000


	//----- nvinfo : EIATTR_REGCOUNT
	.align		4
.L_166:
        /*03a8*/ 	.byte	0x04, 0x2f
        /*03aa*/ 	.short	(.L_168 - .L_167)
	.align		4
.L_167:
        /*03ac*/ 	.word	index@(_ZN5flash32flash_fwd_splitkv_combine_kernelI23Flash_fwd_kernel_traitsILi256ELi64ELi64ELi4ELb0ELb0EN7cutlass6half_tE19Flash_kernel_traitsILi256ELi64ELi64ELi4ES3_EELi4ELi4ELb0EEEvNS_16Flash_fwd_paramsE)
        /*03b0*/ 	.word	0x00000026


	//----- nvinfo : EIATTR_FRAME_SIZE
	.align		4
.L_168:
        /*03b4*/ 	.byte	0x04, 0x11
        /*03b6*/ 	.short	(.L_170 - .L_169)
	.align		4
.L_169:
        /*03b8*/ 	.word	index@($__internal_3_$__cuda_sm20_div_s64)
        /*03bc*/ 	.word	0x00000000


	//----- nvinfo : EIATTR_FRAME_SIZE
	.align		4
.L_170:
        /*03c0*/ 	.byte	0x04, 0x11
        /*03c2*/ 	.short	(.L_172 - .L_171)
	.align		4
.L_171:
        /*03c4*/ 	.word	index@(_ZN5flash32flash_fwd_splitkv_combine_kernelI23Flash_fwd_kernel_traitsILi256ELi64ELi64ELi4ELb0ELb0EN7cutlass6half_tE19Flash_kernel_traitsILi256ELi64ELi64ELi4ES3_EELi4ELi4ELb0EEEvNS_16Flash_fwd_paramsE)
        /*03c8*/ 	.word	0x00000000


	//----- nvinfo : EIATTR_REGCOUNT
	.align		4
.L_172:
        /*03cc*/ 	.byte	0x04, 0x2f
        /*03ce*/ 	.short	(.L_174 - .L_173)
	.align		4
.L_173:
        /*03d0*/ 	.word	index@(_ZN5flash32flash_fwd_splitkv_combine_kernelI23Flash_fwd_kernel_traitsILi256ELi64ELi64ELi4ELb0ELb0EN7cutlass6half_tE19Flash_kernel_traitsILi256ELi64ELi64ELi4ES3_EELi4ELi5ELb0EEEvNS_16Flash_fwd_paramsE)
        /*03d4*/ 	.word	0x00000028


	//----- nvinfo : EIATTR_FRAME_SIZE
	.align		4
.L_174:
        /*03d8*/ 	.byte	0x04, 0x11
        /*03da*/ 	.short	(.L_176 - .L_175)
	.align		4
.L_175:
        /*03dc*/ 	.word	index@($__internal_2_$__cuda_sm20_div_s64)
        /*03e0*/ 	.word	0x00000000


	//----- nvinfo : EIATTR_FRAME_SIZE
	.align		4
.L_176:
        /*03e4*/ 	.byte	0x04, 0x11
        /*03e6*/ 	.short	(.L_178 - .L_177)
	.align		4
.L_177:
        /*03e8*/ 	.word	index@(_ZN5flash32flash_fwd_splitkv_combine_kernelI23Flash_fwd_kernel_traitsILi256ELi64ELi64ELi4ELb0ELb0EN7cutlass6half_tE19Flash_kernel_traitsILi256ELi64ELi64ELi4ES3_EELi4ELi5ELb0EEEvNS_16Flash_fwd_paramsE)
        /*03ec*/ 	.word	0x00000000


	//----- nvinfo : EIATTR_REGCOUNT
	.align		4
.L_178:
        /*03f0*/ 	.byte	0x04, 0x2f
        /*03f2*/ 	.short	(.L_180 - .L_179)
	.align		4
.L_179:
        /*03f4*/ 	.word	index@(_ZN5flash32flash_fwd_splitkv_combine_kernelI23Flash_fwd_kernel_traitsILi256ELi64ELi64ELi4ELb0ELb0EN7cutlass6half_tE19Flash_kernel_traitsILi256ELi64ELi64ELi4ES3_EELi4ELi6ELb0EEEvNS_16Flash_fwd_paramsE)
        /*03f8*/ 	.word	0x00000028


	//----- nvinfo : EIATTR_FRAME_SIZE
	.align		4
.L_180:
        /*03fc*/ 	.byte	0x04, 0x11
        /*03fe*/ 	.short	(.L_182 - .L_181)
	.align		4
.L_181:
        /*0400*/ 	.word	index@($__internal_1_$__cuda_sm20_div_s64)
        /*0404*/ 	.word	0x00000000


	//----- nvinfo : EIATTR_FRAME_SIZE
	.align		4
.L_182:
        /*0408*/ 	.byte	0x04, 0x11
        /*040a*/ 	.short	(.L_184 - .L_183)
	.align		4
.L_183:
        /*040c*/ 	.word	index@(_ZN5flash32flash_fwd_splitkv_combine_kernelI23Flash_fwd_kernel_traitsILi256ELi64ELi64ELi4ELb0ELb0EN7cutlass6half_tE19Flash_kernel_traitsILi256ELi64ELi64ELi4ES3_EELi4ELi6ELb0EEEvNS_16Flash_fwd_paramsE)
        /*0410*/ 	.word	0x00000000


	//----- nvinfo : EIATTR_REGCOUNT
	.align		4
.L_184:
        /*0414*/ 	.byte	0x04, 0x2f
        /*0416*/ 	.short	(.L_186 - .L_185)
	.align		4
.L_185:
        /*0418*/ 	.word	index@(_ZN5flash32flash_fwd_splitkv_combine_kernelI23Flash_fwd_kernel_traitsILi256ELi64ELi64ELi4ELb0ELb0EN7cutlass6half_tE19Flash_kernel_traitsILi256ELi64ELi64ELi4ES3_EELi4ELi7ELb0EEEvNS_16Flash_fwd_paramsE)
        /*041c*/ 	.word	0x0000002a


	//----- nvinfo : EIATTR_FRAME_SIZE
	.align		4
.L_186:
        /*0420*/ 	.byte	0x04, 0x11
        /*0422*/ 	.short	(.L_188 - .L_187)
	.align		4
.L_187:
        /*0424*/ 	.word	index@($__internal_0_$__cuda_sm20_div_s64)
        /*0428*/ 	.word	0x00000000


	//----- nvinfo : EIATTR_FRAME_SIZE
	.align		4
.L_188:
        /*042c*/ 	.byte	0x04, 0x11
        /*042e*/ 	.short	(.L_190 - .L_189)
	.align		4
.L_189:
        /*0430*/ 	.word	index@(_ZN5flash32flash_fwd_splitkv_combine_kernelI23Flash_fwd_kernel_traitsILi256ELi64ELi64ELi4ELb0ELb0EN7cutlass6half_tE19Flash_kernel_traitsILi256ELi64ELi64ELi4ES3_EELi4ELi7ELb0EEEvNS_16Flash_fwd_paramsE)
        /*0434*/ 	.word	0x00000000


	//----- nvinfo : EIATTR_MIN_STACK_SIZE
	.align		4
.L_190:
        /*0438*/ 	.byte	0x04, 0x12
        /*043a*/ 	.short	(.L_192 - .L_191)
	.align		4
.L_191:
        /*043c*/ 	.word	index@(_ZN5flash32flash_fwd_splitkv_combine_kernelI23Flash_fwd_kernel_traitsILi256ELi64ELi64ELi4ELb0ELb0EN7cutlass6half_tE19Flash_kernel_traitsILi256ELi64ELi64ELi4ES3_EELi4ELi7ELb0EEEvNS_16Flash_fwd_paramsE)
        /*0440*/ 	.word	0x00000000


	//----- nvinfo : EIATTR_MIN_STACK_SIZE
	.align		4
.L_192:
        /*0444*/ 	.byte	0x04, 0x12
        /*0446*/ 	.short	(.L_194 - .L_193)
	.align		4
.L_193:
        /*0448*/ 	.word	index@(_ZN5flash32flash_fwd_splitkv_combine_kernelI23Flash_fwd_kernel_traitsILi256ELi64ELi64ELi4ELb0ELb0EN7cutlass6half_tE19Flash_kernel_traitsILi256ELi64ELi64ELi4ES3_EELi4ELi6ELb0EEEvNS_16Flash_fwd_paramsE)
        /*044c*/ 	.word	0x00000000


	//----- nvinfo : EIATTR_MIN_STACK_SIZE
	.align		4
.L_194:
        /*0450*/ 	.byte	0x04, 0x12
        /*0452*/ 	.short	(.L_196 - .L_195)
	.align		4
.L_195:
        /*0454*/ 	.word	index@(_ZN5flash32flash_fwd_splitkv_combine_kernelI23Flash_fwd_kernel_traitsILi256ELi64ELi64ELi4ELb0ELb0EN7cutlass6half_tE19Flash_kernel_traitsILi256ELi64ELi64ELi4ES3_EELi4ELi5ELb0EEEvNS_16Flash_fwd_paramsE)
        /*0458*/ 	.word	0x00000000


	//----- nvinfo : EIATTR_MIN_STACK_SIZE
	.align		4
.L_196:
        /*045c*/ 	.byte	0x04, 0x12
        /*045e*/ 	.short	(.L_198 - .L_197)
	.align		4
.L_197:
        /*0460*/ 	.word	index@(_ZN5flash32flash_fwd_splitkv_combine_kernelI23Flash_fwd_kernel_traitsILi256ELi64ELi64ELi4ELb0ELb0EN7cutlass6half_tE19Flash_kernel_traitsILi256ELi64ELi64ELi4ES3_EELi4ELi4ELb0EEEvNS_16Flash_fwd_paramsE)
        /*0464*/ 	.word	0x00000000


	//----- nvinfo : EIATTR_MIN_STACK_SIZE
	.align		4
.L_198:
        /*0468*/ 	.byte	0x04, 0x12
        /*046a*/ 	.short	(.L_200 - .L_199)
	.align		4
.L_199:
        /*046c*/ 	.word	index@(_ZN5flash32flash_fwd_splitkv_combine_kernelI23Flash_fwd_kernel_traitsILi256ELi64ELi64ELi4ELb0ELb0EN7cutlass6half_tE19Flash_kernel_traitsILi256ELi64ELi64ELi4ES3_EELi4ELi3ELb0EEEvNS_16Flash_fwd_paramsE)
        /*0470*/ 	.word	0x00000000


	//----- nvinfo : EIATTR_MIN_STACK_SIZE
	.align		4
.L_200:
        /*0474*/ 	.byte	0x04, 0x12
        /*0476*/ 	.short	(.L_202 - .L_201)
	.align		4
.L_201:
        /*0478*/ 	.word	index@(_ZN5flash32flash_fwd_splitkv_combine_kernelI23Flash_fwd_kernel_traitsILi256ELi64ELi64ELi4ELb0ELb0EN7cutlass6half_tE19Flash_kernel_traitsILi256ELi64ELi64ELi4ES3_EELi4ELi2ELb0EEEvNS_16Flash_fwd_paramsE)
        /*047c*/ 	.word	0x00000000


	//----- nvinfo : EIATTR_MIN_STACK_SIZE
	.align		4
.L_202:
        /*0480*/ 	.byte	0x04, 0x12
        /*0482*/ 	.short	(.L_204 - .L_203)
	.align		4
.L_203:
        /*0484*/ 	.word	index@(_ZN5flash32flash_fwd_splitkv_combine_kernelI23Flash_fwd_kernel_traitsILi256ELi64ELi64ELi4ELb0ELb0EN7cutlass6half_tE19Flash_kernel_traitsILi256ELi64ELi64ELi4ES3_EELi4ELi1ELb0EEEvNS_16Flash_fwd_paramsE)
        /*0488*/ 	.word	0x00000000


	//----- nvinfo : EIATTR_MIN_STACK_SIZE
	.align		4
.L_204:
        /*048c*/ 	.byte	0x04, 0x12
        /*048e*/ 	.short	(.L_206 - .L_205)
	.align		4
.L_205:
        /*0490*/ 	.word	index@(_ZN5flash32flash_fwd_splitkv_combine_kernelI23Flash_fwd_kernel_traitsILi256ELi64ELi64ELi4ELb0ELb0EN7cutlass6half_tE19Flash_kernel_traitsILi256ELi64ELi64ELi4ES3_EELi4ELi7ELb1EEEvNS_16Flash_fwd_paramsE)
        /*0494*/ 	.word	0x00000000


	//----- nvinfo : EIATTR_MIN_STACK_SIZE
	.align		4
.L_206:
        /*0498*/ 	.byte	0x04, 0x12
        /*049a*/ 	.short	(.L_208 - .L_207)
	.align		4
.L_207:
        /*049c*/ 	.word	index@(_ZN5flash32flash_fwd_splitkv_combine_kernelI23Flash_fwd_kernel_traitsILi256ELi64ELi64ELi4ELb0ELb0EN7cutlass6half_tE19Flash_kernel_traitsILi256ELi64ELi64ELi4ES3_EELi4ELi6ELb1EEEvNS_16Flash_fwd_paramsE)
        /*04a0*/ 	.word	0x00000000


	//----- nvinfo : EIATTR_MIN_STACK_SIZE
	.align		4
.L_208:
        /*04a4*/ 	.byte	0x04, 0x12
        /*04a6*/ 	.short	(.L_210 - .L_209)
	.align		4
.L_209:
        /*04a8*/ 	.word	index@(_ZN5flash32flash_fwd_splitkv_combine_kernelI23Flash_fwd_kernel_traitsILi256ELi64ELi64ELi4ELb0ELb0EN7cutlass6half_tE19Flash_kernel_traitsILi256ELi64ELi64ELi4ES3_EELi4ELi5ELb1EEEvNS_16Flash_fwd_paramsE)
        /*04ac*/ 	.word	0x00000000


	//----- nvinfo : EIATTR_MIN_STACK_SIZE
	.align		4
.L_210:
        /*04b0*/ 	.byte	0x04, 0x12
        /*04b2*/ 	.short	(.L_212 - .L_211)
	.align		4
.L_211:
        /*04b4*/ 	.word	index@(_ZN5flash32flash_fwd_splitkv_combine_kernelI23Flash_fwd_kernel_traitsILi256ELi64ELi64ELi4ELb0ELb0EN7cutlass6half_tE19Flash_kernel_traitsILi256ELi64ELi64ELi4ES3_EELi4ELi4ELb1EEEvNS_16Flash_fwd_paramsE)
        /*04b8*/ 	.word	0x00000000


	//----- nvinfo : EIATTR_MIN_STACK_SIZE
	.align		4
.L_212:
        /*04bc*/ 	.byte	0x04, 0x12
        /*04be*/ 	.short	(.L_214 - .L_213)
	.align		4
.L_213:
        /*04c0*/ 	.word	index@(_ZN5flash32flash_fwd_splitkv_combine_kernelI23Flash_fwd_kernel_traitsILi256ELi64ELi64ELi4ELb0ELb0EN7cutlass6half_tE19Flash_kernel_traitsILi256ELi64ELi64ELi4ES3_EELi4ELi3ELb1EEEvNS_16Flash_fwd_paramsE)
        /*04c4*/ 	.word	0x00000000


	//----- nvinfo : EIATTR_MIN_STACK_SIZE
	.align		4
.L_214:
        /*04c8*/ 	.byte	0x04, 0x12
        /*04ca*/ 	.short	(.L_216 - .L_215)
	.align		4
.L_215:
        /*04cc*/ 	.word	index@(_ZN5flash32flash_fwd_splitkv_combine_kernelI23Flash_fwd_kernel_traitsILi256ELi64ELi64ELi4ELb0ELb0EN7cutlass6half_tE19Flash_kernel_traitsILi256ELi64ELi64ELi4ES3_EELi4ELi2ELb1EEEvNS_16Flash_fwd_paramsE)
        /*04d0*/ 	.word	0x00000000


	//----- nvinfo : EIATTR_MIN_STACK_SIZE
	.align		4
.L_216:
        /*04d4*/ 	.byte	0x04, 0x12
        /*04d6*/ 	.short	(.L_218 - .L_217)
	.align		4
.L_217:
        /*04d8*/ 	.word	index@(_ZN5flash32flash_fwd_splitkv_combine_kernelI23Flash_fwd_kernel_traitsILi256ELi64ELi64ELi4ELb0ELb0EN7cutlass6half_tE19Flash_kernel_traitsILi256ELi64ELi64ELi4ES3_EELi4ELi1ELb1EEEvNS_16Flash_fwd_paramsE)
        /*04dc*/ 	.word	0x00000000


	//----- nvinfo : EIATTR_MIN_STACK_SIZE
	.align		4
.L_218:
        /*04e0*/ 	.byte	0x04, 0x12
        /*04e2*/ 	.short	(.L_220 - .L_219)
	.align		4
.L_219:
        /*04e4*/ 	.word	index@(_ZN5flash24flash_fwd_splitkv_kernelI23Flash_fwd_kernel_traitsILi256ELi64ELi64ELi4ELb0ELb0EN7cutlass6half_tE19Flash_kernel_traitsILi256ELi64ELi64ELi4ES3_EELb1ELb0ELb0ELb0ELb0ELb0ELb0ELb0EEEvNS_16Flash_fwd_paramsE)
        /*04e8*/ 	.word	0x00000000


	//----- nvinfo : EIATTR_MIN_STACK_SIZE
	.align		4
.L_220:
        /*04ec*/ 	.byte	0x04, 0x12
        /*04ee*/ 	.short	(.L_222 - .L_221)
	.align		4
.L_221:
        /*04f0*/ 	.word	index@(_ZN5flash24flash_fwd_splitkv_kernelI23Flash_fwd_kernel_traitsILi256ELi64ELi64ELi4ELb0ELb0EN7cutlass6half_tE19Flash_kernel_traitsILi256ELi64ELi64ELi4ES3_EELb1ELb0ELb0ELb0ELb0ELb1ELb0ELb0EEEvNS_16Flash_fwd_paramsE)
        /*04f4*/ 	.word	0x00000000


	//----- nvinfo : EIATTR_MIN_STACK_SIZE
	.align		4
.L_222:
        /*04f8*/ 	.byte	0x04, 0x12
        /*04fa*/ 	.short	(.L_224 - .L_223)
	.align		4
.L_223:
        /*04fc*/ 	.word	index@(_ZN5flash24flash_fwd_splitkv_kernelI23Flash_fwd_kernel_traitsILi256ELi64ELi64ELi4ELb0ELb0EN7cutlass6half_tE19Flash_kernel_traitsILi256ELi64ELi64ELi4ES3_EELb1ELb0ELb0ELb0ELb0ELb0ELb0ELb1EEEvNS_16Flash_fwd_paramsE)
        /*0500*/ 	.word	0x00000000


	//----- nvinfo : EIATTR_MIN_STACK_SIZE
	.align		4
.L_224:
        /*0504*/ 	.byte	0x04, 0x12
        /*0506*/ 	.short	(.L_226 - .L_225)
	.align		4
.L_225:
        /*0508*/ 	.word	index@(_ZN5flash24flash_fwd_splitkv_kernelI23Flash_fwd_kernel_traitsILi256ELi64ELi64ELi4ELb0ELb0EN7cutlass6half_tE19Flash_kernel_traitsILi256ELi64ELi64ELi4ES3_EELb1ELb0ELb0ELb0ELb0ELb1ELb0ELb1EEEvNS_16Flash_fwd_paramsE)
        /*050c*/ 	.word	0x00000000


	//----- nvinfo : EIATTR_MIN_STACK_SIZE
	.align		4
.L_226:
        /*0510*/ 	.byte	0x04, 0x12
        /*0512*/ 	.short	(.L_228 - .L_227)
	.align		4
.L_227:
        /*0514*/ 	.word	index@(_ZN5flash24flash_fwd_splitkv_kernelI23Flash_fwd_kernel_traitsILi256ELi64ELi64ELi4ELb0ELb0EN7cutlass6half_tE19Flash_kernel_traitsILi256ELi64ELi64ELi4ES3_EELb1ELb0ELb0ELb0ELb0ELb0ELb1ELb0EEEvNS_16Flash_fwd_paramsE)
        /*0518*/ 	.word	0x00000000


	//----- nvinfo : EIATTR_MIN_STACK_SIZE
	.align		4
.L_228:
        /*051c*/ 	.byte	0x04, 0x12
        /*051e*/ 	.short	(.L_230 - .L_229)
	.align		4
.L_229:
        /*0520*/ 	.word	index@(_ZN5flash24flash_fwd_splitkv_kernelI23Flash_fwd_kernel_traitsILi256ELi64ELi64ELi4ELb0ELb0EN7cutlass6half_tE19Flash_kernel_traitsILi256ELi64ELi64ELi4ES3_EELb1ELb0ELb0ELb0ELb0ELb1ELb1ELb0EEEvNS_16Flash_fwd_paramsE)
        /*0524*/ 	.word	0x00000000


	//----- nvinfo : EIATTR_MIN_STACK_SIZE
	.align		4
.L_230:
        /*0528*/ 	.byte	0x04, 0x12
        /*052a*/ 	.short	(.L_232 - .L_231)
	.align		4
.L_231:
        /*052c*/ 	.word	index@(_ZN5flash24flash_fwd_splitkv_kernelI23Flash_fwd_kernel_traitsILi256ELi64ELi64ELi4ELb0ELb0EN7cutlass6half_tE19Flash_kernel_traitsILi256ELi64ELi64ELi4ES3_EELb1ELb0ELb0ELb0ELb0ELb0ELb1ELb1EEEvNS_16Flash_fwd_paramsE)
        /*0530*/ 	.word	0x00000000


	//----- nvinfo : EIATTR_MIN_STACK_SIZE
	.align		4
.L_232:
        /*0534*/ 	.byte	0x04, 0x12
        /*0536*/ 	.short	(.L_234 - .L_233)
	.align		4
.L_233:
        /*0538*/ 	.word	index@(_ZN5flash24flash_fwd_splitkv_kernelI23Flash_fwd_kernel_traitsILi256ELi64ELi64ELi4ELb0ELb0EN7cutlass6half_tE19Flash_kernel_traitsILi256ELi64ELi64ELi4ES3_EELb1ELb0ELb0ELb0ELb0ELb1ELb1ELb1EEEvNS_16Flash_fwd_paramsE)
        /*053c*/ 	.word	0x00000000


	//----- nvinfo : EIATTR_MIN_STACK_SIZE
	.align		4
.L_234:
        /*0540*/ 	.byte	0x04, 0x12
        /*0542*/ 	.short	(.L_236 - .L_235)
	.align		4
.L_235:
        /*0544*/ 	.word	index@(_ZN5flash24flash_fwd_splitkv_kernelI23Flash_fwd_kernel_traitsILi256ELi64ELi64ELi4ELb0ELb0EN7cutlass6half_tE19Flash_kernel_traitsILi256ELi64ELi64ELi4ES3_EELb1ELb0ELb0ELb0ELb1ELb0ELb0ELb0EEEvNS_16Flash_fwd_paramsE)
        /*0548*/ 	.word	0x00000000


	//----- nvinfo : EIATTR_MIN_STACK_SIZE
	.align		4
.L_236:
        /*054c*/ 	.byte	0x04, 0x12
        /*054e*/ 	.short	(.L_238 - .L_237)
	.align		4
.L_237:
        /*0550*/ 	.word	index@(_ZN5flash24flash_fwd_splitkv_kernelI23Flash_fwd_kernel_traitsILi256ELi64ELi64ELi4ELb0ELb0EN7cutlass6half_tE19Flash_kernel_traitsILi256ELi64ELi64ELi4ES3_EELb1ELb0ELb0ELb0ELb1ELb1ELb0ELb0EEEvNS_16Flash_fwd_paramsE)
        /*0554*/ 	.word	0x00000000


	//----- nvinfo : EIATTR_MIN_STACK_SIZE
	.align		4
.L_238:
        /*0558*/ 	.byte	0x04, 0x12
        /*055a*/ 	.short	(.L_240 - .L_239)
	.align		4
.L_239:
        /*055c*/ 	.word	index@(_ZN5flash24flash_fwd_splitkv_kernelI23Flash_fwd_kernel_traitsILi256ELi64ELi64ELi4ELb0ELb0EN7cutlass6half_tE19Flash_kernel_traitsILi256ELi64ELi64ELi4ES3_EELb1ELb0ELb1ELb0ELb0ELb0ELb0ELb0EEEvNS_16Flash_fwd_paramsE)
        /*0560*/ 	.word	0x00000000


	//----- nvinfo : EIATTR_MIN_STACK_SIZE
	.align		4
.L_240:
        /*0564*/ 	.byte	0x04, 0x12
        /*0566*/ 	.short	(.L_242 - .L_241)
	.align		4
.L_241:
        /*0568*/ 	.word	index@(_ZN5flash24flash_fwd_splitkv_kernelI23Flash_fwd_kernel_traitsILi256ELi64ELi64ELi4ELb0ELb0EN7cutlass6half_tE19Flash_kernel_traitsILi256ELi64ELi64ELi4ES3_EELb1ELb0ELb1ELb0ELb0ELb1ELb0ELb0EEEvNS_16Flash_fwd_paramsE)
        /*056c*/ 	.word	0x00000000


	//----- nvinfo : EIATTR_MIN_STACK_SIZE
	.align		4
.L_242:
        /*0570*/ 	.byte	0x04, 0x12
        /*0572*/ 	.short	(.L_244 - .L_243)
	.align		4
.L_243:
        /*0574*/ 	.word	index@(_ZN5flash24flash_fwd_splitkv_kernelI23Flash_fwd_kernel_traitsILi256ELi64ELi64ELi4ELb0ELb0EN7cutlass6half_tE19Flash_kernel_traitsILi256ELi64ELi64ELi4ES3_EELb1ELb0ELb0ELb0ELb1ELb0ELb0ELb1EEEvNS_16Flash_fwd_paramsE)
        /*0578*/ 	.word	0x00000000


	//----- nvinfo : EIATTR_MIN_STACK_SIZE
	.align		4
.L_244:
        /*057c*/ 	.byte	0x04, 0x12
        /*057e*/ 	.short	(.L_246 - .L_245)
	.align		4
.L_245:
        /*0580*/ 	.word	index@(_ZN5flash24flash_fwd_splitkv_kernelI23Flash_fwd_kernel_traitsILi256ELi64ELi64ELi4ELb0ELb0EN7cutlass6half_tE19Flash_kernel_traitsILi256ELi64ELi64ELi4ES3_EELb1ELb0ELb0ELb0ELb1ELb1ELb0ELb1EEEvNS_16Flash_fwd_paramsE)
        /*0584*/ 	.word	0x00000000


	//----- nvinfo : EIATTR_MIN_STACK_SIZE
	.align		4
.L_246:
        /*0588*/ 	.byte	0x04, 0x12
        /*058a*/ 	.short	(.L_248 - .L_247)
	.align		4
.L_247:
        /*058c*/ 	.word	index@(_ZN5flash24flash_fwd_splitkv_kernelI23Flash_fwd_kernel_traitsILi256ELi64ELi64ELi4ELb0ELb0EN7cutlass6half_tE19Flash_kernel_traitsILi256ELi64ELi64ELi4ES3_EELb1ELb0ELb1ELb0ELb0ELb0ELb0ELb1EEEvNS_16Flash_fwd_paramsE)
        /*0590*/ 	.word	0x00000000


	//----- nvinfo : EIATTR_MIN_STACK_SIZE
	.align		4
.L_248:
        /*0594*/ 	.byte	0x04, 0x12
        /*0596*/ 	.short	(.L_250 - .L_249)
	.align		4
.L_249:
        /*0598*/ 	.word	index@(_ZN5flash24flash_fwd_splitkv_kernelI23Flash_fwd_kernel_traitsILi256ELi64ELi64ELi4ELb0ELb0EN7cutlass6half_tE19Flash_kernel_traitsILi256ELi64ELi64ELi4ES3_EELb1ELb0ELb1ELb0ELb0ELb1ELb0ELb1EEEvNS_16Flash_fwd_paramsE)
        /*059c*/ 	.word	0x00000000


	//----- nvinfo : EIATTR_MIN_STACK_SIZE
	.align		4
.L_250:
        /*05a0*/ 	.byte	0x04, 0x12
        /*05a2*/ 	.short	(.L_252 - .L_251)
	.align		4
.L_251:
        /*05a4*/ 	.word	index@(_ZN5flash24flash_fwd_splitkv_kernelI23Flash_fwd_kernel_traitsILi256ELi64ELi64ELi4ELb0ELb0EN7cutlass6half_tE19Flash_kernel_traitsILi256ELi64ELi64ELi4ES3_EELb1ELb0ELb0ELb0ELb1ELb0ELb1ELb0EEEvNS_16Flash_fwd_paramsE)
        /*05a8*/ 	.word	0x00000000


	//----- nvinfo : EIATTR_MIN_STACK_SIZE
	.align		4
.L_252:
        /*05ac*/ 	.byte	0x04, 0x12
        /*05ae*/ 	.short	(.L_254 - .L_253)
	.align		4
.L_253:
        /*05b0*/ 	.word	index@(_ZN5flash24flash_fwd_splitkv_kernelI23Flash_fwd_kernel_traitsILi256ELi64ELi64ELi4ELb0ELb0EN7cutlass6half_tE19Flash_kernel_traitsILi256ELi64ELi64ELi4ES3_EELb1ELb0ELb0ELb0ELb1ELb1ELb1ELb0EEEvNS_16Flash_fwd_paramsE)
        /*05b4*/ 	.word	0x00000000


	//----- nvinfo : EIATTR_MIN_STACK_SIZE
	.align		4
.L_254:
        /*05b8*/ 	.byte	0x04, 0x12
        /*05ba*/ 	.short	(.L_256 - .L_255)
	.align		4
.L_255:
        /*05bc*/ 	.word	index@(_ZN5flash24flash_fwd_splitkv_kernelI23Flash_fwd_kernel_traitsILi256ELi64ELi64ELi4ELb0ELb0EN7cutlass6half_tE19Flash_kernel_traitsILi256ELi64ELi64ELi4ES3_EELb1ELb0ELb1ELb0ELb0ELb0ELb1ELb0EEEvNS_16Flash_fwd_paramsE)
        /*05c0*/ 	.word	0x00000000


	//----- nvinfo : EIATTR_MIN_STACK_SIZE
	.align		4
.L_256:
        /*05c4*/ 	.byte	0x04, 0x12
        /*05c6*/ 	.short	(.L_258 - .L_257)
	.align		4
.L_257:
        /*05c8*/ 	.word	index@(_ZN5flash24flash_fwd_splitkv_kernelI23Flash_fwd_kernel_traitsILi256ELi64ELi64ELi4ELb0ELb0EN7cutlass6half_tE19Flash_kernel_traitsILi256ELi64ELi64ELi4ES3_EELb1ELb0ELb1ELb0ELb0ELb1ELb1ELb0EEEvNS_16Flash_fwd_paramsE)
        /*05cc*/ 	.word	0x00000000


	//----- nvinfo : EIATTR_MIN_STACK_SIZE
	.align		4
.L_258:
        /*05d0*/ 	.byte	0x04, 0x12
        /*05d2*/ 	.short	(.L_260 - .L_259)
	.align		4
.L_259:
        /*05d4*/ 	.word	index@(_ZN5flash24flash_fwd_splitkv_kernelI23Flash_fwd_kernel_traitsILi256ELi64ELi64ELi4ELb0ELb0EN7cutlass6half_tE19Flash_kernel_traitsILi256ELi64ELi64ELi4ES3_EELb1ELb0ELb0ELb0ELb1ELb0ELb1ELb1EEEvNS_16Flash_fwd_paramsE)
        /*05d8*/ 	.word	0x00000000


	//----- nvinfo : EIATTR_MIN_STACK_SIZE
	.align		4
.L_260:
        /*05dc*/ 	.byte	0x04, 0x12
        /*05de*/ 	.short	(.L_262 - .L_261)
	.align		4
.L_261:
        /*05e0*/ 	.word	index@(_ZN5flash24flash_fwd_splitkv_kernelI23Flash_fwd_kernel_traitsILi256ELi64ELi64ELi4ELb0ELb0EN7cutlass6half_tE19Flash_kernel_traitsILi256ELi64ELi64ELi4ES3_EELb1ELb0ELb0ELb0ELb1ELb1ELb1ELb1EEEvNS_16Flash_fwd_paramsE)
        /*05e4*/ 	.word	0x00000000


	//----- nvinfo : EIATTR_MIN_STACK_SIZE
	.align		4
.L_262:
        /*05e8*/ 	.byte	0x04, 0x12
        /*05ea*/ 	.short	(.L_264 - .L_263)
	.align		4
.L_263:
        /*05ec*/ 	.word	index@(_ZN5flash24flash_fwd_splitkv_kernelI23Flash_fwd_kernel_traitsILi256ELi64ELi64ELi4ELb0ELb0EN7cutlass6half_tE19Flash_kernel_traitsILi256ELi64ELi64ELi4ES3_EELb1ELb0ELb1ELb0ELb0ELb0ELb1ELb1EEEvNS_16Flash_fwd_paramsE)
        /*05f0*/ 	.word	0x00000000


	//----- nvinfo : EIATTR_MIN_STACK_SIZE
	.align		4
.L_264:
        /*05f4*/ 	.byte	0x04, 0x12
        /*05f6*/ 	.short	(.L_266 - .L_265)
	.align		4
.L_265:
        /*05f8*/ 	.word	index@(_ZN5flash24flash_fwd_splitkv_kernelI23Flash_fwd_kernel_traitsILi256ELi64ELi64ELi4ELb0ELb0EN7cutlass6half_tE19Flash_kernel_traitsILi256ELi64ELi64ELi4ES3_EELb1ELb0ELb1ELb0ELb0ELb1ELb1ELb1EEEvNS_16Flash_fwd_paramsE)
        /*05fc*/ 	.word	0x00000000
.L_266:


//--------------------- .nv.compat                --------------------------
	.section	.nv.compat,"",@"SHT_CUDA_COMPAT_INFO"
	.align	4
        /*0000*/ 	.byte	0x02, 0x09, 0x01, 0x00, 0x02, 0x02, 0x01, 0x00, 0x02, 0x05, 0x05, 0x00, 0x03, 0x07, 0x01, 0x01
        /*0010*/ 	.byte	0x02, 0x03, 0x00, 0x00, 0x02, 0x06, 0x01, 0x00, 0x04, 0x0b, 0x08, 0x00, 0x00, 0x00, 0x00, 0x00
        /*0020*/ 	.byte	0x00, 0x00, 0x00, 0x00


//--------------------- .nv.info._ZN5flash32flash_fwd_splitkv_combine_kernelI23Flash_fwd_kernel_traitsILi256ELi64ELi64ELi4ELb0ELb0EN7cutlass6half_tE19Flash_kernel_traitsILi256ELi64ELi64ELi4ES3_EELi4ELi7ELb0EEEvNS_16Flash_fwd_paramsE --------------------------
	.section	.nv.info._ZN5flash32flash_fwd_splitkv_combine_kernelI23Flash_fwd_kernel_traitsILi256ELi64ELi64ELi4ELb0ELb0EN7cutlass6half_tE19Flash_kernel_traitsILi256ELi64ELi64ELi4ES3_EELi4ELi7ELb0EEEvNS_16Flash_fwd_paramsE,"",@"SHT_CUDA_INFO"
	.sectionflags	@""
	.align	4


	//----- nvinfo : EIATTR_CUDA_API_VERSION
	.align		4
        /*0000*/ 	.byte	0x04, 0x37
        /*0002*/ 	.short	(.L_268 - .L_267)
.L_267:
        /*0004*/ 	.word	0x00000082


	//----- nvinfo : EIATTR_KPARAM_INFO
	.align		4
.L_268:
        /*0008*/ 	.byte	0x04, 0x17
        /*000a*/ 	.short	(.L_270 - .L_269)
.L_269:
        /*000c*/ 	.word	0x00000000
        /*0010*/ 	.short	0x0000
        /*0012*/ 	.short	0x0000
        /*0014*/ 	.byte	0x00, 0xf0, 0x41, 0x07


	//----- nvinfo : EIATTR_SPARSE_MMA_MASK
	.align		4
.L_270:
        /*0018*/ 	.byte	0x03, 0x50
        /*001a*/ 	.short	0x0000


	//----- nvinfo : EIATTR_MAXREG_COUNT
	.align		4
        /*001c*/ 	.byte	0x03, 0x1b
        /*001e*/ 	.short	0x00ff


	//----- nvinfo : EIATTR_NUM_BARRIERS
	.align		4
        /*0020*/ 	.byte	0x02, 0x4c
        /*0022*/ 	.byte	0x01
	.zero		1


	//----- nvinfo : EIATTR_MERCURY_ISA_VERSION
	.align		4
        /*0024*/ 	.byte	0x03, 0x5f
        /*0026*/ 	.short	0x0101


	//----- nvinfo : EIATTR_COOP_GROUP_MASK_REGIDS
	.align		4
        /*0028*/ 	.byte	0x04, 0x29
        /*002a*/ 	.short	(.L_272 - .L_271)


	//   ....[0]....
.L_271:
        /*002c*/ 	.word	0xffffffff


	//   ....[1]....
        /*0030*/ 	.word	0xffffffff


	//   ....[2]....
        /*0034*/ 	.word	0xffffffff


	//   ....[3]....
        /*0038*/ 	.word	0xffffffff


	//   ....[4]....
        /*003c*/ 	.word	0xffffffff


	//   ....[5]....
        /*0040*/ 	.word	0xffffffff


	//   ....[6]....
        /*0044*/ 	.word	0xffffffff


	//   ....[7]....
        /*0048*/ 	.word	0xffffffff


	//   ....[8]....
        /*004c*/ 	.word	0xffffffff


	//   ....[9]....
        /*0050*/ 	.word	0xffffffff


	//----- nvinfo : EIATTR_COOP_GROUP_INSTR_OFFSETS
	.align		4
.L_272:
        /*0054*/ 	.byte	0x04, 0x28
        /*0056*/ 	.short	(.L_274 - .L_273)


	//   ....[0]....
.L_273:
        /*0058*/ 	.word	0x00001c20


	//   ....[1]....
        /*005c*/ 	.word	0x00001c60


	//   ....[2]....
        /*0060*/ 	.word	0x00001d10


	//   ....[3]....
        /*0064*/ 	.word	0x00001d30


	//   ....[4]....
        /*0068*/ 	.word	0x00001d50


	//   ....[5]....
        /*006c*/ 	.word	0x00001f10


	//   ....[6]....
        /*0070*/ 	.word	0x00001fc0


	//   ....[7]....
        /*0074*/ 	.word	0x00002030


	//   ....[8]....
        /*0078*/ 	.word	0x000020e0


	//   ....[9]....
        /*007c*/ 	.word	0x000021a0


	//----- nvinfo : EIATTR_VRC_CTA_INIT_COUNT
	.align		4
.L_274:
        /*0080*/ 	.byte	0x02, 0x4a
	.zero		1
	.zero		1


	//----- nvinfo : EIATTR_EXIT_INSTR_OFFSETS
	.align		4
        /*0084*/ 	.byte	0x04, 0x1c
        /*0086*/ 	.short	(.L_276 - .L_275)


	//   ....[0]....
.L_275:
        /*0088*/ 	.word	0x000043b0


	//   ....[1]....
        /*008c*/ 	.word	0x000048d0


	//   ....[2]....
        /*0090*/ 	.word	0x000048f0


	//----- nvinfo : EIATTR_CRS_STACK_SIZE
	.align		4
.L_276:
        /*0094*/ 	.byte	0x04, 0x1e
        /*0096*/ 	.short	(.L_278 - .L_277)
.L_277:
        /*0098*/ 	.word	0x00000000


	//----- nvinfo : EIATTR_CBANK_PARAM_SIZE
	.align		4
.L_278:
        /*009c*/ 	.byte	0x03, 0x19
        /*009e*/ 	.short	0x01d0


	//----- nvinfo : EIATTR_PARAM_CBANK
	.align		4
        /*00a0*/ 	.byte	0x04, 0x0a
        /*00a2*/ 	.short	(.L_280 - .L_279)
	.align		4
.L_279:
        /*00a4*/ 	.word	index@(.nv.constant0._ZN5flash32flash_fwd_splitkv_combine_kernelI23Flash_fwd_kernel_traitsILi256ELi64ELi64ELi4ELb0ELb0EN7cutlass6half_tE19Flash_kernel_traitsILi256ELi64ELi64ELi4ES3_EELi4ELi7ELb0EEEvNS_16Flash_fwd_paramsE)
        /*00a8*/ 	.short	0x0380
        /*00aa*/ 	.short	0x01d0


	//----- nvinfo : EIATTR_SW_WAR
	.align		4
.L_280:
        /*00ac*/ 	.byte	0x04, 0x36
        /*00ae*/ 	.short	(.L_282 - .L_281)
.L_281:
        /*00b0*/ 	.word	0x00000008
.L_282:


//--------------------- .nv.info._ZN5flash32flash_fwd_splitkv_combine_kernelI23Flash_fwd_kernel_traitsILi256ELi64ELi64ELi4ELb0ELb0EN7cutlass6half_tE19Flash_kernel_traitsILi256ELi64ELi64ELi4ES3_EELi4ELi6ELb0EEEvNS_16Flash_fwd_paramsE --------------------------
	.section	.nv.info._ZN5flash32flash_fwd_splitkv_combine_kernelI23Flash_fwd_kernel_traitsILi256ELi64ELi64ELi4ELb0ELb0EN7cutlass6half_tE19Flash_kernel_traitsILi256ELi64ELi64ELi4ES3_EELi4ELi6ELb0EEEvNS_16Flash_fwd_paramsE,"",@"SHT_CUDA_INFO"
	.sectionflags	@""
	.align	4


	//----- nvinfo : EIATTR_CUDA_API_VERSION
	.align		4
        /*0000*/ 	.byte	0x04, 0x37
        /*0002*/ 	.short	(.L_284 - .L_283)
.L_283:
        /*0004*/ 	.word	0x00000082


	//----- nvinfo : EIATTR_KPARAM_INFO
	.align		4
.L_284:
        /*0008*/ 	.byte	0x04, 0x17
        /*000a*/ 	.short	(.L_286 - .L_285)
.L_285:
        /*000c*/ 	.word	0x00000000
        /*0010*/ 	.short	0x0000
        /*0012*/ 	.short	0x0000
        /*0014*/ 	.byte	0x00, 0xf0, 0x41, 0x07


	//----- nvinfo : EIATTR_SPARSE_MMA_MASK
	.align		4
.L_286:
        /*0018*/ 	.byte	0x03, 0x50
        /*001a*/ 	.short	0x0000


	//----- nvinfo : EIATTR_MAXREG_COUNT
	.align		4
        /*001c*/ 	.byte	0x03, 0x1b
        /*001e*/ 	.short	0x00ff


	//----- nvinfo : EIATTR_NUM_BARRIERS
	.align		4
        /*0020*/ 	.byte	0x02, 0x4c
        /*0022*/ 	.byte	0x01
	.zero		1


	//----- nvinfo : EIATTR_MERCURY_ISA_VERSION
	.align		4
        /*0024*/ 	.byte	0x03, 0x5f
        /*0026*/ 	.short	0x0101


	//----- nvinfo : EIATTR_COOP_GROUP_MASK_REGIDS
	.align		4
        /*0028*/ 	.byte	0x04, 0x29
        /*002a*/ 	.short	(.L_288 - .L_287)


	//   ....[0]....
.L_287:
        /*002c*/ 	.word	0xffffffff


	//   ....[1]....
        /*0030*/ 	.word	0xffffffff


	//   ....[2]....
        /*0034*/ 	.word	0xffffffff


	//   ....[3]....
        /*0038*/ 	.word	0xffffffff


	//   ....[4]....
        /*003c*/ 	.word	0xffffffff


	//   ....[5]....
        /*0040*/ 	.word	0xffffffff


	//   ....[6]....
        /*0044*/ 	.word	0xffffffff


	//   ....[7]....
        /*0048*/ 	.word	0xffffffff


	//   ....[8]....
        /*004c*/ 	.word	0xffffffff


	//   ....[9]....
        /*0050*/ 	.word	0xffffffff


	//----- nvinfo : EIATTR_COOP_GROUP_INSTR_OFFSETS
	.align		4
.L_288:
        /*0054*/ 	.byte	0x04, 0x28
        /*0056*/ 	.short	(.L_290 - .L_289)


	//   ....[0]....
.L_289:
        /*0058*/ 	.word	0x000019a0


	//   ....[1]....
        /*005c*/ 	.word	0x000019c0


	//   ....[2]....
        /*0060*/ 	.word	0x000019f0


	//   ....[3]....
        /*0064*/ 	.word	0x00001a20


	//   ....[4]....
        /*0068*/ 	.word	0x00001ab0


	//   ....[5]....
        /*006c*/ 	.word	0x00001c90


	//   ....[6]....
        /*0070*/ 	.word	0x00001d20


	//   ....[7]....
        /*0074*/ 	.word	0x00001d90


	//   ....[8]....
        /*0078*/ 	.word	0x00001df0


	//   ....[9]....
        /*007c*/ 	.word	0x00001ed0


	//----- nvinfo : EIATTR_VRC_CTA_INIT_COUNT
	.align		4
.L_290:
        /*0080*/ 	.byte	0x02, 0x4a
	.zero		1
	.zero		1


	//----- nvinfo : EIATTR_EXIT_INSTR_OFFSETS
	.align		4
        /*0084*/ 	.byte	0x04, 0x1c
        /*0086*/ 	.short	(.L_292 - .L_291)


	//   ....[0]....
.L_291:
        /*0088*/ 	.word	0x00003fd0


	//   ....[1]....
        /*008c*/ 	.word	0x000044f0


	//   ....[2]....
        /*0090*/ 	.word	0x00004510


	//----- nvinfo : EIATTR_CRS_STACK_SIZE
	.align		4
.L_292:
        /*0094*/ 	.byte	0x04, 0x1e
        /*0096*/ 	.short	(.L_294 - .L_293)
.L_293:
        /*0098*/ 	.word	0x00000000


	//----- nvinfo : EIATTR_CBANK_PARAM_SIZE
	.align		4
.L_294:
        /*009c*/ 	.byte	0x03, 0x19
        /*009e*/ 	.short	0x01d0


	//----- nvinfo : EIATTR_PARAM_CBANK
	.align		4
        /*00a0*/ 	.byte	0x04, 0x0a
        /*00a2*/ 	.short	(.L_296 - .L_295)
	.align		4
.L_295:
        /*00a4*/ 	.word	index@(.nv.constant0._ZN5flash32flash_fwd_splitkv_combine_kernelI23Flash_fwd_kernel_traitsILi256ELi64ELi64ELi4ELb0ELb0EN7cutlass6half_tE19Flash_kernel_traitsILi256ELi64ELi64ELi4ES3_EELi4ELi6ELb0EEEvNS_16Flash_fwd_paramsE)
        /*00a8*/ 	.short	0x0380
        /*00aa*/ 	.short	0x01d0


	//----- nvinfo : EIATTR_SW_WAR
	.align		4
.L_296:
        /*00ac*/ 	.byte	0x04, 0x36
        /*00ae*/ 	.short	(.L_298 - .L_297)
.L_297:
        /*00b0*/ 	.word	0x00000008
.L_298:


//--------------------- .nv.info._ZN5flash32flash_fwd_splitkv_combine_kernelI23Flash_fwd_kernel_traitsILi256ELi64ELi64ELi4ELb0ELb0EN7cutlass6half_tE19Flash_kernel_traitsILi256ELi64ELi64ELi4ES3_EELi4ELi5ELb0EEEvNS_16Flash_fwd_paramsE --------------------------
	.section	.nv.info._ZN5flash32flash_fwd_splitkv_combine_kernelI23Flash_fwd_kernel_traitsILi256ELi64ELi64ELi4ELb0ELb0EN7cutlass6half_tE19Flash_kernel_traitsILi256ELi64ELi64ELi4ES3_EELi4ELi5ELb0EEEvNS_16Flash_fwd_paramsE,"",@"SHT_CUDA_INFO"
	.sectionflags	@""
	.align	4


	//----- nvinfo : EIATTR_CUDA_API_VERSION
	.align		4
        /*0000*/ 	.byte	0x04, 0x37
        /*0002*/ 	.short	(.L_300 - .L_299)
.L_299:
        /*0004*/ 	.word	0x00000082


	//----- nvinfo : EIATTR_KPARAM_INFO
	.align		4
.L_300:
        /*0008*/ 	.byte	0x04, 0x17
        /*000a*/ 	.short	(.L_302 - .L_301)
.L_301:
        /*000c*/ 	.word	0x00000000
        /*0010*/ 	.short	0x0000
        /*0012*/ 	.short	0x0000
        /*0014*/ 	.byte	0x00, 0xf0, 0x41, 0x07


	//----- nvinfo : EIATTR_SPARSE_MMA_MASK
	.align		4
.L_302:
        /*0018*/ 	.byte	0x03, 0x50
        /*001a*/ 	.short	0x0000


	//----- nvinfo : EIATTR_MAXREG_COUNT
	.align		4
        /*001c*/ 	.byte	0x03, 0x1b
        /*001e*/ 	.short	0x00ff


	//----- nvinfo : EIATTR_NUM_BARRIERS
	.align		4
        /*0020*/ 	.byte	0x02, 0x4c
        /*0022*/ 	.byte	0x01
	.zero		1


	//----- nvinfo : EIATTR_MERCURY_ISA_VERSION
	.align		4
        /*0024*/ 	.byte	0x03, 0x5f
        /*0026*/ 	.short	0x0101


	//----- nvinfo : EIATTR_COOP_GROUP_MASK_REGIDS
	.align		4
        /*0028*/ 	.byte	0x04, 0x29
        /*002a*/ 	.short	(.L_304 - .L_303)


	//   ....[0]....
.L_303:
        /*002c*/ 	.word	0xffffffff


	//   ....[1]....
        /*0030*/ 	.word	0xffffffff


	//   ....[2]....
        /*0034*/ 	.word	0xffffffff


	//   ....[3]....
        /*0038*/ 	.word	0xffffffff


	//   ....[4]....
        /*003c*/ 	.word	0xffffffff


	//   ....[5]....
        /*0040*/ 	.word	0xffffffff


	//   ....[6]....
        /*0044*/ 	.word	0xffffffff


	//   ....[7]....
        /*0048*/ 	.word	0xffffffff


	//   ....[8]....
        /*004c*/ 	.word	0xffffffff


	//   ....[9]....
        /*0050*/ 	.word	0xffffffff


	//----- nvinfo : EIATTR_COOP_GROUP_INSTR_OFFSETS
	.align		4
.L_304:
        /*0054*/ 	.byte	0x04, 0x28
        /*0056*/ 	.short	(.L_306 - .L_305)


	//   ....[0]....
.L_305:
        /*0058*/ 	.word	0x00001a30


	//   ....[1]....
        /*005c*/ 	.word	0x00001a50


	//   ....[2]....
        /*0060*/ 	.word	0x00001a70


	//   ....[3]....
        /*0064*/ 	.word	0x00001aa0


	//   ....[4]....
        /*0068*/ 	.word	0x00001ac0


	//   ....[5]....
        /*006c*/ 	.word	0x00001b80


	//   ....[6]....
        /*0070*/ 	.word	0x00001c00


	//   ....[7]....
        /*0074*/ 	.word	0x00001ca0


	//   ....[8]....
        /*0078*/ 	.word	0x00001d30


	//   ....[9]....
        /*007c*/ 	.word	0x00001e30


	//----- nvinfo : EIATTR_VRC_CTA_INIT_COUNT
	.align		4
.L_306:
        /*0080*/ 	.byte	0x02, 0x4a
	.zero		1
	.zero		1


	//----- nvinfo : EIATTR_EXIT_INSTR_OFFSETS
	.align		4
        /*0084*/ 	.byte	0x04, 0x1c
        /*0086*/ 	.short	(.L_308 - .L_307)


	//   ....[0]....
.L_307:
        /*0088*/ 	.word	0x00003e40


	//   ....[1]....
        /*008c*/ 	.word	0x00004360


	//   ....[2]....
        /*0090*/ 	.word	0x00004380


	//----- nvinfo : EIATTR_CRS_STACK_SIZE
	.align		4
.L_308:
        /*0094*/ 	.byte	0x04, 0x1e
        /*0096*/ 	.short	(.L_310 - .L_309)
.L_309:
        /*0098*/ 	.word	0x00000000


	//----- nvinfo : EIATTR_CBANK_PARAM_SIZE
	.align		4
.L_310:
        /*009c*/ 	.byte	0x03, 0x19
        /*009e*/ 	.short	0x01d0


	//----- nvinfo : EIATTR_PARAM_CBANK
	.align		4
        /*00a0*/ 	.byte	0x04, 0x0a
        /*00a2*/ 	.short	(.L_312 - .L_311)
	.align		4
.L_311:
        /*00a4*/ 	.word	index@(.nv.constant0._ZN5flash32flash_fwd_splitkv_combine_kernelI23Flash_fwd_kernel_traitsILi256ELi64ELi64ELi4ELb0ELb0EN7cutlass6half_tE19Flash_kernel_traitsILi256ELi64ELi64ELi4ES3_EELi4ELi5ELb0EEEvNS_16Flash_fwd_paramsE)
        /*00a8*/ 	.short	0x0380
        /*00aa*/ 	.short	0x01d0


	//----- nvinfo : EIATTR_SW_WAR
	.align		4
.L_312:
        /*00ac*/ 	.byte	0x04, 0x36
        /*00ae*/ 	.short	(.L_314 - .L_313)
.L_313:
        /*00b0*/ 	.word	0x00000008
.L_314:


//--------------------- .nv.info._ZN5flash32flash_fwd_splitkv_combine_kernelI23Flash_fwd_kernel_traitsILi256ELi64ELi64ELi4ELb0ELb0EN7cutlass6half_tE19Flash_kernel_traitsILi256ELi64ELi64ELi4ES3_EELi4ELi4ELb0EEEvNS_16Flash_fwd_paramsE --------------------------
	.section	.nv.info._ZN5flash32flash_fwd_splitkv_combine_kernelI23Flash_fwd_kernel_traitsILi256ELi64ELi64ELi4ELb0ELb0EN7cutlass6half_tE19Flash_kernel_traitsILi256ELi64ELi64ELi4ES3_EELi4ELi4ELb0EEEvNS_16Flash_fwd_paramsE,"",@"SHT_CUDA_INFO"
	.sectionflags	@""
	.align	4


	//----- nvinfo : EIATTR_CUDA_API_VERSION
	.align		4
        /*0000*/ 	.byte	0x04, 0x37
        /*0002*/ 	.short	(.L_316 - .L_315)
.L_315:
        /*0004*/ 	.word	0x00000082


	//----- nvinfo : EIATTR_KPARAM_INFO
	.align		4
.L_316:
        /*0008*/ 	.byte	0x04, 0x17
        /*000a*/ 	.short	(.L_318 - .L_317)
.L_317:
        /*000c*/ 	.word	0x00000000
        /*0010*/ 	.short	0x0000
        /*0012*/ 	.short	0x0000
        /*0014*/ 	.byte	0x00, 0xf0, 0x41, 0x07


	//----- nvinfo : EIATTR_SPARSE_MMA_MASK
	.align		4
.L_318:
        /*0018*/ 	.byte	0x03, 0x50
        /*001a*/ 	.short	0x0000


	//----- nvinfo : EIATTR_MAXREG_COUNT
	.align		4
        /*001c*/ 	.byte	0x03, 0x1b
        /*001e*/ 	.short	0x00ff


	//----- nvinfo : EIATTR_NUM_BARRIERS
	.align		4
        /*0020*/ 	.byte	0x02, 0x4c
        /*0022*/ 	.byte	0x01
	.zero		1


	//----- nvinfo : EIATTR_MERCURY_ISA_VERSION
	.align		4
        /*0024*/ 	.byte	0x03, 0x5f
        /*0026*/ 	.short	0x0101


	//----- nvinfo : EIATTR_COOP_GROUP_MASK_REGIDS
	.align		4
        /*0028*/ 	.byte	0x04, 0x29
        /*002a*/ 	.short	(.L_320 - .L_319)


	//   ....[0]....
.L_319:
        /*002c*/ 	.word	0xffffffff


	//   ....[1]....
        /*0030*/ 	.word	0xffffffff


	//   ....[2]....
        /*0034*/ 	.word	0xffffffff


	//   ....[3]....
        /*0038*/ 	.word	0xffffffff


	//   ....[4]....
        /*003c*/ 	.word	0xffffffff


	//   ....[5]....
        /*0040*/ 	.word	0xffffffff


	//   ....[6]....
        /*0044*/ 	.word	0xffffffff


	//   ....[7]....
        /*0048*/ 	.word	0xffffffff


	//----- nvinfo : EIATTR_COOP_GROUP_INSTR_OFFSETS
	.align		4
.L_320:
        /*004c*/ 	.byte	0x04, 0x28
        /*004e*/ 	.short	(.L_322 - .L_321)


	//   ....[0]....
.L_321:
        /*0050*/ 	.word	0x00001b80


	//   ....[1]....
        /*0054*/ 	.word	0x00001bf0


	//   ....[2]....
        /*0058*/ 	.word	0x00001c10


	//   ....[3]....
        /*005c*/ 	.word	0x00001c30


	//   ....[4]....
        /*0060*/ 	.word	0x00001ca0


	//   ....[5]....
        /*0064*/ 	.word	0x00001cd0


	//   ....[6]....
        /*0068*/ 	.word	0x00001d50


	//   ....[7]....
        /*006c*/ 	.word	0x00001e20


	//----- nvinfo : EIATTR_VRC_CTA_INIT_COUNT
	.align		4
.L_322:
        /*0070*/ 	.byte	0x02, 0x4a
	.zero		1
	.zero		1


	//----- nvinfo : EIATTR_EXIT_INSTR_OFFSETS
	.align		4
        /*0074*/ 	.byte	0x04, 0x1c
        /*0076*/ 	.short	(.L_324 - .L_323)


	//   ....[0]....
.L_323:
        /*0078*/ 	.word	0x00003f00


	//   ....[1]....
        /*007c*/ 	.word	0x00004430


	//   ....[2]....
        /*0080*/ 	.word	0x00004450


	//----- nvinfo : EIATTR_CRS_STACK_SIZE
	.align		4
.L_324:
        /*0084*/ 	.byte	0x04, 0x1e
        /*0086*/ 	.short	(.L_326 - .L_325)
.L_325:
        /*0088*/ 	.word	0x00000000


	//----- nvinfo : EIATTR_CBANK_PARAM_SIZE
	.align		4
.L_326:
        /*008c*/ 	.byte	0x03, 0x19
        /*008e*/ 	.short	0x01d0


	//----- nvinfo : EIATTR_PARAM_CBANK
	.align		4
        /*0090*/ 	.byte	0x04, 0x0a
        /*0092*/ 	.short	(.L_328 - .L_327)
	.align		4
.L_327:
        /*0094*/ 	.word	index@(.nv.constant0._ZN5flash32flash_fwd_splitkv_combine_kernelI23Flash_fwd_kernel_traitsILi256ELi64ELi64ELi4ELb0ELb0EN7cutlass6half_tE19Flash_kernel_traitsILi256ELi64ELi64ELi4ES3_EELi4ELi4ELb0EEEvNS_16Flash_fwd_paramsE)
        /*0098*/ 	.short	0x0380
        /*009a*/ 	.short	0x01d0


	//----- nvinfo : EIATTR_SW_WAR
	.align		4
.L_328:
        /*009c*/ 	.byte	0x04, 0x36
        /*009e*/ 	.short	(.L_330 - .L_329)
.L_329:
        /*00a0*/ 	.word	0x00000008
.L_330:


//--------------------- .nv.info._ZN5flash32flash_fwd_splitkv_combine_kernelI23Flash_fwd_kernel_traitsILi256ELi64ELi64ELi4ELb0ELb0EN7cutlass6half_tE19Flash_kernel_traitsILi256ELi64ELi64ELi4ES3_EELi4ELi3ELb0EEEvNS_16Flash_fwd_paramsE --------------------------
	.section	.nv.info._ZN5flash32flash_fwd_splitkv_combine_kernelI23Flash_fwd_kernel_traitsILi256ELi64ELi64ELi4ELb0ELb0EN7cutlass6half_tE19Flash_kernel_traitsILi256ELi64ELi64ELi4ES3_EELi4ELi3ELb0EEEvNS_16Flash_fwd_paramsE,"",@"SHT_CUDA_INFO"
	.sectionflags	@""
	.align	4


	//----- nvinfo : EIATTR_CUDA_API_VERSION
	.align		4
        /*0000*/ 	.byte	0x04, 0x37
        /*0002*/ 	.short	(.L_332 - .L_331)
.L_331:
        /*0004*/ 	.word	0x00000082


	//----- nvinfo : EIATTR_KPARAM_INFO
	.align		4
.L_332:
        /*0008*/ 	.byte	0x04, 0x17
        /*000a*/ 	.short	(.L_334 - .L_333)
.L_333:
        /*000c*/ 	.word	0x00000000
        /*0010*/ 	.short	0x0000
        /*0012*/ 	.short	0x0000
        /*0014*/ 	.byte	0x00, 0xf0, 0x41, 0x07


	//----- nvinfo : EIATTR_SPARSE_MMA_MASK
	.align		4
.L_334:
        /*0018*/ 	.byte	0x03, 0x50
        /*001a*/ 	.short	0x0000


	//----- nvinfo : EIATTR_MAXREG_COUNT
	.align		4
        /*001c*/ 	.byte	0x03, 0x1b
        /*001e*/ 	.short	0x00ff


	//----- nvinfo : EIATTR_NUM_BARRIERS
	.align		4
        /*0020*/ 	.byte	0x02, 0x4c
        /*0022*/ 	.byte	0x01
	.zero		1


	//----- nvinfo : EIATTR_MERCURY_ISA_VERSION
	.align		4
        /*0024*/ 	.byte	0x03, 0x5f
        /*0026*/ 	.short	0x0101


	//----- nvinfo : EIATTR_COOP_GROUP_MASK_REGIDS
	.align		4
        /*0028*/ 	.byte	0x04, 0x29
        /*002a*/ 	.short	(.L_336 - .L_335)


	//   ....[0]....
.L_335:
        /*002c*/ 	.word	0xffffffff


	//   ....[1]....
        /*0030*/ 	.word	0xffffffff


	//   ....[2]....
        /*0034*/ 	.word	0xffffffff


	//   ....[3]....
        /*0038*/ 	.word	0xffffffff


	//   ....[4]....
        /*003c*/ 	.word	0xffffffff


	//   ....[5]....
        /*0040*/ 	.word	0xffffffff


	//----- nvinfo : EIATTR_COOP_GROUP_INSTR_OFFSETS
	.align		4
.L_336:
        /*0044*/ 	.byte	0x04, 0x28
        /*0046*/ 	.short	(.L_338 - .L_337)


	//   ....[0]....
.L_337:
        /*0048*/ 	.word	0x00001b90


	//   ....[1]....
        /*004c*/ 	.word	0x00001c10


	//   ....[2]....
        /*0050*/ 	.word	0x00001c60


	//   ....[3]....
        /*0054*/ 	.word	0x00001d20


	//   ....[4]....
        /*0058*/ 	.word	0x00001d60


	//   ....[5]....
        /*005c*/ 	.word	0x00001de0


	//----- nvinfo : EIATTR_VRC_CTA_INIT_COUNT
	.align		4
.L_338:
        /*0060*/ 	.byte	0x02, 0x4a
	.zero		1
	.zero		1


	//----- nvinfo : EIATTR_EXIT_INSTR_OFFSETS
	.align		4
        /*0064*/ 	.byte	0x04, 0x1c
        /*0066*/ 	.short	(.L_340 - .L_339)


	//   ....[0]....
.L_339:
        /*0068*/ 	.word	0x00003ec0


	//   ....[1]....
        /*006c*/ 	.word	0x000043f0


	//   ....[2]....
        /*0070*/ 	.word	0x00004410


	//----- nvinfo : EIATTR_CRS_STACK_SIZE
	.align		4
.L_340:
        /*0074*/ 	.byte	0x04, 0x1e
        /*0076*/ 	.short	(.L_342 - .L_341)
.L_341:
        /*0078*/ 	.word	0x00000000


	//----- nvinfo : EIATTR_CBANK_PARAM_SIZE
	.align		4
.L_342:
        /*007c*/ 	.byte	0x03, 0x19
        /*007e*/ 	.short	0x01d0


	//----- nvinfo : EIATTR_PARAM_CBANK
	.align		4
        /*0080*/ 	.byte	0x04, 0x0a
        /*0082*/ 	.short	(.L_344 - .L_343)
	.align		4
.L_343:
        /*0084*/ 	.word	index@(.nv.constant0._ZN5flash32flash_fwd_splitkv_combine_kernelI23Flash_fwd_kernel_traitsILi256ELi64ELi64ELi4ELb0ELb0EN7cutlass6half_tE19Flash_kernel_traitsILi256ELi64ELi64ELi4ES3_EELi4ELi3ELb0EEEvNS_16Flash_fwd_paramsE)
        /*0088*/ 	.short	0x0380
        /*008a*/ 	.short	0x01d0


	//----- nvinfo : EIATTR_SW_WAR
	.align		4
.L_344:
        /*008c*/ 	.byte	0x04, 0x36
        /*008e*/ 	.short	(.L_346 - .L_345)
.L_345:
        /*0090*/ 	.word	0x00000008
.L_346:


//--------------------- .nv.info._ZN5flash32flash_fwd_splitkv_combine_kernelI23Flash_fwd_kernel_traitsILi256ELi64ELi64ELi4ELb0ELb0EN7cutlass6half_tE19Flash_kernel_traitsILi256ELi64ELi64ELi4ES3_EELi4ELi2ELb0EEEvNS_16Flash_fwd_paramsE --------------------------
	.section	.nv.info._ZN5flash32flash_fwd_splitkv_combine_kernelI23Flash_fwd_kernel_traitsILi256ELi64ELi64ELi4ELb0ELb0EN7cutlass6half_tE19Flash_kernel_traitsILi256ELi64ELi64ELi4ES3_EELi4ELi2ELb0EEEvNS_16Flash_fwd_paramsE,"",@"SHT_CUDA_INFO"
	.sectionflags	@""
	.align	4


	//----- nvinfo : EIATTR_CUDA_API_VERSION
	.align		4
        /*0000*/ 	.byte	0x04, 0x37
        /*0002*/ 	.short	(.L_348 - .L_347)
.L_347:
        /*0004*/ 	.word	0x00000082


	//----- nvinfo : EIATTR_KPARAM_INFO
	.align		4
.L_348:
        /*0008*/ 	.byte	0x04, 0x17
        /*000a*/ 	.short	(.L_350 - .L_349)
.L_349:
        /*000c*/ 	.word	0x00000000
        /*0010*/ 	.short	0x0000
        /*0012*/ 	.short	0x0000
        /*0014*/ 	.byte	0x00, 0xf0, 0x41, 0x07


	//----- nvinfo : EIATTR_SPARSE_MMA_MASK
	.align		4
.L_350:
        /*0018*/ 	.byte	0x03, 0x50
        /*001a*/ 	.short	0x0000


	//----- nvinfo : EIATTR_MAXREG_COUNT
	.align		4
        /*001c*/ 	.byte	0x03, 0x1b
        /*001e*/ 	.short	0x00ff


	//----- nvinfo : EIATTR_NUM_BARRIERS
	.align		4
        /*0020*/ 	.byte	0x02, 0x4c
        /*0022*/ 	.byte	0x01
	.zero		1


	//----- nvinfo : EIATTR_MERCURY_ISA_VERSION
	.align		4
        /*0024*/ 	.byte	0x03, 0x5f
        /*0026*/ 	.short	0x0101


	//----- nvinfo : EIATTR_COOP_GROUP_MASK_REGIDS
	.align		4
        /*0028*/ 	.byte	0x04, 0x29
        /*002a*/ 	.short	(.L_352 - .L_351)


	//   ....[0]....
.L_351:
        /*002c*/ 	.word	0xffffffff


	//   ....[1]....
        /*0030*/ 	.word	0xffffffff


	//   ....[2]....
        /*0034*/ 	.word	0xffffffff


	//   ....[3]....
        /*0038*/ 	.word	0xffffffff


	//----- nvinfo : EIATTR_COOP_GROUP_INSTR_OFFSETS
	.align		4
.L_352:
        /*003c*/ 	.byte	0x04, 0x28
        /*003e*/ 	.short	(.L_354 - .L_353)


	//   ....[0]....
.L_353:
        /*0040*/ 	.word	0x00001c20


	//   ....[1]....
        /*0044*/ 	.word	0x00001c40


	//   ....[2]....
        /*0048*/ 	.word	0x00001d30


	//   ....[3]....
        /*004c*/ 	.word	0x00001e20


	//----- nvinfo : EIATTR_VRC_CTA_INIT_COUNT
	.align		4
.L_354:
        /*0050*/ 	.byte	0x02, 0x4a
	.zero		1
	.zero		1


	//----- nvinfo : EIATTR_EXIT_INSTR_OFFSETS
	.align		4
        /*0054*/ 	.byte	0x04, 0x1c
        /*0056*/ 	.short	(.L_356 - .L_355)


	//   ....[0]....
.L_355:
        /*0058*/ 	.word	0x00003db0


	//   ....[1]....
        /*005c*/ 	.word	0x000042d0


	//   ....[2]....
        /*0060*/ 	.word	0x000042f0


	//----- nvinfo : EIATTR_CRS_STACK_SIZE
	.align		4
.L_356:
        /*0064*/ 	.byte	0x04, 0x1e
        /*0066*/ 	.short	(.L_358 - .L_357)
.L_357:
        /*0068*/ 	.word	0x00000000


	//----- nvinfo : EIATTR_CBANK_PARAM_SIZE
	.align		4
.L_358:
        /*006c*/ 	.byte	0x03, 0x19
        /*006e*/ 	.short	0x01d0


	//----- nvinfo : EIATTR_PARAM_CBANK
	.align		4
        /*0070*/ 	.byte	0x04, 0x0a
        /*0072*/ 	.short	(.L_360 - .L_359)
	.align		4
.L_359:
        /*0074*/ 	.word	index@(.nv.constant0._ZN5flash32flash_fwd_splitkv_combine_kernelI23Flash_fwd_kernel_traitsILi256ELi64ELi64ELi4ELb0ELb0EN7cutlass6half_tE19Flash_kernel_traitsILi256ELi64ELi64ELi4ES3_EELi4ELi2ELb0EEEvNS_16Flash_fwd_paramsE)
        /*0078*/ 	.short	0x0380
        /*007a*/ 	.short	0x01d0


	//----- nvinfo : EIATTR_SW_WAR
	.align		4
.L_360:
        /*007c*/ 	.byte	0x04, 0x36
        /*007e*/ 	.short	(.L_362 - .L_361)
.L_361:
        /*0080*/ 	.word	0x00000008
.L_362:


//--------------------- .nv.info._ZN5flash32flash_fwd_splitkv_combine_kernelI23Flash_fwd_kernel_traitsILi256ELi64ELi64ELi4ELb0ELb0EN7cutlass6half_tE19Flash_kernel_traitsILi256ELi64ELi64ELi4ES3_EELi4ELi1ELb0EEEvNS_16Flash_fwd_paramsE --------------------------
	.section	.nv.info._ZN5flash32flash_fwd_splitkv_combine_kernelI23Flash_fwd_kernel_traitsILi256ELi64ELi64ELi4ELb0ELb0EN7cutlass6half_tE19Flash_kernel_traitsILi256ELi64ELi64ELi4ES3_EELi4ELi1ELb0EEEvNS_16Flash_fwd_paramsE,"",@"SHT_CUDA_INFO"
	.sectionflags	@""
	.align	4


	//----- nvinfo : EIATTR_CUDA_API_VERSION
	.align		4
        /*0000*/ 	.byte	0x04, 0x37
        /*0002*/ 	.short	(.L_364 - .L_363)
.L_363:
        /*0004*/ 	.word	0x00000082


	//----- nvinfo : EIATTR_KPARAM_INFO
	.align		4
.L_364:
        /*0008*/ 	.byte	0x04, 0x17
        /*000a*/ 	.short	(.L_366 - .L_365)
.L_365:
        /*000c*/ 	.word	0x00000000
        /*0010*/ 	.short	0x0000
        /*0012*/ 	.short	0x0000
        /*0014*/ 	.byte	0x00, 0xf0, 0x41, 0x07


	//----- nvinfo : EIATTR_SPARSE_MMA_MASK
	.align		4
.L_366:
        /*0018*/ 	.byte	0x03, 0x50
        /*001a*/ 	.short	0x0000


	//----- nvinfo : EIATTR_MAXREG_COUNT
	.align		4
        /*001c*/ 	.byte	0x03, 0x1b
        /*001e*/ 	.short	0x00ff


	//----- nvinfo : EIATTR_NUM_BARRIERS
	.align		4
        /*0020*/ 	.byte	0x02, 0x4c
        /*0022*/ 	.byte	0x01
	.zero		1


	//----- nvinfo : EIATTR_MERCURY_ISA_VERSION
	.align		4
        /*0024*/ 	.byte	0x03, 0x5f
        /*0026*/ 	.short	0x0101


	//----- nvinfo : EIATTR_COOP_GROUP_MASK_REGIDS
	.align		4
        /*0028*/ 	.byte	0x04, 0x29
        /*002a*/ 	.short	(.L_368 - .L_367)


	//   ....[0]....
.L_367:
        /*002c*/ 	.word	0xffffffff


	//   ....[1]....
        /*0030*/ 	.word	0xffffffff


	//----- nvinfo : EIATTR_COOP_GROUP_INSTR_OFFSETS
	.align		4
.L_368:
        /*0034*/ 	.byte	0x04, 0x28
        /*0036*/ 	.short	(.L_370 - .L_369)


	//   ....[0]....
.L_369:
        /*0038*/ 	.word	0x00001bc0


	//   ....[1]....
        /*003c*/ 	.word	0x00001db0


	//----- nvinfo : EIATTR_VRC_CTA_INIT_COUNT
	.align		4
.L_370:
        /*0040*/ 	.byte	0x02, 0x4a
	.zero		1
	.zero		1


	//----- nvinfo : EIATTR_EXIT_INSTR_OFFSETS
	.align		4
        /*0044*/ 	.byte	0x04, 0x1c
        /*0046*/ 	.short	(.L_372 - .L_371)


	//   ....[0]....
.L_371:
        /*0048*/ 	.word	0x00003e30


	//   ....[1]....
        /*004c*/ 	.word	0x00004360


	//   ....[2]....
        /*0050*/ 	.word	0x00004380


	//----- nvinfo : EIATTR_CRS_STACK_SIZE
	.align		4
.L_372:
        /*0054*/ 	.byte	0x04, 0x1e
        /*0056*/ 	.short	(.L_374 - .L_373)
.L_373:
        /*0058*/ 	.word	0x00000000


	//----- nvinfo : EIATTR_CBANK_PARAM_SIZE
	.align		4
.L_374:
        /*005c*/ 	.byte	0x03, 0x19
        /*005e*/ 	.short	0x01d0


	//----- nvinfo : EIATTR_PARAM_CBANK
	.align		4
        /*0060*/ 	.byte	0x04, 0x0a
        /*0062*/ 	.short	(.L_376 - .L_375)
	.align		4
.L_375:
        /*0064*/ 	.word	index@(.nv.constant0._ZN5flash32flash_fwd_splitkv_combine_kernelI23Flash_fwd_kernel_traitsILi256ELi64ELi64ELi4ELb0ELb0EN7cutlass6half_tE19Flash_kernel_traitsILi256ELi64ELi64ELi4ES3_EELi4ELi1ELb0EEEvNS_16Flash_fwd_paramsE)
        /*0068*/ 	.short	0x0380
        /*006a*/ 	.short	0x01d0


	//----- nvinfo : EIATTR_SW_WAR
	.align		4
.L_376:
        /*006c*/ 	.byte	0x04, 0x36
        /*006e*/ 	.short	(.L_378 - .L_377)
.L_377:
        /*0070*/ 	.word	0x00000008
.L_378:


//--------------------- .nv.info._ZN5flash32flash_fwd_splitkv_combine_kernelI23Flash_fwd_kernel_traitsILi256ELi64ELi64ELi4ELb0ELb0EN7cutlass6half_tE19Flash_kernel_traitsILi256ELi64ELi64ELi4ES3_EELi4ELi7ELb1EEEvNS_16Flash_fwd_paramsE --------------------------
	.section	.nv.info._ZN5flash32flash_fwd_splitkv_combine_kernelI23Flash_fwd_kernel_traitsILi256ELi64ELi64ELi4ELb0ELb0EN7cutlass6half_tE19Flash_kernel_traitsILi256ELi64ELi64ELi4ES3_EELi4ELi7ELb1EEEvNS_16Flash_fwd_paramsE,"",@"SHT_CUDA_INFO"
	.sectionflags	@""
	.align	4


	//----- nvinfo : EIATTR_CUDA_API_VERSION
	.align		4
        /*0000*/ 	.byte	0x04, 0x37
        /*0002*/ 	.short	(.L_380 - .L_379)
.L_379:
        /*0004*/ 	.word	0x00000082


	//----- nvinfo : EIATTR_KPARAM_INFO
	.align		4
.L_380:
        /*0008*/ 	.byte	0x04, 0x17
        /*000a*/ 	.short	(.L_382 - .L_381)
.L_381:
        /*000c*/ 	.word	0x00000000
        /*0010*/ 	.short	0x0000
        /*0012*/ 	.short	0x0000
        /*0014*/ 	.byte	0x00, 0xf0, 0x41, 0x07


	//----- nvinfo : EIATTR_SPARSE_MMA_MASK
	.align		4
.L_382:
        /*0018*/ 	.byte	0x03, 0x50
        /*001a*/ 	.short	0x0000


	//----- nvinfo : EIATTR_MAXREG_COUNT
	.align		4
        /*001c*/ 	.byte	0x03, 0x1b
        /*001e*/ 	.short	0x00ff


	//----- nvinfo : EIATTR_NUM_BARRIERS
	.align		4
        /*0020*/ 	.byte	0x02, 0x4c
        /*0022*/ 	.byte	0x01
	.zero		1


	//----- nvinfo : EIATTR_MERCURY_ISA_VERSION
	.align		4
        /*0024*/ 	.byte	0x03, 0x5f
        /*0026*/ 	.short	0x0101


	//----- nvinfo : EIATTR_COOP_GROUP_MASK_REGIDS
	.align		4
        /*0028*/ 	.byte	0x04, 0x29
        /*002a*/ 	.short	(.L_384 - .L_383)


	//   ....[0]....
.L_383:
        /*002c*/ 	.word	0xffffffff


	//   ....[1]....
        /*0030*/ 	.word	0xffffffff


	//   ....[2]....
        /*0034*/ 	.word	0xffffffff


	//   ....[3]....
        /*0038*/ 	.word	0xffffffff


	//   ....[4]....
        /*003c*/ 	.word	0xffffffff


	//   ....[5]....
        /*0040*/ 	.word	0xffffffff


	//   ....[6]....
        /*0044*/ 	.word	0xffffffff


	//   ....[7]....
        /*0048*/ 	.word	0xffffffff


	//   ....[8]....
        /*004c*/ 	.word	0xffffffff


	//   ....[9]....
        /*0050*/ 	.word	0xffffffff


	//----- nvinfo : EIATTR_COOP_GROUP_INSTR_OFFSETS
	.align		4
.L_384:
        /*0054*/ 	.byte	0x04, 0x28
        /*0056*/ 	.short	(.L_386 - .L_385)


	//   ....[0]....
.L_385:
        /*0058*/ 	.word	0x00001c10


	//   ....[1]....
        /*005c*/ 	.word	0x00001c60


	//   ....[2]....
        /*0060*/ 	.word	0x00001d10


	//   ....[3]....
        /*0064*/ 	.word	0x00001d30


	//   ....[4]....
        /*0068*/ 	.word	0x00001d50


	//   ....[5]....
        /*006c*/ 	.word	0x00001f20


	//   ....[6]....
        /*0070*/ 	.word	0x00001fb0


	//   ....[7]....
        /*0074*/ 	.word	0x00002020


	//   ....[8]....
        /*0078*/ 	.word	0x000020d0


	//   ....[9]....
        /*007c*/ 	.word	0x000021c0


	//----- nvinfo : EIATTR_VRC_CTA_INIT_COUNT
	.align		4
.L_386:
        /*0080*/ 	.byte	0x02, 0x4a
	.zero		1
	.zero		1


	//----- nvinfo : EIATTR_EXIT_INSTR_OFFSETS
	.align		4
        /*0084*/ 	.byte	0x04, 0x1c
        /*0086*/ 	.short	(.L_388 - .L_387)


	//   ....[0]....
.L_387:
        /*0088*/ 	.word	0x00004060


	//   ....[1]....
        /*008c*/ 	.word	0x00004560


	//----- nvinfo : EIATTR_CRS_STACK_SIZE
	.align		4
.L_388:
        /*0090*/ 	.byte	0x04, 0x1e
        /*0092*/ 	.short	(.L_390 - .L_389)
.L_389:
        /*0094*/ 	.word	0x00000000


	//----- nvinfo : EIATTR_CBANK_PARAM_SIZE
	.align		4
.L_390:
        /*0098*/ 	.byte	0x03, 0x19
        /*009a*/ 	.short	0x01d0


	//----- nvinfo : EIATTR_PARAM_CBANK
	.align		4
        /*009c*/ 	.byte	0x04, 0x0a
        /*009e*/ 	.short	(.L_392 - .L_391)
	.align		4
.L_391:
        /*00a0*/ 	.word	index@(.nv.constant0._ZN5flash32flash_fwd_splitkv_combine_kernelI23Flash_fwd_kernel_traitsILi256ELi64ELi64ELi4ELb0ELb0EN7cutlass6half_tE19Flash_kernel_traitsILi256ELi64ELi64ELi4ES3_EELi4ELi7ELb1EEEvNS_16Flash_fwd_paramsE)
        /*00a4*/ 	.short	0x0380
        /*00a6*/ 	.short	0x01d0


	//----- nvinfo : EIATTR_SW_WAR
	.align		4
.L_392:
        /*00a8*/ 	.byte	0x04, 0x36
        /*00aa*/ 	.short	(.L_394 - .L_393)
.L_393:
        /*00ac*/ 	.word	0x00000008
.L_394:


//--------------------- .nv.info._ZN5flash32flash_fwd_splitkv_combine_kernelI23Flash_fwd_kernel_traitsILi256ELi64ELi64ELi4ELb0ELb0EN7cutlass6half_tE19Flash_kernel_traitsILi256ELi64ELi64ELi4ES3_EELi4ELi6ELb1EEEvNS_16Flash_fwd_paramsE --------------------------
	.section	.nv.info._ZN5flash32flash_fwd_splitkv_combine_kernelI23Flash_fwd_kernel_traitsILi256ELi64ELi64ELi4ELb0ELb0EN7cutlass6half_tE19Flash_kernel_traitsILi256ELi64ELi64ELi4ES3_EELi4ELi6ELb1EEEvNS_16Flash_fwd_paramsE,"",@"SHT_CUDA_INFO"
	.sectionflags	@""
	.align	4


	//----- nvinfo : EIATTR_CUDA_API_VERSION
	.align		4
        /*0000*/ 	.byte	0x04, 0x37
        /*0002*/ 	.short	(.L_396 - .L_395)
.L_395:
        /*0004*/ 	.word	0x00000082


	//----- nvinfo : EIATTR_KPARAM_INFO
	.align		4
.L_396:
        /*0008*/ 	.byte	0x04, 0x17
        /*000a*/ 	.short	(.L_398 - .L_397)
.L_397:
        /*000c*/ 	.word	0x00000000
        /*0010*/ 	.short	0x0000
        /*0012*/ 	.short	0x0000
        /*0014*/ 	.byte	0x00, 0xf0, 0x41, 0x07


	//----- nvinfo : EIATTR_SPARSE_MMA_MASK
	.align		4
.L_398:
        /*0018*/ 	.byte	0x03, 0x50
        /*001a*/ 	.short	0x0000


	//----- nvinfo : EIATTR_MAXREG_COUNT
	.align		4
        /*001c*/ 	.byte	0x03, 0x1b
        /*001e*/ 	.short	0x00ff


	//----- nvinfo : EIATTR_NUM_BARRIERS
	.align		4
        /*0020*/ 	.byte	0x02, 0x4c
        /*0022*/ 	.byte	0x01
	.zero		1


	//----- nvinfo : EIATTR_MERCURY_ISA_VERSION
	.align		4
        /*0024*/ 	.byte	0x03, 0x5f
        /*0026*/ 	.short	0x0101


	//----- nvinfo : EIATTR_COOP_GROUP_MASK_REGIDS
	.align		4
        /*0028*/ 	.byte	0x04, 0x29
        /*002a*/ 	.short	(.L_400 - .L_399)


	//   ....[0]....
.L_399:
        /*002c*/ 	.word	0xffffffff


	//   ....[1]....
        /*0030*/ 	.word	0xffffffff


	//   ....[2]....
        /*0034*/ 	.word	0xffffffff


	//   ....[3]....
        /*0038*/ 	.word	0xffffffff


	//   ....[4]....
        /*003c*/ 	.word	0xffffffff


	//   ....[5]....
        /*0040*/ 	.word	0xffffffff


	//   ....[6]....
        /*0044*/ 	.word	0xffffffff


	//   ....[7]....
        /*0048*/ 	.word	0xffffffff


	//   ....[8]....
        /*004c*/ 	.word	0xffffffff


	//   ....[9]....
        /*0050*/ 	.word	0xffffffff


	//----- nvinfo : EIATTR_COOP_GROUP_INSTR_OFFSETS
	.align		4
.L_400:
        /*0054*/ 	.byte	0x04, 0x28
        /*0056*/ 	.short	(.L_402 - .L_401)


	//   ....[0]....
.L_401:
        /*0058*/ 	.word	0x00001cb0


	//   ....[1]....
        /*005c*/ 	.word	0x00001cd0


	//   ....[2]....
        /*0060*/ 	.word	0x00001cf0


	//   ....[3]....
        /*0064*/ 	.word	0x00001d10


	//   ....[4]....
        /*0068*/ 	.word	0x00001d30


	//   ....[5]....
        /*006c*/ 	.word	0x00001ed0


	//   ....[6]....
        /*0070*/ 	.word	0x00001f10


	//   ....[7]....
        /*0074*/ 	.word	0x00001f30


	//   ....[8]....
        /*0078*/ 	.word	0x00001f50


	//   ....[9]....
        /*007c*/ 	.word	0x00001f80


	//----- nvinfo : EIATTR_VRC_CTA_INIT_COUNT
	.align		4
.L_402:
        /*0080*/ 	.byte	0x02, 0x4a
	.zero		1
	.zero		1


	//----- nvinfo : EIATTR_EXIT_INSTR_OFFSETS
	.align		4
        /*0084*/ 	.byte	0x04, 0x1c
        /*0086*/ 	.short	(.L_404 - .L_403)


	//   ....[0]....
.L_403:
        /*0088*/ 	.word	0x00003b60


	//   ....[1]....
        /*008c*/ 	.word	0x00004060


	//----- nvinfo : EIATTR_CRS_STACK_SIZE
	.align		4
.L_404:
        /*0090*/ 	.byte	0x04, 0x1e
        /*0092*/ 	.short	(.L_406 - .L_405)
.L_405:
        /*0094*/ 	.word	0x00000000


	//----- nvinfo : EIATTR_CBANK_PARAM_SIZE
	.align		4
.L_406:
        /*0098*/ 	.byte	0x03, 0x19
        /*009a*/ 	.short	0x01d0


	//----- nvinfo : EIATTR_PARAM_CBANK
	.align		4
        /*009c*/ 	.byte	0x04, 0x0a
        /*009e*/ 	.short	(.L_408 - .L_407)
	.align		4
.L_407:
        /*00a0*/ 	.word	index@(.nv.constant0._ZN5flash32flash_fwd_splitkv_combine_kernelI23Flash_fwd_kernel_traitsILi256ELi64ELi64ELi4ELb0ELb0EN7cutlass6half_tE19Flash_kernel_traitsILi256ELi64ELi64ELi4ES3_EELi4ELi6ELb1EEEvNS_16Flash_fwd_paramsE)
        /*00a4*/ 	.short	0x0380
        /*00a6*/ 	.short	0x01d0


	//----- nvinfo : EIATTR_SW_WAR
	.align		4
.L_408:
        /*00a8*/ 	.byte	0x04, 0x36
        /*00aa*/ 	.short	(.L_410 - .L_409)
.L_409:
        /*00ac*/ 	.word	0x00000008
.L_410:


//--------------------- .nv.info._ZN5flash32flash_fwd_splitkv_combine_kernelI23Flash_fwd_kernel_traitsILi256ELi64ELi64ELi4ELb0ELb0EN7cutlass6half_tE19Flash_kernel_traitsILi256ELi64ELi64ELi4ES3_EELi4ELi5ELb1EEEvNS_16Flash_fwd_paramsE --------------------------
	.section	.nv.info._ZN5flash32flash_fwd_splitkv_combine_kernelI23Flash_fwd_kernel_traitsILi256ELi64ELi64ELi4ELb0ELb0EN7cutlass6half_tE19Flash_kernel_traitsILi256ELi64ELi64ELi4ES3_EELi4ELi5ELb1EEEvNS_16Flash_fwd_paramsE,"",@"SHT_CUDA_INFO"
	.sectionflags	@""
	.align	4


	//----- nvinfo : EIATTR_CUDA_API_VERSION
	.align		4
        /*0000*/ 	.byte	0x04, 0x37
        /*0002*/ 	.short	(.L_412 - .L_411)
.L_411:
        /*0004*/ 	.word	0x00000082


	//----- nvinfo : EIATTR_KPARAM_INFO
	.align		4
.L_412:
        /*0008*/ 	.byte	0x04, 0x17
        /*000a*/ 	.short	(.L_414 - .L_413)
.L_413:
        /*000c*/ 	.word	0x00000000
        /*0010*/ 	.short	0x0000
        /*0012*/ 	.short	0x0000
        /*0014*/ 	.byte	0x00, 0xf0, 0x41, 0x07


	//----- nvinfo : EIATTR_SPARSE_MMA_MASK
	.align		4
.L_414:
        /*0018*/ 	.byte	0x03, 0x50
        /*001a*/ 	.short	0x0000


	//----- nvinfo : EIATTR_MAXREG_COUNT
	.align		4
        /*001c*/ 	.byte	0x03, 0x1b
        /*001e*/ 	.short	0x00ff


	//----- nvinfo : EIATTR_NUM_BARRIERS
	.align		4
        /*0020*/ 	.byte	0x02, 0x4c
        /*0022*/ 	.byte	0x01
	.zero		1


	//----- nvinfo : EIATTR_MERCURY_ISA_VERSION
	.align		4
        /*0024*/ 	.byte	0x03, 0x5f
        /*0026*/ 	.short	0x0101


	//----- nvinfo : EIATTR_COOP_GROUP_MASK_REGIDS
	.align		4
        /*0028*/ 	.byte	0x04, 0x29
        /*002a*/ 	.short	(.L_416 - .L_415)


	//   ....[0]....
.L_415:
        /*002c*/ 	.word	0xffffffff


	//   ....[1]....
        /*0030*/ 	.word	0xffffffff


	//   ....[2]....
        /*0034*/ 	.word	0xffffffff


	//   ....[3]....
        /*0038*/ 	.word	0xffffffff


	//   ....[4]....
        /*003c*/ 	.word	0xffffffff


	//   ....[5]....
        /*0040*/ 	.word	0xffffffff


	//   ....[6]....
        /*0044*/ 	.word	0xffffffff


	//   ....[7]....
        /*0048*/ 	.word	0xffffffff


	//   ....[8]....
        /*004c*/ 	.word	0xffffffff


	//   ....[9]....
        /*0050*/ 	.word	0xffffffff


	//----- nvinfo : EIATTR_COOP_GROUP_INSTR_OFFSETS
	.align		4
.L_416:
        /*0054*/ 	.byte	0x04, 0x28
        /*0056*/ 	.short	(.L_418 - .L_417)


	//   ....[0]....
.L_417:
        /*0058*/ 	.word	0x00001b30


	//   ....[1]....
        /*005c*/ 	.word	0x00001b50


	//   ....[2]....
        /*0060*/ 	.word	0x00001b80


	//   ....[3]....
        /*0064*/ 	.word	0x00001bb0


	//   ....[4]....
        /*0068*/ 	.word	0x00001bd0


	//   ....[5]....
        /*006c*/ 	.word	0x00001cc0


	//   ....[6]....
        /*0070*/ 	.word	0x00001d30


	//   ....[7]....
        /*0074*/ 	.word	0x00001d50


	//   ....[8]....
        /*0078*/ 	.word	0x00001d70


	//   ....[9]....
        /*007c*/ 	.word	0x00001d90


	//----- nvinfo : EIATTR_VRC_CTA_INIT_COUNT
	.align		4
.L_418:
        /*0080*/ 	.byte	0x02, 0x4a
	.zero		1
	.zero		1


	//----- nvinfo : EIATTR_EXIT_INSTR_OFFSETS
	.align		4
        /*0084*/ 	.byte	0x04, 0x1c
        /*0086*/ 	.short	(.L_420 - .L_419)


	//   ....[0]....
.L_419:
        /*0088*/ 	.word	0x000039f0


	//   ....[1]....
        /*008c*/ 	.word	0x00003ef0


	//----- nvinfo : EIATTR_CRS_STACK_SIZE
	.align		4
.L_420:
        /*0090*/ 	.byte	0x04, 0x1e
        /*0092*/ 	.short	(.L_422 - .L_421)
.L_421:
        /*0094*/ 	.word	0x00000000


	//----- nvinfo : EIATTR_CBANK_PARAM_SIZE
	.align		4
.L_422:
        /*0098*/ 	.byte	0x03, 0x19
        /*009a*/ 	.short	0x01d0


	//----- nvinfo : EIATTR_PARAM_CBANK
	.align		4
        /*009c*/ 	.byte	0x04, 0x0a
        /*009e*/ 	.short	(.L_424 - .L_423)
	.align		4
.L_423:
        /*00a0*/ 	.word	index@(.nv.constant0._ZN5flash32flash_fwd_splitkv_combine_kernelI23Flash_fwd_kernel_traitsILi256ELi64ELi64ELi4ELb0ELb0EN7cutlass6half_tE19Flash_kernel_traitsILi256ELi64ELi64ELi4ES3_EELi4ELi5ELb1EEEvNS_16Flash_fwd_paramsE)
        /*00a4*/ 	.short	0x0380
        /*00a6*/ 	.short	0x01d0


	//----- nvinfo : EIATTR_SW_WAR
	.align		4
.L_424:
        /*00a8*/ 	.byte	0x04, 0x36
        /*00aa*/ 	.short	(.L_426 - .L_425)
.L_425:
        /*00ac*/ 	.word	0x00000008
.L_426:


//--------------------- .nv.info._ZN5flash32flash_fwd_splitkv_combine_kernelI23Flash_fwd_kernel_traitsILi256ELi64ELi64ELi4ELb0ELb0EN7cutlass6half_tE19Flash_kernel_traitsILi256ELi64ELi64ELi4ES3_EELi4ELi4ELb1EEEvNS_16Flash_fwd_paramsE --------------------------
	.section	.nv.info._ZN5flash32flash_fwd_splitkv_combine_kernelI23Flash_fwd_kernel_traitsILi256ELi64ELi64ELi4ELb0ELb0EN7cutlass6half_tE19Flash_kernel_traitsILi256ELi64ELi64ELi4ES3_EELi4ELi4ELb1EEEvNS_16Flash_fwd_paramsE,"",@"SHT_CUDA_INFO"
	.sectionflags	@""
	.align	4


	//----- nvinfo : EIATTR_CUDA_API_VERSION
	.align		4
        /*0000*/ 	.byte	0x04, 0x37
        /*0002*/ 	.short	(.L_428 - .L_427)
.L_427:
        /*0004*/ 	.word	0x00000082


	//----- nvinfo : EIATTR_KPARAM_INFO
	.align		4
.L_428:
        /*0008*/ 	.byte	0x04, 0x17
        /*000a*/ 	.short	(.L_430 - .L_429)
.L_429:
        /*000c*/ 	.word	0x00000000
        /*0010*/ 	.short	0x0000
        /*0012*/ 	.short	0x0000
        /*0014*/ 	.byte	0x00, 0xf0, 0x41, 0x07


	//----- nvinfo : EIATTR_SPARSE_MMA_MASK
	.align		4
.L_430:
        /*0018*/ 	.byte	0x03, 0x50
        /*001a*/ 	.short	0x0000


	//----- nvinfo : EIATTR_MAXREG_COUNT
	.align		4
        /*001c*/ 	.byte	0x03, 0x1b
        /*001e*/ 	.short	0x00ff


	//----- nvinfo : EIATTR_NUM_BARRIERS
	.align		4
        /*0020*/ 	.byte	0x02, 0x4c
        /*0022*/ 	.byte	0x01
	.zero		1


	//----- nvinfo : EIATTR_MERCURY_ISA_VERSION
	.align		4
        /*0024*/ 	.byte	0x03, 0x5f
        /*0026*/ 	.short	0x0101


	//----- nvinfo : EIATTR_COOP_GROUP_MASK_REGIDS
	.align		4
        /*0028*/ 	.byte	0x04, 0x29
        /*002a*/ 	.short	(.L_432 - .L_431)


	//   ....[0]....
.L_431:
        /*002c*/ 	.word	0xffffffff


	//   ....[1]....
        /*0030*/ 	.word	0xffffffff


	//   ....[2]....
        /*0034*/ 	.word	0xffffffff


	//   ....[3]....
        /*0038*/ 	.word	0xffffffff


	//   ....[4]....
        /*003c*/ 	.word	0xffffffff


	//   ....[5]....
        /*0040*/ 	.word	0xffffffff


	//   ....[6]....
        /*0044*/ 	.word	0xffffffff


	//   ....[7]....
        /*0048*/ 	.word	0xffffffff


	//----- nvinfo : EIATTR_COOP_GROUP_INSTR_OFFSETS
	.align		4
.L_432:
        /*004c*/ 	.byte	0x04, 0x28
        /*004e*/ 	.short	(.L_434 - .L_433)


	//   ....[0]....
.L_433:
        /*0050*/ 	.word	0x000019d0


	//   ....[1]....
        /*0054*/ 	.word	0x000019f0


	//   ....[2]....
        /*0058*/ 	.word	0x00001a20


	//   ....[3]....
        /*005c*/ 	.word	0x00001a70


	//   ....[4]....
        /*0060*/ 	.word	0x00001ba0


	//   ....[5]....
        /*0064*/ 	.word	0x00001bd0


	//   ....[6]....
        /*0068*/ 	.word	0x00001c10


	//   ....[7]....
        /*006c*/ 	.word	0x00001cd0


	//----- nvinfo : EIATTR_VRC_CTA_INIT_COUNT
	.align		4
.L_434:
        /*0070*/ 	.byte	0x02, 0x4a
	.zero		1
	.zero		1


	//----- nvinfo : EIATTR_EXIT_INSTR_OFFSETS
	.align		4
        /*0074*/ 	.byte	0x04, 0x1c
        /*0076*/ 	.short	(.L_436 - .L_435)


	//   ....[0]....
.L_435:
        /*0078*/ 	.word	0x00003a90


	//   ....[1]....
        /*007c*/ 	.word	0x00003f90


	//----- nvinfo : EIATTR_CRS_STACK_SIZE
	.align		4
.L_436:
        /*0080*/ 	.byte	0x04, 0x1e
        /*0082*/ 	.short	(.L_438 - .L_437)
.L_437:
        /*0084*/ 	.word	0x00000000


	//----- nvinfo : EIATTR_CBANK_PARAM_SIZE
	.align		4
.L_438:
        /*0088*/ 	.byte	0x03, 0x19
        /*008a*/ 	.short	0x01d0


	//----- nvinfo : EIATTR_PARAM_CBANK
	.align		4
        /*008c*/ 	.byte	0x04, 0x0a
        /*008e*/ 	.short	(.L_440 - .L_439)
	.align		4
.L_439:
        /*0090*/ 	.word	index@(.nv.constant0._ZN5flash32flash_fwd_splitkv_combine_kernelI23Flash_fwd_kernel_traitsILi256ELi64ELi64ELi4ELb0ELb0EN7cutlass6half_tE19Flash_kernel_traitsILi256ELi64ELi64ELi4ES3_EELi4ELi4ELb1EEEvNS_16Flash_fwd_paramsE)
        /*0094*/ 	.short	0x0380
        /*0096*/ 	.short	0x01d0


	//----- nvinfo : EIATTR_SW_WAR
	.align		4
.L_440:
        /*0098*/ 	.byte	0x04, 0x36
        /*009a*/ 	.short	(.L_442 - .L_441)
.L_441:
        /*009c*/ 	.word	0x00000008
.L_442:


//--------------------- .nv.info._ZN5flash32flash_fwd_splitkv_combine_kernelI23Flash_fwd_kernel_traitsILi256ELi64ELi64ELi4ELb0ELb0EN7cutlass6half_tE19Flash_kernel_traitsILi256ELi64ELi64ELi4ES3_EELi4ELi3ELb1EEEvNS_16Flash_fwd_paramsE --------------------------
	.section	.nv.info._ZN5flash32flash_fwd_splitkv_combine_kernelI23Flash_fwd_kernel_traitsILi256ELi64ELi64ELi4ELb0ELb0EN7cutlass6half_tE19Flash_kernel_traitsILi256ELi64ELi64ELi4ES3_EELi4ELi3ELb1EEEvNS_16Flash_fwd_paramsE,"",@"SHT_CUDA_INFO"
	.sectionflags	@""
	.align	4


	//----- nvinfo : EIATTR_CUDA_API_VERSION
	.align		4
        /*0000*/ 	.byte	0x04, 0x37
        /*0002*/ 	.short	(.L_444 - .L_443)
.L_443:
        /*0004*/ 	.word	0x00000082


	//----- nvinfo : EIATTR_KPARAM_INFO
	.align		4
.L_444:
        /*0008*/ 	.byte	0x04, 0x17
        /*000a*/ 	.short	(.L_446 - .L_445)
.L_445:
        /*000c*/ 	.word	0x00000000
        /*0010*/ 	.short	0x0000
        /*0012*/ 	.short	0x0000
        /*0014*/ 	.byte	0x00, 0xf0, 0x41, 0x07


	//----- nvinfo : EIATTR_SPARSE_MMA_MASK
	.align		4
.L_446:
        /*0018*/ 	.byte	0x03, 0x50
        /*001a*/ 	.short	0x0000


	//----- nvinfo : EIATTR_MAXREG_COUNT
	.align		4
        /*001c*/ 	.byte	0x03, 0x1b
        /*001e*/ 	.short	0x00ff


	//----- nvinfo : EIATTR_NUM_BARRIERS
	.align		4
        /*0020*/ 	.byte	0x02, 0x4c
        /*0022*/ 	.byte	0x01
	.zero		1


	//----- nvinfo : EIATTR_MERCURY_ISA_VERSION
	.align		4
        /*0024*/ 	.byte	0x03, 0x5f
        /*0026*/ 	.short	0x0101


	//----- nvinfo : EIATTR_COOP_GROUP_MASK_REGIDS
	.align		4
        /*0028*/ 	.byte	0x04, 0x29
        /*002a*/ 	.short	(.L_448 - .L_447)


	//   ....[0]....
.L_447:
        /*002c*/ 	.word	0xffffffff


	//   ....[1]....
        /*0030*/ 	.word	0xffffffff


	//   ....[2]....
        /*0034*/ 	.word	0xffffffff


	//   ....[3]....
        /*0038*/ 	.word	0xffffffff


	//   ....[4]....
        /*003c*/ 	.word	0xffffffff


	//   ....[5]....
        /*0040*/ 	.word	0xffffffff


	//----- nvinfo : EIATTR_COOP_GROUP_INSTR_OFFSETS
	.align		4
.L_448:
        /*0044*/ 	.byte	0x04, 0x28
        /*0046*/ 	.short	(.L_450 - .L_449)


	//   ....[0]....
.L_449:
        /*0048*/ 	.word	0x00001a40


	//   ....[1]....
        /*004c*/ 	.word	0x00001a70


	//   ....[2]....
        /*0050*/ 	.word	0x00001aa0


	//   ....[3]....
        /*0054*/ 	.word	0x00001b80


	//   ....[4]....
        /*0058*/ 	.word	0x00001bd0


	//   ....[5]....
        /*005c*/ 	.word	0x00001c90


	//----- nvinfo : EIATTR_VRC_CTA_INIT_COUNT
	.align		4
.L_450:
        /*0060*/ 	.byte	0x02, 0x4a
	.zero		1
	.zero		1


	//----- nvinfo : EIATTR_EXIT_INSTR_OFFSETS
	.align		4
        /*0064*/ 	.byte	0x04, 0x1c
        /*0066*/ 	.short	(.L_452 - .L_451)


	//   ....[0]....
.L_451:
        /*0068*/ 	.word	0x00003a50


	//   ....[1]....
        /*006c*/ 	.word	0x00003f50


	//----- nvinfo : EIATTR_CRS_STACK_SIZE
	.align		4
.L_452:
        /*0070*/ 	.byte	0x04, 0x1e
        /*0072*/ 	.short	(.L_454 - .L_453)
.L_453:
        /*0074*/ 	.word	0x00000000


	//----- nvinfo : EIATTR_CBANK_PARAM_SIZE
	.align		4
.L_454:
        /*0078*/ 	.byte	0x03, 0x19
        /*007a*/ 	.short	0x01d0


	//----- nvinfo : EIATTR_PARAM_CBANK
	.align		4
        /*007c*/ 	.byte	0x04, 0x0a
        /*007e*/ 	.short	(.L_456 - .L_455)
	.align		4
.L_455:
        /*0080*/ 	.word	index@(.nv.constant0._ZN5flash32flash_fwd_splitkv_combine_kernelI23Flash_fwd_kernel_traitsILi256ELi64ELi64ELi4ELb0ELb0EN7cutlass6half_tE19Flash_kernel_traitsILi256ELi64ELi64ELi4ES3_EELi4ELi3ELb1EEEvNS_16Flash_fwd_paramsE)
        /*0084*/ 	.short	0x0380
        /*0086*/ 	.short	0x01d0


	//----- nvinfo : EIATTR_SW_WAR
	.align		4
.L_456:
        /*0088*/ 	.byte	0x04, 0x36
        /*008a*/ 	.short	(.L_458 - .L_457)
.L_457:
        /*008c*/ 	.word	0x00000008
.L_458:


//--------------------- .nv.info._ZN5flash32flash_fwd_splitkv_combine_kernelI23Flash_fwd_kernel_traitsILi256ELi64ELi64ELi4ELb0ELb0EN7cutlass6half_tE19Flash_kernel_traitsILi256ELi64ELi64ELi4ES3_EELi4ELi2ELb1EEEvNS_16Flash_fwd_paramsE --------------------------
	.section	.nv.info._ZN5flash32flash_fwd_splitkv_combine_kernelI23Flash_fwd_kernel_traitsILi256ELi64ELi64ELi4ELb0ELb0EN7cutlass6half_tE19Flash_kernel_traitsILi256ELi64ELi64ELi4ES3_EELi4ELi2ELb1EEEvNS_16Flash_fwd_paramsE,"",@"SHT_CUDA_INFO"
	.sectionflags	@""
	.align	4


	//----- nvinfo : EIATTR_CUDA_API_VERSION
	.align		4
        /*0000*/ 	.byte	0x04, 0x37
        /*0002*/ 	.short	(.L_460 - .L_459)
.L_459:
        /*0004*/ 	.word	0x00000082


	//----- nvinfo : EIATTR_KPARAM_INFO
	.align		4
.L_460:
        /*0008*/ 	.byte	0x04, 0x17
        /*000a*/ 	.short	(.L_462 - .L_461)
.L_461:
        /*000c*/ 	.word	0x00000000
        /*0010*/ 	.short	0x0000
        /*0012*/ 	.short	0x0000
        /*0014*/ 	.byte	0x00, 0xf0, 0x41, 0x07


	//----- nvinfo : EIATTR_SPARSE_MMA_MASK
	.align		4
.L_462:
        /*0018*/ 	.byte	0x03, 0x50
        /*001a*/ 	.short	0x0000


	//----- nvinfo : EIATTR_MAXREG_COUNT
	.align		4
        /*001c*/ 	.byte	0x03, 0x1b
        /*001e*/ 	.short	0x00ff


	//----- nvinfo : EIATTR_NUM_BARRIERS
	.align		4
        /*0020*/ 	.byte	0x02, 0x4c
        /*0022*/ 	.byte	0x01
	.zero		1


	//----- nvinfo : EIATTR_MERCURY_ISA_VERSION
	.align		4
        /*0024*/ 	.byte	0x03, 0x5f
        /*0026*/ 	.short	0x0101


	//----- nvinfo : EIATTR_COOP_GROUP_MASK_REGIDS
	.align		4
        /*0028*/ 	.byte	0x04, 0x29
        /*002a*/ 	.short	(.L_464 - .L_463)


	//   ....[0]....
.L_463:
        /*002c*/ 	.word	0xffffffff


	//   ....[1]....
        /*0030*/ 	.word	0xffffffff


	//   ....[2]....
        /*0034*/ 	.word	0xffffffff


	//   ....[3]....
        /*0038*/ 	.word	0xffffffff


	//----- nvinfo : EIATTR_COOP_GROUP_INSTR_OFFSETS
	.align		4
.L_464:
        /*003c*/ 	.byte	0x04, 0x28
        /*003e*/ 	.short	(.L_466 - .L_465)


	//   ....[0]....
.L_465:
        /*0040*/ 	.word	0x00001a30


	//   ....[1]....
        /*0044*/ 	.word	0x00001a70


	//   ....[2]....
        /*0048*/ 	.word	0x00001b40


	//   ....[3]....
        /*004c*/ 	.word	0x00001c60


	//----- nvinfo : EIATTR_VRC_CTA_INIT_COUNT
	.align		4
.L_466:
        /*0050*/ 	.byte	0x02, 0x4a
	.zero		1
	.zero		1


	//----- nvinfo : EIATTR_EXIT_INSTR_OFFSETS
	.align		4
        /*0054*/ 	.byte	0x04, 0x1c
        /*0056*/ 	.short	(.L_468 - .L_467)


	//   ....[0]....
.L_467:
        /*0058*/ 	.word	0x00003a40


	//   ....[1]....
        /*005c*/ 	.word	0x00003f40


	//----- nvinfo : EIATTR_CRS_STACK_SIZE
	.align		4
.L_468:
        /*0060*/ 	.byte	0x04, 0x1e
        /*0062*/ 	.short	(.L_470 - .L_469)
.L_469:
        /*0064*/ 	.word	0x00000000


	//----- nvinfo : EIATTR_CBANK_PARAM_SIZE
	.align		4
.L_470:
        /*0068*/ 	.byte	0x03, 0x19
        /*006a*/ 	.short	0x01d0


	//----- nvinfo : EIATTR_PARAM_CBANK
	.align		4
        /*006c*/ 	.byte	0x04, 0x0a
        /*006e*/ 	.short	(.L_472 - .L_471)
	.align		4
.L_471:
        /*0070*/ 	.word	index@(.nv.constant0._ZN5flash32flash_fwd_splitkv_combine_kernelI23Flash_fwd_kernel_traitsILi256ELi64ELi64ELi4ELb0ELb0EN7cutlass6half_tE19Flash_kernel_traitsILi256ELi64ELi64ELi4ES3_EELi4ELi2ELb1EEEvNS_16Flash_fwd_paramsE)
        /*0074*/ 	.short	0x0380
        /*0076*/ 	.short	0x01d0


	//----- nvinfo : EIATTR_SW_WAR
	.align		4
.L_472:
        /*0078*/ 	.byte	0x04, 0x36
        /*007a*/ 	.short	(.L_474 - .L_473)
.L_473:
        /*007c*/ 	.word	0x00000008
.L_474:


//--------------------- .nv.info._ZN5flash32flash_fwd_splitkv_combine_kernelI23Flash_fwd_kernel_traitsILi256ELi64ELi64ELi4ELb0ELb0EN7cutlass6half_tE19Flash_kernel_traitsILi256ELi64ELi64ELi4ES3_EELi4ELi1ELb1EEEvNS_16Flash_fwd_paramsE --------------------------
	.section	.nv.info._ZN5flash32flash_fwd_splitkv_combine_kernelI23Flash_fwd_kernel_traitsILi256ELi64ELi64ELi4ELb0ELb0EN7cutlass6half_tE19Flash_kernel_traitsILi256ELi64ELi64ELi4ES3_EELi4ELi1ELb1EEEvNS_16Flash_fwd_paramsE,"",@"SHT_CUDA_INFO"
	.sectionflags	@""
	.align	4


	//----- nvinfo : EIATTR_CUDA_API_VERSION
	.align		4
        /*0000*/ 	.byte	0x04, 0x37
        /*0002*/ 	.short	(.L_476 - .L_475)
.L_475:
        /*0004*/ 	.word	0x00000082


	//----- nvinfo : EIATTR_KPARAM_INFO
	.align		4
.L_476:
        /*0008*/ 	.byte	0x04, 0x17
        /*000a*/ 	.short	(.L_478 - .L_477)
.L_477:
        /*000c*/ 	.word	0x00000000
        /*0010*/ 	.short	0x0000
        /*0012*/ 	.short	0x0000
        /*0014*/ 	.byte	0x00, 0xf0, 0x41, 0x07


	//----- nvinfo : EIATTR_SPARSE_MMA_MASK
	.align		4
.L_478:
        /*0018*/ 	.byte	0x03, 0x50
        /*001a*/ 	.short	0x0000


	//----- nvinfo : EIATTR_MAXREG_COUNT
	.align		4
        /*001c*/ 	.byte	0x03, 0x1b
        /*001e*/ 	.short	0x00ff


	//----- nvinfo : EIATTR_NUM_BARRIERS
	.align		4
        /*0020*/ 	.byte	0x02, 0x4c
        /*0022*/ 	.byte	0x01
	.zero		1


	//----- nvinfo : EIATTR_MERCURY_ISA_VERSION
	.align		4
        /*0024*/ 	.byte	0x03, 0x5f
        /*0026*/ 	.short	0x0101


	//----- nvinfo : EIATTR_COOP_GROUP_MASK_REGIDS
	.align		4
        /*0028*/ 	.byte	0x04, 0x29
        /*002a*/ 	.short	(.L_480 - .L_479)


	//   ....[0]....
.L_479:
        /*002c*/ 	.word	0xffffffff


	//   ....[1]....
        /*0030*/ 	.word	0xffffffff


	//----- nvinfo : EIATTR_COOP_GROUP_INSTR_OFFSETS
	.align		4
.L_480:
        /*0034*/ 	.byte	0x04, 0x28
        /*0036*/ 	.short	(.L_482 - .L_481)


	//   ....[0]....
.L_481:
        /*0038*/ 	.word	0x00001ae0


	//   ....[1]....
        /*003c*/ 	.word	0x00001cd0


	//----- nvinfo : EIATTR_VRC_CTA_INIT_COUNT
	.align		4
.L_482:
        /*0040*/ 	.byte	0x02, 0x4a
	.zero		1
	.zero		1


	//----- nvinfo : EIATTR_EXIT_INSTR_OFFSETS
	.align		4
        /*0044*/ 	.byte	0x04, 0x1c
        /*0046*/ 	.short	(.L_484 - .L_483)


	//   ....[0]....
.L_483:
        /*0048*/ 	.word	0x000039d0


	//   ....[1]....
        /*004c*/ 	.word	0x00003ed0


	//----- nvinfo : EIATTR_CRS_STACK_SIZE
	.align		4
.L_484:
        /*0050*/ 	.byte	0x04, 0x1e
        /*0052*/ 	.short	(.L_486 - .L_485)
.L_485:
        /*0054*/ 	.word	0x00000000


	//----- nvinfo : EIATTR_CBANK_PARAM_SIZE
	.align		4
.L_486:
        /*0058*/ 	.byte	0x03, 0x19
        /*005a*/ 	.short	0x01d0


	//----- nvinfo : EIATTR_PARAM_CBANK
	.align		4
        /*005c*/ 	.byte	0x04, 0x0a
        /*005e*/ 	.short	(.L_488 - .L_487)
	.align		4
.L_487:
        /*0060*/ 	.word	index@(.nv.constant0._ZN5flash32flash_fwd_splitkv_combine_kernelI23Flash_fwd_kernel_traitsILi256ELi64ELi64ELi4ELb0ELb0EN7cutlass6half_tE19Flash_kernel_traitsILi256ELi64ELi64ELi4ES3_EELi4ELi1ELb1EEEvNS_16Flash_fwd_paramsE)
        /*0064*/ 	.short	0x0380
        /*0066*/ 	.short	0x01d0


	//----- nvinfo : EIATTR_SW_WAR
	.align		4
.L_488:
        /*0068*/ 	.byte	0x04, 0x36
        /*006a*/ 	.short	(.L_490 - .L_489)
.L_489:
        /*006c*/ 	.word	0x00000008
.L_490:


//--------------------- .nv.info._ZN5flash24flash_fwd_splitkv_kernelI23Flash_fwd_kernel_traitsILi256ELi64ELi64ELi4ELb0ELb0EN7cutlass6half_tE19Flash_kernel_traitsILi256ELi64ELi64ELi4ES3_EELb1ELb0ELb0ELb0ELb0ELb0ELb0ELb0EEEvNS_16Flash_fwd_paramsE --------------------------
	.section	.nv.info._ZN5flash24flash_fwd_splitkv_kernelI23Flash_fwd_kernel_traitsILi256ELi64ELi64ELi4ELb0ELb0EN7cutlass6half_tE19Flash_kernel_traitsILi256ELi64ELi64ELi4ES3_EELb1ELb0ELb0ELb0ELb0ELb0ELb0ELb0EEEvNS_16Flash_fwd_paramsE,"",@"SHT_CUDA_INFO"
	.sectionflags	@""
	.align	4


	//----- nvinfo : EIATTR_CUDA_API_VERSION
	.align		4
        /*0000*/ 	.byte	0x04, 0x37
        /*0002*/ 	.short	(.L_492 - .L_491)
.L_491:
        /*0004*/ 	.word	0x00000082


	//----- nvinfo : EIATTR_KPARAM_INFO
	.align		4
.L_492:
        /*0008*/ 	.byte	0x04, 0x17
        /*000a*/ 	.short	(.L_494 - .L_493)
.L_493:
        /*000c*/ 	.word	0x00000000
        /*0010*/ 	.short	0x0000
        /*0012*/ 	.short	0x0000
        /*0014*/ 	.byte	0x00, 0xf0, 0x41, 0x07


	//----- nvinfo : EIATTR_SPARSE_MMA_MASK
	.align		4
.L_494:
        /*0018*/ 	.byte	0x03, 0x50
        /*001a*/ 	.short	0x0000


	//----- nvinfo : EIATTR_MAXREG_COUNT
	.align		4
        /*001c*/ 	.byte	0x03, 0x1b
        /*001e*/ 	.short	0x00ff


	//----- nvinfo : EIATTR_NUM_BARRIERS
	.align		4
        /*0020*/ 	.byte	0x02, 0x4c
        /*0022*/ 	.byte	0x01
	.zero		1


	//----- nvinfo : EIATTR_MERCURY_ISA_VERSION
	.align		4
        /*0024*/ 	.byte	0x03, 0x5f
        /*0026*/ 	.short	0x0101


	//----- nvinfo : EIATTR_COOP_GROUP_MASK_REGIDS
	.align		4
        /*0028*/ 	.byte	0x04, 0x29
        /*002a*/ 	.short	(.L_496 - .L_495)


	//   ....[0]....
.L_495:
        /*002c*/ 	.word	0xffffffff


	//   ....[1]....
        /*0030*/ 	.word	0xffffffff


	//   ....[2]....
        /*0034*/ 	.word	0xffffffff


	//   ....[3]....
        /*0038*/ 	.word	0xffffffff


	//   ....[4]....
        /*003c*/ 	.word	0xffffffff


	//   ....[5]....
        /*0040*/ 	.word	0xffffffff


	//   ....[6]....
        /*0044*/ 	.word	0xffffffff


	//   ....[7]....
        /*0048*/ 	.word	0xffffffff


	//   ....[8]....
        /*004c*/ 	.word	0xffffffff


	//   ....[9]....
        /*0050*/ 	.word	0xffffffff


	//   ....[10]....
        /*0054*/ 	.word	0xffffffff


	//   ....[11]....
        /*0058*/ 	.word	0xffffffff


	//   ....[12]....
        /*005c*/ 	.word	0xffffffff


	//   ....[13]....
        /*0060*/ 	.word	0xffffffff


	//   ....[14]....
        /*0064*/ 	.word	0xffffffff


	//   ....[15]....
        /*0068*/ 	.word	0xffffffff


	//----- nvinfo : EIATTR_COOP_GROUP_INSTR_OFFSETS
	.align		4
.L_496:
        /*006c*/ 	.byte	0x04, 0x28
        /*006e*/ 	.short	(.L_498 - .L_497)


	//   ....[0]....
.L_497:
        /*0070*/ 	.word	0x00005a20


	//   ....[1]....
        /*0074*/ 	.word	0x00005a50


	//   ....[2]....
        /*0078*/ 	.word	0x00005a70


	//   ....[3]....
        /*007c*/ 	.word	0x00005a90


	//   ....[4]....
        /*0080*/ 	.word	0x00009670


	//   ....[5]....
        /*0084*/ 	.word	0x000096a0


	//   ....[6]....
        /*0088*/ 	.word	0x00009730


	//   ....[7]....
        /*008c*/ 	.word	0x00009740


	//   ....[8]....
        /*0090*/ 	.word	0x0000dad0


	//   ....[9]....
        /*0094*/ 	.word	0x0000daf0


	//   ....[10]....
        /*0098*/ 	.word	0x0000db20


	//   ....[11]....
        /*009c*/ 	.word	0x0000db30


	//   ....[12]....
        /*00a0*/ 	.word	0x0000f770


	//   ....[13]....
        /*00a4*/ 	.word	0x0000f7b0


	//   ....[14]....
        /*00a8*/ 	.word	0x0000f840


	//   ....[15]....
        /*00ac*/ 	.word	0x0000f860


	//----- nvinfo : EIATTR_VRC_CTA_INIT_COUNT
	.align		4
.L_498:
        /*00b0*/ 	.byte	0x02, 0x4a
	.zero		1
	.zero		1


	//----- nvinfo : EIATTR_EXIT_INSTR_OFFSETS
	.align		4
        /*00b4*/ 	.byte	0x04, 0x1c
        /*00b6*/ 	.short	(.L_500 - .L_499)


	//   ....[0]....
.L_499:
        /*00b8*/ 	.word	0x00000340


	//   ....[1]....
        /*00bc*/ 	.word	0x00000d70


	//   ....[2]....
        /*00c0*/ 	.word	0x00000da0


	//   ....[3]....
        /*00c4*/ 	.word	0x000112e0


	//   ....[4]....
        /*00c8*/ 	.word	0x00011420


	//   ....[5]....
        /*00cc*/ 	.word	0x00011440


	//----- nvinfo : EIATTR_CRS_STACK_SIZE
	.align		4
.L_500:
        /*00d0*/ 	.byte	0x04, 0x1e
        /*00d2*/ 	.short	(.L_502 - .L_501)
.L_501:
        /*00d4*/ 	.word	0x00000000


	//----- nvinfo : EIATTR_CBANK_PARAM_SIZE
	.align		4
.L_502:
        /*00d8*/ 	.byte	0x03, 0x19
        /*00da*/ 	.short	0x01d0


	//----- nvinfo : EIATTR_PARAM_CBANK
	.align		4
        /*00dc*/ 	.byte	0x04, 0x0a
        /*00de*/ 	.short	(.L_504 - .L_503)
	.align		4
.L_503:
        /*00e0*/ 	.word	index@(.nv.constant0._ZN5flash24flash_fwd_splitkv_kernelI23Flash_fwd_kernel_traitsILi256ELi64ELi64ELi4ELb0ELb0EN7cutlass6half_tE19Flash_kernel_traitsILi256ELi64ELi64ELi4ES3_EELb1ELb0ELb0ELb0ELb0ELb0ELb0ELb0EEEvNS_16Flash_fwd_paramsE)
        /*00e4*/ 	.short	0x0380
        /*00e6*/ 	.short	0x01d0


	//----- nvinfo : EIATTR_SW_WAR
	.align		4
.L_504:
        /*00e8*/ 	.byte	0x04, 0x36
        /*00ea*/ 	.short	(.L_506 - .L_505)
.L_505:
        /*00ec*/ 	.word	0x00000008
.L_506:


//--------------------- .nv.info._ZN5flash24flash_fwd_splitkv_kernelI23Flash_fwd_kernel_traitsILi256ELi64ELi64ELi4ELb0ELb0EN7cutlass6half_tE19Flash_kernel_traitsILi256ELi64ELi64ELi4ES3_EELb1ELb0ELb0ELb0ELb0ELb1ELb0ELb0EEEvNS_16Flash_fwd_paramsE --------------------------
	.section	.nv.info._ZN5flash24flash_fwd_splitkv_kernelI23Flash_fwd_kernel_traitsILi256ELi64ELi64ELi4ELb0ELb0EN7cutlass6half_tE19Flash_kernel_traitsILi256ELi64ELi64ELi4ES3_EELb1ELb0ELb0ELb0ELb0ELb1ELb0ELb0EEEvNS_16Flash_fwd_paramsE,"",@"SHT_CUDA_INFO"
	.sectionflags	@""
	.align	4


	//----- nvinfo : EIATTR_CUDA_API_VERSION
	.align		4
        /*0000*/ 	.byte	0x04, 0x37
        /*0002*/ 	.short	(.L_508 - .L_507)
.L_507:
        /*0004*/ 	.word	0x00000082


	//----- nvinfo : EIATTR_KPARAM_INFO
	.align		4
.L_508:
        /*0008*/ 	.byte	0x04, 0x17
        /*000a*/ 	.short	(.L_510 - .L_509)
.L_509:
        /*000c*/ 	.word	0x00000000
        /*0010*/ 	.short	0x0000
        /*0012*/ 	.short	0x0000
        /*0014*/ 	.byte	0x00, 0xf0, 0x41, 0x07


	//----- nvinfo : EIATTR_SPARSE_MMA_MASK
	.align		4
.L_510:
        /*0018*/ 	.byte	0x03, 0x50
        /*001a*/ 	.short	0x0000


	//----- nvinfo : EIATTR_MAXREG_COUNT
	.align		4
        /*001c*/ 	.byte	0x03, 0x1b
        /*001e*/ 	.short	0x00ff


	//----- nvinfo : EIATTR_NUM_BARRIERS
	.align		4
        /*0020*/ 	.byte	0x02, 0x4c
        /*0022*/ 	.byte	0x01
	.zero		1


	//----- nvinfo : EIATTR_MERCURY_ISA_VERSION
	.align		4
        /*0024*/ 	.byte	0x03, 0x5f
        /*0026*/ 	.short	0x0101


	//----- nvinfo : EIATTR_COOP_GROUP_MASK_REGIDS
	.align		4
        /*0028*/ 	.byte	0x04, 0x29
        /*002a*/ 	.short	(.L_512 - .L_511)


	//   ....[0]....
.L_511:
        /*002c*/ 	.word	0xffffffff


	//   ....[1]....
        /*0030*/ 	.word	0xffffffff


	//   ....[2]....
        /*0034*/ 	.word	0xffffffff


	//   ....[3]....
        /*0038*/ 	.word	0xffffffff


	//   ....[4]....
        /*003c*/ 	.word	0xffffffff


	//   ....[5]....
        /*0040*/ 	.word	0xffffffff


	//   ....[6]....
        /*0044*/ 	.word	0xffffffff


	//   ....[7]....
        /*0048*/ 	.word	0xffffffff


	//   ....[8]....
        /*004c*/ 	.word	0xffffffff


	//   ....[9]....
        /*0050*/ 	.word	0xffffffff


	//   ....[10]....
        /*0054*/ 	.word	0xffffffff


	//   ....[11]....
        /*0058*/ 	.word	0xffffffff


	//   ....[12]....
        /*005c*/ 	.word	0xffffffff


	//   ....[13]....
        /*0060*/ 	.word	0xffffffff


	//   ....[14]....
        /*0064*/ 	.word	0xffffffff


	//   ....[15]....
        /*0068*/ 	.word	0xffffffff


	//----- nvinfo : EIATTR_COOP_GROUP_INSTR_OFFSETS
	.align		4
.L_512:
        /*006c*/ 	.byte	0x04, 0x28
        /*006e*/ 	.short	(.L_514 - .L_513)


	//   ....[0]....
.L_513:
        /*0070*/ 	.word	0x00005e20


	//   ....[1]....
        /*0074*/ 	.word	0x00005e40


	//   ....[2]....
        /*0078*/ 	.word	0x00005e60


	//   ....[3]....
        /*007c*/ 	.word	0x00005e80


	//   ....[4]....
        /*0080*/ 	.word	0x00009e70


	//   ....[5]....
        /*0084*/ 	.word	0x00009ea0


	//   ....[6]....
        /*0088*/ 	.word	0x00009ef0


	//   ....[7]....
        /*008c*/ 	.word	0x00009f00


	//   ....[8]....
        /*0090*/ 	.word	0x0000e6c0


	//   ....[9]....
        /*0094*/ 	.word	0x0000e6e0


	//   ....[10]....
        /*0098*/ 	.word	0x0000e710


	//   ....[11]....
        /*009c*/ 	.word	0x0000e720


	//   ....[12]....
        /*00a0*/ 	.word	0x00010360


	//   ....[13]....
        /*00a4*/ 	.word	0x000103a0


	//   ....[14]....
        /*00a8*/ 	.word	0x00010430


	//   ....[15]....
        /*00ac*/ 	.word	0x00010450


	//----- nvinfo : EIATTR_VRC_CTA_INIT_COUNT
	.align		4
.L_514:
        /*00b0*/ 	.byte	0x02, 0x4a
	.zero		1
	.zero		1


	//----- nvinfo : EIATTR_EXIT_INSTR_OFFSETS
	.align		4
        /*00b4*/ 	.byte	0x04, 0x1c
        /*00b6*/ 	.short	(.L_516 - .L_515)


	//   ....[0]....
.L_515:
        /*00b8*/ 	.word	0x00000340


	//   ....[1]....
        /*00bc*/ 	.word	0x00000d70


	//   ....[2]....
        /*00c0*/ 	.word	0x00000da0


	//   ....[3]....
        /*00c4*/ 	.word	0x00011ed0


	//   ....[4]....
        /*00c8*/ 	.word	0x00012010


	//   ....[5]....
        /*00cc*/ 	.word	0x00012030


	//----- nvinfo : EIATTR_CRS_STACK_SIZE
	.align		4
.L_516:
        /*00d0*/ 	.byte	0x04, 0x1e
        /*00d2*/ 	.short	(.L_518 - .L_517)
.L_517:
        /*00d4*/ 	.word	0x00000000


	//----- nvinfo : EIATTR_CBANK_PARAM_SIZE
	.align		4
.L_518:
        /*00d8*/ 	.byte	0x03, 0x19
        /*00da*/ 	.short	0x01d0


	//----- nvinfo : EIATTR_PARAM_CBANK
	.align		4
        /*00dc*/ 	.byte	0x04, 0x0a
        /*00de*/ 	.short	(.L_520 - .L_519)
	.align		4
.L_519:
        /*00e0*/ 	.word	index@(.nv.constant0._ZN5flash24flash_fwd_splitkv_kernelI23Flash_fwd_kernel_traitsILi256ELi64ELi64ELi4ELb0ELb0EN7cutlass6half_tE19Flash_kernel_traitsILi256ELi64ELi64ELi4ES3_EELb1ELb0ELb0ELb0ELb0ELb1ELb0ELb0EEEvNS_16Flash_fwd_paramsE)
        /*00e4*/ 	.short	0x0380
        /*00e6*/ 	.short	0x01d0


	//----- nvinfo : EIATTR_SW_WAR
	.align		4
.L_520:
        /*00e8*/ 	.byte	0x04, 0x36
        /*00ea*/ 	.short	(.L_522 - .L_521)
.L_521:
        /*00ec*/ 	.word	0x00000008
.L_522:


//--------------------- .nv.info._ZN5flash24flash_fwd_splitkv_kernelI23Flash_fwd_kernel_traitsILi256ELi64ELi64ELi4ELb0ELb0EN7cutlass6half_tE19Flash_kernel_traitsILi256ELi64ELi64ELi4ES3_EELb1ELb0ELb0ELb0ELb0ELb0ELb0ELb1EEEvNS_16Flash_fwd_paramsE --------------------------
	.section	.nv.info._ZN5flash24flash_fwd_splitkv_kernelI23Flash_fwd_kernel_traitsILi256ELi64ELi64ELi4ELb0ELb0EN7cutlass6half_tE19Flash_kernel_traitsILi256ELi64ELi64ELi4ES3_EELb1ELb0ELb0ELb0ELb0ELb0ELb0ELb1EEEvNS_16Flash_fwd_paramsE,"",@"SHT_CUDA_INFO"
	.sectionflags	@""
	.align	4


	//----- nvinfo : EIATTR_CUDA_API_VERSION
	.align		4
        /*0000*/ 	.byte	0x04, 0x37
        /*0002*/ 	.short	(.L_524 - .L_523)
.L_523:
        /*0004*/ 	.word	0x00000082


	//----- nvinfo : EIATTR_KPARAM_INFO
	.align		4
.L_524:
        /*0008*/ 	.byte	0x04, 0x17
        /*000a*/ 	.short	(.L_526 - .L_525)
.L_525:
        /*000c*/ 	.word	0x00000000
        /*0010*/ 	.short	0x0000
        /*0012*/ 	.short	0x0000
        /*0014*/ 	.byte	0x00, 0xf0, 0x41, 0x07


	//----- nvinfo : EIATTR_SPARSE_MMA_MASK
	.align		4
.L_526:
        /*0018*/ 	.byte	0x03, 0x50
        /*001a*/ 	.short	0x0000


	//----- nvinfo : EIATTR_MAXREG_COUNT
	.align		4
        /*001c*/ 	.byte	0x03, 0x1b
        /*001e*/ 	.short	0x00ff


	//----- nvinfo : EIATTR_NUM_BARRIERS
	.align		4
        /*0020*/ 	.byte	0x02, 0x4c
        /*0022*/ 	.byte	0x01
	.zero		1


	//----- nvinfo : EIATTR_MERCURY_ISA_VERSION
	.align		4
        /*0024*/ 	.byte	0x03, 0x5f
        /*0026*/ 	.short	0x0101


	//----- nvinfo : EIATTR_COOP_GROUP_MASK_REGIDS
	.align		4
        /*0028*/ 	.byte	0x04, 0x29
        /*002a*/ 	.short	(.L_528 - .L_527)


	//   ....[0]....
.L_527:
        /*002c*/ 	.word	0xffffffff


	//   ....[1]....
        /*0030*/ 	.word	0xffffffff


	//   ....[2]....
        /*0034*/ 	.word	0xffffffff


	//   ....[3]....
        /*0038*/ 	.word	0xffffffff


	//   ....[4]....
        /*003c*/ 	.word	0xffffffff


	//   ....[5]....
        /*0040*/ 	.word	0xffffffff


	//   ....[6]....
        /*0044*/ 	.word	0xffffffff


	//   ....[7]....
        /*0048*/ 	.word	0xffffffff


	//   ....[8]....
        /*004c*/ 	.word	0xffffffff


	//   ....[9]....
        /*0050*/ 	.word	0xffffffff


	//   ....[10]....
        /*0054*/ 	.word	0xffffffff


	//   ....[11]....
        /*0058*/ 	.word	0xffffffff


	//   ....[12]....
        /*005c*/ 	.word	0xffffffff


	//   ....[13]....
        /*0060*/ 	.word	0xffffffff


	//   ....[14]....
        /*0064*/ 	.word	0xffffffff


	//   ....[15]....
        /*0068*/ 	.word	0xffffffff


	//----- nvinfo : EIATTR_COOP_GROUP_INSTR_OFFSETS
	.align		4
.L_528:
        /*006c*/ 	.byte	0x04, 0x28
        /*006e*/ 	.short	(.L_530 - .L_529)


	//   ....[0]....
.L_529:
        /*0070*/ 	.word	0x0001a500


	//   ....[1]....
        /*0074*/ 	.word	0x0001a560


	//   ....[2]....
        /*0078*/ 	.word	0x0001a580


	//   ....[3]....
        /*007c*/ 	.word	0x0001a5a0


	//   ....[4]....
        /*0080*/ 	.word	0x0001e370


	//   ....[5]....
        /*0084*/ 	.word	0x0001e3a0


	//   ....[6]....
        /*0088*/ 	.word	0x0001e430


	//   ....[7]....
        /*008c*/ 	.word	0x0001e440


	//   ....[8]....
        /*0090*/ 	.word	0x00022840


	//   ....[9]....
        /*0094*/ 	.word	0x00022860


	//   ....[10]....
        /*0098*/ 	.word	0x00022890


	//   ....[11]....
        /*009c*/ 	.word	0x000228a0


	//   ....[12]....
        /*00a0*/ 	.word	0x000244e0


	//   ....[13]....
        /*00a4*/ 	.word	0x00024520


	//   ....[14]....
        /*00a8*/ 	.word	0x00024590


	//   ....[15]....
        /*00ac*/ 	.word	0x000245b0


	//----- nvinfo : EIATTR_VRC_CTA_INIT_COUNT
	.align		4
.L_530:
        /*00b0*/ 	.byte	0x02, 0x4a
	.zero		1
	.zero		1


	//----- nvinfo : EIATTR_EXIT_INSTR_OFFSETS
	.align		4
        /*00b4*/ 	.byte	0x04, 0x1c
        /*00b6*/ 	.short	(.L_532 - .L_531)


	//   ....[0]....
.L_531:
        /*00b8*/ 	.word	0x00000340


	//   ....[1]....
        /*00bc*/ 	.word	0x00000d80


	//   ....[2]....
        /*00c0*/ 	.word	0x00000db0


	//   ....[3]....
        /*00c4*/ 	.word	0x00026090


	//   ....[4]....
        /*00c8*/ 	.word	0x000261e0


	//   ....[5]....
        /*00cc*/ 	.word	0x00026200


	//----- nvinfo : EIATTR_CRS_STACK_SIZE
	.align		4
.L_532:
        /*00d0*/ 	.byte	0x04, 0x1e
        /*00d2*/ 	.short	(.L_534 - .L_533)
.L_533:
        /*00d4*/ 	.word	0x00000000


	//----- nvinfo : EIATTR_CBANK_PARAM_SIZE
	.align		4
.L_534:
        /*00d8*/ 	.byte	0x03, 0x19
        /*00da*/ 	.short	0x01d0


	//----- nvinfo : EIATTR_PARAM_CBANK
	.align		4
        /*00dc*/ 	.byte	0x04, 0x0a
        /*00de*/ 	.short	(.L_536 - .L_535)
	.align		4
.L_535:
        /*00e0*/ 	.word	index@(.nv.constant0._ZN5flash24flash_fwd_splitkv_kernelI23Flash_fwd_kernel_traitsILi256ELi64ELi64ELi4ELb0ELb0EN7cutlass6half_tE19Flash_kernel_traitsILi256ELi64ELi64ELi4ES3_EELb1ELb0ELb0ELb0ELb0ELb0ELb0ELb1EEEvNS_16Flash_fwd_paramsE)
        /*00e4*/ 	.short	0x0380
        /*00e6*/ 	.short	0x01d0


	//----- nvinfo : EIATTR_SW_WAR
	.align		4
.L_536:
        /*00e8*/ 	.byte	0x04, 0x36
        /*00ea*/ 	.short	(.L_538 - .L_537)
.L_537:
        /*00ec*/ 	.word	0x00000008
.L_538:


//--------------------- .nv.info._ZN5flash24flash_fwd_splitkv_kernelI23Flash_fwd_kernel_traitsILi256ELi64ELi64ELi4ELb0ELb0EN7cutlass6half_tE19Flash_kernel_traitsILi256ELi64ELi64ELi4ES3_EELb1ELb0ELb0ELb0ELb0ELb1ELb0ELb1EEEvNS_16Flash_fwd_paramsE --------------------------
	.section	.nv.info._ZN5flash24flash_fwd_splitkv_kernelI23Flash_fwd_kernel_traitsILi256ELi64ELi64ELi4ELb0ELb0EN7cutlass6half_tE19Flash_kernel_traitsILi256ELi64ELi64ELi4ES3_EELb1ELb0ELb0ELb0ELb0ELb1ELb0ELb1EEEvNS_16Flash_fwd_paramsE,"",@"SHT_CUDA_INFO"
	.sectionflags	@""
	.align	4


	//----- nvinfo : EIATTR_CUDA_API_VERSION
	.align		4
        /*0000*/ 	.byte	0x04, 0x37
        /*0002*/ 	.short	(.L_540 - .L_539)
.L_539:
        /*0004*/ 	.word	0x00000082


	//----- nvinfo : EIATTR_KPARAM_INFO
	.align		4
.L_540:
        /*0008*/ 	.byte	0x04, 0x17
        /*000a*/ 	.short	(.L_542 - .L_541)
.L_541:
        /*000c*/ 	.word	0x00000000
        /*0010*/ 	.short	0x0000
        /*0012*/ 	.short	0x0000
        /*0014*/ 	.byte	0x00, 0xf0, 0x41, 0x07


	//----- nvinfo : EIATTR_SPARSE_MMA_MASK
	.align		4
.L_542:
        /*0018*/ 	.byte	0x03, 0x50
        /*001a*/ 	.short	0x0000


	//----- nvinfo : EIATTR_MAXREG_COUNT
	.align		4
        /*001c*/ 	.byte	0x03, 0x1b
        /*001e*/ 	.short	0x00ff


	//----- nvinfo : EIATTR_NUM_BARRIERS
	.align		4
        /*0020*/ 	.byte	0x02, 0x4c
        /*0022*/ 	.byte	0x01
	.zero		1


	//----- nvinfo : EIATTR_MERCURY_ISA_VERSION
	.align		4
        /*0024*/ 	.byte	0x03, 0x5f
        /*0026*/ 	.short	0x0101


	//----- nvinfo : EIATTR_COOP_GROUP_MASK_REGIDS
	.align		4
        /*0028*/ 	.byte	0x04, 0x29
        /*002a*/ 	.short	(.L_544 - .L_543)


	//   ....[0]....
.L_543:
        /*002c*/ 	.word	0xffffffff


	//   ....[1]....
        /*0030*/ 	.word	0xffffffff


	//   ....[2]....
        /*0034*/ 	.word	0xffffffff


	//   ....[3]....
        /*0038*/ 	.word	0xffffffff


	//   ....[4]....
        /*003c*/ 	.word	0xffffffff


	//   ....[5]....
        /*0040*/ 	.word	0xffffffff


	//   ....[6]....
        /*0044*/ 	.word	0xffffffff


	//   ....[7]....
        /*0048*/ 	.word	0xffffffff


	//   ....[8]....
        /*004c*/ 	.word	0xffffffff


	//   ....[9]....
        /*0050*/ 	.word	0xffffffff


	//   ....[10]....
        /*0054*/ 	.word	0xffffffff


	//   ....[11]....
        /*0058*/ 	.word	0xffffffff


	//   ....[12]....
        /*005c*/ 	.word	0xffffffff


	//   ....[13]....
        /*0060*/ 	.word	0xffffffff


	//   ....[14]....
        /*0064*/ 	.word	0xffffffff


	//   ....[15]....
        /*0068*/ 	.word	0xffffffff


	//----- nvinfo : EIATTR_COOP_GROUP_INSTR_OFFSETS
	.align		4
.L_544:
        /*006c*/ 	.byte	0x04, 0x28
        /*006e*/ 	.short	(.L_546 - .L_545)


	//   ....[0]....
.L_545:
        /*0070*/ 	.word	0x0001a970


	//   ....[1]....
        /*0074*/ 	.word	0x0001a990


	//   ....[2]....
        /*0078*/ 	.word	0x0001a9b0


	//   ....[3]....
        /*007c*/ 	.word	0x0001a9d0


	//   ....[4]....
        /*0080*/ 	.word	0x0001eb90


	//   ....[5]....
        /*0084*/ 	.word	0x0001ebc0


	//   ....[6]....
        /*0088*/ 	.word	0x0001ec10


	//   ....[7]....
        /*008c*/ 	.word	0x0001ec20


	//   ....[8]....
        /*0090*/ 	.word	0x00023440


	//   ....[9]....
        /*0094*/ 	.word	0x00023460


	//   ....[10]....
        /*0098*/ 	.word	0x00023490


	//   ....[11]....
        /*009c*/ 	.word	0x000234a0


	//   ....[12]....
        /*00a0*/ 	.word	0x000250f0


	//   ....[13]....
        /*00a4*/ 	.word	0x00025130


	//   ....[14]....
        /*00a8*/ 	.word	0x000251a0


	//   ....[15]....
        /*00ac*/ 	.word	0x000251c0


	//----- nvinfo : EIATTR_VRC_CTA_INIT_COUNT
	.align		4
.L_546:
        /*00b0*/ 	.byte	0x02, 0x4a
	.zero		1
	.zero		1


	//----- nvinfo : EIATTR_EXIT_INSTR_OFFSETS
	.align		4
        /*00b4*/ 	.byte	0x04, 0x1c
        /*00b6*/ 	.short	(.L_548 - .L_547)


	//   ....[0]....
.L_547:
        /*00b8*/ 	.word	0x00000340


	//   ....[1]....
        /*00bc*/ 	.word	0x00000d80


	//   ....[2]....
        /*00c0*/ 	.word	0x00000db0


	//   ....[3]....
        /*00c4*/ 	.word	0x00026ca0


	//   ....[4]....
        /*00c8*/ 	.word	0x00026df0


	//   ....[5]....
        /*00cc*/ 	.word	0x00026e10


	//----- nvinfo : EIATTR_CRS_STACK_SIZE
	.align		4
.L_548:
        /*00d0*/ 	.byte	0x04, 0x1e
        /*00d2*/ 	.short	(.L_550 - .L_549)
.L_549:
        /*00d4*/ 	.word	0x00000000


	//----- nvinfo : EIATTR_CBANK_PARAM_SIZE
	.align		4
.L_550:
        /*00d8*/ 	.byte	0x03, 0x19
        /*00da*/ 	.short	0x01d0


	//----- nvinfo : EIATTR_PARAM_CBANK
	.align		4
        /*00dc*/ 	.byte	0x04, 0x0a
        /*00de*/ 	.short	(.L_552 - .L_551)
	.align		4
.L_551:
        /*00e0*/ 	.word	index@(.nv.constant0._ZN5flash24flash_fwd_splitkv_kernelI23Flash_fwd_kernel_traitsILi256ELi64ELi64ELi4ELb0ELb0EN7cutlass6half_tE19Flash_kernel_traitsILi256ELi64ELi64ELi4ES3_EELb1ELb0ELb0ELb0ELb0ELb1ELb0ELb1EEEvNS_16Flash_fwd_paramsE)
        /*00e4*/ 	.short	0x0380
        /*00e6*/ 	.short	0x01d0


	//----- nvinfo : EIATTR_SW_WAR
	.align		4
.L_552:
        /*00e8*/ 	.byte	0x04, 0x36
        /*00ea*/ 	.short	(.L_554 - .L_553)
.L_553:
        /*00ec*/ 	.word	0x00000008
.L_554:


//--------------------- .nv.info._ZN5flash24flash_fwd_splitkv_kernelI23Flash_fwd_kernel_traitsILi256ELi64ELi64ELi4ELb0ELb0EN7cutlass6half_tE19Flash_kernel_traitsILi256ELi64ELi64ELi4ES3_EELb1ELb0ELb0ELb0ELb0ELb0ELb1ELb0EEEvNS_16Flash_fwd_paramsE --------------------------
	.section	.nv.info._ZN5flash24flash_fwd_splitkv_kernelI23Flash_fwd_kernel_traitsILi256ELi64ELi64ELi4ELb0ELb0EN7cutlass6half_tE19Flash_kernel_traitsILi256ELi64ELi64ELi4ES3_EELb1ELb0ELb0ELb0ELb0ELb0ELb1ELb0EEEvNS_16Flash_fwd_paramsE,"",@"SHT_CUDA_INFO"
	.sectionflags	@""
	.align	4


	//----- nvinfo : EIATTR_CUDA_API_VERSION
	.align		4
        /*0000*/ 	.byte	0x04, 0x37
        /*0002*/ 	.short	(.L_556 - .L_555)
.L_555:
        /*0004*/ 	.word	0x00000082


	//----- nvinfo : EIATTR_KPARAM_INFO
	.align		4
.L_556:
        /*0008*/ 	.byte	0x04, 0x17
        /*000a*/ 	.short	(.L_558 - .L_557)
.L_557:
        /*000c*/ 	.word	0x00000000
        /*0010*/ 	.short	0x0000
        /*0012*/ 	.short	0x0000
        /*0014*/ 	.byte	0x00, 0xf0, 0x41, 0x07


	//----- nvinfo : EIATTR_SPARSE_MMA_MASK
	.align		4
.L_558:
        /*0018*/ 	.byte	0x03, 0x50
        /*001a*/ 	.short	0x0000


	//----- nvinfo : EIATTR_MAXREG_COUNT
	.align		4
        /*001c*/ 	.byte	0x03, 0x1b
        /*001e*/ 	.short	0x00ff


	//----- nvinfo : EIATTR_NUM_BARRIERS
	.align		4
        /*0020*/ 	.byte	0x02, 0x4c
        /*0022*/ 	.byte	0x01
	.zero		1


	//----- nvinfo : EIATTR_MERCURY_ISA_VERSION
	.align		4
        /*0024*/ 	.byte	0x03, 0x5f
        /*0026*/ 	.short	0x0101


	//----- nvinfo : EIATTR_COOP_GROUP_MASK_REGIDS
	.align		4
        /*0028*/ 	.byte	0x04, 0x29
        /*002a*/ 	.short	(.L_560 - .L_559)


	//   ....[0]....
.L_559:
        /*002c*/ 	.word	0xffffffff


	//   ....[1]....
        /*0030*/ 	.word	0xffffffff


	//   ....[2]....
        /*0034*/ 	.word	0xffffffff


	//   ....[3]....
        /*0038*/ 	.word	0xffffffff


	//   ....[4]....
        /*003c*/ 	.word	0xffffffff


	//   ....[5]....
        /*0040*/ 	.word	0xffffffff


	//   ....[6]....
        /*0044*/ 	.word	0xffffffff


	//   ....[7]....
        /*0048*/ 	.word	0xffffffff


	//   ....[8]....
        /*004c*/ 	.word	0xffffffff


	//   ....[9]....
        /*0050*/ 	.word	0xffffffff


	//   ....[10]....
        /*0054*/ 	.word	0xffffffff


	//   ....[11]....
        /*0058*/ 	.word	0xffffffff


	//   ....[12]....
        /*005c*/ 	.word	0xffffffff


	//   ....[13]....
        /*0060*/ 	.word	0xffffffff


	//   ....[14]....
        /*0064*/ 	.word	0xffffffff


	//   ....[15]....
        /*0068*/ 	.word	0xffffffff


	//----- nvinfo : EIATTR_COOP_GROUP_INSTR_OFFSETS
	.align		4
.L_560:
        /*006c*/ 	.byte	0x04, 0x28
        /*006e*/ 	.short	(.L_562 - .L_561)


	//   ....[0]....
.L_561:
        /*0070*/ 	.word	0x000068c0


	//   ....[1]....
        /*0074*/ 	.word	0x000068f0


	//   ....[2]....
        /*0078*/ 	.word	0x00006910


	//   ....[3]....
        /*007c*/ 	.word	0x00006930


	//   ....[4]....
        /*0080*/ 	.word	0x0000a630


	//   ....[5]....
        /*0084*/ 	.word	0x0000a660


	//   ....[6]....
        /*0088*/ 	.word	0x0000a6c0


	//   ....[7]....
        /*008c*/ 	.word	0x0000a6d0


	//   ....[8]....
        /*0090*/ 	.word	0x0000ebb0


	//   ....[9]....
        /*0094*/ 	.word	0x0000ebc0


	//   ....[10]....
        /*0098*/ 	.word	0x0000ebf0


	//   ....[11]....
        /*009c*/ 	.word	0x0000ec00


	//   ....[12]....
        /*00a0*/ 	.word	0x00010830


	//   ....[13]....
        /*00a4*/ 	.word	0x00010870


	//   ....[14]....
        /*00a8*/ 	.word	0x00010970


	//   ....[15]....
        /*00ac*/ 	.word	0x000109a0


	//----- nvinfo : EIATTR_VRC_CTA_INIT_COUNT
	.align		4
.L_562:
        /*00b0*/ 	.byte	0x02, 0x4a
	.zero		1
	.zero		1


	//----- nvinfo : EIATTR_EXIT_INSTR_OFFSETS
	.align		4
        /*00b4*/ 	.byte	0x04, 0x1c
        /*00b6*/ 	.short	(.L_564 - .L_563)


	//   ....[0]....
.L_563:
        /*00b8*/ 	.word	0x00000570


	//   ....[1]....
        /*00bc*/ 	.word	0x000019b0


	//   ....[2]....
        /*00c0*/ 	.word	0x000019e0


	//   ....[3]....
        /*00c4*/ 	.word	0x00012720


	//   ....[4]....
        /*00c8*/ 	.word	0x00012840


	//   ....[5]....
        /*00cc*/ 	.word	0x00012890


	//----- nvinfo : EIATTR_CRS_STACK_SIZE
	.align		4
.L_564:
        /*00d0*/ 	.byte	0x04, 0x1e
        /*00d2*/ 	.short	(.L_566 - .L_565)
.L_565:
        /*00d4*/ 	.word	0x00000000


	//----- nvinfo : EIATTR_CBANK_PARAM_SIZE
	.align		4
.L_566:
        /*00d8*/ 	.byte	0x03, 0x19
        /*00da*/ 	.short	0x01d0


	//----- nvinfo : EIATTR_PARAM_CBANK
	.align		4
        /*00dc*/ 	.byte	0x04, 0x0a
        /*00de*/ 	.short	(.L_568 - .L_567)
	.align		4
.L_567:
        /*00e0*/ 	.word	index@(.nv.constant0._ZN5flash24flash_fwd_splitkv_kernelI23Flash_fwd_kernel_traitsILi256ELi64ELi64ELi4ELb0ELb0EN7cutlass6half_tE19Flash_kernel_traitsILi256ELi64ELi64ELi4ES3_EELb1ELb0ELb0ELb0ELb0ELb0ELb1ELb0EEEvNS_16Flash_fwd_paramsE)
        /*00e4*/ 	.short	0x0380
        /*00e6*/ 	.short	0x01d0


	//----- nvinfo : EIATTR_SW_WAR
	.align		4
.L_568:
        /*00e8*/ 	.byte	0x04, 0x36
        /*00ea*/ 	.short	(.L_570 - .L_569)
.L_569:
        /*00ec*/ 	.word	0x00000008
.L_570:


//--------------------- .nv.info._ZN5flash24flash_fwd_splitkv_kernelI23Flash_fwd_kernel_traitsILi256ELi64ELi64ELi4ELb0ELb0EN7cutlass6half_tE19Flash_kernel_traitsILi256ELi64ELi64ELi4ES3_EELb1ELb0ELb0ELb0ELb0ELb1ELb1ELb0EEEvNS_16Flash_fwd_paramsE --------------------------
	.section	.nv.info._ZN5flash24flash_fwd_splitkv_kernelI23Flash_fwd_kernel_traitsILi256ELi64ELi64ELi4ELb0ELb0EN7cutlass6half_tE19Flash_kernel_traitsILi256ELi64ELi64ELi4ES3_EELb1ELb0ELb0ELb0ELb0ELb1ELb1ELb0EEEvNS_16Flash_fwd_paramsE,"",@"SHT_CUDA_INFO"
	.sectionflags	@""
	.align	4


	//----- nvinfo : EIATTR_CUDA_API_VERSION
	.align		4
        /*0000*/ 	.byte	0x04, 0x37
        /*0002*/ 	.short	(.L_572 - .L_571)
.L_571:
        /*0004*/ 	.word	0x00000082


	//----- nvinfo : EIATTR_KPARAM_INFO
	.align		4
.L_572:
        /*0008*/ 	.byte	0x04, 0x17
        /*000a*/ 	.short	(.L_574 - .L_573)
.L_573:
        /*000c*/ 	.word	0x00000000
        /*0010*/ 	.short	0x0000
        /*0012*/ 	.short	0x0000
        /*0014*/ 	.byte	0x00, 0xf0, 0x41, 0x07


	//----- nvinfo : EIATTR_SPARSE_MMA_MASK
	.align		4
.L_574:
        /*0018*/ 	.byte	0x03, 0x50
        /*001a*/ 	.short	0x0000


	//----- nvinfo : EIATTR_MAXREG_COUNT
	.align		4
        /*001c*/ 	.byte	0x03, 0x1b
        /*001e*/ 	.short	0x00ff


	//----- nvinfo : EIATTR_NUM_BARRIERS
	.align		4
        /*0020*/ 	.byte	0x02, 0x4c
        /*0022*/ 	.byte	0x01
	.zero		1


	//----- nvinfo : EIATTR_MERCURY_ISA_VERSION
	.align		4
        /*0024*/ 	.byte	0x03, 0x5f
        /*0026*/ 	.short	0x0101


	//----- nvinfo : EIATTR_COOP_GROUP_MASK_REGIDS
	.align		4
        /*0028*/ 	.byte	0x04, 0x29
        /*002a*/ 	.short	(.L_576 - .L_575)


	//   ....[0]....
.L_575:
        /*002c*/ 	.word	0xffffffff


	//   ....[1]....
        /*0030*/ 	.word	0xffffffff


	//   ....[2]....
        /*0034*/ 	.word	0xffffffff


	//   ....[3]....
        /*0038*/ 	.word	0xffffffff


	//   ....[4]....
        /*003c*/ 	.word	0xffffffff


	//   ....[5]....
        /*0040*/ 	.word	0xffffffff


	//   ....[6]....
        /*0044*/ 	.word	0xffffffff


	//   ....[7]....
        /*0048*/ 	.word	0xffffffff


	//   ....[8]....
        /*004c*/ 	.word	0xffffffff


	//   ....[9]....
        /*0050*/ 	.word	0xffffffff


	//   ....[10]....
        /*0054*/ 	.word	0xffffffff


	//   ....[11]....
        /*0058*/ 	.word	0xffffffff


	//   ....[12]....
        /*005c*/ 	.word	0xffffffff


	//   ....[13]....
        /*0060*/ 	.word	0xffffffff


	//   ....[14]....
        /*0064*/ 	.word	0xffffffff


	//   ....[15]....
        /*0068*/ 	.word	0xffffffff


	//----- nvinfo : EIATTR_COOP_GROUP_INSTR_OFFSETS
	.align		4
.L_576:
        /*006c*/ 	.byte	0x04, 0x28
        /*006e*/ 	.short	(.L_578 - .L_577)


	//   ....[0]....
.L_577:
        /*0070*/ 	.word	0x00006d00


	//   ....[1]....
        /*0074*/ 	.word	0x00006d20


	//   ....[2]....
        /*0078*/ 	.word	0x00006d40


	//   ....[3]....
        /*007c*/ 	.word	0x00006d60


	//   ....[4]....
        /*0080*/ 	.word	0x0000ae70


	//   ....[5]....
        /*0084*/ 	.word	0x0000aea0


	//   ....[6]....
        /*0088*/ 	.word	0x0000af00


	//   ....[7]....
        /*008c*/ 	.word	0x0000af10


	//   ....[8]....
        /*0090*/ 	.word	0x0000f7f0


	//   ....[9]....
        /*0094*/ 	.word	0x0000f800


	//   ....[10]....
        /*0098*/ 	.word	0x0000f830


	//   ....[11]....
        /*009c*/ 	.word	0x0000f840


	//   ....[12]....
        /*00a0*/ 	.word	0x00011470


	//   ....[13]....
        /*00a4*/ 	.word	0x000114b0


	//   ....[14]....
        /*00a8*/ 	.word	0x000115b0


	//   ....[15]....
        /*00ac*/ 	.word	0x000115e0


	//----- nvinfo : EIATTR_VRC_CTA_INIT_COUNT
	.align		4
.L_578:
        /*00b0*/ 	.byte	0x02, 0x4a
	.zero		1
	.zero		1


	//----- nvinfo : EIATTR_EXIT_INSTR_OFFSETS
	.align		4
        /*00b4*/ 	.byte	0x04, 0x1c
        /*00b6*/ 	.short	(.L_580 - .L_579)


	//   ....[0]....
.L_579:
        /*00b8*/ 	.word	0x00000570


	//   ....[1]....
        /*00bc*/ 	.word	0x000019b0


	//   ....[2]....
        /*00c0*/ 	.word	0x000019e0


	//   ....[3]....
        /*00c4*/ 	.word	0x00013360


	//   ....[4]....
        /*00c8*/ 	.word	0x00013480


	//   ....[5]....
        /*00cc*/ 	.word	0x000134d0


	//----- nvinfo : EIATTR_CRS_STACK_SIZE
	.align		4
.L_580:
        /*00d0*/ 	.byte	0x04, 0x1e
        /*00d2*/ 	.short	(.L_582 - .L_581)
.L_581:
        /*00d4*/ 	.word	0x00000000


	//----- nvinfo : EIATTR_CBANK_PARAM_SIZE
	.align		4
.L_582:
        /*00d8*/ 	.byte	0x03, 0x19
        /*00da*/ 	.short	0x01d0


	//----- nvinfo : EIATTR_PARAM_CBANK
	.align		4
        /*00dc*/ 	.byte	0x04, 0x0a
        /*00de*/ 	.short	(.L_584 - .L_583)
	.align		4
.L_583:
        /*00e0*/ 	.word	index@(.nv.constant0._ZN5flash24flash_fwd_splitkv_kernelI23Flash_fwd_kernel_traitsILi256ELi64ELi64ELi4ELb0ELb0EN7cutlass6half_tE19Flash_kernel_traitsILi256ELi64ELi64ELi4ES3_EELb1ELb0ELb0ELb0ELb0ELb1ELb1ELb0EEEvNS_16Flash_fwd_paramsE)
        /*00e4*/ 	.short	0x0380
        /*00e6*/ 	.short	0x01d0


	//----- nvinfo : EIATTR_SW_WAR
	.align		4
.L_584:
        /*00e8*/ 	.byte	0x04, 0x36
        /*00ea*/ 	.short	(.L_586 - .L_585)
.L_585:
        /*00ec*/ 	.word	0x00000008
.L_586:


//--------------------- .nv.info._ZN5flash24flash_fwd_splitkv_kernelI23Flash_fwd_kernel_traitsILi256ELi64ELi64ELi4ELb0ELb0EN7cutlass6half_tE19Flash_kernel_traitsILi256ELi64ELi64ELi4ES3_EELb1ELb0ELb0ELb0ELb0ELb0ELb1ELb1EEEvNS_16Flash_fwd_paramsE --------------------------
	.section	.nv.info._ZN5flash24flash_fwd_splitkv_kernelI23Flash_fwd_kernel_traitsILi256ELi64ELi64ELi4ELb0ELb0EN7cutlass6half_tE19Flash_kernel_traitsILi256ELi64ELi64ELi4ES3_EELb1ELb0ELb0ELb0ELb0ELb0ELb1ELb1EEEvNS_16Flash_fwd_paramsE,"",@"SHT_CUDA_INFO"
	.sectionflags	@""
	.align	4


	//----- nvinfo : EIATTR_CUDA_API_VERSION
	.align		4
        /*0000*/ 	.byte	0x04, 0x37
        /*0002*/ 	.short	(.L_588 - .L_587)
.L_587:
        /*0004*/ 	.word	0x00000082


	//----- nvinfo : EIATTR_KPARAM_INFO
	.align		4
.L_588:
        /*0008*/ 	.byte	0x04, 0x17
        /*000a*/ 	.short	(.L_590 - .L_589)
.L_589:
        /*000c*/ 	.word	0x00000000
        /*0010*/ 	.short	0x0000
        /*0012*/ 	.short	0x0000
        /*0014*/ 	.byte	0x00, 0xf0, 0x41, 0x07


	//----- nvinfo : EIATTR_SPARSE_MMA_MASK
	.align		4
.L_590:
        /*0018*/ 	.byte	0x03, 0x50
        /*001a*/ 	.short	0x0000


	//----- nvinfo : EIATTR_MAXREG_COUNT
	.align		4
        /*001c*/ 	.byte	0x03, 0x1b
        /*001e*/ 	.short	0x00ff


	//----- nvinfo : EIATTR_NUM_BARRIERS
	.align		4
        /*0020*/ 	.byte	0x02, 0x4c
        /*0022*/ 	.byte	0x01
	.zero		1


	//----- nvinfo : EIATTR_MERCURY_ISA_VERSION
	.align		4
        /*0024*/ 	.byte	0x03, 0x5f
        /*0026*/ 	.short	0x0101


	//----- nvinfo : EIATTR_COOP_GROUP_MASK_REGIDS
	.align		4
        /*0028*/ 	.byte	0x04, 0x29
        /*002a*/ 	.short	(.L_592 - .L_591)


	//   ....[0]....
.L_591:
        /*002c*/ 	.word	0xffffffff


	//   ....[1]....
        /*0030*/ 	.word	0xffffffff


	//   ....[2]....
        /*0034*/ 	.word	0xffffffff


	//   ....[3]....
        /*0038*/ 	.word	0xffffffff


	//   ....[4]....
        /*003c*/ 	.word	0xffffffff


	//   ....[5]....
        /*0040*/ 	.word	0xffffffff


	//   ....[6]....
        /*0044*/ 	.word	0xffffffff


	//   ....[7]....
        /*0048*/ 	.word	0xffffffff


	//   ....[8]....
        /*004c*/ 	.word	0xffffffff


	//   ....[9]....
        /*0050*/ 	.word	0xffffffff


	//   ....[10]....
        /*0054*/ 	.word	0xffffffff


	//   ....[11]....
        /*0058*/ 	.word	0xffffffff


	//   ....[12]....
        /*005c*/ 	.word	0xffffffff


	//   ....[13]....
        /*0060*/ 	.word	0xffffffff


	//   ....[14]....
        /*0064*/ 	.word	0xffffffff


	//   ....[15]....
        /*0068*/ 	.word	0xffffffff


	//----- nvinfo : EIATTR_COOP_GROUP_INSTR_OFFSETS
	.align		4
.L_592:
        /*006c*/ 	.byte	0x04, 0x28
        /*006e*/ 	.short	(.L_594 - .L_593)


	//   ....[0]....
.L_593:
        /*0070*/ 	.word	0x0001b340


	//   ....[1]....
        /*0074*/ 	.word	0x0001b360


	//   ....[2]....
        /*0078*/ 	.word	0x0001b380


	//   ....[3]....
        /*007c*/ 	.word	0x0001b3a0


	//   ....[4]....
        /*0080*/ 	.word	0x0001f230


	//   ....[5]....
        /*0084*/ 	.word	0x0001f260


	//   ....[6]....
        /*0088*/ 	.word	0x0001f2c0


	//   ....[7]....
        /*008c*/ 	.word	0x0001f2d0


	//   ....[8]....
        /*0090*/ 	.word	0x00023730


	//   ....[9]....
        /*0094*/ 	.word	0x00023740


	//   ....[10]....
        /*0098*/ 	.word	0x00023770


	//   ....[11]....
        /*009c*/ 	.word	0x00023780


	//   ....[12]....
        /*00a0*/ 	.word	0x000253b0


	//   ....[13]....
        /*00a4*/ 	.word	0x000253f0


	//   ....[14]....
        /*00a8*/ 	.word	0x00025540


	//   ....[15]....
        /*00ac*/ 	.word	0x00025580


	//----- nvinfo : EIATTR_VRC_CTA_INIT_COUNT
	.align		4
.L_594:
        /*00b0*/ 	.byte	0x02, 0x4a
	.zero		1
	.zero		1


	//----- nvinfo : EIATTR_EXIT_INSTR_OFFSETS
	.align		4
        /*00b4*/ 	.byte	0x04, 0x1c
        /*00b6*/ 	.short	(.L_596 - .L_595)


	//   ....[0]....
.L_595:
        /*00b8*/ 	.word	0x00000560


	//   ....[1]....
        /*00bc*/ 	.word	0x000019b0


	//   ....[2]....
        /*00c0*/ 	.word	0x000019e0


	//   ....[3]....
        /*00c4*/ 	.word	0x000272f0


	//   ....[4]....
        /*00c8*/ 	.word	0x00027410


	//   ....[5]....
        /*00cc*/ 	.word	0x00027460


	//----- nvinfo : EIATTR_CRS_STACK_SIZE
	.align		4
.L_596:
        /*00d0*/ 	.byte	0x04, 0x1e
        /*00d2*/ 	.short	(.L_598 - .L_597)
.L_597:
        /*00d4*/ 	.word	0x00000000


	//----- nvinfo : EIATTR_CBANK_PARAM_SIZE
	.align		4
.L_598:
        /*00d8*/ 	.byte	0x03, 0x19
        /*00da*/ 	.short	0x01d0


	//----- nvinfo : EIATTR_PARAM_CBANK
	.align		4
        /*00dc*/ 	.byte	0x04, 0x0a
        /*00de*/ 	.short	(.L_600 - .L_599)
	.align		4
.L_599:
        /*00e0*/ 	.word	index@(.nv.constant0._ZN5flash24flash_fwd_splitkv_kernelI23Flash_fwd_kernel_traitsILi256ELi64ELi64ELi4ELb0ELb0EN7cutlass6half_tE19Flash_kernel_traitsILi256ELi64ELi64ELi4ES3_EELb1ELb0ELb0ELb0ELb0ELb0ELb1ELb1EEEvNS_16Flash_fwd_paramsE)
        /*00e4*/ 	.short	0x0380
        /*00e6*/ 	.short	0x01d0


	//----- nvinfo : EIATTR_SW_WAR
	.align		4
.L_600:
        /*00e8*/ 	.byte	0x04, 0x36
        /*00ea*/ 	.short	(.L_602 - .L_601)
.L_601:
        /*00ec*/ 	.word	0x00000008
.L_602:


//--------------------- .nv.info._ZN5flash24flash_fwd_splitkv_kernelI23Flash_fwd_kernel_traitsILi256ELi64ELi64ELi4ELb0ELb0EN7cutlass6half_tE19Flash_kernel_traitsILi256ELi64ELi64ELi4ES3_EELb1ELb0ELb0ELb0ELb0ELb1ELb1ELb1EEEvNS_16Flash_fwd_paramsE --------------------------
	.section	.nv.info._ZN5flash24flash_fwd_splitkv_kernelI23Flash_fwd_kernel_traitsILi256ELi64ELi64ELi4ELb0ELb0EN7cutlass6half_tE19Flash_kernel_traitsILi256ELi64ELi64ELi4ES3_EELb1ELb0ELb0ELb0ELb0ELb1ELb1ELb1EEEvNS_16Flash_fwd_paramsE,"",@"SHT_CUDA_INFO"
	.sectionflags	@""
	.align	4


	//----- nvinfo : EIATTR_CUDA_API_VERSION
	.align		4
        /*0000*/ 	.byte	0x04, 0x37
        /*0002*/ 	.short	(.L_604 - .L_603)
.L_603:
        /*0004*/ 	.word	0x00000082


	//----- nvinfo : EIATTR_KPARAM_INFO
	.align		4
.L_604:
        /*0008*/ 	.byte	0x04, 0x17
        /*000a*/ 	.short	(.L_606 - .L_605)
.L_605:
        /*000c*/ 	.word	0x00000000
        /*0010*/ 	.short	0x0000
        /*0012*/ 	.short	0x0000
        /*0014*/ 	.byte	0x00, 0xf0, 0x41, 0x07


	//----- nvinfo : EIATTR_SPARSE_MMA_MASK
	.align		4
.L_606:
        /*0018*/ 	.byte	0x03, 0x50
        /*001a*/ 	.short	0x0000


	//----- nvinfo : EIATTR_MAXREG_COUNT
	.align		4
        /*001c*/ 	.byte	0x03, 0x1b
        /*001e*/ 	.short	0x00ff


	//----- nvinfo : EIATTR_NUM_BARRIERS
	.align		4
        /*0020*/ 	.byte	0x02, 0x4c
        /*0022*/ 	.byte	0x01
	.zero		1


	//----- nvinfo : EIATTR_MERCURY_ISA_VERSION
	.align		4
        /*0024*/ 	.byte	0x03, 0x5f
        /*0026*/ 	.short	0x0101


	//----- nvinfo : EIATTR_COOP_GROUP_MASK_REGIDS
	.align		4
        /*0028*/ 	.byte	0x04, 0x29
        /*002a*/ 	.short	(.L_608 - .L_607)


	//   ....[0]....
.L_607:
        /*002c*/ 	.word	0xffffffff


	//   ....[1]....
        /*0030*/ 	.word	0xffffffff


	//   ....[2]....
        /*0034*/ 	.word	0xffffffff


	//   ....[3]....
        /*0038*/ 	.word	0xffffffff


	//   ....[4]....
        /*003c*/ 	.word	0xffffffff


	//   ....[5]....
        /*0040*/ 	.word	0xffffffff


	//   ....[6]....
        /*0044*/ 	.word	0xffffffff


	//   ....[7]....
        /*0048*/ 	.word	0xffffffff


	//   ....[8]....
        /*004c*/ 	.word	0xffffffff


	//   ....[9]....
        /*0050*/ 	.word	0xffffffff


	//   ....[10]....
        /*0054*/ 	.word	0xffffffff


	//   ....[11]....
        /*0058*/ 	.word	0xffffffff


	//   ....[12]....
        /*005c*/ 	.word	0xffffffff


	//   ....[13]....
        /*0060*/ 	.word	0xffffffff


	//   ....[14]....
        /*0064*/ 	.word	0xffffffff


	//   ....[15]....
        /*0068*/ 	.word	0xffffffff


	//----- nvinfo : EIATTR_COOP_GROUP_INSTR_OFFSETS
	.align		4
.L_608:
        /*006c*/ 	.byte	0x04, 0x28
        /*006e*/ 	.short	(.L_610 - .L_609)


	//   ....[0]....
.L_609:
        /*0070*/ 	.word	0x0001b760


	//   ....[1]....
        /*0074*/ 	.word	0x0001b780


	//   ....[2]....
        /*0078*/ 	.word	0x0001b7a0


	//   ....[3]....
        /*007c*/ 	.word	0x0001b7c0


	//   ....[4]....
        /*0080*/ 	.word	0x0001fa50


	//   ....[5]....
        /*0084*/ 	.word	0x0001fa80


	//   ....[6]....
        /*0088*/ 	.word	0x0001fb10


	//   ....[7]....
        /*008c*/ 	.word	0x0001fb20


	//   ....[8]....
        /*0090*/ 	.word	0x00024350


	//   ....[9]....
        /*0094*/ 	.word	0x00024370


	//   ....[10]....
        /*0098*/ 	.word	0x000243c0


	//   ....[11]....
        /*009c*/ 	.word	0x000243d0


	//   ....[12]....
        /*00a0*/ 	.word	0x00025fd0


	//   ....[13]....
        /*00a4*/ 	.word	0x00026010


	//   ....[14]....
        /*00a8*/ 	.word	0x00026160


	//   ....[15]....
        /*00ac*/ 	.word	0x000261a0


	//----- nvinfo : EIATTR_VRC_CTA_INIT_COUNT
	.align		4
.L_610:
        /*00b0*/ 	.byte	0x02, 0x4a
	.zero		1
	.zero		1


	//----- nvinfo : EIATTR_EXIT_INSTR_OFFSETS
	.align		4
        /*00b4*/ 	.byte	0x04, 0x1c
        /*00b6*/ 	.short	(.L_612 - .L_611)


	//   ....[0]....
.L_611:
        /*00b8*/ 	.word	0x00000560


	//   ....[1]....
        /*00bc*/ 	.word	0x000019b0


	//   ....[2]....
        /*00c0*/ 	.word	0x000019e0


	//   ....[3]....
        /*00c4*/ 	.word	0x00027f10


	//   ....[4]....
        /*00c8*/ 	.word	0x00028030


	//   ....[5]....
        /*00cc*/ 	.word	0x00028080


	//----- nvinfo : EIATTR_CRS_STACK_SIZE
	.align		4
.L_612:
        /*00d0*/ 	.byte	0x04, 0x1e
        /*00d2*/ 	.short	(.L_614 - .L_613)
.L_613:
        /*00d4*/ 	.word	0x00000000


	//----- nvinfo : EIATTR_CBANK_PARAM_SIZE
	.align		4
.L_614:
        /*00d8*/ 	.byte	0x03, 0x19
        /*00da*/ 	.short	0x01d0


	//----- nvinfo : EIATTR_PARAM_CBANK
	.align		4
        /*00dc*/ 	.byte	0x04, 0x0a
        /*00de*/ 	.short	(.L_616 - .L_615)
	.align		4
.L_615:
        /*00e0*/ 	.word	index@(.nv.constant0._ZN5flash24flash_fwd_splitkv_kernelI23Flash_fwd_kernel_traitsILi256ELi64ELi64ELi4ELb0ELb0EN7cutlass6half_tE19Flash_kernel_traitsILi256ELi64ELi64ELi4ES3_EELb1ELb0ELb0ELb0ELb0ELb1ELb1ELb1EEEvNS_16Flash_fwd_paramsE)
        /*00e4*/ 	.short	0x0380
        /*00e6*/ 	.short	0x01d0


	//----- nvinfo : EIATTR_SW_WAR
	.align		4
.L_616:
        /*00e8*/ 	.byte	0x04, 0x36
        /*00ea*/ 	.short	(.L_618 - .L_617)
.L_617:
        /*00ec*/ 	.word	0x00000008
.L_618:


//--------------------- .nv.info._ZN5flash24flash_fwd_splitkv_kernelI23Flash_fwd_kernel_traitsILi256ELi64ELi64ELi4ELb0ELb0EN7cutlass6half_tE19Flash_kernel_traitsILi256ELi64ELi64ELi4ES3_EELb1ELb0ELb0ELb0ELb1ELb0ELb0ELb0EEEvNS_16Flash_fwd_paramsE --------------------------
	.section	.nv.info._ZN5flash24flash_fwd_splitkv_kernelI23Flash_fwd_kernel_traitsILi256ELi64ELi64ELi4ELb0ELb0EN7cutlass6half_tE19Flash_kernel_traitsILi256ELi64ELi64ELi4ES3_EELb1ELb0ELb0ELb0ELb1ELb0ELb0ELb0EEEvNS_16Flash_fwd_paramsE,"",@"SHT_CUDA_INFO"
	.sectionflags	@""
	.align	4


	//----- nvinfo : EIATTR_CUDA_API_VERSION
	.align		4
        /*0000*/ 	.byte	0x04, 0x37
        /*0002*/ 	.short	(.L_620 - .L_619)
.L_619:
        /*0004*/ 	.word	0x00000082


	//----- nvinfo : EIATTR_KPARAM_INFO
	.align		4
.L_620:
        /*0008*/ 	.byte	0x04, 0x17
        /*000a*/ 	.short	(.L_622 - .L_621)
.L_621:
        /*000c*/ 	.word	0x00000000
        /*0010*/ 	.short	0x0000
        /*0012*/ 	.short	0x0000
        /*0014*/ 	.byte	0x00, 0xf0, 0x41, 0x07


	//----- nvinfo : EIATTR_SPARSE_MMA_MASK
	.align		4
.L_622:
        /*0018*/ 	.byte	0x03, 0x50
        /*001a*/ 	.short	0x0000


	//----- nvinfo : EIATTR_MAXREG_COUNT
	.align		4
        /*001c*/ 	.byte	0x03, 0x1b
        /*001e*/ 	.short	0x00ff


	//----- nvinfo : EIATTR_NUM_BARRIERS
	.align		4
        /*0020*/ 	.byte	0x02, 0x4c
        /*0022*/ 	.byte	0x01
	.zero		1


	//----- nvinfo : EIATTR_MERCURY_ISA_VERSION
	.align		4
        /*0024*/ 	.byte	0x03, 0x5f
        /*0026*/ 	.short	0x0101


	//----- nvinfo : EIATTR_COOP_GROUP_MASK_REGIDS
	.align		4
        /*0028*/ 	.byte	0x04, 0x29
        /*002a*/ 	.short	(.L_624 - .L_623)


	//   ....[0]....
.L_623:
        /*002c*/ 	.word	0xffffffff


	//   ....[1]....
        /*0030*/ 	.word	0xffffffff


	//   ....[2]....
        /*0034*/ 	.word	0xffffffff


	//   ....[3]....
        /*0038*/ 	.word	0xffffffff


	//   ....[4]....
        /*003c*/ 	.word	0xffffffff


	//   ....[5]....
        /*0040*/ 	.word	0xffffffff


	//   ....[6]....
        /*0044*/ 	.word	0xffffffff


	//   ....[7]....
        /*0048*/ 	.word	0xffffffff


	//   ....[8]....
        /*004c*/ 	.word	0xffffffff


	//   ....[9]....
        /*0050*/ 	.word	0xffffffff


	//   ....[10]....
        /*0054*/ 	.word	0xffffffff


	//   ....[11]....
        /*0058*/ 	.word	0xffffffff


	//   ....[12]....
        /*005c*/ 	.word	0xffffffff


	//   ....[13]....
        /*0060*/ 	.word	0xffffffff


	//   ....[14]....
        /*0064*/ 	.word	0xffffffff


	//   ....[15]....
        /*0068*/ 	.word	0xffffffff


	//----- nvinfo : EIATTR_COOP_GROUP_INSTR_OFFSETS
	.align		4
.L_624:
        /*006c*/ 	.byte	0x04, 0x28
        /*006e*/ 	.short	(.L_626 - .L_625)


	//   ....[0]....
.L_625:
        /*0070*/ 	.word	0x00004260


	//   ....[1]....
        /*0074*/ 	.word	0x00004280


	//   ....[2]....
        /*0078*/ 	.word	0x000042a0


	//   ....[3]....
        /*007c*/ 	.word	0x000042d0


	//   ....[4]....
        /*0080*/ 	.word	0x00007710


	//   ....[5]....
        /*0084*/ 	.word	0x00007740


	//   ....[6]....
        /*0088*/ 	.word	0x000077c0


	//   ....[7]....
        /*008c*/ 	.word	0x000077d0


	//   ....[8]....
        /*0090*/ 	.word	0x0000b2c0


	//   ....[9]....
        /*0094*/ 	.word	0x0000b2e0


	//   ....[10]....
        /*0098*/ 	.word	0x0000b310


	//   ....[11]....
        /*009c*/ 	.word	0x0000b320


	//   ....[12]....
        /*00a0*/ 	.word	0x0000cf60


	//   ....[13]....
        /*00a4*/ 	.word	0x0000cfa0


	//   ....[14]....
        /*00a8*/ 	.word	0x0000d000


	//   ....[15]....
        /*00ac*/ 	.word	0x0000d010


	//----- nvinfo : EIATTR_VRC_CTA_INIT_COUNT
	.align		4
.L_626:
        /*00b0*/ 	.byte	0x02, 0x4a
	.zero		1
	.zero		1


	//----- nvinfo : EIATTR_EXIT_INSTR_OFFSETS
	.align		4
        /*00b4*/ 	.byte	0x04, 0x1c
        /*00b6*/ 	.short	(.L_628 - .L_627)


	//   ....[0]....
.L_627:
        /*00b8*/ 	.word	0x00000340


	//   ....[1]....
        /*00bc*/ 	.word	0x00000c00


	//   ....[2]....
        /*00c0*/ 	.word	0x00000c30


	//   ....[3]....
        /*00c4*/ 	.word	0x0000e9f0


	//   ....[4]....
        /*00c8*/ 	.word	0x0000eae0


	//----- nvinfo : EIATTR_CRS_STACK_SIZE
	.align		4
.L_628:
        /*00cc*/ 	.byte	0x04, 0x1e
        /*00ce*/ 	.short	(.L_630 - .L_629)
.L_629:
        /*00d0*/ 	.word	0x00000000


	//----- nvinfo : EIATTR_CBANK_PARAM_SIZE
	.align		4
.L_630:
        /*00d4*/ 	.byte	0x03, 0x19
        /*00d6*/ 	.short	0x01d0


	//----- nvinfo : EIATTR_PARAM_CBANK
	.align		4
        /*00d8*/ 	.byte	0x04, 0x0a
        /*00da*/ 	.short	(.L_632 - .L_631)
	.align		4
.L_631:
        /*00dc*/ 	.word	index@(.nv.constant0._ZN5flash24flash_fwd_splitkv_kernelI23Flash_fwd_kernel_traitsILi256ELi64ELi64ELi4ELb0ELb0EN7cutlass6half_tE19Flash_kernel_traitsILi256ELi64ELi64ELi4ES3_EELb1ELb0ELb0ELb0ELb1ELb0ELb0ELb0EEEvNS_16Flash_fwd_paramsE)
        /*00e0*/ 	.short	0x0380
        /*00e2*/ 	.short	0x01d0


	//----- nvinfo : EIATTR_SW_WAR
	.align		4
.L_632:
        /*00e4*/ 	.byte	0x04, 0x36
        /*00e6*/ 	.short	(.L_634 - .L_633)
.L_633:
        /*00e8*/ 	.word	0x00000008
.L_634:


//--------------------- .nv.info._ZN5flash24flash_fwd_splitkv_kernelI23Flash_fwd_kernel_traitsILi256ELi64ELi64ELi4ELb0ELb0EN7cutlass6half_tE19Flash_kernel_traitsILi256ELi64ELi64ELi4ES3_EELb1ELb0ELb0ELb0ELb1ELb1ELb0ELb0EEEvNS_16Flash_fwd_paramsE --------------------------
	.section	.nv.info._ZN5flash24flash_fwd_splitkv_kernelI23Flash_fwd_kernel_traitsILi256ELi64ELi64ELi4ELb0ELb0EN7cutlass6half_tE19Flash_kernel_traitsILi256ELi64ELi64ELi4ES3_EELb1ELb0ELb0ELb0ELb1ELb1ELb0ELb0EEEvNS_16Flash_fwd_paramsE,"",@"SHT_CUDA_INFO"
	.sectionflags	@""
	.align	4


	//----- nvinfo : EIATTR_CUDA_API_VERSION
	.align		4
        /*0000*/ 	.byte	0x04, 0x37
        /*0002*/ 	.short	(.L_636 - .L_635)
.L_635:
        /*0004*/ 	.word	0x00000082


	//----- nvinfo : EIATTR_KPARAM_INFO
	.align		4
.L_636:
        /*0008*/ 	.byte	0x04, 0x17
        /*000a*/ 	.short	(.L_638 - .L_637)
.L_637:
        /*000c*/ 	.word	0x00000000
        /*0010*/ 	.short	0x0000
        /*0012*/ 	.short	0x0000
        /*0014*/ 	.byte	0x00, 0xf0, 0x41, 0x07


	//----- nvinfo : EIATTR_SPARSE_MMA_MASK
	.align		4
.L_638:
        /*0018*/ 	.byte	0x03, 0x50
        /*001a*/ 	.short	0x0000


	//----- nvinfo : EIATTR_MAXREG_COUNT
	.align		4
        /*001c*/ 	.byte	0x03, 0x1b
        /*001e*/ 	.short	0x00ff


	//----- nvinfo : EIATTR_NUM_BARRIERS
	.align		4
        /*0020*/ 	.byte	0x02, 0x4c
        /*0022*/ 	.byte	0x01
	.zero		1


	//----- nvinfo : EIATTR_MERCURY_ISA_VERSION
	.align		4
        /*0024*/ 	.byte	0x03, 0x5f
        /*0026*/ 	.short	0x0101


	//----- nvinfo : EIATTR_COOP_GROUP_MASK_REGIDS
	.align		4
        /*0028*/ 	.byte	0x04, 0x29
        /*002a*/ 	.short	(.L_640 - .L_639)


	//   ....[0]....
.L_639:
        /*002c*/ 	.word	0xffffffff


	//   ....[1]....
        /*0030*/ 	.word	0xffffffff


	//   ....[2]....
        /*0034*/ 	.word	0xffffffff


	//   ....[3]....
        /*0038*/ 	.word	0xffffffff


	//   ....[4]....
        /*003c*/ 	.word	0xffffffff


	//   ....[5]....
        /*0040*/ 	.word	0xffffffff


	//   ....[6]....
        /*0044*/ 	.word	0xffffffff


	//   ....[7]....
        /*0048*/ 	.word	0xffffffff


	//   ....[8]....
        /*004c*/ 	.word	0xffffffff


	//   ....[9]....
        /*0050*/ 	.word	0xffffffff


	//   ....[10]....
        /*0054*/ 	.word	0xffffffff


	//   ....[11]....
        /*0058*/ 	.word	0xffffffff


	//   ....[12]....
        /*005c*/ 	.word	0xffffffff


	//   ....[13]....
        /*0060*/ 	.word	0xffffffff


	//   ....[14]....
        /*0064*/ 	.word	0xffffffff


	//   ....[15]....
        /*0068*/ 	.word	0xffffffff


	//----- nvinfo : EIATTR_COOP_GROUP_INSTR_OFFSETS
	.align		4
.L_640:
        /*006c*/ 	.byte	0x04, 0x28
        /*006e*/ 	.short	(.L_642 - .L_641)


	//   ....[0]....
.L_641:
        /*0070*/ 	.word	0x00004680


	//   ....[1]....
        /*0074*/ 	.word	0x000046a0


	//   ....[2]....
        /*0078*/ 	.word	0x000046c0


	//   ....[3]....
        /*007c*/ 	.word	0x000046e0


	//   ....[4]....
        /*0080*/ 	.word	0x00007f20


	//   ....[5]....
        /*0084*/ 	.word	0x00007f50


	//   ....[6]....
        /*0088*/ 	.word	0x00007fe0


	//   ....[7]....
        /*008c*/ 	.word	0x00007ff0


	//   ....[8]....
        /*0090*/ 	.word	0x0000bed0


	//   ....[9]....
        /*0094*/ 	.word	0x0000bf00


	//   ....[10]....
        /*0098*/ 	.word	0x0000bf80


	//   ....[11]....
        /*009c*/ 	.word	0x0000bf90


	//   ....[12]....
        /*00a0*/ 	.word	0x0000db80


	//   ....[13]....
        /*00a4*/ 	.word	0x0000dbc0


	//   ....[14]....
        /*00a8*/ 	.word	0x0000dc20


	//   ....[15]....
        /*00ac*/ 	.word	0x0000dc30


	//----- nvinfo : EIATTR_VRC_CTA_INIT_COUNT
	.align		4
.L_642:
        /*00b0*/ 	.byte	0x02, 0x4a
	.zero		1
	.zero		1


	//----- nvinfo : EIATTR_EXIT_INSTR_OFFSETS
	.align		4
        /*00b4*/ 	.byte	0x04, 0x1c
        /*00b6*/ 	.short	(.L_644 - .L_643)


	//   ....[0]....
.L_643:
        /*00b8*/ 	.word	0x00000340


	//   ....[1]....
        /*00bc*/ 	.word	0x00000c00


	//   ....[2]....
        /*00c0*/ 	.word	0x00000c30


	//   ....[3]....
        /*00c4*/ 	.word	0x0000f610


	//   ....[4]....
        /*00c8*/ 	.word	0x0000f700


	//----- nvinfo : EIATTR_CRS_STACK_SIZE
	.align		4
.L_644:
        /*00cc*/ 	.byte	0x04, 0x1e
        /*00ce*/ 	.short	(.L_646 - .L_645)
.L_645:
        /*00d0*/ 	.word	0x00000000


	//----- nvinfo : EIATTR_CBANK_PARAM_SIZE
	.align		4
.L_646:
        /*00d4*/ 	.byte	0x03, 0x19
        /*00d6*/ 	.short	0x01d0


	//----- nvinfo : EIATTR_PARAM_CBANK
	.align		4
        /*00d8*/ 	.byte	0x04, 0x0a
        /*00da*/ 	.short	(.L_648 - .L_647)
	.align		4
.L_647:
        /*00dc*/ 	.word	index@(.nv.constant0._ZN5flash24flash_fwd_splitkv_kernelI23Flash_fwd_kernel_traitsILi256ELi64ELi64ELi4ELb0ELb0EN7cutlass6half_tE19Flash_kernel_traitsILi256ELi64ELi64ELi4ES3_EELb1ELb0ELb0ELb0ELb1ELb1ELb0ELb0EEEvNS_16Flash_fwd_paramsE)
        /*00e0*/ 	.short	0x0380
        /*00e2*/ 	.short	0x01d0


	//----- nvinfo : EIATTR_SW_WAR
	.align		4
.L_648:
        /*00e4*/ 	.byte	0x04, 0x36
        /*00e6*/ 	.short	(.L_650 - .L_649)
.L_649:
        /*00e8*/ 	.word	0x00000008
.L_650:


//--------------------- .nv.info._ZN5flash24flash_fwd_splitkv_kernelI23Flash_fwd_kernel_traitsILi256ELi64ELi64ELi4ELb0ELb0EN7cutlass6half_tE19Flash_kernel_traitsILi256ELi64ELi64ELi4ES3_EELb1ELb0ELb1ELb0ELb0ELb0ELb0ELb0EEEvNS_16Flash_fwd_paramsE --------------------------
	.section	.nv.info._ZN5flash24flash_fwd_splitkv_kernelI23Flash_fwd_kernel_traitsILi256ELi64ELi64ELi4ELb0ELb0EN7cutlass6half_tE19Flash_kernel_traitsILi256ELi64ELi64ELi4ES3_EELb1ELb0ELb1ELb0ELb0ELb0ELb0ELb0EEEvNS_16Flash_fwd_paramsE,"",@"SHT_CUDA_INFO"
	.sectionflags	@""
	.align	4


	//----- nvinfo : EIATTR_CUDA_API_VERSION
	.align		4
        /*0000*/ 	.byte	0x04, 0x37
        /*0002*/ 	.short	(.L_652 - .L_651)
.L_651:
        /*0004*/ 	.word	0x00000082


	//----- nvinfo : EIATTR_KPARAM_INFO
	.align		4
.L_652:
        /*0008*/ 	.byte	0x04, 0x17
        /*000a*/ 	.short	(.L_654 - .L_653)
.L_653:
        /*000c*/ 	.word	0x00000000
        /*0010*/ 	.short	0x0000
        /*0012*/ 	.short	0x0000
        /*0014*/ 	.byte	0x00, 0xf0, 0x41, 0x07


	//----- nvinfo : EIATTR_SPARSE_MMA_MASK
	.align		4
.L_654:
        /*0018*/ 	.byte	0x03, 0x50
        /*001a*/ 	.short	0x0000


	//----- nvinfo : EIATTR_MAXREG_COUNT
	.align		4
        /*001c*/ 	.byte	0x03, 0x1b
        /*001e*/ 	.short	0x00ff


	//----- nvinfo : EIATTR_NUM_BARRIERS
	.align		4
        /*0020*/ 	.byte	0x02, 0x4c
        /*0022*/ 	.byte	0x01
	.zero		1


	//----- nvinfo : EIATTR_MERCURY_ISA_VERSION
	.align		4
        /*0024*/ 	.byte	0x03, 0x5f
        /*0026*/ 	.short	0x0101


	//----- nvinfo : EIATTR_COOP_GROUP_MASK_REGIDS
	.align		4
        /*0028*/ 	.byte	0x04, 0x29
        /*002a*/ 	.short	(.L_656 - .L_655)


	//   ....[0]....
.L_655:
        /*002c*/ 	.word	0xffffffff


	//   ....[1]....
        /*0030*/ 	.word	0xffffffff


	//   ....[2]....
        /*0034*/ 	.word	0xffffffff


	//   ....[3]....
        /*0038*/ 	.word	0xffffffff


	//   ....[4]....
        /*003c*/ 	.word	0xffffffff


	//   ....[5]....
        /*0040*/ 	.word	0xffffffff


	//   ....[6]....
        /*0044*/ 	.word	0xffffffff


	//   ....[7]....
        /*0048*/ 	.word	0xffffffff


	//   ....[8]....
        /*004c*/ 	.word	0xffffffff


	//   ....[9]....
        /*0050*/ 	.word	0xffffffff


	//   ....[10]....
        /*0054*/ 	.word	0xffffffff


	//   ....[11]....
        /*0058*/ 	.word	0xffffffff


	//   ....[12]....
        /*005c*/ 	.word	0xffffffff


	//   ....[13]....
        /*0060*/ 	.word	0xffffffff


	//   ....[14]....
        /*0064*/ 	.word	0xffffffff


	//   ....[15]....
        /*0068*/ 	.word	0xffffffff


	//----- nvinfo : EIATTR_COOP_GROUP_INSTR_OFFSETS
	.align		4
.L_656:
        /*006c*/ 	.byte	0x04, 0x28
        /*006e*/ 	.short	(.L_658 - .L_657)


	//   ....[0]....
.L_657:
        /*0070*/ 	.word	0x00006030


	//   ....[1]....
        /*0074*/ 	.word	0x00006080


	//   ....[2]....
        /*0078*/ 	.word	0x000060f0


	//   ....[3]....
        /*007c*/ 	.word	0x00006120


	//   ....[4]....
        /*0080*/ 	.word	0x0000a140


	//   ....[5]....
        /*0084*/ 	.word	0x0000a170


	//   ....[6]....
        /*0088*/ 	.word	0x0000a1c0


	//   ....[7]....
        /*008c*/ 	.word	0x0000a1d0


	//   ....[8]....
        /*0090*/ 	.word	0x0000ea60


	//   ....[9]....
        /*0094*/ 	.word	0x0000ea70


	//   ....[10]....
        /*0098*/ 	.word	0x0000eaa0


	//   ....[11]....
        /*009c*/ 	.word	0x0000eab0


	//   ....[12]....
        /*00a0*/ 	.word	0x000106d0


	//   ....[13]....
        /*00a4*/ 	.word	0x00010710


	//   ....[14]....
        /*00a8*/ 	.word	0x000107f0


	//   ....[15]....
        /*00ac*/ 	.word	0x00010810


	//----- nvinfo : EIATTR_VRC_CTA_INIT_COUNT
	.align		4
.L_658:
        /*00b0*/ 	.byte	0x02, 0x4a
	.zero		1
	.zero		1


	//----- nvinfo : EIATTR_EXIT_INSTR_OFFSETS
	.align		4
        /*00b4*/ 	.byte	0x04, 0x1c
        /*00b6*/ 	.short	(.L_660 - .L_659)


	//   ....[0]....
.L_659:
        /*00b8*/ 	.word	0x000004a0


	//   ....[1]....
        /*00bc*/ 	.word	0x00000f40


	//   ....[2]....
        /*00c0*/ 	.word	0x00000f70


	//   ....[3]....
        /*00c4*/ 	.word	0x00012270


	//   ....[4]....
        /*00c8*/ 	.word	0x000123b0


	//   ....[5]....
        /*00cc*/ 	.word	0x000123d0


	//----- nvinfo : EIATTR_CRS_STACK_SIZE
	.align		4
.L_660:
        /*00d0*/ 	.byte	0x04, 0x1e
        /*00d2*/ 	.short	(.L_662 - .L_661)
.L_661:
        /*00d4*/ 	.word	0x00000000


	//----- nvinfo : EIATTR_CBANK_PARAM_SIZE
	.align		4
.L_662:
        /*00d8*/ 	.byte	0x03, 0x19
        /*00da*/ 	.short	0x01d0


	//----- nvinfo : EIATTR_PARAM_CBANK
	.align		4
        /*00dc*/ 	.byte	0x04, 0x0a
        /*00de*/ 	.short	(.L_664 - .L_663)
	.align		4
.L_663:
        /*00e0*/ 	.word	index@(.nv.constant0._ZN5flash24flash_fwd_splitkv_kernelI23Flash_fwd_kernel_traitsILi256ELi64ELi64ELi4ELb0ELb0EN7cutlass6half_tE19Flash_kernel_traitsILi256ELi64ELi64ELi4ES3_EELb1ELb0ELb1ELb0ELb0ELb0ELb0ELb0EEEvNS_16Flash_fwd_paramsE)
        /*00e4*/ 	.short	0x0380
        /*00e6*/ 	.short	0x01d0


	//----- nvinfo : EIATTR_SW_WAR
	.align		4
.L_664:
        /*00e8*/ 	.byte	0x04, 0x36
        /*00ea*/ 	.short	(.L_666 - .L_665)
.L_665:
        /*00ec*/ 	.word	0x00000008
.L_666:


//--------------------- .nv.info._ZN5flash24flash_fwd_splitkv_kernelI23Flash_fwd_kernel_traitsILi256ELi64ELi64ELi4ELb0ELb0EN7cutlass6half_tE19Flash_kernel_traitsILi256ELi64ELi64ELi4ES3_EELb1ELb0ELb1ELb0ELb0ELb1ELb0ELb0EEEvNS_16Flash_fwd_paramsE --------------------------
	.section	.nv.info._ZN5flash24flash_fwd_splitkv_kernelI23Flash_fwd_kernel_traitsILi256ELi64ELi64ELi4ELb0ELb0EN7cutlass6half_tE19Flash_kernel_traitsILi256ELi64ELi64ELi4ES3_EELb1ELb0ELb1ELb0ELb0ELb1ELb0ELb0EEEvNS_16Flash_fwd_paramsE,"",@"SHT_CUDA_INFO"
	.sectionflags	@""
	.align	4


	//----- nvinfo : EIATTR_CUDA_API_VERSION
	.align		4
        /*0000*/ 	.byte	0x04, 0x37
        /*0002*/ 	.short	(.L_668 - .L_667)
.L_667:
        /*0004*/ 	.word	0x00000082


	//----- nvinfo : EIATTR_KPARAM_INFO
	.align		4
.L_668:
        /*0008*/ 	.byte	0x04, 0x17
        /*000a*/ 	.short	(.L_670 - .L_669)
.L_669:
        /*000c*/ 	.word	0x00000000
        /*0010*/ 	.short	0x0000
        /*0012*/ 	.short	0x0000
        /*0014*/ 	.byte	0x00, 0xf0, 0x41, 0x07


	//----- nvinfo : EIATTR_SPARSE_MMA_MASK
	.align		4
.L_670:
        /*0018*/ 	.byte	0x03, 0x50
        /*001a*/ 	.short	0x0000


	//----- nvinfo : EIATTR_MAXREG_COUNT
	.align		4
        /*001c*/ 	.byte	0x03, 0x1b
        /*001e*/ 	.short	0x00ff


	//----- nvinfo : EIATTR_NUM_BARRIERS
	.align		4
        /*0020*/ 	.byte	0x02, 0x4c
        /*0022*/ 	.byte	0x01
	.zero		1


	//----- nvinfo : EIATTR_MERCURY_ISA_VERSION
	.align		4
        /*0024*/ 	.byte	0x03, 0x5f
        /*0026*/ 	.short	0x0101


	//----- nvinfo : EIATTR_COOP_GROUP_MASK_REGIDS
	.align		4
        /*0028*/ 	.byte	0x04, 0x29
        /*002a*/ 	.short	(.L_672 - .L_671)


	//   ....[0]....
.L_671:
        /*002c*/ 	.word	0xffffffff


	//   ....[1]....
        /*0030*/ 	.word	0xffffffff


	//   ....[2]....
        /*0034*/ 	.word	0xffffffff


	//   ....[3]....
        /*0038*/ 	.word	0xffffffff


	//   ....[4]....
        /*003c*/ 	.word	0xffffffff


	//   ....[5]....
        /*0040*/ 	.word	0xffffffff


	//   ....[6]....
        /*0044*/ 	.word	0xffffffff


	//   ....[7]....
        /*0048*/ 	.word	0xffffffff


	//   ....[8]....
        /*004c*/ 	.word	0xffffffff


	//   ....[9]....
        /*0050*/ 	.word	0xffffffff


	//   ....[10]....
        /*0054*/ 	.word	0xffffffff


	//   ....[11]....
        /*0058*/ 	.word	0xffffffff


	//   ....[12]....
        /*005c*/ 	.word	0xffffffff


	//   ....[13]....
        /*0060*/ 	.word	0xffffffff


	//   ....[14]....
        /*0064*/ 	.word	0xffffffff


	//   ....[15]....
        /*0068*/ 	.word	0xffffffff


	//----- nvinfo : EIATTR_COOP_GROUP_INSTR_OFFSETS
	.align		4
.L_672:
        /*006c*/ 	.byte	0x04, 0x28
        /*006e*/ 	.short	(.L_674 - .L_673)


	//   ....[0]....
.L_673:
        /*0070*/ 	.word	0x00006440


	//   ....[1]....
        /*0074*/ 	.word	0x00006460


	//   ....[2]....
        /*0078*/ 	.word	0x00006510


	//   ....[3]....
        /*007c*/ 	.word	0x00006520


	//   ....[4]....
        /*0080*/ 	.word	0x0000a970


	//   ....[5]....
        /*0084*/ 	.word	0x0000a9a0


	//   ....[6]....
        /*0088*/ 	.word	0x0000aa20


	//   ....[7]....
        /*008c*/ 	.word	0x0000aa30


	//   ....[8]....
        /*0090*/ 	.word	0x0000f680


	//   ....[9]....
        /*0094*/ 	.word	0x0000f6b0


	//   ....[10]....
        /*0098*/ 	.word	0x0000f700


	//   ....[11]....
        /*009c*/ 	.word	0x0000f710


	//   ....[12]....
        /*00a0*/ 	.word	0x00011300


	//   ....[13]....
        /*00a4*/ 	.word	0x00011340


	//   ....[14]....
        /*00a8*/ 	.word	0x00011420


	//   ....[15]....
        /*00ac*/ 	.word	0x00011440


	//----- nvinfo : EIATTR_VRC_CTA_INIT_COUNT
	.align		4
.L_674:
        /*00b0*/ 	.byte	0x02, 0x4a
	.zero		1
	.zero		1


	//----- nvinfo : EIATTR_EXIT_INSTR_OFFSETS
	.align		4
        /*00b4*/ 	.byte	0x04, 0x1c
        /*00b6*/ 	.short	(.L_676 - .L_675)


	//   ....[0]....
.L_675:
        /*00b8*/ 	.word	0x000004a0


	//   ....[1]....
        /*00bc*/ 	.word	0x00000f40


	//   ....[2]....
        /*00c0*/ 	.word	0x00000f70


	//   ....[3]....
        /*00c4*/ 	.word	0x00012ea0


	//   ....[4]....
        /*00c8*/ 	.word	0x00012fe0


	//   ....[5]....
        /*00cc*/ 	.word	0x00013000


	//----- nvinfo : EIATTR_CRS_STACK_SIZE
	.align		4
.L_676:
        /*00d0*/ 	.byte	0x04, 0x1e
        /*00d2*/ 	.short	(.L_678 - .L_677)
.L_677:
        /*00d4*/ 	.word	0x00000000


	//----- nvinfo : EIATTR_CBANK_PARAM_SIZE
	.align		4
.L_678:
        /*00d8*/ 	.byte	0x03, 0x19
        /*00da*/ 	.short	0x01d0


	//----- nvinfo : EIATTR_PARAM_CBANK
	.align		4
        /*00dc*/ 	.byte	0x04, 0x0a
        /*00de*/ 	.short	(.L_680 - .L_679)
	.align		4
.L_679:
        /*00e0*/ 	.word	index@(.nv.constant0._ZN5flash24flash_fwd_splitkv_kernelI23Flash_fwd_kernel_traitsILi256ELi64ELi64ELi4ELb0ELb0EN7cutlass6half_tE19Flash_kernel_traitsILi256ELi64ELi64ELi4ES3_EELb1ELb0ELb1ELb0ELb0ELb1ELb0ELb0EEEvNS_16Flash_fwd_paramsE)
        /*00e4*/ 	.short	0x0380
        /*00e6*/ 	.short	0x01d0


	//----- nvinfo : EIATTR_SW_WAR
	.align		4
.L_680:
        /*00e8*/ 	.byte	0x04, 0x36
        /*00ea*/ 	.short	(.L_682 - .L_681)
.L_681:
        /*00ec*/ 	.word	0x00000008
.L_682:


//--------------------- .nv.info._ZN5flash24flash_fwd_splitkv_kernelI23Flash_fwd_kernel_traitsILi256ELi64ELi64ELi4ELb0ELb0EN7cutlass6half_tE19Flash_kernel_traitsILi256ELi64ELi64ELi4ES3_EELb1ELb0ELb0ELb0ELb1ELb0ELb0ELb1EEEvNS_16Flash_fwd_paramsE --------------------------
	.section	.nv.info._ZN5flash24flash_fwd_splitkv_kernelI23Flash_fwd_kernel_traitsILi256ELi64ELi64ELi4ELb0ELb0EN7cutlass6half_tE19Flash_kernel_traitsILi256ELi64ELi64ELi4ES3_EELb1ELb0ELb0ELb0ELb1ELb0ELb0ELb1EEEvNS_16Flash_fwd_paramsE,"",@"SHT_CUDA_INFO"
	.sectionflags	@""
	.align	4


	//----- nvinfo : EIATTR_CUDA_API_VERSION
	.align		4
        /*0000*/ 	.byte	0x04, 0x37
        /*0002*/ 	.short	(.L_684 - .L_683)
.L_683:
        /*0004*/ 	.word	0x00000082


	//----- nvinfo : EIATTR_KPARAM_INFO
	.align		4
.L_684:
        /*0008*/ 	.byte	0x04, 0x17
        /*000a*/ 	.short	(.L_686 - .L_685)
.L_685:
        /*000c*/ 	.word	0x00000000
        /*0010*/ 	.short	0x0000
        /*0012*/ 	.short	0x0000
        /*0014*/ 	.byte	0x00, 0xf0, 0x41, 0x07


	//----- nvinfo : EIATTR_SPARSE_MMA_MASK
	.align		4
.L_686:
        /*0018*/ 	.byte	0x03, 0x50
        /*001a*/ 	.short	0x0000


	//----- nvinfo : EIATTR_MAXREG_COUNT
	.align		4
        /*001c*/ 	.byte	0x03, 0x1b
        /*001e*/ 	.short	0x00ff


	//----- nvinfo : EIATTR_NUM_BARRIERS
	.align		4
        /*0020*/ 	.byte	0x02, 0x4c
        /*0022*/ 	.byte	0x01
	.zero		1


	//----- nvinfo : EIATTR_MERCURY_ISA_VERSION
	.align		4
        /*0024*/ 	.byte	0x03, 0x5f
        /*0026*/ 	.short	0x0101


	//----- nvinfo : EIATTR_COOP_GROUP_MASK_REGIDS
	.align		4
        /*0028*/ 	.byte	0x04, 0x29
        /*002a*/ 	.short	(.L_688 - .L_687)


	//   ....[0]....
.L_687:
        /*002c*/ 	.word	0xffffffff


	//   ....[1]....
        /*0030*/ 	.word	0xffffffff


	//   ....[2]....
        /*0034*/ 	.word	0xffffffff


	//   ....[3]....
        /*0038*/ 	.word	0xffffffff


	//   ....[4]....
        /*003c*/ 	.word	0xffffffff


	//   ....[5]....
        /*0040*/ 	.word	0xffffffff


	//   ....[6]....
        /*0044*/ 	.word	0xffffffff


	//   ....[7]....
        /*0048*/ 	.word	0xffffffff


	//   ....[8]....
        /*004c*/ 	.word	0xffffffff


	//   ....[9]....
        /*0050*/ 	.word	0xffffffff


	//   ....[10]....
        /*0054*/ 	.word	0xffffffff


	//   ....[11]....
        /*0058*/ 	.word	0xffffffff


	//   ....[12]....
        /*005c*/ 	.word	0xffffffff


	//   ....[13]....
        /*0060*/ 	.word	0xffffffff


	//   ....[14]....
        /*0064*/ 	.word	0xffffffff


	//   ....[15]....
        /*0068*/ 	.word	0xffffffff


	//----- nvinfo : EIATTR_COOP_GROUP_INSTR_OFFSETS
	.align		4
.L_688:
        /*006c*/ 	.byte	0x04, 0x28
        /*006e*/ 	.short	(.L_690 - .L_689)


	//   ....[0]....
.L_689:
        /*0070*/ 	.word	0x000177a0


	//   ....[1]....
        /*0074*/ 	.word	0x00017830


	//   ....[2]....
        /*0078*/ 	.word	0x00017850


	//   ....[3]....
        /*007c*/ 	.word	0x00017870


	//   ....[4]....
        /*0080*/ 	.word	0x0001ae30


	//   ....[5]....
        /*0084*/ 	.word	0x0001ae60


	//   ....[6]....
        /*0088*/ 	.word	0x0001aef0


	//   ....[7]....
        /*008c*/ 	.word	0x0001af00


	//   ....[8]....
        /*0090*/ 	.word	0x0001ea30


	//   ....[9]....
        /*0094*/ 	.word	0x0001ea50


	//   ....[10]....
        /*0098*/ 	.word	0x0001ea80


	//   ....[11]....
        /*009c*/ 	.word	0x0001ea90


	//   ....[12]....
        /*00a0*/ 	.word	0x000206d0


	//   ....[13]....
        /*00a4*/ 	.word	0x00020710


	//   ....[14]....
        /*00a8*/ 	.word	0x00020770


	//   ....[15]....
        /*00ac*/ 	.word	0x00020780


	//----- nvinfo : EIATTR_VRC_CTA_INIT_COUNT
	.align		4
.L_690:
        /*00b0*/ 	.byte	0x02, 0x4a
	.zero		1
	.zero		1


	//----- nvinfo : EIATTR_EXIT_INSTR_OFFSETS
	.align		4
        /*00b4*/ 	.byte	0x04, 0x1c
        /*00b6*/ 	.short	(.L_692 - .L_691)


	//   ....[0]....
.L_691:
        /*00b8*/ 	.word	0x00000340


	//   ....[1]....
        /*00bc*/ 	.word	0x00000c10


	//   ....[2]....
        /*00c0*/ 	.word	0x00000c40


	//   ....[3]....
        /*00c4*/ 	.word	0x00022180


	//   ....[4]....
        /*00c8*/ 	.word	0x00022270


	//----- nvinfo : EIATTR_CRS_STACK_SIZE
	.align		4
.L_692:
        /*00cc*/ 	.byte	0x04, 0x1e
        /*00ce*/ 	.short	(.L_694 - .L_693)
.L_693:
        /*00d0*/ 	.word	0x00000000


	//----- nvinfo : EIATTR_CBANK_PARAM_SIZE
	.align		4
.L_694:
        /*00d4*/ 	.byte	0x03, 0x19
        /*00d6*/ 	.short	0x01d0


	//----- nvinfo : EIATTR_PARAM_CBANK
	.align		4
        /*00d8*/ 	.byte	0x04, 0x0a
        /*00da*/ 	.short	(.L_696 - .L_695)
	.align		4
.L_695:
        /*00dc*/ 	.word	index@(.nv.constant0._ZN5flash24flash_fwd_splitkv_kernelI23Flash_fwd_kernel_traitsILi256ELi64ELi64ELi4ELb0ELb0EN7cutlass6half_tE19Flash_kernel_traitsILi256ELi64ELi64ELi4ES3_EELb1ELb0ELb0ELb0ELb1ELb0ELb0ELb1EEEvNS_16Flash_fwd_paramsE)
        /*00e0*/ 	.short	0x0380
        /*00e2*/ 	.short	0x01d0


	//----- nvinfo : EIATTR_SW_WAR
	.align		4
.L_696:
        /*00e4*/ 	.byte	0x04, 0x36
        /*00e6*/ 	.short	(.L_698 - .L_697)
.L_697:
        /*00e8*/ 	.word	0x00000008
.L_698:


//--------------------- .nv.info._ZN5flash24flash_fwd_splitkv_kernelI23Flash_fwd_kernel_traitsILi256ELi64ELi64ELi4ELb0ELb0EN7cutlass6half_tE19Flash_kernel_traitsILi256ELi64ELi64ELi4ES3_EELb1ELb0ELb0ELb0ELb1ELb1ELb0ELb1EEEvNS_16Flash_fwd_paramsE --------------------------
	.section	.nv.info._ZN5flash24flash_fwd_splitkv_kernelI23Flash_fwd_kernel_traitsILi256ELi64ELi64ELi4ELb0ELb0EN7cutlass6half_tE19Flash_kernel_traitsILi256ELi64ELi64ELi4ES3_EELb1ELb0ELb0ELb0ELb1ELb1ELb0ELb1EEEvNS_16Flash_fwd_paramsE,"",@"SHT_CUDA_INFO"
	.sectionflags	@""
	.align	4


	//----- nvinfo : EIATTR_CUDA_API_VERSION
	.align		4
        /*0000*/ 	.byte	0x04, 0x37
        /*0002*/ 	.short	(.L_700 - .L_699)
.L_699:
        /*0004*/ 	.word	0x00000082


	//----- nvinfo : EIATTR_KPARAM_INFO
	.align		4
.L_700:
        /*0008*/ 	.byte	0x04, 0x17
        /*000a*/ 	.short	(.L_702 - .L_701)
.L_701:
        /*000c*/ 	.word	0x00000000
        /*0010*/ 	.short	0x0000
        /*0012*/ 	.short	0x0000
        /*0014*/ 	.byte	0x00, 0xf0, 0x41, 0x07


	//----- nvinfo : EIATTR_SPARSE_MMA_MASK
	.align		4
.L_702:
        /*0018*/ 	.byte	0x03, 0x50
        /*001a*/ 	.short	0x0000


	//----- nvinfo : EIATTR_MAXREG_COUNT
	.align		4
        /*001c*/ 	.byte	0x03, 0x1b
        /*001e*/ 	.short	0x00ff


	//----- nvinfo : EIATTR_NUM_BARRIERS
	.align		4
        /*0020*/ 	.byte	0x02, 0x4c
        /*0022*/ 	.byte	0x01
	.zero		1


	//----- nvinfo : EIATTR_MERCURY_ISA_VERSION
	.align		4
        /*0024*/ 	.byte	0x03, 0x5f
        /*0026*/ 	.short	0x0101


	//----- nvinfo : EIATTR_COOP_GROUP_MASK_REGIDS
	.align		4
        /*0028*/ 	.byte	0x04, 0x29
        /*002a*/ 	.short	(.L_704 - .L_703)


	//   ....[0]....
.L_703:
        /*002c*/ 	.word	0xffffffff


	//   ....[1]....
        /*0030*/ 	.word	0xffffffff


	//   ....[2]....
        /*0034*/ 	.word	0xffffffff


	//   ....[3]....
        /*0038*/ 	.word	0xffffffff


	//   ....[4]....
        /*003c*/ 	.word	0xffffffff


	//   ....[5]....
        /*0040*/ 	.word	0xffffffff


	//   ....[6]....
        /*0044*/ 	.word	0xffffffff


	//   ....[7]....
        /*0048*/ 	.word	0xffffffff


	//   ....[8]....
        /*004c*/ 	.word	0xffffffff


	//   ....[9]....
        /*0050*/ 	.word	0xffffffff


	//   ....[10]....
        /*0054*/ 	.word	0xffffffff


	//   ....[11]....
        /*0058*/ 	.word	0xffffffff


	//   ....[12]....
        /*005c*/ 	.word	0xffffffff


	//   ....[13]....
        /*0060*/ 	.word	0xffffffff


	//   ....[14]....
        /*0064*/ 	.word	0xffffffff


	//   ....[15]....
        /*0068*/ 	.word	0xffffffff


	//----- nvinfo : EIATTR_COOP_GROUP_INSTR_OFFSETS
	.align		4
.L_704:
        /*006c*/ 	.byte	0x04, 0x28
        /*006e*/ 	.short	(.L_706 - .L_705)


	//   ....[0]....
.L_705:
        /*0070*/ 	.word	0x00017c10


	//   ....[1]....
        /*0074*/ 	.word	0x00017c30


	//   ....[2]....
        /*0078*/ 	.word	0x00017c50


	//   ....[3]....
        /*007c*/ 	.word	0x00017c70


	//   ....[4]....
        /*0080*/ 	.word	0x0001b650


	//   ....[5]....
        /*0084*/ 	.word	0x0001b680


	//   ....[6]....
        /*0088*/ 	.word	0x0001b700


	//   ....[7]....
        /*008c*/ 	.word	0x0001b710


	//   ....[8]....
        /*0090*/ 	.word	0x0001f650


	//   ....[9]....
        /*0094*/ 	.word	0x0001f680


	//   ....[10]....
        /*0098*/ 	.word	0x0001f6e0


	//   ....[11]....
        /*009c*/ 	.word	0x0001f6f0


	//   ....[12]....
        /*00a0*/ 	.word	0x00021300


	//   ....[13]....
        /*00a4*/ 	.word	0x00021340


	//   ....[14]....
        /*00a8*/ 	.word	0x000213a0


	//   ....[15]....
        /*00ac*/ 	.word	0x000213b0


	//----- nvinfo : EIATTR_VRC_CTA_INIT_COUNT
	.align		4
.L_706:
        /*00b0*/ 	.byte	0x02, 0x4a
	.zero		1
	.zero		1


	//----- nvinfo : EIATTR_EXIT_INSTR_OFFSETS
	.align		4
        /*00b4*/ 	.byte	0x04, 0x1c
        /*00b6*/ 	.short	(.L_708 - .L_707)


	//   ....[0]....
.L_707:
        /*00b8*/ 	.word	0x00000340


	//   ....[1]....
        /*00bc*/ 	.word	0x00000c10


	//   ....[2]....
        /*00c0*/ 	.word	0x00000c40


	//   ....[3]....
        /*00c4*/ 	.word	0x00022db0


	//   ....[4]....
        /*00c8*/ 	.word	0x00022ea0


	//----- nvinfo : EIATTR_CRS_STACK_SIZE
	.align		4
.L_708:
        /*00cc*/ 	.byte	0x04, 0x1e
        /*00ce*/ 	.short	(.L_710 - .L_709)
.L_709:
        /*00d0*/ 	.word	0x00000000


	//----- nvinfo : EIATTR_CBANK_PARAM_SIZE
	.align		4
.L_710:
        /*00d4*/ 	.byte	0x03, 0x19
        /*00d6*/ 	.short	0x01d0


	//----- nvinfo : EIATTR_PARAM_CBANK
	.align		4
        /*00d8*/ 	.byte	0x04, 0x0a
        /*00da*/ 	.short	(.L_712 - .L_711)
	.align		4
.L_711:
        /*00dc*/ 	.word	index@(.nv.constant0._ZN5flash24flash_fwd_splitkv_kernelI23Flash_fwd_kernel_traitsILi256ELi64ELi64ELi4ELb0ELb0EN7cutlass6half_tE19Flash_kernel_traitsILi256ELi64ELi64ELi4ES3_EELb1ELb0ELb0ELb0ELb1ELb1ELb0ELb1EEEvNS_16Flash_fwd_paramsE)
        /*00e0*/ 	.short	0x0380
        /*00e2*/ 	.short	0x01d0


	//----- nvinfo : EIATTR_SW_WAR
	.align		4
.L_712:
        /*00e4*/ 	.byte	0x04, 0x36
        /*00e6*/ 	.short	(.L_714 - .L_713)
.L_713:
        /*00e8*/ 	.word	0x00000008
.L_714:


//--------------------- .nv.info._ZN5flash24flash_fwd_splitkv_kernelI23Flash_fwd_kernel_traitsILi256ELi64ELi64ELi4ELb0ELb0EN7cutlass6half_tE19Flash_kernel_traitsILi256ELi64ELi64ELi4ES3_EELb1ELb0ELb1ELb0ELb0ELb0ELb0ELb1EEEvNS_16Flash_fwd_paramsE --------------------------
	.section	.nv.info._ZN5flash24flash_fwd_splitkv_kernelI23Flash_fwd_kernel_traitsILi256ELi64ELi64ELi4ELb0ELb0EN7cutlass6half_tE19Flash_kernel_traitsILi256ELi64ELi64ELi4ES3_EELb1ELb0ELb1ELb0ELb0ELb0ELb0ELb1EEEvNS_16Flash_fwd_paramsE,"",@"SHT_CUDA_INFO"
	.sectionflags	@""
	.align	4


	//----- nvinfo : EIATTR_CUDA_API_VERSION
	.align		4
        /*0000*/ 	.byte	0x04, 0x37
        /*0002*/ 	.short	(.L_716 - .L_715)
.L_715:
        /*0004*/ 	.word	0x00000082


	//----- nvinfo : EIATTR_KPARAM_INFO
	.align		4
.L_716:
        /*0008*/ 	.byte	0x04, 0x17
        /*000a*/ 	.short	(.L_718 - .L_717)
.L_717:
        /*000c*/ 	.word	0x00000000
        /*0010*/ 	.short	0x0000
        /*0012*/ 	.short	0x0000
        /*0014*/ 	.byte	0x00, 0xf0, 0x41, 0x07


	//----- nvinfo : EIATTR_SPARSE_MMA_MASK
	.align		4
.L_718:
        /*0018*/ 	.byte	0x03, 0x50
        /*001a*/ 	.short	0x0000


	//----- nvinfo : EIATTR_MAXREG_COUNT
	.align		4
        /*001c*/ 	.byte	0x03, 0x1b
        /*001e*/ 	.short	0x00ff


	//----- nvinfo : EIATTR_NUM_BARRIERS
	.align		4
        /*0020*/ 	.byte	0x02, 0x4c
        /*0022*/ 	.byte	0x01
	.zero		1


	//----- nvinfo : EIATTR_MERCURY_ISA_VERSION
	.align		4
        /*0024*/ 	.byte	0x03, 0x5f
        /*0026*/ 	.short	0x0101


	//----- nvinfo : EIATTR_COOP_GROUP_MASK_REGIDS
	.align		4
        /*0028*/ 	.byte	0x04, 0x29
        /*002a*/ 	.short	(.L_720 - .L_719)


	//   ....[0]....
.L_719:
        /*002c*/ 	.word	0xffffffff


	//   ....[1]....
        /*0030*/ 	.word	0xffffffff


	//   ....[2]....
        /*0034*/ 	.word	0xffffffff


	//   ....[3]....
        /*0038*/ 	.word	0xffffffff


	//   ....[4]....
        /*003c*/ 	.word	0xffffffff


	//   ....[5]....
        /*0040*/ 	.word	0xffffffff


	//   ....[6]....
        /*0044*/ 	.word	0xffffffff


	//   ....[7]....
        /*0048*/ 	.word	0xffffffff


	//   ....[8]....
        /*004c*/ 	.word	0xffffffff


	//   ....[9]....
        /*0050*/ 	.word	0xffffffff


	//   ....[10]....
        /*0054*/ 	.word	0xffffffff


	//   ....[11]....
        /*0058*/ 	.word	0xffffffff


	//   ....[12]....
        /*005c*/ 	.word	0xffffffff


	//   ....[13]....
        /*0060*/ 	.word	0xffffffff


	//   ....[14]....
        /*0064*/ 	.word	0xffffffff


	//   ....[15]....
        /*0068*/ 	.word	0xffffffff


	//----- nvinfo : EIATTR_COOP_GROUP_INSTR_OFFSETS
	.align		4
.L_720:
        /*006c*/ 	.byte	0x04, 0x28
        /*006e*/ 	.short	(.L_722 - .L_721)


	//   ....[0]....
.L_721:
        /*0070*/ 	.word	0x0001ac30


	//   ....[1]....
        /*0074*/ 	.word	0x0001ac60


	//   ....[2]....
        /*0078*/ 	.word	0x0001ad00


	//   ....[3]....
        /*007c*/ 	.word	0x0001ad10


	//   ....[4]....
        /*0080*/ 	.word	0x0001eeb0


	//   ....[5]....
        /*0084*/ 	.word	0x0001eee0


	//   ....[6]....
        /*0088*/ 	.word	0x0001ef20


	//   ....[7]....
        /*008c*/ 	.word	0x0001ef30


	//   ....[8]....
        /*0090*/ 	.word	0x00023740


	//   ....[9]....
        /*0094*/ 	.word	0x00023750


	//   ....[10]....
        /*0098*/ 	.word	0x00023780


	//   ....[11]....
        /*009c*/ 	.word	0x00023790


	//   ....[12]....
        /*00a0*/ 	.word	0x000253b0


	//   ....[13]....
        /*00a4*/ 	.word	0x000253f0


	//   ....[14]....
        /*00a8*/ 	.word	0x000254b0


	//   ....[15]....
        /*00ac*/ 	.word	0x000254f0


	//----- nvinfo : EIATTR_VRC_CTA_INIT_COUNT
	.align		4
.L_722:
        /*00b0*/ 	.byte	0x02, 0x4a
	.zero		1
	.zero		1


	//----- nvinfo : EIATTR_EXIT_INSTR_OFFSETS
	.align		4
        /*00b4*/ 	.byte	0x04, 0x1c
        /*00b6*/ 	.short	(.L_724 - .L_723)


	//   ....[0]....
.L_723:
        /*00b8*/ 	.word	0x000004a0


	//   ....[1]....
        /*00bc*/ 	.word	0x00000f40


	//   ....[2]....
        /*00c0*/ 	.word	0x00000f70


	//   ....[3]....
        /*00c4*/ 	.word	0x00026f90


	//   ....[4]....
        /*00c8*/ 	.word	0x000270e0


	//   ....[5]....
        /*00cc*/ 	.word	0x00027100


	//----- nvinfo : EIATTR_CRS_STACK_SIZE
	.align		4
.L_724:
        /*00d0*/ 	.byte	0x04, 0x1e
        /*00d2*/ 	.short	(.L_726 - .L_725)
.L_725:
        /*00d4*/ 	.word	0x00000000


	//----- nvinfo : EIATTR_CBANK_PARAM_SIZE
	.align		4
.L_726:
        /*00d8*/ 	.byte	0x03, 0x19
        /*00da*/ 	.short	0x01d0


	//----- nvinfo : EIATTR_PARAM_CBANK
	.align		4
        /*00dc*/ 	.byte	0x04, 0x0a
        /*00de*/ 	.short	(.L_728 - .L_727)
	.align		4
.L_727:
        /*00e0*/ 	.word	index@(.nv.constant0._ZN5flash24flash_fwd_splitkv_kernelI23Flash_fwd_kernel_traitsILi256ELi64ELi64ELi4ELb0ELb0EN7cutlass6half_tE19Flash_kernel_traitsILi256ELi64ELi64ELi4ES3_EELb1ELb0ELb1ELb0ELb0ELb0ELb0ELb1EEEvNS_16Flash_fwd_paramsE)
        /*00e4*/ 	.short	0x0380
        /*00e6*/ 	.short	0x01d0


	//----- nvinfo : EIATTR_SW_WAR
	.align		4
.L_728:
        /*00e8*/ 	.byte	0x04, 0x36
        /*00ea*/ 	.short	(.L_730 - .L_729)
.L_729:
        /*00ec*/ 	.word	0x00000008
.L_730:


//--------------------- .nv.info._ZN5flash24flash_fwd_splitkv_kernelI23Flash_fwd_kernel_traitsILi256ELi64ELi64ELi4ELb0ELb0EN7cutlass6half_tE19Flash_kernel_traitsILi256ELi64ELi64ELi4ES3_EELb1ELb0ELb1ELb0ELb0ELb1ELb0ELb1EEEvNS_16Flash_fwd_paramsE --------------------------
	.section	.nv.info._ZN5flash24flash_fwd_splitkv_kernelI23Flash_fwd_kernel_traitsILi256ELi64ELi64ELi4ELb0ELb0EN7cutlass6half_tE19Flash_kernel_traitsILi256ELi64ELi64ELi4ES3_EELb1ELb0ELb1ELb0ELb0ELb1ELb0ELb1EEEvNS_16Flash_fwd_paramsE,"",@"SHT_CUDA_INFO"
	.sectionflags	@""
	.align	4


	//----- nvinfo : EIATTR_CUDA_API_VERSION
	.align		4
        /*0000*/ 	.byte	0x04, 0x37
        /*0002*/ 	.short	(.L_732 - .L_731)
.L_731:
        /*0004*/ 	.word	0x00000082


	//----- nvinfo : EIATTR_KPARAM_INFO
	.align		4
.L_732:
        /*0008*/ 	.byte	0x04, 0x17
        /*000a*/ 	.short	(.L_734 - .L_733)
.L_733:
        /*000c*/ 	.word	0x00000000
        /*0010*/ 	.short	0x0000
        /*0012*/ 	.short	0x0000
        /*0014*/ 	.byte	0x00, 0xf0, 0x41, 0x07


	//----- nvinfo : EIATTR_SPARSE_MMA_MASK
	.align		4
.L_734:
        /*0018*/ 	.byte	0x03, 0x50
        /*001a*/ 	.short	0x0000


	//----- nvinfo : EIATTR_MAXREG_COUNT
	.align		4
        /*001c*/ 	.byte	0x03, 0x1b
        /*001e*/ 	.short	0x00ff


	//----- nvinfo : EIATTR_NUM_BARRIERS
	.align		4
        /*0020*/ 	.byte	0x02, 0x4c
        /*0022*/ 	.byte	0x01
	.zero		1


	//----- nvinfo : EIATTR_MERCURY_ISA_VERSION
	.align		4
        /*0024*/ 	.byte	0x03, 0x5f
        /*0026*/ 	.short	0x0101


	//----- nvinfo : EIATTR_COOP_GROUP_MASK_REGIDS
	.align		4
        /*0028*/ 	.byte	0x04, 0x29
        /*002a*/ 	.short	(.L_736 - .L_735)


	//   ....[0]....
.L_735:
        /*002c*/ 	.word	0xffffffff


	//   ....[1]....
        /*0030*/ 	.word	0xffffffff


	//   ....[2]....
        /*0034*/ 	.word	0xffffffff


	//   ....[3]....
        /*0038*/ 	.word	0xffffffff


	//   ....[4]....
        /*003c*/ 	.word	0xffffffff


	//   ....[5]....
        /*0040*/ 	.word	0xffffffff


	//   ....[6]....
        /*0044*/ 	.word	0xffffffff


	//   ....[7]....
        /*0048*/ 	.word	0xffffffff


	//   ....[8]....
        /*004c*/ 	.word	0xffffffff


	//   ....[9]....
        /*0050*/ 	.word	0xffffffff


	//   ....[10]....
        /*0054*/ 	.word	0xffffffff


	//   ....[11]....
        /*0058*/ 	.word	0xffffffff


	//   ....[12]....
        /*005c*/ 	.word	0xffffffff


	//   ....[13]....
        /*0060*/ 	.word	0xffffffff


	//   ....[14]....
        /*0064*/ 	.word	0xffffffff


	//   ....[15]....
        /*0068*/ 	.word	0xffffffff


	//----- nvinfo : EIATTR_COOP_GROUP_INSTR_OFFSETS
	.align		4
.L_736:
        /*006c*/ 	.byte	0x04, 0x28
        /*006e*/ 	.short	(.L_738 - .L_737)


	//   ....[0]....
.L_737:
        /*0070*/ 	.word	0x0001b040


	//   ....[1]....
        /*0074*/ 	.word	0x0001b070


	//   ....[2]....
        /*0078*/ 	.word	0x0001b110


	//   ....[3]....
        /*007c*/ 	.word	0x0001b120


	//   ....[4]....
        /*0080*/ 	.word	0x0001f6c0


	//   ....[5]....
        /*0084*/ 	.word	0x0001f6f0


	//   ....[6]....
        /*0088*/ 	.word	0x0001f760


	//   ....[7]....
        /*008c*/ 	.word	0x0001f770


	//   ....[8]....
        /*0090*/ 	.word	0x00024350


	//   ....[9]....
        /*0094*/ 	.word	0x00024380


	//   ....[10]....
        /*0098*/ 	.word	0x000243c0


	//   ....[11]....
        /*009c*/ 	.word	0x000243d0


	//   ....[12]....
        /*00a0*/ 	.word	0x00025fd0


	//   ....[13]....
        /*00a4*/ 	.word	0x00026010


	//   ....[14]....
        /*00a8*/ 	.word	0x000260d0


	//   ....[15]....
        /*00ac*/ 	.word	0x00026110


	//----- nvinfo : EIATTR_VRC_CTA_INIT_COUNT
	.align		4
.L_738:
        /*00b0*/ 	.byte	0x02, 0x4a
	.zero		1
	.zero		1


	//----- nvinfo : EIATTR_EXIT_INSTR_OFFSETS
	.align		4
        /*00b4*/ 	.byte	0x04, 0x1c
        /*00b6*/ 	.short	(.L_740 - .L_739)


	//   ....[0]....
.L_739:
        /*00b8*/ 	.word	0x000004a0


	//   ....[1]....
        /*00bc*/ 	.word	0x00000f40


	//   ....[2]....
        /*00c0*/ 	.word	0x00000f70


	//   ....[3]....
        /*00c4*/ 	.word	0x00027bb0


	//   ....[4]....
        /*00c8*/ 	.word	0x00027d00


	//   ....[5]....
        /*00cc*/ 	.word	0x00027d20


	//----- nvinfo : EIATTR_CRS_STACK_SIZE
	.align		4
.L_740:
        /*00d0*/ 	.byte	0x04, 0x1e
        /*00d2*/ 	.short	(.L_742 - .L_741)
.L_741:
        /*00d4*/ 	.word	0x00000000


	//----- nvinfo : EIATTR_CBANK_PARAM_SIZE
	.align		4
.L_742:
        /*00d8*/ 	.byte	0x03, 0x19
        /*00da*/ 	.short	0x01d0


	//----- nvinfo : EIATTR_PARAM_CBANK
	.align		4
        /*00dc*/ 	.byte	0x04, 0x0a
        /*00de*/ 	.short	(.L_744 - .L_743)
	.align		4
.L_743:
        /*00e0*/ 	.word	index@(.nv.constant0._ZN5flash24flash_fwd_splitkv_kernelI23Flash_fwd_kernel_traitsILi256ELi64ELi64ELi4ELb0ELb0EN7cutlass6half_tE19Flash_kernel_traitsILi256ELi64ELi64ELi4ES3_EELb1ELb0ELb1ELb0ELb0ELb1ELb0ELb1EEEvNS_16Flash_fwd_paramsE)
        /*00e4*/ 	.short	0x0380
        /*00e6*/ 	.short	0x01d0


	//----- nvinfo : EIATTR_SW_WAR
	.align		4
.L_744:
        /*00e8*/ 	.byte	0x04, 0x36
        /*00ea*/ 	.short	(.L_746 - .L_745)
.L_745:
        /*00ec*/ 	.word	0x00000008
.L_746:


//--------------------- .nv.info._ZN5flash24flash_fwd_splitkv_kernelI23Flash_fwd_kernel_traitsILi256ELi64ELi64ELi4ELb0ELb0EN7cutlass6half_tE19Flash_kernel_traitsILi256ELi64ELi64ELi4ES3_EELb1ELb0ELb0ELb0ELb1ELb0ELb1ELb0EEEvNS_16Flash_fwd_paramsE --------------------------
	.section	.nv.info._ZN5flash24flash_fwd_splitkv_kernelI23Flash_fwd_kernel_traitsILi256ELi64ELi64ELi4ELb0ELb0EN7cutlass6half_tE19Flash_kernel_traitsILi256ELi64ELi64ELi4ES3_EELb1ELb0ELb0ELb0ELb1ELb0ELb1ELb0EEEvNS_16Flash_fwd_paramsE,"",@"SHT_CUDA_INFO"
	.sectionflags	@""
	.align	4


	//----- nvinfo : EIATTR_CUDA_API_VERSION
	.align		4
        /*0000*/ 	.byte	0x04, 0x37
        /*0002*/ 	.short	(.L_748 - .L_747)
.L_747:
        /*0004*/ 	.word	0x00000082


	//----- nvinfo : EIATTR_KPARAM_INFO
	.align		4
.L_748:
        /*0008*/ 	.byte	0x04, 0x17
        /*000a*/ 	.short	(.L_750 - .L_749)
.L_749:
        /*000c*/ 	.word	0x00000000
        /*0010*/ 	.short	0x0000
        /*0012*/ 	.short	0x0000
        /*0014*/ 	.byte	0x00, 0xf0, 0x41, 0x07


	//----- nvinfo : EIATTR_SPARSE_MMA_MASK
	.align		4
.L_750:
        /*0018*/ 	.byte	0x03, 0x50
        /*001a*/ 	.short	0x0000


	//----- nvinfo : EIATTR_MAXREG_COUNT
	.align		4
        /*001c*/ 	.byte	0x03, 0x1b
        /*001e*/ 	.short	0x00ff


	//----- nvinfo : EIATTR_NUM_BARRIERS
	.align		4
        /*0020*/ 	.byte	0x02, 0x4c
        /*0022*/ 	.byte	0x01
	.zero		1


	//----- nvinfo : EIATTR_MERCURY_ISA_VERSION
	.align		4
        /*0024*/ 	.byte	0x03, 0x5f
        /*0026*/ 	.short	0x0101


	//----- nvinfo : EIATTR_INT_WARP_WIDE_INSTR_OFFSETS
	.align		4
        /*0028*/ 	.byte	0x04, 0x31
        /*002a*/ 	.short	(.L_752 - .L_751)


	//   ....[0]....
.L_751:
        /*002c*/ 	.word	0x000025e0


	//   ....[1]....
        /*0030*/ 	.word	0x00002770


	//----- nvinfo : EIATTR_COOP_GROUP_MASK_REGIDS
	.align		4
.L_752:
        /*0034*/ 	.byte	0x04, 0x29
        /*0036*/ 	.short	(.L_754 - .L_753)


	//   ....[0]....
.L_753:
        /*0038*/ 	.word	0xffffffff


	//   ....[1]....
        /*003c*/ 	.word	0xffffffff


	//   ....[2]....
        /*0040*/ 	.word	0xffffffff


	//   ....[3]....
        /*0044*/ 	.word	0xffffffff


	//   ....[4]....
        /*0048*/ 	.word	0xffffffff


	//   ....[5]....
        /*004c*/ 	.word	0xffffffff


	//   ....[6]....
        /*0050*/ 	.word	0xffffffff


	//   ....[7]....
        /*0054*/ 	.word	0xffffffff


	//   ....[8]....
        /*0058*/ 	.word	0xffffffff


	//   ....[9]....
        /*005c*/ 	.word	0xffffffff


	//   ....[10]....
        /*0060*/ 	.word	0xffffffff


	//   ....[11]....
        /*0064*/ 	.word	0xffffffff


	//   ....[12]....
        /*0068*/ 	.word	0xffffffff


	//   ....[13]....
        /*006c*/ 	.word	0xffffffff


	//   ....[14]....
        /*0070*/ 	.word	0xffffffff


	//   ....[15]....
        /*0074*/ 	.word	0xffffffff


	//----- nvinfo : EIATTR_COOP_GROUP_INSTR_OFFSETS
	.align		4
.L_754:
        /*0078*/ 	.byte	0x04, 0x28
        /*007a*/ 	.short	(.L_756 - .L_755)


	//   ....[0]....
.L_755:
        /*007c*/ 	.word	0x00004940


	//   ....[1]....
        /*0080*/ 	.word	0x00004960


	//   ....[2]....
        /*0084*/ 	.word	0x00004980


	//   ....[3]....
        /*0088*/ 	.word	0x000049a0


	//   ....[4]....
        /*008c*/ 	.word	0x00007e50


	//   ....[5]....
        /*0090*/ 	.word	0x00007e80


	//   ....[6]....
        /*0094*/ 	.word	0x00007f10


	//   ....[7]....
        /*0098*/ 	.word	0x00007f20


	//   ....[8]....
        /*009c*/ 	.word	0x0000baa0


	//   ....[9]....
        /*00a0*/ 	.word	0x0000bab0


	//   ....[10]....
        /*00a4*/ 	.word	0x0000bae0


	//   ....[11]....
        /*00a8*/ 	.word	0x0000baf0


	//   ....[12]....
        /*00ac*/ 	.word	0x0000d720


	//   ....[13]....
        /*00b0*/ 	.word	0x0000d760


	//   ....[14]....
        /*00b4*/ 	.word	0x0000d860


	//   ....[15]....
        /*00b8*/ 	.word	0x0000d880


	//----- nvinfo : EIATTR_VRC_CTA_INIT_COUNT
	.align		4
.L_756:
        /*00bc*/ 	.byte	0x02, 0x4a
	.zero		1
	.zero		1


	//----- nvinfo : EIATTR_EXIT_INSTR_OFFSETS
	.align		4
        /*00c0*/ 	.byte	0x04, 0x1c
        /*00c2*/ 	.short	(.L_758 - .L_757)


	//   ....[0]....
.L_757:
        /*00c4*/ 	.word	0x00000640


	//   ....[1]....
        /*00c8*/ 	.word	0x00001050


	//   ....[2]....
        /*00cc*/ 	.word	0x00001080


	//   ....[3]....
        /*00d0*/ 	.word	0x0000ed70


	//   ....[4]....
        /*00d4*/ 	.word	0x0000edc0


	//----- nvinfo : EIATTR_CRS_STACK_SIZE
	.align		4
.L_758:
        /*00d8*/ 	.byte	0x04, 0x1e
        /*00da*/ 	.short	(.L_760 - .L_759)
.L_759:
        /*00dc*/ 	.word	0x00000000


	//----- nvinfo : EIATTR_CBANK_PARAM_SIZE
	.align		4
.L_760:
        /*00e0*/ 	.byte	0x03, 0x19
        /*00e2*/ 	.short	0x01d0


	//----- nvinfo : EIATTR_PARAM_CBANK
	.align		4
        /*00e4*/ 	.byte	0x04, 0x0a
        /*00e6*/ 	.short	(.L_762 - .L_761)
	.align		4
.L_761:
        /*00e8*/ 	.word	index@(.nv.constant0._ZN5flash24flash_fwd_splitkv_kernelI23Flash_fwd_kernel_traitsILi256ELi64ELi64ELi4ELb0ELb0EN7cutlass6half_tE19Flash_kernel_traitsILi256ELi64ELi64ELi4ES3_EELb1ELb0ELb0ELb0ELb1ELb0ELb1ELb0EEEvNS_16Flash_fwd_paramsE)
        /*00ec*/ 	.short	0x0380
        /*00ee*/ 	.short	0x01d0


	//----- nvinfo : EIATTR_SW_WAR
	.align		4
.L_762:
        /*00f0*/ 	.byte	0x04, 0x36
        /*00f2*/ 	.short	(.L_764 - .L_763)
.L_763:
        /*00f4*/ 	.word	0x00000008
.L_764:


//--------------------- .nv.info._ZN5flash24flash_fwd_splitkv_kernelI23Flash_fwd_kernel_traitsILi256ELi64ELi64ELi4ELb0ELb0EN7cutlass6half_tE19Flash_kernel_traitsILi256ELi64ELi64ELi4ES3_EELb1ELb0ELb0ELb0ELb1ELb1ELb1ELb0EEEvNS_16Flash_fwd_paramsE --------------------------
	.section	.nv.info._ZN5flash24flash_fwd_splitkv_kernelI23Flash_fwd_kernel_traitsILi256ELi64ELi64ELi4ELb0ELb0EN7cutlass6half_tE19Flash_kernel_traitsILi256ELi64ELi64ELi4ES3_EELb1ELb0ELb0ELb0ELb1ELb1ELb1ELb0EEEvNS_16Flash_fwd_paramsE,"",@"SHT_CUDA_INFO"
	.sectionflags	@""
	.align	4


	//----- nvinfo : EIATTR_CUDA_API_VERSION
	.align		4
        /*0000*/ 	.byte	0x04, 0x37
        /*0002*/ 	.short	(.L_766 - .L_765)
.L_765:
        /*0004*/ 	.word	0x00000082


	//----- nvinfo : EIATTR_KPARAM_INFO
	.align		4
.L_766:
        /*0008*/ 	.byte	0x04, 0x17
        /*000a*/ 	.short	(.L_768 - .L_767)
.L_767:
        /*000c*/ 	.word	0x00000000
        /*0010*/ 	.short	0x0000
        /*0012*/ 	.short	0x0000
        /*0014*/ 	.byte	0x00, 0xf0, 0x41, 0x07


	//----- nvinfo : EIATTR_SPARSE_MMA_MASK
	.align		4
.L_768:
        /*0018*/ 	.byte	0x03, 0x50
        /*001a*/ 	.short	0x0000


	//----- nvinfo : EIATTR_MAXREG_COUNT
	.align		4
        /*001c*/ 	.byte	0x03, 0x1b
        /*001e*/ 	.short	0x00ff


	//----- nvinfo : EIATTR_NUM_BARRIERS
	.align		4
        /*0020*/ 	.byte	0x02, 0x4c
        /*0022*/ 	.byte	0x01
	.zero		1


	//----- nvinfo : EIATTR_MERCURY_ISA_VERSION
	.align		4
        /*0024*/ 	.byte	0x03, 0x5f
        /*0026*/ 	.short	0x0101


	//----- nvinfo : EIATTR_INT_WARP_WIDE_INSTR_OFFSETS
	.align		4
        /*0028*/ 	.byte	0x04, 0x31
        /*002a*/ 	.short	(.L_770 - .L_769)


	//   ....[0]....
.L_769:
        /*002c*/ 	.word	0x00002610


	//   ....[1]....
        /*0030*/ 	.word	0x00002770


	//----- nvinfo : EIATTR_COOP_GROUP_MASK_REGIDS
	.align		4
.L_770:
        /*0034*/ 	.byte	0x04, 0x29
        /*0036*/ 	.short	(.L_772 - .L_771)


	//   ....[0]....
.L_771:
        /*0038*/ 	.word	0xffffffff


	//   ....[1]....
        /*003c*/ 	.word	0xffffffff


	//   ....[2]....
        /*0040*/ 	.word	0xffffffff


	//   ....[3]....
        /*0044*/ 	.word	0xffffffff


	//   ....[4]....
        /*0048*/ 	.word	0xffffffff


	//   ....[5]....
        /*004c*/ 	.word	0xffffffff


	//   ....[6]....
        /*0050*/ 	.word	0xffffffff


	//   ....[7]....
        /*0054*/ 	.word	0xffffffff


	//   ....[8]....
        /*0058*/ 	.word	0xffffffff


	//   ....[9]....
        /*005c*/ 	.word	0xffffffff


	//   ....[10]....
        /*0060*/ 	.word	0xffffffff


	//   ....[11]....
        /*0064*/ 	.word	0xffffffff


	//   ....[12]....
        /*0068*/ 	.word	0xffffffff


	//   ....[13]....
        /*006c*/ 	.word	0xffffffff


	//   ....[14]....
        /*0070*/ 	.word	0xffffffff


	//   ....[15]....
        /*0074*/ 	.word	0xffffffff


	//----- nvinfo : EIATTR_COOP_GROUP_INSTR_OFFSETS
	.align		4
.L_772:
        /*0078*/ 	.byte	0x04, 0x28
        /*007a*/ 	.short	(.L_774 - .L_773)


	//   ....[0]....
.L_773:
        /*007c*/ 	.word	0x00004d40


	//   ....[1]....
        /*0080*/ 	.word	0x00004d60


	//   ....[2]....
        /*0084*/ 	.word	0x00004d80


	//   ....[3]....
        /*0088*/ 	.word	0x00004da0


	//   ....[4]....
        /*008c*/ 	.word	0x00008670


	//   ....[5]....
        /*0090*/ 	.word	0x000086a0


	//   ....[6]....
        /*0094*/ 	.word	0x00008710


	//   ....[7]....
        /*0098*/ 	.word	0x00008720


	//   ....[8]....
        /*009c*/ 	.word	0x0000c6d0


	//   ....[9]....
        /*00a0*/ 	.word	0x0000c6f0


	//   ....[10]....
        /*00a4*/ 	.word	0x0000c760


	//   ....[11]....
        /*00a8*/ 	.word	0x0000c770


	//   ....[12]....
        /*00ac*/ 	.word	0x0000e340


	//   ....[13]....
        /*00b0*/ 	.word	0x0000e380


	//   ....[14]....
        /*00b4*/ 	.word	0x0000e480


	//   ....[15]....
        /*00b8*/ 	.word	0x0000e4a0


	//----- nvinfo : EIATTR_VRC_CTA_INIT_COUNT
	.align		4
.L_774:
        /*00bc*/ 	.byte	0x02, 0x4a
	.zero		1
	.zero		1


	//----- nvinfo : EIATTR_EXIT_INSTR_OFFSETS
	.align		4
        /*00c0*/ 	.byte	0x04, 0x1c
        /*00c2*/ 	.short	(.L_776 - .L_775)


	//   ....[0]....
.L_775:
        /*00c4*/ 	.word	0x00000640


	//   ....[1]....
        /*00c8*/ 	.word	0x00001050


	//   ....[2]....
        /*00cc*/ 	.word	0x00001080


	//   ....[3]....
        /*00d0*/ 	.word	0x0000f990


	//   ....[4]....
        /*00d4*/ 	.word	0x0000f9e0


	//----- nvinfo : EIATTR_CRS_STACK_SIZE
	.align		4
.L_776:
        /*00d8*/ 	.byte	0x04, 0x1e
        /*00da*/ 	.short	(.L_778 - .L_777)
.L_777:
        /*00dc*/ 	.word	0x00000000


	//----- nvinfo : EIATTR_CBANK_PARAM_SIZE
	.align		4
.L_778:
        /*00e0*/ 	.byte	0x03, 0x19
        /*00e2*/ 	.short	0x01d0


	//----- nvinfo : EIATTR_PARAM_CBANK
	.align		4
        /*00e4*/ 	.byte	0x04, 0x0a
        /*00e6*/ 	.short	(.L_780 - .L_779)
	.align		4
.L_779:
        /*00e8*/ 	.word	index@(.nv.constant0._ZN5flash24flash_fwd_splitkv_kernelI23Flash_fwd_kernel_traitsILi256ELi64ELi64ELi4ELb0ELb0EN7cutlass6half_tE19Flash_kernel_traitsILi256ELi64ELi64ELi4ES3_EELb1ELb0ELb0ELb0ELb1ELb1ELb1ELb0EEEvNS_16Flash_fwd_paramsE)
        /*00ec*/ 	.short	0x0380
        /*00ee*/ 	.short	0x01d0


	//----- nvinfo : EIATTR_SW_WAR
	.align		4
.L_780:
        /*00f0*/ 	.byte	0x04, 0x36
        /*00f2*/ 	.short	(.L_782 - .L_781)
.L_781:
        /*00f4*/ 	.word	0x00000008
.L_782:


//--------------------- .nv.info._ZN5flash24flash_fwd_splitkv_kernelI23Flash_fwd_kernel_traitsILi256ELi64ELi64ELi4ELb0ELb0EN7cutlass6half_tE19Flash_kernel_traitsILi256ELi64ELi64ELi4ES3_EELb1ELb0ELb1ELb0ELb0ELb0ELb1ELb0EEEvNS_16Flash_fwd_paramsE --------------------------
	.section	.nv.info._ZN5flash24flash_fwd_splitkv_kernelI23Flash_fwd_kernel_traitsILi256ELi64ELi64ELi4ELb0ELb0EN7cutlass6half_tE19Flash_kernel_traitsILi256ELi64ELi64ELi4ES3_EELb1ELb0ELb1ELb0ELb0ELb0ELb1ELb0EEEvNS_16Flash_fwd_paramsE,"",@"SHT_CUDA_INFO"
	.sectionflags	@""
	.align	4


	//----- nvinfo : EIATTR_CUDA_API_VERSION
	.align		4
        /*0000*/ 	.byte	0x04, 0x37
        /*0002*/ 	.short	(.L_784 - .L_783)
.L_783:
        /*0004*/ 	.word	0x00000082


	//----- nvinfo : EIATTR_KPARAM_INFO
	.align		4
.L_784:
        /*0008*/ 	.byte	0x04, 0x17
        /*000a*/ 	.short	(.L_786 - .L_785)
.L_785:
        /*000c*/ 	.word	0x00000000
        /*0010*/ 	.short	0x0000
        /*0012*/ 	.short	0x0000
        /*0014*/ 	.byte	0x00, 0xf0, 0x41, 0x07


	//----- nvinfo : EIATTR_SPARSE_MMA_MASK
	.align		4
.L_786:
        /*0018*/ 	.byte	0x03, 0x50
        /*001a*/ 	.short	0x0000


	//----- nvinfo : EIATTR_MAXREG_COUNT
	.align		4
        /*001c*/ 	.byte	0x03, 0x1b
        /*001e*/ 	.short	0x00ff


	//----- nvinfo : EIATTR_NUM_BARRIERS
	.align		4
        /*0020*/ 	.byte	0x02, 0x4c
        /*0022*/ 	.byte	0x01
	.zero		1


	//----- nvinfo : EIATTR_MERCURY_ISA_VERSION
	.align		4
        /*0024*/ 	.byte	0x03, 0x5f
        /*0026*/ 	.short	0x0101


	//----- nvinfo : EIATTR_COOP_GROUP_MASK_REGIDS
	.align		4
        /*0028*/ 	.byte	0x04, 0x29
        /*002a*/ 	.short	(.L_788 - .L_787)


	//   ....[0]....
.L_787:
        /*002c*/ 	.word	0xffffffff


	//   ....[1]....
        /*0030*/ 	.word	0xffffffff


	//   ....[2]....
        /*0034*/ 	.word	0xffffffff


	//   ....[3]....
        /*0038*/ 	.word	0xffffffff


	//   ....[4]....
        /*003c*/ 	.word	0xffffffff


	//   ....[5]....
        /*0040*/ 	.word	0xffffffff


	//   ....[6]....
        /*0044*/ 	.word	0xffffffff


	//   ....[7]....
        /*0048*/ 	.word	0xffffffff


	//   ....[8]....
        /*004c*/ 	.word	0xffffffff


	//   ....[9]....
        /*0050*/ 	.word	0xffffffff


	//   ....[10]....
        /*0054*/ 	.word	0xffffffff


	//   ....[11]....
        /*0058*/ 	.word	0xffffffff


	//   ....[12]....
        /*005c*/ 	.word	0xffffffff


	//   ....[13]....
        /*0060*/ 	.word	0xffffffff


	//   ....[14]....
        /*0064*/ 	.word	0xffffffff


	//   ....[15]....
        /*0068*/ 	.word	0xffffffff


	//----- nvinfo : EIATTR_COOP_GROUP_INSTR_OFFSETS
	.align		4
.L_788:
        /*006c*/ 	.byte	0x04, 0x28
        /*006e*/ 	.short	(.L_790 - .L_789)


	//   ....[0]....
.L_789:
        /*0070*/ 	.word	0x00006b30


	//   ....[1]....
        /*0074*/ 	.word	0x00006b60


	//   ....[2]....
        /*0078*/ 	.word	0x00006c30


	//   ....[3]....
        /*007c*/ 	.word	0x00006c40


	//   ....[4]....
        /*0080*/ 	.word	0x0000acc0


	//   ....[5]....
        /*0084*/ 	.word	0x0000acf0


	//   ....[6]....
        /*0088*/ 	.word	0x0000ad80


	//   ....[7]....
        /*008c*/ 	.word	0x0000ad90


	//   ....[8]....
        /*0090*/ 	.word	0x0000f640


	//   ....[9]....
        /*0094*/ 	.word	0x0000f650


	//   ....[10]....
        /*0098*/ 	.word	0x0000f680


	//   ....[11]....
        /*009c*/ 	.word	0x0000f690


	//   ....[12]....
        /*00a0*/ 	.word	0x000112b0


	//   ....[13]....
        /*00a4*/ 	.word	0x000112f0


	//   ....[14]....
        /*00a8*/ 	.word	0x00011450


	//   ....[15]....
        /*00ac*/ 	.word	0x00011460


	//----- nvinfo : EIATTR_VRC_CTA_INIT_COUNT
	.align		4
.L_790:
        /*00b0*/ 	.byte	0x02, 0x4a
	.zero		1
	.zero		1


	//----- nvinfo : EIATTR_EXIT_INSTR_OFFSETS
	.align		4
        /*00b4*/ 	.byte	0x04, 0x1c
        /*00b6*/ 	.short	(.L_792 - .L_791)


	//   ....[0]....
.L_791:
        /*00b8*/ 	.word	0x00000570


	//   ....[1]....
        /*00bc*/ 	.word	0x000019b0


	//   ....[2]....
        /*00c0*/ 	.word	0x000019e0


	//   ....[3]....
        /*00c4*/ 	.word	0x000131b0


	//   ....[4]....
        /*00c8*/ 	.word	0x000132d0


	//   ....[5]....
        /*00cc*/ 	.word	0x00013320


	//----- nvinfo : EIATTR_CRS_STACK_SIZE
	.align		4
.L_792:
        /*00d0*/ 	.byte	0x04, 0x1e
        /*00d2*/ 	.short	(.L_794 - .L_793)
.L_793:
        /*00d4*/ 	.word	0x00000000


	//----- nvinfo : EIATTR_CBANK_PARAM_SIZE
	.align		4
.L_794:
        /*00d8*/ 	.byte	0x03, 0x19
        /*00da*/ 	.short	0x01d0


	//----- nvinfo : EIATTR_PARAM_CBANK
	.align		4
        /*00dc*/ 	.byte	0x04, 0x0a
        /*00de*/ 	.short	(.L_796 - .L_795)
	.align		4
.L_795:
        /*00e0*/ 	.word	index@(.nv.constant0._ZN5flash24flash_fwd_splitkv_kernelI23Flash_fwd_kernel_traitsILi256ELi64ELi64ELi4ELb0ELb0EN7cutlass6half_tE19Flash_kernel_traitsILi256ELi64ELi64ELi4ES3_EELb1ELb0ELb1ELb0ELb0ELb0ELb1ELb0EEEvNS_16Flash_fwd_paramsE)
        /*00e4*/ 	.short	0x0380
        /*00e6*/ 	.short	0x01d0


	//----- nvinfo : EIATTR_SW_WAR
	.align		4
.L_796:
        /*00e8*/ 	.byte	0x04, 0x36
        /*00ea*/ 	.short	(.L_798 - .L_797)
.L_797:
        /*00ec*/ 	.word	0x00000008
.L_798:


//--------------------- .nv.info._ZN5flash24flash_fwd_splitkv_kernelI23Flash_fwd_kernel_traitsILi256ELi64ELi64ELi4ELb0ELb0EN7cutlass6half_tE19Flash_kernel_traitsILi256ELi64ELi64ELi4ES3_EELb1ELb0ELb1ELb0ELb0ELb1ELb1ELb0EEEvNS_16Flash_fwd_paramsE --------------------------
	.section	.nv.info._ZN5flash24flash_fwd_splitkv_kernelI23Flash_fwd_kernel_traitsILi256ELi64ELi64ELi4ELb0ELb0EN7cutlass6half_tE19Flash_kernel_traitsILi256ELi64ELi64ELi4ES3_EELb1ELb0ELb1ELb0ELb0ELb1ELb1ELb0EEEvNS_16Flash_fwd_paramsE,"",@"SHT_CUDA_INFO"
	.sectionflags	@""
	.align	4


	//----- nvinfo : EIATTR_CUDA_API_VERSION
	.align		4
        /*0000*/ 	.byte	0x04, 0x37
        /*0002*/ 	.short	(.L_800 - .L_799)
.L_799:
        /*0004*/ 	.word	0x00000082


	//----- nvinfo : EIATTR_KPARAM_INFO
	.align		4
.L_800:
        /*0008*/ 	.byte	0x04, 0x17
        /*000a*/ 	.short	(.L_802 - .L_801)
.L_801:
        /*000c*/ 	.word	0x00000000
        /*0010*/ 	.short	0x0000
        /*0012*/ 	.short	0x0000
        /*0014*/ 	.byte	0x00, 0xf0, 0x41, 0x07


	//----- nvinfo : EIATTR_SPARSE_MMA_MASK
	.align		4
.L_802:
        /*0018*/ 	.byte	0x03, 0x50
        /*001a*/ 	.short	0x0000


	//----- nvinfo : EIATTR_MAXREG_COUNT
	.align		4
        /*001c*/ 	.byte	0x03, 0x1b
        /*001e*/ 	.short	0x00ff


	//----- nvinfo : EIATTR_NUM_BARRIERS
	.align		4
        /*0020*/ 	.byte	0x02, 0x4c
        /*0022*/ 	.byte	0x01
	.zero		1


	//----- nvinfo : EIATTR_MERCURY_ISA_VERSION
	.align		4
        /*0024*/ 	.byte	0x03, 0x5f
        /*0026*/ 	.short	0x0101


	//----- nvinfo : EIATTR_COOP_GROUP_MASK_REGIDS
	.align		4
        /*0028*/ 	.byte	0x04, 0x29
        /*002a*/ 	.short	(.L_804 - .L_803)


	//   ....[0]....
.L_803:
        /*002c*/ 	.word	0xffffffff


	//   ....[1]....
        /*0030*/ 	.word	0xffffffff


	//   ....[2]....
        /*0034*/ 	.word	0xffffffff


	//   ....[3]....
        /*0038*/ 	.word	0xffffffff


	//   ....[4]....
        /*003c*/ 	.word	0xffffffff


	//   ....[5]....
        /*0040*/ 	.word	0xffffffff


	//   ....[6]....
        /*0044*/ 	.word	0xffffffff


	//   ....[7]....
        /*0048*/ 	.word	0xffffffff


	//   ....[8]....
        /*004c*/ 	.word	0xffffffff


	//   ....[9]....
        /*0050*/ 	.word	0xffffffff


	//   ....[10]....
        /*0054*/ 	.word	0xffffffff


	//   ....[11]....
        /*0058*/ 	.word	0xffffffff


	//   ....[12]....
        /*005c*/ 	.word	0xffffffff


	//   ....[13]....
        /*0060*/ 	.word	0xffffffff


	//   ....[14]....
        /*0064*/ 	.word	0xffffffff


	//   ....[15]....
        /*0068*/ 	.word	0xffffffff


	//----- nvinfo : EIATTR_COOP_GROUP_INSTR_OFFSETS
	.align		4
.L_804:
        /*006c*/ 	.byte	0x04, 0x28
        /*006e*/ 	.short	(.L_806 - .L_805)


	//   ....[0]....
.L_805:
        /*0070*/ 	.word	0x00006f40


	//   ....[1]....
        /*0074*/ 	.word	0x00006f90


	//   ....[2]....
        /*0078*/ 	.word	0x00007000


	//   ....[3]....
        /*007c*/ 	.word	0x00007030


	//   ....[4]....
        /*0080*/ 	.word	0x0000b4e0


	//   ....[5]....
        /*0084*/ 	.word	0x0000b510


	//   ....[6]....
        /*0088*/ 	.word	0x0000b5a0


	//   ....[7]....
        /*008c*/ 	.word	0x0000b5b0


	//   ....[8]....
        /*0090*/ 	.word	0x00010250


	//   ....[9]....
        /*0094*/ 	.word	0x00010280


	//   ....[10]....
        /*0098*/ 	.word	0x000102d0


	//   ....[11]....
        /*009c*/ 	.word	0x000102e0


	//   ....[12]....
        /*00a0*/ 	.word	0x00011ed0


	//   ....[13]....
        /*00a4*/ 	.word	0x00011f10


	//   ....[14]....
        /*00a8*/ 	.word	0x00012070


	//   ....[15]....
        /*00ac*/ 	.word	0x00012080


	//----- nvinfo : EIATTR_VRC_CTA_INIT_COUNT
	.align		4
.L_806:
        /*00b0*/ 	.byte	0x02, 0x4a
	.zero		1
	.zero		1


	//----- nvinfo : EIATTR_EXIT_INSTR_OFFSETS
	.align		4
        /*00b4*/ 	.byte	0x04, 0x1c
        /*00b6*/ 	.short	(.L_808 - .L_807)


	//   ....[0]....
.L_807:
        /*00b8*/ 	.word	0x00000570


	//   ....[1]....
        /*00bc*/ 	.word	0x000019b0


	//   ....[2]....
        /*00c0*/ 	.word	0x000019e0


	//   ....[3]....
        /*00c4*/ 	.word	0x00013dd0


	//   ....[4]....
        /*00c8*/ 	.word	0x00013ef0


	//   ....[5]....
        /*00cc*/ 	.word	0x00013f40


	//----- nvinfo : EIATTR_CRS_STACK_SIZE
	.align		4
.L_808:
        /*00d0*/ 	.byte	0x04, 0x1e
        /*00d2*/ 	.short	(.L_810 - .L_809)
.L_809:
        /*00d4*/ 	.word	0x00000000


	//----- nvinfo : EIATTR_CBANK_PARAM_SIZE
	.align		4
.L_810:
        /*00d8*/ 	.byte	0x03, 0x19
        /*00da*/ 	.short	0x01d0


	//----- nvinfo : EIATTR_PARAM_CBANK
	.align		4
        /*00dc*/ 	.byte	0x04, 0x0a
        /*00de*/ 	.short	(.L_812 - .L_811)
	.align		4
.L_811:
        /*00e0*/ 	.word	index@(.nv.constant0._ZN5flash24flash_fwd_splitkv_kernelI23Flash_fwd_kernel_traitsILi256ELi64ELi64ELi4ELb0ELb0EN7cutlass6half_tE19Flash_kernel_traitsILi256ELi64ELi64ELi4ES3_EELb1ELb0ELb1ELb0ELb0ELb1ELb1ELb0EEEvNS_16Flash_fwd_paramsE)
        /*00e4*/ 	.short	0x0380
        /*00e6*/ 	.short	0x01d0


	//----- nvinfo : EIATTR_SW_WAR
	.align		4
.L_812:
        /*00e8*/ 	.byte	0x04, 0x36
        /*00ea*/ 	.short	(.L_814 - .L_813)
.L_813:
        /*00ec*/ 	.word	0x00000008
.L_814:


//--------------------- .nv.info._ZN5flash24flash_fwd_splitkv_kernelI23Flash_fwd_kernel_traitsILi256ELi64ELi64ELi4ELb0ELb0EN7cutlass6half_tE19Flash_kernel_traitsILi256ELi64ELi64ELi4ES3_EELb1ELb0ELb0ELb0ELb1ELb0ELb1ELb1EEEvNS_16Flash_fwd_paramsE --------------------------
	.section	.nv.info._ZN5flash24flash_fwd_splitkv_kernelI23Flash_fwd_kernel_traitsILi256ELi64ELi64ELi4ELb0ELb0EN7cutlass6half_tE19Flash_kernel_traitsILi256ELi64ELi64ELi4ES3_EELb1ELb0ELb0ELb0ELb1ELb0ELb1ELb1EEEvNS_16Flash_fwd_paramsE,"",@"SHT_CUDA_INFO"
	.sectionflags	@""
	.align	4


	//----- nvinfo : EIATTR_CUDA_API_VERSION
	.align		4
        /*0000*/ 	.byte	0x04, 0x37
        /*0002*/ 	.short	(.L_816 - .L_815)
.L_815:
        /*0004*/ 	.word	0x00000082


	//----- nvinfo : EIATTR_KPARAM_INFO
	.align		4
.L_816:
        /*0008*/ 	.byte	0x04, 0x17
        /*000a*/ 	.short	(.L_818 - .L_817)
.L_817:
        /*000c*/ 	.word	0x00000000
        /*0010*/ 	.short	0x0000
        /*0012*/ 	.short	0x0000
        /*0014*/ 	.byte	0x00, 0xf0, 0x41, 0x07


	//----- nvinfo : EIATTR_SPARSE_MMA_MASK
	.align		4
.L_818:
        /*0018*/ 	.byte	0x03, 0x50
        /*001a*/ 	.short	0x0000


	//----- nvinfo : EIATTR_MAXREG_COUNT
	.align		4
        /*001c*/ 	.byte	0x03, 0x1b
        /*001e*/ 	.short	0x00ff


	//----- nvinfo : EIATTR_NUM_BARRIERS
	.align		4
        /*0020*/ 	.byte	0x02, 0x4c
        /*0022*/ 	.byte	0x01
	.zero		1


	//----- nvinfo : EIATTR_MERCURY_ISA_VERSION
	.align		4
        /*0024*/ 	.byte	0x03, 0x5f
        /*0026*/ 	.short	0x0101


	//----- nvinfo : EIATTR_COOP_GROUP_MASK_REGIDS
	.align		4
        /*0028*/ 	.byte	0x04, 0x29
        /*002a*/ 	.short	(.L_820 - .L_819)


	//   ....[0]....
.L_819:
        /*002c*/ 	.word	0xffffffff


	//   ....[1]....
        /*0030*/ 	.word	0xffffffff


	//   ....[2]....
        /*0034*/ 	.word	0xffffffff


	//   ....[3]....
        /*0038*/ 	.word	0xffffffff


	//   ....[4]....
        /*003c*/ 	.word	0xffffffff


	//   ....[5]....
        /*0040*/ 	.word	0xffffffff


	//   ....[6]....
        /*0044*/ 	.word	0xffffffff


	//   ....[7]....
        /*0048*/ 	.word	0xffffffff


	//   ....[8]....
        /*004c*/ 	.word	0xffffffff


	//   ....[9]....
        /*0050*/ 	.word	0xffffffff


	//   ....[10]....
        /*0054*/ 	.word	0xffffffff


	//   ....[11]....
        /*0058*/ 	.word	0xffffffff


	//   ....[12]....
        /*005c*/ 	.word	0xffffffff


	//   ....[13]....
        /*0060*/ 	.word	0xffffffff


	//   ....[14]....
        /*0064*/ 	.word	0xffffffff


	//   ....[15]....
        /*0068*/ 	.word	0xffffffff


	//----- nvinfo : EIATTR_COOP_GROUP_INSTR_OFFSETS
	.align		4
.L_820:
        /*006c*/ 	.byte	0x04, 0x28
        /*006e*/ 	.short	(.L_822 - .L_821)


	//   ....[0]....
.L_821:
        /*0070*/ 	.word	0x00017e90


	//   ....[1]....
        /*0074*/ 	.word	0x00017eb0


	//   ....[2]....
        /*0078*/ 	.word	0x00017ee0


	//   ....[3]....
        /*007c*/ 	.word	0x00017f00


	//   ....[4]....
        /*0080*/ 	.word	0x0001b540


	//   ....[5]....
        /*0084*/ 	.word	0x0001b570


	//   ....[6]....
        /*0088*/ 	.word	0x0001b600


	//   ....[7]....
        /*008c*/ 	.word	0x0001b610


	//   ....[8]....
        /*0090*/ 	.word	0x0001f1d0


	//   ....[9]....
        /*0094*/ 	.word	0x0001f1e0


	//   ....[10]....
        /*0098*/ 	.word	0x0001f210


	//   ....[11]....
        /*009c*/ 	.word	0x0001f220


	//   ....[12]....
        /*00a0*/ 	.word	0x00020e50


	//   ....[13]....
        /*00a4*/ 	.word	0x00020e90


	//   ....[14]....
        /*00a8*/ 	.word	0x00020f80


	//   ....[15]....
        /*00ac*/ 	.word	0x00020fa0


	//----- nvinfo : EIATTR_VRC_CTA_INIT_COUNT
	.align		4
.L_822:
        /*00b0*/ 	.byte	0x02, 0x4a
	.zero		1
	.zero		1


	//----- nvinfo : EIATTR_EXIT_INSTR_OFFSETS
	.align		4
        /*00b4*/ 	.byte	0x04, 0x1c
        /*00b6*/ 	.short	(.L_824 - .L_823)


	//   ....[0]....
.L_823:
        /*00b8*/ 	.word	0x00000640


	//   ....[1]....
        /*00bc*/ 	.word	0x00001020


	//   ....[2]....
        /*00c0*/ 	.word	0x00001050


	//   ....[3]....
        /*00c4*/ 	.word	0x000224e0


	//   ....[4]....
        /*00c8*/ 	.word	0x00022530


	//----- nvinfo : EIATTR_CRS_STACK_SIZE
	.align		4
.L_824:
        /*00cc*/ 	.byte	0x04, 0x1e
        /*00ce*/ 	.short	(.L_826 - .L_825)
.L_825:
        /*00d0*/ 	.word	0x00000000


	//----- nvinfo : EIATTR_CBANK_PARAM_SIZE
	.align		4
.L_826:
        /*00d4*/ 	.byte	0x03, 0x19
        /*00d6*/ 	.short	0x01d0


	//----- nvinfo : EIATTR_PARAM_CBANK
	.align		4
        /*00d8*/ 	.byte	0x04, 0x0a
        /*00da*/ 	.short	(.L_828 - .L_827)
	.align		4
.L_827:
        /*00dc*/ 	.word	index@(.nv.constant0._ZN5flash24flash_fwd_splitkv_kernelI23Flash_fwd_kernel_traitsILi256ELi64ELi64ELi4ELb0ELb0EN7cutlass6half_tE19Flash_kernel_traitsILi256ELi64ELi64ELi4ES3_EELb1ELb0ELb0ELb0ELb1ELb0ELb1ELb1EEEvNS_16Flash_fwd_paramsE)
        /*00e0*/ 	.short	0x0380
        /*00e2*/ 	.short	0x01d0


	//----- nvinfo : EIATTR_SW_WAR
	.align		4
.L_828:
        /*00e4*/ 	.byte	0x04, 0x36
        /*00e6*/ 	.short	(.L_830 - .L_829)
.L_829:
        /*00e8*/ 	.word	0x00000008
.L_830:


//--------------------- .nv.info._ZN5flash24flash_fwd_splitkv_kernelI23Flash_fwd_kernel_traitsILi256ELi64ELi64ELi4ELb0ELb0EN7cutlass6half_tE19Flash_kernel_traitsILi256ELi64ELi64ELi4ES3_EELb1ELb0ELb0ELb0ELb1ELb1ELb1ELb1EEEvNS_16Flash_fwd_paramsE --------------------------
	.section	.nv.info._ZN5flash24flash_fwd_splitkv_kernelI23Flash_fwd_kernel_traitsILi256ELi64ELi64ELi4ELb0ELb0EN7cutlass6half_tE19Flash_kernel_traitsILi256ELi64ELi64ELi4ES3_EELb1ELb0ELb0ELb0ELb1ELb1ELb1ELb1EEEvNS_16Flash_fwd_paramsE,"",@"SHT_CUDA_INFO"
	.sectionflags	@""
	.align	4


	//----- nvinfo : EIATTR_CUDA_API_VERSION
	.align		4
        /*0000*/ 	.byte	0x04, 0x37
        /*0002*/ 	.short	(.L_832 - .L_831)
.L_831:
        /*0004*/ 	.word	0x00000082


	//----- nvinfo : EIATTR_KPARAM_INFO
	.align		4
.L_832:
        /*0008*/ 	.byte	0x04, 0x17
        /*000a*/ 	.short	(.L_834 - .L_833)
.L_833:
        /*000c*/ 	.word	0x00000000
        /*0010*/ 	.short	0x0000
        /*0012*/ 	.short	0x0000
        /*0014*/ 	.byte	0x00, 0xf0, 0x41, 0x07


	//----- nvinfo : EIATTR_SPARSE_MMA_MASK
	.align		4
.L_834:
        /*0018*/ 	.byte	0x03, 0x50
        /*001a*/ 	.short	0x0000


	//----- nvinfo : EIATTR_MAXREG_COUNT
	.align		4
        /*001c*/ 	.byte	0x03, 0x1b
        /*001e*/ 	.short	0x00ff


	//----- nvinfo : EIATTR_NUM_BARRIERS
	.align		4
        /*0020*/ 	.byte	0x02, 0x4c
        /*0022*/ 	.byte	0x01
	.zero		1


	//----- nvinfo : EIATTR_MERCURY_ISA_VERSION
	.align		4
        /*0024*/ 	.byte	0x03, 0x5f
        /*0026*/ 	.short	0x0101


	//----- nvinfo : EIATTR_COOP_GROUP_MASK_REGIDS
	.align		4
        /*0028*/ 	.byte	0x04, 0x29
        /*002a*/ 	.short	(.L_836 - .L_835)


	//   ....[0]....
.L_835:
        /*002c*/ 	.word	0xffffffff


	//   ....[1]....
        /*0030*/ 	.word	0xffffffff


	//   ....[2]....
        /*0034*/ 	.word	0xffffffff


	//   ....[3]....
        /*0038*/ 	.word	0xffffffff


	//   ....[4]....
        /*003c*/ 	.word	0xffffffff


	//   ....[5]....
        /*0040*/ 	.word	0xffffffff


	//   ....[6]....
        /*0044*/ 	.word	0xffffffff


	//   ....[7]....
        /*0048*/ 	.word	0xffffffff


	//   ....[8]....
        /*004c*/ 	.word	0xffffffff


	//   ....[9]....
        /*0050*/ 	.word	0xffffffff


	//   ....[10]....
        /*0054*/ 	.word	0xffffffff


	//   ....[11]....
        /*0058*/ 	.word	0xffffffff


	//   ....[12]....
        /*005c*/ 	.word	0xffffffff


	//   ....[13]....
        /*0060*/ 	.word	0xffffffff


	//   ....[14]....
        /*0064*/ 	.word	0xffffffff


	//   ....[15]....
        /*0068*/ 	.word	0xffffffff


	//----- nvinfo : EIATTR_COOP_GROUP_INSTR_OFFSETS
	.align		4
.L_836:
        /*006c*/ 	.byte	0x04, 0x28
        /*006e*/ 	.short	(.L_838 - .L_837)


	//   ....[0]....
.L_837:
        /*0070*/ 	.word	0x000182c0


	//   ....[1]....
        /*0074*/ 	.word	0x000182e0


	//   ....[2]....
        /*0078*/ 	.word	0x00018300


	//   ....[3]....
        /*007c*/ 	.word	0x00018320


	//   ....[4]....
        /*0080*/ 	.word	0x0001bd70


	//   ....[5]....
        /*0084*/ 	.word	0x0001bda0


	//   ....[6]....
        /*0088*/ 	.word	0x0001be10


	//   ....[7]....
        /*008c*/ 	.word	0x0001be20


	//   ....[8]....
        /*0090*/ 	.word	0x0001fe00


	//   ....[9]....
        /*0094*/ 	.word	0x0001fe20


	//   ....[10]....
        /*0098*/ 	.word	0x0001fe70


	//   ....[11]....
        /*009c*/ 	.word	0x0001fe80


	//   ....[12]....
        /*00a0*/ 	.word	0x00021a80


	//   ....[13]....
        /*00a4*/ 	.word	0x00021ac0


	//   ....[14]....
        /*00a8*/ 	.word	0x00021ba0


	//   ....[15]....
        /*00ac*/ 	.word	0x00021bc0


	//----- nvinfo : EIATTR_VRC_CTA_INIT_COUNT
	.align		4
.L_838:
        /*00b0*/ 	.byte	0x02, 0x4a
	.zero		1
	.zero		1


	//----- nvinfo : EIATTR_EXIT_INSTR_OFFSETS
	.align		4
        /*00b4*/ 	.byte	0x04, 0x1c
        /*00b6*/ 	.short	(.L_840 - .L_839)


	//   ....[0]....
.L_839:
        /*00b8*/ 	.word	0x00000640


	//   ....[1]....
        /*00bc*/ 	.word	0x00001020


	//   ....[2]....
        /*00c0*/ 	.word	0x00001050


	//   ....[3]....
        /*00c4*/ 	.word	0x00023110


	//   ....[4]....
        /*00c8*/ 	.word	0x00023160


	//----- nvinfo : EIATTR_CRS_STACK_SIZE
	.align		4
.L_840:
        /*00cc*/ 	.byte	0x04, 0x1e
        /*00ce*/ 	.short	(.L_842 - .L_841)
.L_841:
        /*00d0*/ 	.word	0x00000000


	//----- nvinfo : EIATTR_CBANK_PARAM_SIZE
	.align		4
.L_842:
        /*00d4*/ 	.byte	0x03, 0x19
        /*00d6*/ 	.short	0x01d0


	//----- nvinfo : EIATTR_PARAM_CBANK
	.align		4
        /*00d8*/ 	.byte	0x04, 0x0a
        /*00da*/ 	.short	(.L_844 - .L_843)
	.align		4
.L_843:
        /*00dc*/ 	.word	index@(.nv.constant0._ZN5flash24flash_fwd_splitkv_kernelI23Flash_fwd_kernel_traitsILi256ELi64ELi64ELi4ELb0ELb0EN7cutlass6half_tE19Flash_kernel_traitsILi256ELi64ELi64ELi4ES3_EELb1ELb0ELb0ELb0ELb1ELb1ELb1ELb1EEEvNS_16Flash_fwd_paramsE)
        /*00e0*/ 	.short	0x0380
        /*00e2*/ 	.short	0x01d0


	//----- nvinfo : EIATTR_SW_WAR
	.align		4
.L_844:
        /*00e4*/ 	.byte	0x04, 0x36
        /*00e6*/ 	.short	(.L_846 - .L_845)
.L_845:
        /*00e8*/ 	.word	0x00000008
.L_846:


//--------------------- .nv.info._ZN5flash24flash_fwd_splitkv_kernelI23Flash_fwd_kernel_traitsILi256ELi64ELi64ELi4ELb0ELb0EN7cutlass6half_tE19Flash_kernel_traitsILi256ELi64ELi64ELi4ES3_EELb1ELb0ELb1ELb0ELb0ELb0ELb1ELb1EEEvNS_16Flash_fwd_paramsE --------------------------
	.section	.nv.info._ZN5flash24flash_fwd_splitkv_kernelI23Flash_fwd_kernel_traitsILi256ELi64ELi64ELi4ELb0ELb0EN7cutlass6half_tE19Flash_kernel_traitsILi256ELi64ELi64ELi4ES3_EELb1ELb0ELb1ELb0ELb0ELb0ELb1ELb1EEEvNS_16Flash_fwd_paramsE,"",@"SHT_CUDA_INFO"
	.sectionflags	@""
	.align	4


	//----- nvinfo : EIATTR_CUDA_API_VERSION
	.align		4
        /*0000*/ 	.byte	0x04, 0x37
        /*0002*/ 	.short	(.L_848 - .L_847)
.L_847:
        /*0004*/ 	.word	0x00000082


	//----- nvinfo : EIATTR_KPARAM_INFO
	.align		4
.L_848:
        /*0008*/ 	.byte	0x04, 0x17
        /*000a*/ 	.short	(.L_850 - .L_849)
.L_849:
        /*000c*/ 	.word	0x00000000
        /*0010*/ 	.short	0x0000
        /*0012*/ 	.short	0x0000
        /*0014*/ 	.byte	0x00, 0xf0, 0x41, 0x07


	//----- nvinfo : EIATTR_SPARSE_MMA_MASK
	.align		4
.L_850:
        /*0018*/ 	.byte	0x03, 0x50
        /*001a*/ 	.short	0x0000


	//----- nvinfo : EIATTR_MAXREG_COUNT
	.align		4
        /*001c*/ 	.byte	0x03, 0x1b
        /*001e*/ 	.short	0x00ff


	//----- nvinfo : EIATTR_NUM_BARRIERS
	.align		4
        /*0020*/ 	.byte	0x02, 0x4c
        /*0022*/ 	.byte	0x01
	.zero		1


	//----- nvinfo : EIATTR_MERCURY_ISA_VERSION
	.align		4
        /*0024*/ 	.byte	0x03, 0x5f
        /*0026*/ 	.short	0x0101


	//----- nvinfo : EIATTR_COOP_GROUP_MASK_REGIDS
	.align		4
        /*0028*/ 	.byte	0x04, 0x29
        /*002a*/ 	.short	(.L_852 - .L_851)


	//   ....[0]....
.L_851:
        /*002c*/ 	.word	0xffffffff


	//   ....[1]....
        /*0030*/ 	.word	0xffffffff


	//   ....[2]....
        /*0034*/ 	.word	0xffffffff


	//   ....[3]....
        /*0038*/ 	.word	0xffffffff


	//   ....[4]....
        /*003c*/ 	.word	0xffffffff


	//   ....[5]....
        /*0040*/ 	.word	0xffffffff


	//   ....[6]....
        /*0044*/ 	.word	0xffffffff


	//   ....[7]....
        /*0048*/ 	.word	0xffffffff


	//   ....[8]....
        /*004c*/ 	.word	0xffffffff


	//   ....[9]....
        /*0050*/ 	.word	0xffffffff


	//   ....[10]....
        /*0054*/ 	.word	0xffffffff


	//   ....[11]....
        /*0058*/ 	.word	0xffffffff


	//   ....[12]....
        /*005c*/ 	.word	0xffffffff


	//   ....[13]....
        /*0060*/ 	.word	0xffffffff


	//   ....[14]....
        /*0064*/ 	.word	0xffffffff


	//   ....[15]....
        /*0068*/ 	.word	0xffffffff


	//----- nvinfo : EIATTR_COOP_GROUP_INSTR_OFFSETS
	.align		4
.L_852:
        /*006c*/ 	.byte	0x04, 0x28
        /*006e*/ 	.short	(.L_854 - .L_853)


	//   ....[0]....
.L_853:
        /*0070*/ 	.word	0x0001b620


	//   ....[1]....
        /*0074*/ 	.word	0x0001b650


	//   ....[2]....
        /*0078*/ 	.word	0x0001b6f0


	//   ....[3]....
        /*007c*/ 	.word	0x0001b700


	//   ....[4]....
        /*0080*/ 	.word	0x0001f8b0


	//   ....[5]....
        /*0084*/ 	.word	0x0001f8e0


	//   ....[6]....
        /*0088*/ 	.word	0x0001f960


	//   ....[7]....
        /*008c*/ 	.word	0x0001f970


	//   ....[8]....
        /*0090*/ 	.word	0x000241b0


	//   ....[9]....
        /*0094*/ 	.word	0x000241c0


	//   ....[10]....
        /*0098*/ 	.word	0x000241f0


	//   ....[11]....
        /*009c*/ 	.word	0x00024200


	//   ....[12]....
        /*00a0*/ 	.word	0x00025e20


	//   ....[13]....
        /*00a4*/ 	.word	0x00025e60


	//   ....[14]....
        /*00a8*/ 	.word	0x00025fb0


	//   ....[15]....
        /*00ac*/ 	.word	0x00025ff0


	//----- nvinfo : EIATTR_VRC_CTA_INIT_COUNT
	.align		4
.L_854:
        /*00b0*/ 	.byte	0x02, 0x4a
	.zero		1
	.zero		1


	//----- nvinfo : EIATTR_EXIT_INSTR_OFFSETS
	.align		4
        /*00b4*/ 	.byte	0x04, 0x1c
        /*00b6*/ 	.short	(.L_856 - .L_855)


	//   ....[0]....
.L_855:
        /*00b8*/ 	.word	0x00000560


	//   ....[1]....
        /*00bc*/ 	.word	0x000019c0


	//   ....[2]....
        /*00c0*/ 	.word	0x000019f0


	//   ....[3]....
        /*00c4*/ 	.word	0x00027d60


	//   ....[4]....
        /*00c8*/ 	.word	0x00027e80


	//   ....[5]....
        /*00cc*/ 	.word	0x00027ed0


	//----- nvinfo : EIATTR_CRS_STACK_SIZE
	.align		4
.L_856:
        /*00d0*/ 	.byte	0x04, 0x1e
        /*00d2*/ 	.short	(.L_858 - .L_857)
.L_857:
        /*00d4*/ 	.word	0x00000000


	//----- nvinfo : EIATTR_CBANK_PARAM_SIZE
	.align		4
.L_858:
        /*00d8*/ 	.byte	0x03, 0x19
        /*00da*/ 	.short	0x01d0


	//----- nvinfo : EIATTR_PARAM_CBANK
	.align		4
        /*00dc*/ 	.byte	0x04, 0x0a
        /*00de*/ 	.short	(.L_860 - .L_859)
	.align		4
.L_859:
        /*00e0*/ 	.word	index@(.nv.constant0._ZN5flash24flash_fwd_splitkv_kernelI23Flash_fwd_kernel_traitsILi256ELi64ELi64ELi4ELb0ELb0EN7cutlass6half_tE19Flash_kernel_traitsILi256ELi64ELi64ELi4ES3_EELb1ELb0ELb1ELb0ELb0ELb0ELb1ELb1EEEvNS_16Flash_fwd_paramsE)
        /*00e4*/ 	.short	0x0380
        /*00e6*/ 	.short	0x01d0


	//----- nvinfo : EIATTR_SW_WAR
	.align		4
.L_860:
        /*00e8*/ 	.byte	0x04, 0x36
        /*00ea*/ 	.short	(.L_862 - .L_861)
.L_861:
        /*00ec*/ 	.word	0x00000008
.L_862:


//--------------------- .nv.info._ZN5flash24flash_fwd_splitkv_kernelI23Flash_fwd_kernel_traitsILi256ELi64ELi64ELi4ELb0ELb0EN7cutlass6half_tE19Flash_kernel_traitsILi256ELi64ELi64ELi4ES3_EELb1ELb0ELb1ELb0ELb0ELb1ELb1ELb1EEEvNS_16Flash_fwd_paramsE --------------------------
	.section	.nv.info._ZN5flash24flash_fwd_splitkv_kernelI23Flash_fwd_kernel_traitsILi256ELi64ELi64ELi4ELb0ELb0EN7cutlass6half_tE19Flash_kernel_traitsILi256ELi64ELi64ELi4ES3_EELb1ELb0ELb1ELb0ELb0ELb1ELb1ELb1EEEvNS_16Flash_fwd_paramsE,"",@"SHT_CUDA_INFO"
	.sectionflags	@""
	.align	4


	//----- nvinfo : EIATTR_CUDA_API_VERSION
	.align		4
        /*0000*/ 	.byte	0x04, 0x37
        /*0002*/ 	.short	(.L_864 - .L_863)
.L_863:
        /*0004*/ 	.word	0x00000082


	//----- nvinfo : EIATTR_KPARAM_INFO
	.align		4
.L_864:
        /*0008*/ 	.byte	0x04, 0x17
        /*000a*/ 	.short	(.L_866 - .L_865)
.L_865:
        /*000c*/ 	.word	0x00000000
        /*0010*/ 	.short	0x0000
        /*0012*/ 	.short	0x0000
        /*0014*/ 	.byte	0x00, 0xf0, 0x41, 0x07


	//----- nvinfo : EIATTR_SPARSE_MMA_MASK
	.align		4
.L_866:
        /*0018*/ 	.byte	0x03, 0x50
        /*001a*/ 	.short	0x0000


	//----- nvinfo : EIATTR_MAXREG_COUNT
	.align		4
        /*001c*/ 	.byte	0x03, 0x1b
        /*001e*/ 	.short	0x00ff


	//----- nvinfo : EIATTR_NUM_BARRIERS
	.align		4
        /*0020*/ 	.byte	0x02, 0x4c
        /*0022*/ 	.byte	0x01
	.zero		1


	//----- nvinfo : EIATTR_MERCURY_ISA_VERSION
	.align		4
        /*0024*/ 	.byte	0x03, 0x5f
        /*0026*/ 	.short	0x0101


	//----- nvinfo : EIATTR_COOP_GROUP_MASK_REGIDS
	.align		4
        /*0028*/ 	.byte	0x04, 0x29
        /*002a*/ 	.short	(.L_868 - .L_867)


	//   ....[0]....
.L_867:
        /*002c*/ 	.word	0xffffffff


	//   ....[1]....
        /*0030*/ 	.word	0xffffffff


	//   ....[2]....
        /*0034*/ 	.word	0xffffffff


	//   ....[3]....
        /*0038*/ 	.word	0xffffffff


	//   ....[4]....
        /*003c*/ 	.word	0xffffffff


	//   ....[5]....
        /*0040*/ 	.word	0xffffffff


	//   ....[6]....
        /*0044*/ 	.word	0xffffffff


	//   ....[7]....
        /*0048*/ 	.word	0xffffffff


	//   ....[8]....
        /*004c*/ 	.word	0xffffffff


	//   ....[9]....
        /*0050*/ 	.word	0xffffffff


	//   ....[10]....
        /*0054*/ 	.word	0xffffffff


	//   ....[11]....
        /*0058*/ 	.word	0xffffffff


	//   ....[12]....
        /*005c*/ 	.word	0xffffffff


	//   ....[13]....
        /*0060*/ 	.word	0xffffffff


	//   ....[14]....
        /*0064*/ 	.word	0xffffffff


	//   ....[15]....
        /*0068*/ 	.word	0xffffffff


	//----- nvinfo : EIATTR_COOP_GROUP_INSTR_OFFSETS
	.align		4
.L_868:
        /*006c*/ 	.byte	0x04, 0x28
        /*006e*/ 	.short	(.L_870 - .L_869)


	//   ....[0]....
.L_869:
        /*0070*/ 	.word	0x0001ba30


	//   ....[1]....
        /*0074*/ 	.word	0x0001ba60


	//   ....[2]....
        /*0078*/ 	.word	0x0001bb00


	//   ....[3]....
        /*007c*/ 	.word	0x0001bb10


	//   ....[4]....
        /*0080*/ 	.word	0x000200d0


	//   ....[5]....
        /*0084*/ 	.word	0x00020100


	//   ....[6]....
        /*0088*/ 	.word	0x00020190


	//   ....[7]....
        /*008c*/ 	.word	0x000201a0


	//   ....[8]....
        /*0090*/ 	.word	0x00024dc0


	//   ....[9]....
        /*0094*/ 	.word	0x00024df0


	//   ....[10]....
        /*0098*/ 	.word	0x00024e30


	//   ....[11]....
        /*009c*/ 	.word	0x00024e40


	//   ....[12]....
        /*00a0*/ 	.word	0x00026a40


	//   ....[13]....
        /*00a4*/ 	.word	0x00026a80


	//   ....[14]....
        /*00a8*/ 	.word	0x00026bd0


	//   ....[15]....
        /*00ac*/ 	.word	0x00026c10


	//----- nvinfo : EIATTR_VRC_CTA_INIT_COUNT
	.align		4
.L_870:
        /*00b0*/ 	.byte	0x02, 0x4a
	.zero		1
	.zero		1


	//----- nvinfo : EIATTR_EXIT_INSTR_OFFSETS
	.align		4
        /*00b4*/ 	.byte	0x04, 0x1c
        /*00b6*/ 	.short	(.L_872 - .L_871)


	//   ....[0]....
.L_871:
        /*00b8*/ 	.word	0x00000560


	//   ....[1]....
        /*00bc*/ 	.word	0x000019c0


	//   ....[2]....
        /*00c0*/ 	.word	0x000019f0


	//   ....[3]....
        /*00c4*/ 	.word	0x00028980


	//   ....[4]....
        /*00c8*/ 	.word	0x00028aa0


	//   ....[5]....
        /*00cc*/ 	.word	0x00028af0


	//----- nvinfo : EIATTR_CRS_STACK_SIZE
	.align		4
.L_872:
        /*00d0*/ 	.byte	0x04, 0x1e
        /*00d2*/ 	.short	(.L_874 - .L_873)
.L_873:
        /*00d4*/ 	.word	0x00000000


	//----- nvinfo : EIATTR_CBANK_PARAM_SIZE
	.align		4
.L_874:
        /*00d8*/ 	.byte	0x03, 0x19
        /*00da*/ 	.short	0x01d0


	//----- nvinfo : EIATTR_PARAM_CBANK
	.align		4
        /*00dc*/ 	.byte	0x04, 0x0a
        /*00de*/ 	.short	(.L_876 - .L_875)
	.align		4
.L_875:
        /*00e0*/ 	.word	index@(.nv.constant0._ZN5flash24flash_fwd_splitkv_kernelI23Flash_fwd_kernel_traitsILi256ELi64ELi64ELi4ELb0ELb0EN7cutlass6half_tE19Flash_kernel_traitsILi256ELi64ELi64ELi4ES3_EELb1ELb0ELb1ELb0ELb0ELb1ELb1ELb1EEEvNS_16Flash_fwd_paramsE)
        /*00e4*/ 	.short	0x0380
        /*00e6*/ 	.short	0x01d0


	//----- nvinfo : EIATTR_SW_WAR
	.align		4
.L_876:
        /*00e8*/ 	.byte	0x04, 0x36
        /*00ea*/ 	.short	(.L_878 - .L_877)
.L_877:
        /*00ec*/ 	.word	0x00000008
.L_878:


//--------------------- .nv.callgraph             --------------------------
	.section	.nv.callgraph,"",@"SHT_CUDA_CALLGRAPH"
	.align	4
	.sectionentsize	8
	.align		4
        /*0000*/ 	.word	0x00000000
	.align		4
        /*0004*/ 	.word	0xffffffff
	.align		4
        /*0008*/ 	.word	0x00000000
	.align		4
        /*000c*/ 	.word	0xfffffffe
	.align		4
        /*0010*/ 	.word	0x00000000
	.align		4
        /*0014*/ 	.word	0xfffffffd
	.align		4
        /*0018*/ 	.word	0x00000000
	.align		4
        /*001c*/ 	.word	0xfffffffc


//--------------------- .nv.constant4             --------------------------
	.section	.nv.constant4,"a",@progbits
	.align	8
	.align		8
.nv.constant4:
        /*0000*/ 	.dword	_ZN79_INTERNAL_7a85c845_43_flash_fwd_split_hdim256_fp16_causal_sm80_cu_6987f922_28684cuda3std3__45__cpo5beginE
	.align		8
        /*0008*/ 	.dword	_ZN79_INTERNAL_7a85c845_43_flash_fwd_split_hdim256_fp16_causal_sm80_cu_6987f922_28684cuda3std3__45__cpo3endE
	.align		8
        /*0010*/ 	.dword	_ZN79_INTERNAL_7a85c845_43_flash_fwd_split_hdim256_fp16_causal_sm80_cu_6987f922_28684cuda3std3__45__cpo6cbeginE
	.align		8
        /*0018*/ 	.dword	_ZN79_INTERNAL_7a85c845_43_flash_fwd_split_hdim256_fp16_causal_sm80_cu_6987f922_28684cuda3std3__45__cpo4cendE
	.align		8
        /*0020*/ 	.dword	_ZN79_INTERNAL_7a85c845_43_flash_fwd_split_hdim256_fp16_causal_sm80_cu_6987f922_28684cuda3std3__481_GLOBAL__N__7a85c845_43_flash_fwd_split_hdim256_fp16_causal_sm80_cu_6987f922_28686ignoreE
	.align		8
        /*0028*/ 	.dword	_ZN79_INTERNAL_7a85c845_43_flash_fwd_split_hdim256_fp16_causal_sm80_cu_6987f922_28684cuda3std3__419piecewise_constructE
	.align		8
        /*0030*/ 	.dword	_ZN79_INTERNAL_7a85c845_43_flash_fwd_split_hdim256_fp16_causal_sm80_cu_6987f922_28684cuda3std3__48in_placeE
	.align		8
        /*0038*/ 	.dword	_ZN79_INTERNAL_7a85c845_43_flash_fwd_split_hdim256_fp16_causal_sm80_cu_6987f922_28684cuda3std6ranges3__45__cpo4swapE
	.align		8
        /*0040*/ 	.dword	_ZN79_INTERNAL_7a85c845_43_flash_fwd_split_hdim256_fp16_causal_sm80_cu_6987f922_28684cuda3std6ranges3__45__cpo9iter_moveE
	.align		8
        /*0048*/ 	.dword	_ZN79_INTERNAL_7a85c845_43_flash_fwd_split_hdim256_fp16_causal_sm80_cu_6987f922_28684cute7productE
	.align		8
        /*0050*/ 	.dword	_ZN79_INTERNAL_7a85c845_43_flash_fwd_split_hdim256_fp16_causal_sm80_cu_6987f922_28684cute1_E


//--------------------- .text._ZN5flash32flash_fwd_splitkv_combine_kernelI23Flash_fwd_kernel_traitsILi256ELi64ELi64ELi4ELb0ELb0EN7cutlass6half_tE19Flash_kernel_traitsILi256ELi64ELi64ELi4ES3_EELi4ELi7ELb0EEEvNS_16Flash_fwd_paramsE --------------------------
	.section	.text._ZN5flash32flash_fwd_splitkv_combine_kernelI23Flash_fwd_kernel_traitsILi256ELi64ELi64ELi4ELb0ELb0EN7cutlass6half_tE19Flash_kernel_traitsILi256ELi64ELi64ELi4ES3_EELi4ELi7ELb0EEEvNS_16Flash_fwd_paramsE,"ax",@progbits
	.align	128
        .global         _ZN5flash32flash_fwd_splitkv_combine_kernelI23Flash_fwd_kernel_traitsILi256ELi64ELi64ELi4ELb0ELb0EN7cutlass6half_tE19Flash_kernel_traitsILi256ELi64ELi64ELi4ES3_EELi4ELi7ELb0EEEvNS_16Flash_fwd_paramsE
        .type           _ZN5flash32flash_fwd_splitkv_combine_kernelI23Flash_fwd_kernel_traitsILi256ELi64ELi64ELi4ELb0ELb0EN7cutlass6half_tE19Flash_kernel_traitsILi256ELi64ELi64ELi4ES3_EELi4ELi7ELb0EEEvNS_16Flash_fwd_paramsE,@function
        .size           _ZN5flash32flash_fwd_splitkv_combine_kernelI23Flash_fwd_kernel_traitsILi256ELi64ELi64ELi4ELb0ELb0EN7cutlass6half_tE19Flash_kernel_traitsILi256ELi64ELi64ELi4ES3_EELi4ELi7ELb0EEEvNS_16Flash_fwd_paramsE,(.L_x_4040 - _ZN5flash32flash_fwd_splitkv_combine_kernelI23Flash_fwd_kernel_traitsILi256ELi64ELi64ELi4ELb0ELb0EN7cutlass6half_tE19Flash_kernel_traitsILi256ELi64ELi64ELi4ES3_EELi4ELi7ELb0EEEvNS_16Flash_fwd_paramsE)
        .other          _ZN5flash32flash_fwd_splitkv_combine_kernelI23Flash_fwd_kernel_traitsILi256ELi64ELi64ELi4ELb0ELb0EN7cutlass6half_tE19Flash_kernel_traitsILi256ELi64ELi64ELi4ES3_EELi4ELi7ELb0EEEvNS_16Flash_fwd_paramsE,@"STO_CUDA_ENTRY STV_DEFAULT"
_ZN5flash32flash_fwd_splitkv_combine_kernelI23Flash_fwd_kernel_traitsILi256ELi64ELi64ELi4ELb0ELb0EN7cutlass6half_tE19Flash_kernel_traitsILi256ELi64ELi64ELi4ES3_EELi4ELi7ELb0EEEvNS_16Flash_fwd_paramsE:
.text._ZN5flash32flash_fwd_splitkv_combine_kernelI23Flash_fwd_kernel_traitsILi256ELi64ELi64ELi4ELb0ELb0EN7cutlass6half_tE19Flash_kernel_traitsILi256ELi64ELi64ELi4ES3_EELi4ELi7ELb0EEEvNS_16Flash_fwd_paramsE:
[----:B------:R-:W-:Y:S01]  /*0000*/  LDC R1, c[0x0][0x37c] ;  /* 0x0000df00ff017b82 */ /* 0x000fe20000000800 */
[----:B------:R-:W0:Y:S07]  /*0010*/  LDCU UR21, c[0x0][0x3e0] ;  /* 0x00007c00ff1577ac */ /* 0x000e2e0008000800 */
[----:B------:R-:W1:Y:S01]  /*0020*/  S2UR UR19, SR_CTAID.X ;  /* 0x00000000001379c3 */ /* 0x000e620000002500 */
[----:B------:R-:W0:Y:S02]  /*0030*/  LDCU.64 UR4, c[0x0][0x430] ;  /* 0x00008600ff0477ac */ /* 0x000e240008000a00 */
[----:B0-----:R-:W-:-:S02]  /*0040*/  UIMAD UR21, UR21, UR5, URZ ;  /* 0x00000005151572a4 */ /* 0x001fc4000f8e02ff */
[----:B-1----:R-:W-:Y:S02]  /*0050*/  USHF.L.U32 UR19, UR19, 0x2, URZ ;  /* 0x0000000213137899 */ /* 0x002fe400080006ff */
[----:B------:R-:W-:-:S04]  /*0060*/  UIMAD UR20, UR21, UR4, URZ ;  /* 0x00000004151472a4 */ /* 0x000fc8000f8e02ff */
[----:B------:R-:W-:Y:S02]  /*0070*/  UISETP.LT.AND UP0, UPT, UR20, UR5, UPT ;  /* 0x000000051400728c */ /* 0x000fe4000bf01270 */
[----:B------:R-:W-:Y:S02]  /*0080*/  USHF.R.S32.HI UR14, URZ, 0x1f, UR20 ;  /* 0x0000001fff0e7899 */ /* 0x000fe40008011414 */
[----:B------:R-:W-:-:S04]  /*0090*/  USEL UR18, UR20, UR5, UP0 ;  /* 0x0000000514127287 */ /* 0x000fc80008000000 */
[----:B------:R-:W-:-:S04]  /*00a0*/  USHF.R.S32.HI UR5, URZ, 0x1f, UR18 ;  /* 0x0000001fff057899 */ /* 0x000fc80008011412 */
[----:B------:R-:W-:-:S04]  /*00b0*/  ULOP3.LUT UR4, UR14, UR5, URZ, 0xfc, !UPT ;  /* 0x000000050e047292 */ /* 0x000fc8000f8efcff */
[----:B------:R-:W-:-:S09]  /*00c0*/  UISETP.NE.U32.AND UP0, UPT, UR4, URZ, UPT ;  /* 0x000000ff0400728c */ /* 0x000fd2000bf05070 */
[----:B------:R-:W-:Y:S05]  /*00d0*/  BRA.U UP0, `(.L_x_0) ;  /* 0x0000000100607547 */ /* 0x000fea000b800000 */
[----:B------:R-:W0:Y:S01]  /*00e0*/  I2F.U32.RP R2, UR18 ;  /* 0x0000001200027d06 */ /* 0x000e220008209000 */
[----:B------:R-:W-:Y:S02]  /*00f0*/  UIADD3 UR4, UPT, UPT, URZ, -UR18, URZ ;  /* 0x80000012ff047290 */ /* 0x000fe4000fffe0ff */
[----:B------:R-:W-:-:S05]  /*0100*/  UISETP.NE.U32.AND UP0, UPT, UR18, URZ, UPT ;  /* 0x000000ff1200728c */ /* 0x000fca000bf05070 */
[----:B0-----:R-:W0:Y:S02]  /*0110*/  MUFU.RCP R0, R2 ;  /* 0x0000000200007308 */ /* 0x001e240000001000 */
[----:B0-----:R-:W-:-:S06]  /*0120*/  VIADD R0, R0, 0xffffffe ;  /* 0x0ffffffe00007836 */ /* 0x001fcc0000000000 */
[----:B------:R-:W0:Y:S02]  /*0130*/  F2I.FTZ.U32.TRUNC.NTZ R0, R0 ;  /* 0x0000000000007305 */ /* 0x000e24000021f000 */
[----:B0-----:R-:W-:-:S13]  /*0140*/  R2UR UR5, R0 ;  /* 0x00000000000572ca */ /* 0x001fda00000e0000 */
[----:B------:R-:W-:-:S03]  /*0150*/  UIMAD UR6, UR4, UR5, URZ ;  /* 0x00000005040672a4 */ /* 0x000fc6000f8e02ff */
[----:B------:R-:W-:Y:S02]  /*0160*/  UMOV UR4, URZ ;  /* 0x000000ff00047c82 */ /* 0x000fe40008000000 */
[----:B------:R-:W-:-:S04]  /*0170*/  UIMAD.WIDE.U32 UR6, UR5, UR6, UR4 ;  /* 0x00000006050672a5 */ /* 0x000fc8000f8e0004 */
[----:B------:R-:W-:-:S04]  /*0180*/  UIMAD.WIDE.U32 UR4, UR7, UR20, URZ ;  /* 0x00000014070472a5 */ /* 0x000fc8000f8e00ff */
[----:B------:R-:W-:-:S04]  /*0190*/  UIADD3 UR4, UPT, UPT, -UR5, URZ, URZ ;  /* 0x000000ff05047290 */ /* 0x000fc8000fffe1ff */
[----:B------:R-:W-:-:S04]  /*01a0*/  UIMAD UR4, UR18, UR4, UR20 ;  /* 0x00000004120472a4 */ /* 0x000fc8000f8e0214 */
[----:B------:R-:W-:-:S11]  /*01b0*/  UISETP.GE.U32.AND UP2, UPT, UR4, UR18, UPT ;  /* 0x000000120400728c */ /* 0x000fd6000bf46070 */
[----:B------:R-:W-:Y:S02]  /*01c0*/  @UP2 UIADD3 UR4, UPT, UPT, -UR18, UR4, URZ ;  /* 0x0000000412042290 */ /* 0x000fe4000fffe1ff */
[----:B------:R-:W-:Y:S02]  /*01d0*/  @UP2 UIADD3 UR5, UPT, UPT, UR5, 0x1, URZ ;  /* 0x0000000105052890 */ /* 0x000fe4000fffe0ff */
[----:B------:R-:W-:-:S11]  /*01e0*/  UISETP.GE.U32.AND UP1, UPT, UR4, UR18, UPT ;  /* 0x000000120400728c */ /* 0x000fd6000bf26070 */
[----:B------:R-:W-:Y:S02]  /*01f0*/  @UP1 UIADD3 UR5, UPT, UPT, UR5, 0x1, URZ ;  /* 0x0000000105051890 */ /* 0x000fe4000fffe0ff */
[----:B------:R-:W-:-:S07]  /*0200*/  @!UP0 ULOP3.LUT UR5, URZ, UR18, URZ, 0x33, !UPT ;  /* 0x00000012ff058292 */ /* 0x000fce000f8e33ff */
[----:B------:R-:W-:Y:S01]  /*0210*/  UMOV UR4, UR5 ;  /* 0x0000000500047c82 */ /* 0x000fe20008000000 */
[----:B------:R-:W-:Y:S01]  /*0220*/  UMOV UR5, URZ ;  /* 0x000000ff00057c82 */ /* 0x000fe20008000000 */
[----:B------:R-:W-:Y:S01]  /*0230*/  MOV R16, UR4 ;  /* 0x0000000400107c02 */ /* 0x000fe20008000f00 */
[----:B------:R-:W-:Y:S01]  /*0240*/  IMAD.U32 R17, RZ, RZ, UR5 ;  /* 0x00000005ff117e24 */ /* 0x000fe2000f8e00ff */
[----:B------:R-:W-:Y:S06]  /*0250*/  BRA `(.L_x_1) ;  /* 0x0000000000207947 */ /* 0x000fec0003800000 */
.L_x_0:
[----:B------:R-:W-:Y:S01]  /*0260*/  IMAD.U32 R16, RZ, RZ, UR20 ;  /* 0x00000014ff107e24 */ /* 0x000fe2000f8e00ff */
[----:B------:R-:W-:Y:S01]  /*0270*/  MOV R14, UR18 ;  /* 0x00000012000e7c02 */ /* 0x000fe20008000f00 */
[----:B------:R-:W-:Y:S01]  /*0280*/  IMAD.U32 R15, RZ, RZ, UR14 ;  /* 0x0000000eff0f7e24 */ /* 0x000fe2000f8e00ff */
[----:B------:R-:W-:Y:S02]  /*0290*/  MOV R13, UR5 ;  /* 0x00000005000d7c02 */ /* 0x000fe40008000f00 */
[----:B------:R-:W-:Y:S02]  /*02a0*/  MOV R12, 0x2c0 ;  /* 0x000002c0000c7802 */ /* 0x000fe40000000f00 */
[----:B------:R-:W-:Y:S05]  /*02b0*/  CALL.REL.NOINC `($__internal_0_$__cuda_sm20_div_s64) ;  /* 0x0000004400907944 */ /* 0x000fea0003c00000 */
[----:B------:R-:W-:Y:S02]  /*02c0*/  MOV R16, R0 ;  /* 0x0000000000107202 */ /* 0x000fe40000000f00 */
[----:B------:R-:W-:-:S07]  /*02d0*/  MOV R17, R15 ;  /* 0x0000000f00117202 */ /* 0x000fce0000000f00 */
.L_x_1:
[----:B------:R-:W0:Y:S01]  /*02e0*/  LDCU UR4, c[0x0][0x3e0] ;  /* 0x00007c00ff0477ac */ /* 0x000e220008000800 */
[----:B------:R-:W-:Y:S01]  /*02f0*/  BSSY.RECONVERGENT B0, `(.L_x_2) ;  /* 0x0000022000007945 */ /* 0x000fe20003800200 */
[----:B0-----:R-:W-:Y:S01]  /*0300*/  USHF.R.S32.HI UR5, URZ, 0x1f, UR4 ;  /* 0x0000001fff057899 */ /* 0x001fe20008011404 */
[----:B------:R-:W-:-:S05]  /*0310*/  ISETP.LT.U32.AND P0, PT, R16, UR4, PT ;  /* 0x0000000410007c0c */ /* 0x000fca000bf01070 */
[----:B------:R-:W-:-:S04]  /*0320*/  ISETP.LT.AND.EX P0, PT, R17, UR5, PT, P0 ;  /* 0x0000000511007c0c */ /* 0x000fc8000bf01300 */
[C---:B------:R-:W-:Y:S02]  /*0330*/  SEL R13, R17.reuse, UR5, P0 ;  /* 0x00000005110d7c07 */ /* 0x040fe40008000000 */
[----:B------:R-:W-:Y:S02]  /*0340*/  SEL R14, R16, UR4, P0 ;  /* 0x00000004100e7c07 */ /* 0x000fe40008000000 */
[----:B------:R-:W-:-:S04]  /*0350*/  LOP3.LUT R0, R17, R13, RZ, 0xfc, !PT ;  /* 0x0000000d11007212 */ /* 0x000fc800078efcff */
[----:B------:R-:W-:-:S13]  /*0360*/  ISETP.NE.U32.AND P1, PT, R0, RZ, PT ;  /* 0x000000ff0000720c */ /* 0x000fda0003f25070 */
[----:B------:R-:W-:Y:S05]  /*0370*/  @P1 BRA `(.L_x_3) ;  /* 0x0000000000501947 */ /* 0x000fea0003800000 */
[----:B------:R-:W0:Y:S01]  /*0380*/  I2F.U32.RP R4, R14 ;  /* 0x0000000e00047306 */ /* 0x000e220000209000 */
[----:B------:R-:W-:Y:S02]  /*0390*/  ISETP.NE.U32.AND P0, PT, R14, RZ, PT ;  /* 0x000000ff0e00720c */ /* 0x000fe40003f05070 */
[----:B------:R-:W-:-:S05]  /*03a0*/  MOV R7, RZ ;  /* 0x000000ff00077202 */ /* 0x000fca0000000f00 */
[----:B0-----:R-:W0:Y:S02]  /*03b0*/  MUFU.RCP R2, R4 ;  /* 0x0000000400027308 */ /* 0x001e240000001000 */
[----:B0-----:R-:W-:-:S06]  /*03c0*/  VIADD R2, R2, 0xffffffe ;  /* 0x0ffffffe02027836 */ /* 0x001fcc0000000000 */
[----:B------:R-:W0:Y:S02]  /*03d0*/  F2I.FTZ.U32.TRUNC.NTZ R3, R2 ;  /* 0x0000000200037305 */ /* 0x000e24000021f000 */
[----:B0-----:R-:W-:Y:S02]  /*03e0*/  IMAD.MOV R0, RZ, RZ, -R3 ;  /* 0x000000ffff007224 */ /* 0x001fe400078e0a03 */
[----:B------:R-:W-:Y:S02]  /*03f0*/  HFMA2 R2, -RZ, RZ, 0, 0 ;  /* 0x00000000ff027431 */ /* 0x000fe400000001ff */
[----:B------:R-:W-:-:S04]  /*0400*/  IMAD R5, R0, R14, RZ ;  /* 0x0000000e00057224 */ /* 0x000fc800078e02ff */
[----:B------:R-:W-:-:S06]  /*0410*/  IMAD.HI.U32 R5, R3, R5, R2 ;  /* 0x0000000503057227 */ /* 0x000fcc00078e0002 */
[----:B------:R-:W-:-:S04]  /*0420*/  IMAD.HI.U32 R6, R5, R16, RZ ;  /* 0x0000001005067227 */ /* 0x000fc800078e00ff */
[----:B------:R-:W-:-:S04]  /*0430*/  IMAD.MOV R3, RZ, RZ, -R6 ;  /* 0x000000ffff037224 */ /* 0x000fc800078e0a06 */
[----:B------:R-:W-:-:S05]  /*0440*/  IMAD R3, R14, R3, R16 ;  /* 0x000000030e037224 */ /* 0x000fca00078e0210 */
[----:B------:R-:W-:-:S13]  /*0450*/  ISETP.GE.U32.AND P2, PT, R3, R14, PT ;  /* 0x0000000e0300720c */ /* 0x000fda0003f46070 */
[----:B------:R-:W-:Y:S01]  /*0460*/  @P2 IADD3 R3, PT, PT, R3, -R14, RZ ;  /* 0x8000000e03032210 */ /* 0x000fe20007ffe0ff */
[----:B------:R-:W-:-:S03]  /*0470*/  @P2 VIADD R6, R6, 0x1 ;  /* 0x0000000106062836 */ /* 0x000fc60000000000 */
[----:B------:R-:W-:-:S13]  /*0480*/  ISETP.GE.U32.AND P1, PT, R3, R14, PT ;  /* 0x0000000e0300720c */ /* 0x000fda0003f26070 */
[----:B------:R-:W-:Y:S02]  /*0490*/  @P1 IADD3 R6, PT, PT, R6, 0x1, RZ ;  /* 0x0000000106061810 */ /* 0x000fe40007ffe0ff */
[----:B------:R-:W-:Y:S01]  /*04a0*/  @!P0 LOP3.LUT R6, RZ, R14, RZ, 0x33, !PT ;  /* 0x0000000eff068212 */ /* 0x000fe200078e33ff */
[----:B------:R-:W-:Y:S05]  /*04b0*/  BRA `(.L_x_4) ;  /* 0x0000000000147947 */ /* 0x000fea0003800000 */
.L_x_3:
[----:B------:R-:W-:Y:S02]  /*04c0*/  MOV R15, R17 ;  /* 0x00000011000f7202 */ /* 0x000fe40000000f00 */
[----:B------:R-:W-:Y:S02]  /*04d0*/  MOV R12, 0x4f0 ;  /* 0x000004f0000c7802 */ /* 0x000fe40000000f00 */
[----:B------:R-:W-:Y:S05]  /*04e0*/  CALL.REL.NOINC `($__internal_0_$__cuda_sm20_div_s64) ;  /* 0x0000004400047944 */ /* 0x000fea0003c00000 */
[----:B------:R-:W-:Y:S02]  /*04f0*/  MOV R6, R0 ;  /* 0x0000000000067202 */ /* 0x000fe40000000f00 */
[----:B------:R-:W-:Y:S02]  /*0500*/  MOV R7, R15 ;  /* 0x0000000f00077202 */ /* 0x000fe40000000f00 */
.L_x_4:
[----:B------:R-:W-:Y:S05]  /*0510*/  BSYNC.RECONVERGENT B0 ;  /* 0x0000000000007941 */ /* 0x000fea0003800200 */
.L_x_2:
[----:B------:R-:W0:Y:S01]  /*0520*/  LDCU UR4, c[0x0][0x434] ;  /* 0x00008680ff0477ac */ /* 0x000e220008000800 */
[----:B------:R-:W-:Y:S01]  /*0530*/  BSSY.RECONVERGENT B0, `(.L_x_5) ;  /* 0x0000041000007945 */ /* 0x000fe20003800200 */
[----:B0-----:R-:W-:-:S05]  /*0540*/  IMAD.U32 R0, RZ, RZ, UR4 ;  /* 0x00000004ff007e24 */ /* 0x001fca000f8e00ff */
[----:B------:R-:W-:-:S04]  /*0550*/  IABS R0, R0 ;  /* 0x0000000000007213 */ /* 0x000fc80000000000 */
[----:B------:R-:W-:-:S13]  /*0560*/  R2UR UR5, R0 ;  /* 0x00000000000572ca */ /* 0x000fda00000e0000 */
[----:B------:R-:W0:Y:S01]  /*0570*/  I2F.RP R8, UR5 ;  /* 0x0000000500087d06 */ /* 0x000e220008209400 */
[----:B------:R-:W-:-:S04]  /*0580*/  UIADD3 UR8, UPT, UPT, UR4, -0x1, UR5 ;  /* 0xffffffff04087890 */ /* 0x000fc8000fffe005 */
[----:B------:R-:W-:-:S06]  /*0590*/  ULOP3.LUT UR6, UR8, UR5, URZ, 0x3c, !UPT ;  /* 0x0000000508067292 */ /* 0x000fcc000f8e3cff */
[----:B------:R-:W-:Y:S01]  /*05a0*/  ISETP.LE.AND P0, PT, RZ, UR6, PT ;  /* 0x00000006ff007c0c */ /* 0x000fe2000bf03270 */
[----:B0-----:R-:W0:Y:S02]  /*05b0*/  MUFU.RCP R4, R8 ;  /* 0x0000000800047308 */ /* 0x001e240000001000 */
[----:B0-----:R-:W-:-:S06]  /*05c0*/  VIADD R4, R4, 0xffffffe ;  /* 0x0ffffffe04047836 */ /* 0x001fcc0000000000 */
[----:B------:R-:W0:Y:S02]  /*05d0*/  F2I.FTZ.U32.TRUNC.NTZ R5, R4 ;  /* 0x0000000400057305 */ /* 0x000e24000021f000 */
[----:B0-----:R-:W-:Y:S02]  /*05e0*/  IMAD.MOV R0, RZ, RZ, -R5 ;  /* 0x000000ffff007224 */ /* 0x001fe400078e0a05 */
[----:B------:R-:W-:Y:S02]  /*05f0*/  IMAD.MOV.U32 R4, RZ, RZ, RZ ;  /* 0x000000ffff047224 */ /* 0x000fe400078e00ff */
[----:B------:R-:W-:Y:S01]  /*0600*/  IMAD R2, R0, UR5, RZ ;  /* 0x0000000500027c24 */ /* 0x000fe2000f8e02ff */
[----:B------:R-:W-:-:S03]  /*0610*/  IABS R0, UR8 ;  /* 0x0000000800007c13 */ /* 0x000fc60008000000 */
[----:B------:R-:W-:-:S04]  /*0620*/  IMAD.HI.U32 R2, R5, R2, R4 ;  /* 0x0000000205027227 */ /* 0x000fc800078e0004 */
[----:B------:R-:W-:-:S04]  /*0630*/  IMAD.MOV.U32 R3, RZ, RZ, R0 ;  /* 0x000000ffff037224 */ /* 0x000fc800078e0000 */
[----:B------:R-:W-:-:S04]  /*0640*/  IMAD.HI.U32 R2, R2, R3, RZ ;  /* 0x0000000302027227 */ /* 0x000fc800078e00ff */
[----:B------:R-:W-:-:S04]  /*0650*/  IMAD.MOV R0, RZ, RZ, -R2 ;  /* 0x000000ffff007224 */ /* 0x000fc800078e0a02 */
[----:B------:R-:W-:-:S05]  /*0660*/  IMAD R0, R0, UR5, R3 ;  /* 0x0000000500007c24 */ /* 0x000fca000f8e0203 */
[----:B------:R-:W-:-:S13]  /*0670*/  ISETP.LT.U32.AND P1, PT, R0, UR5, PT ;  /* 0x0000000500007c0c */ /* 0x000fda000bf21070 */
[----:B------:R-:W-:Y:S02]  /*0680*/  @!P1 VIADD R0, R0, -UR5 ;  /* 0x8000000500009c36 */ /* 0x000fe40008000000 */
[----:B------:R-:W-:Y:S01]  /*0690*/  @!P1 VIADD R2, R2, 0x1 ;  /* 0x0000000102029836 */ /* 0x000fe20000000000 */
[----:B------:R-:W-:Y:S02]  /*06a0*/  ISETP.NE.AND P1, PT, RZ, UR4, PT ;  /* 0x00000004ff007c0c */ /* 0x000fe4000bf25270 */
[----:B------:R-:W-:-:S13]  /*06b0*/  ISETP.GE.U32.AND P2, PT, R0, UR5, PT ;  /* 0x0000000500007c0c */ /* 0x000fda000bf46070 */
[----:B------:R-:W-:-:S04]  /*06c0*/  @P2 VIADD R2, R2, 0x1 ;  /* 0x0000000102022836 */ /* 0x000fc80000000000 */
[----:B------:R-:W-:-:S04]  /*06d0*/  IMAD.MOV.U32 R3, RZ, RZ, R2 ;  /* 0x000000ffff037224 */ /* 0x000fc800078e0002 */
[----:B------:R-:W-:Y:S01]  /*06e0*/  @!P0 IMAD.MOV R3, RZ, RZ, -R3 ;  /* 0x000000ffff038224 */ /* 0x000fe200078e0a03 */
[----:B------:R-:W-:-:S04]  /*06f0*/  @!P1 LOP3.LUT R3, RZ, UR5, RZ, 0x33, !PT ;  /* 0x00000005ff039c12 */ /* 0x000fc8000f8e33ff */
[----:B------:R-:W-:Y:S02]  /*0700*/  ISETP.LT.U32.AND P0, PT, R14, R3, PT ;  /* 0x000000030e00720c */ /* 0x000fe40003f01070 */
[----:B------:R-:W-:-:S04]  /*0710*/  SHF.R.S32.HI R4, RZ, 0x1f, R3 ;  /* 0x0000001fff047819 */ /* 0x000fc80000011403 */
[----:B------:R-:W-:-:S04]  /*0720*/  ISETP.LT.AND.EX P0, PT, R13, R4, PT, P0 ;  /* 0x000000040d00720c */ /* 0x000fc80003f01300 */
[C---:B------:R-:W-:Y:S02]  /*0730*/  SEL R4, R13.reuse, R4, P0 ;  /* 0x000000040d047207 */ /* 0x040fe40000000000 */
[----:B------:R-:W-:Y:S02]  /*0740*/  SEL R10, R14, R3, P0 ;  /* 0x000000030e0a7207 */ /* 0x000fe40000000000 */
[----:B------:R-:W-:-:S04]  /*0750*/  LOP3.LUT R0, R13, R4, RZ, 0xfc, !PT ;  /* 0x000000040d007212 */ /* 0x000fc800078efcff */
[----:B------:R-:W-:-:S13]  /*0760*/  ISETP.NE.U32.AND P1, PT, R0, RZ, PT ;  /* 0x000000ff0000720c */ /* 0x000fda0003f25070 */
[----:B------:R-:W-:Y:S05]  /*0770*/  @P1 BRA `(.L_x_6) ;  /* 0x0000000000541947 */ /* 0x000fea0003800000 */
[----:B------:R-:W0:Y:S01]  /*0780*/  I2F.U32.RP R8, R10 ;  /* 0x0000000a00087306 */ /* 0x000e220000209000 */
[----:B------:R-:W-:Y:S01]  /*0790*/  ISETP.NE.U32.AND P0, PT, R10, RZ, PT ;  /* 0x000000ff0a00720c */ /* 0x000fe20003f05070 */
[----:B------:R-:W-:-:S06]  /*07a0*/  IMAD.MOV.U32 R15, RZ, RZ, RZ ;  /* 0x000000ffff0f7224 */ /* 0x000fcc00078e00ff */
[----:B0-----:R-:W0:Y:S02]  /*07b0*/  MUFU.RCP R2, R8 ;  /* 0x0000000800027308 */ /* 0x001e240000001000 */
[----:B0-----:R-:W-:-:S06]  /*07c0*/  IADD3 R2, PT, PT, R2, 0xffffffe, RZ ;  /* 0x0ffffffe02027810 */ /* 0x001fcc0007ffe0ff */
[----:B------:R-:W0:Y:S02]  /*07d0*/  F2I.FTZ.U32.TRUNC.NTZ R3, R2 ;  /* 0x0000000200037305 */ /* 0x000e24000021f000 */
[----:B0-----:R-:W-:Y:S01]  /*07e0*/  IADD3 R0, PT, PT, RZ, -R3, RZ ;  /* 0x80000003ff007210 */ /* 0x001fe20007ffe0ff */
[----:B------:R-:W-:-:S04]  /*07f0*/  IMAD.MOV.U32 R2, RZ, RZ, RZ ;  /* 0x000000ffff027224 */ /* 0x000fc800078e00ff */
[----:B------:R-:W-:-:S04]  /*0800*/  IMAD R5, R0, R10, RZ ;  /* 0x0000000a00057224 */ /* 0x000fc800078e02ff */
[----:B------:R-:W-:-:S06]  /*0810*/  IMAD.HI.U32 R5, R3, R5, R2 ;  /* 0x0000000503057227 */ /* 0x000fcc00078e0002 */
[----:B------:R-:W-:-:S05]  /*0820*/  IMAD.HI.U32 R0, R5, R14, RZ ;  /* 0x0000000e05007227 */ /* 0x000fca00078e00ff */
[----:B------:R-:W-:-:S05]  /*0830*/  IADD3 R3, PT, PT, -R0, RZ, RZ ;  /* 0x000000ff00037210 */ /* 0x000fca0007ffe1ff */
[----:B------:R-:W-:-:S05]  /*0840*/  IMAD R3, R10, R3, R14 ;  /* 0x000000030a037224 */ /* 0x000fca00078e020e */
[----:B------:R-:W-:-:S13]  /*0850*/  ISETP.GE.U32.AND P2, PT, R3, R10, PT ;  /* 0x0000000a0300720c */ /* 0x000fda0003f46070 */
[----:B------:R-:W-:Y:S01]  /*0860*/  @P2 IMAD.IADD R3, R3, 0x1, -R10 ;  /* 0x0000000103032824 */ /* 0x000fe200078e0a0a */
[----:B------:R-:W-:-:S04]  /*0870*/  @P2 IADD3 R0, PT, PT, R0, 0x1, RZ ;  /* 0x0000000100002810 */ /* 0x000fc80007ffe0ff */
[----:B------:R-:W-:-:S13]  /*0880*/  ISETP.GE.U32.AND P1, PT, R3, R10, PT ;  /* 0x0000000a0300720c */ /* 0x000fda0003f26070 */
[----:B------:R-:W-:Y:S01]  /*0890*/  @P1 VIADD R0, R0, 0x1 ;  /* 0x0000000100001836 */ /* 0x000fe20000000000 */
[----:B------:R-:W-:-:S04]  /*08a0*/  @!P0 LOP3.LUT R0, RZ, R10, RZ, 0x33, !PT ;  /* 0x0000000aff008212 */ /* 0x000fc800078e33ff */
[----:B------:R-:W-:Y:S01]  /*08b0*/  MOV R14, R0 ;  /* 0x00000000000e7202 */ /* 0x000fe20000000f00 */
[----:B------:R-:W-:Y:S05]  /*08c0*/  BRA `(.L_x_7) ;  /* 0x00000000001c7947 */ /* 0x000fea0003800000 */
.L_x_6:
[----:B------:R-:W-:Y:S01]  /*08d0*/  IMAD.MOV.U32 R16, RZ, RZ, R14 ;  /* 0x000000ffff107224 */ /* 0x000fe200078e000e */
[----:B------:R-:W-:Y:S01]  /*08e0*/  MOV R14, R10 ;  /* 0x0000000a000e7202 */ /* 0x000fe20000000f00 */
[----:B------:R-:W-:Y:S01]  /*08f0*/  IMAD.MOV.U32 R15, RZ, RZ, R13 ;  /* 0x000000ffff0f7224 */ /* 0x000fe200078e000d */
[----:B------:R-:W-:Y:S02]  /*0900*/  MOV R13, R4 ;  /* 0x00000004000d7202 */ /* 0x000fe40000000f00 */
[----:B------:R-:W-:Y:S02]  /*0910*/  MOV R12, 0x930 ;  /* 0x00000930000c7802 */ /* 0x000fe40000000f00 */
[----:B------:R-:W-:Y:S05]  /*0920*/  CALL.REL.NOINC `($__internal_0_$__cuda_sm20_div_s64) ;  /* 0x0000003c00f47944 */ /* 0x000fea0003c00000 */
[----:B------:R-:W-:Y:S02]  /*0930*/  MOV R14, R0 ;  /* 0x00000000000e7202 */ /* 0x000fe40000000f00 */
.L_x_7:
[----:B------:R-:W-:Y:S05]  /*0940*/  BSYNC.RECONVERGENT B0 ;  /* 0x0000000000007941 */ /* 0x000fea0003800200 */
.L_x_5:
[----:B------:R-:W0:Y:S01]  /*0950*/  LDCU UR5, c[0x0][0x434] ;  /* 0x00008680ff0577ac */ /* 0x000e220008000800 */
[----:B------:R-:W-:Y:S01]  /*0960*/  BSSY.RECONVERGENT B0, `(.L_x_8) ;  /* 0x0000083000007945 */ /* 0x000fe20003800200 */
[----:B------:R-:W-:Y:S01]  /*0970*/  UMOV UR10, URZ ;  /* 0x000000ff000a7c82 */ /* 0x000fe20008000000 */
[----:B------:R-:W-:Y:S01]  /*0980*/  UMOV UR22, URZ ;  /* 0x000000ff00167c82 */ /* 0x000fe20008000000 */
[----:B0-----:R-:W-:-:S05]  /*0990*/  IMAD.U32 R0, RZ, RZ, UR5 ;  /* 0x00000005ff007e24 */ /* 0x001fca000f8e00ff */
[----:B------:R-:W-:-:S04]  /*09a0*/  IABS R0, R0 ;  /* 0x0000000000007213 */ /* 0x000fc80000000000 */
[----:B------:R-:W-:-:S13]  /*09b0*/  R2UR UR7, R0 ;  /* 0x00000000000772ca */ /* 0x000fda00000e0000 */
[----:B------:R-:W0:Y:S08]  /*09c0*/  I2F.RP R3, UR7 ;  /* 0x0000000700037d06 */ /* 0x000e300008209400 */
[----:B0-----:R-:W0:Y:S02]  /*09d0*/  MUFU.RCP R2, R3 ;  /* 0x0000000300027308 */ /* 0x001e240000001000 */
[----:B0-----:R-:W-:-:S06]  /*09e0*/  VIADD R2, R2, 0xffffffe ;  /* 0x0ffffffe02027836 */ /* 0x001fcc0000000000 */
[----:B------:R-:W0:Y:S02]  /*09f0*/  F2I.FTZ.U32.TRUNC.NTZ R0, R2 ;  /* 0x0000000200007305 */ /* 0x000e24000021f000 */
[----:B0-----:R-:W-:Y:S02]  /*0a00*/  R2UR UR11, R0 ;  /* 0x00000000000b72ca */ /* 0x001fe400000e0000 */
[----:B------:R-:W-:Y:S01]  /*0a10*/  IABS R0, UR8 ;  /* 0x0000000800007c13 */ /* 0x000fe20008000000 */
[----:B------:R-:W-:-:S03]  /*0a20*/  ULOP3.LUT UR8, UR8, UR5, URZ, 0x3c, !UPT ;  /* 0x0000000508087292 */ /* 0x000fc6000f8e3cff */
[----:B------:R-:W-:-:S07]  /*0a30*/  R2UR UR6, R0 ;  /* 0x00000000000672ca */ /* 0x000fce00000e0000 */
[----:B------:R-:W-:-:S04]  /*0a40*/  UIADD3 UR4, UPT, UPT, URZ, -UR11, URZ ;  /* 0x8000000bff047290 */ /* 0x000fc8000fffe0ff */
[----:B------:R-:W-:-:S04]  /*0a50*/  UIMAD UR4, UR4, UR7, URZ ;  /* 0x00000007040472a4 */ /* 0x000fc8000f8e02ff */
[----:B------:R-:W-:-:S04]  /*0a60*/  UIMAD.WIDE.U32 UR10, UR11, UR4, UR10 ;  /* 0x000000040b0a72a5 */ /* 0x000fc8000f8e000a */
[----:B------:R-:W-:-:S07]  /*0a70*/  UIMAD.WIDE.U32 UR10, UR11, UR6, URZ ;  /* 0x000000060b0a72a5 */ /* 0x000fce000f8e00ff */
[----:B------:R-:W-:Y:S02]  /*0a80*/  UMOV UR9, UR11 ;  /* 0x0000000b00097c82 */ /* 0x000fe40008000000 */
[----:B------:R-:W-:-:S04]  /*0a90*/  UIADD3 UR4, UPT, UPT, -UR9, URZ, URZ ;  /* 0x000000ff09047290 */ /* 0x000fc8000fffe1ff */
[----:B------:R-:W-:Y:S02]  /*0aa0*/  UIMAD UR4, UR7, UR4, UR6 ;  /* 0x00000004070472a4 */ /* 0x000fe4000f8e0206 */
[----:B------:R-:W-:Y:S02]  /*0ab0*/  USHF.R.S32.HI UR6, URZ, 0x1f, UR5 ;  /* 0x0000001fff067899 */ /* 0x000fe40008011405 */
[----:B------:R-:W-:Y:S02]  /*0ac0*/  UISETP.GT.U32.AND UP1, UPT, UR7, UR4, UPT ;  /* 0x000000040700728c */ /* 0x000fe4000bf24070 */
[----:B------:R-:W-:-:S09]  /*0ad0*/  ULOP3.LUT UR6, UR6, 0x1, URZ, 0xfc, !UPT ;  /* 0x0000000106067892 */ /* 0x000fd2000f8efcff */
[----:B------:R-:W-:Y:S02]  /*0ae0*/  @!UP1 UIADD3 UR4, UPT, UPT, UR4, -UR7, URZ ;  /* 0x8000000704049290 */ /* 0x000fe4000fffe0ff */
[----:B------:R-:W-:Y:S02]  /*0af0*/  @!UP1 UIADD3 UR9, UPT, UPT, UR9, 0x1, URZ ;  /* 0x0000000109099890 */ /* 0x000fe4000fffe0ff */
[----:B------:R-:W-:Y:S02]  /*0b00*/  UISETP.GE.U32.AND UP0, UPT, UR4, UR7, UPT ;  /* 0x000000070400728c */ /* 0x000fe4000bf06070 */
[----:B------:R-:W-:-:S05]  /*0b10*/  UISETP.GE.AND UP1, UPT, UR8, URZ, UPT ;  /* 0x000000ff0800728c */ /* 0x000fca000bf26270 */
[----:B------:R-:W0:Y:S04]  /*0b20*/  LDCU UR4, c[0x0][0x3e0] ;  /* 0x00007c00ff0477ac */ /* 0x000e280008000800 */
[----:B------:R-:W-:Y:S02]  /*0b30*/  @UP0 UIADD3 UR9, UPT, UPT, UR9, 0x1, URZ ;  /* 0x0000000109090890 */ /* 0x000fe4000fffe0ff */
[----:B------:R-:W-:-:S05]  /*0b40*/  UISETP.NE.AND UP0, UPT, UR5, URZ, UPT ;  /* 0x000000ff0500728c */ /* 0x000fca000bf05270 */
[----:B------:R-:W-:Y:S02]  /*0b50*/  UMOV UR8, UR9 ;  /* 0x0000000900087c82 */ /* 0x000fe40008000000 */
[----:B------:R-:W-:-:S04]  /*0b60*/  @!UP1 UIADD3 UR8, UPT, UPT, -UR8, URZ, URZ ;  /* 0x000000ff08089290 */ /* 0x000fc8000fffe1ff */
[----:B------:R-:W-:Y:S01]  /*0b70*/  @!UP0 ULOP3.LUT UR8, URZ, UR5, URZ, 0x33, !UPT ;  /* 0x00000005ff088292 */ /* 0x000fe2000f8e33ff */
[----:B0-----:R-:W-:Y:S01]  /*0b80*/  IMAD.U32 R0, RZ, RZ, UR4 ;  /* 0x00000004ff007e24 */ /* 0x001fe2000f8e00ff */
[----:B------:R-:W-:Y:S02]  /*0b90*/  UIADD3 UR17, UPT, UPT, UR4, -0x1, URZ ;  /* 0xffffffff04117890 */ /* 0x000fe4000fffe0ff */
[----:B------:R-:W-:Y:S02]  /*0ba0*/  UIMAD UR7, UR8, UR6, URZ ;  /* 0x00000006080772a4 */ /* 0x000fe4000f8e02ff */
[----:B------:R-:W-:Y:S01]  /*0bb0*/  IABS R0, R0 ;  /* 0x0000000000007213 */ /* 0x000fe20000000000 */
[----:B------:R-:W-:-:S03]  /*0bc0*/  UISETP.NE.AND UP2, UPT, UR4, URZ, UPT ;  /* 0x000000ff0400728c */ /* 0x000fc6000bf45270 */
[----:B------:R-:W-:Y:S02]  /*0bd0*/  IABS R2, UR7 ;  /* 0x0000000700027c13 */ /* 0x000fe40008000000 */
[----:B------:R-:W-:Y:S02]  /*0be0*/  R2UR UR11, R0 ;  /* 0x00000000000b72ca */ /* 0x000fe400000e0000 */
[----:B------:R-:W-:-:S11]  /*0bf0*/  R2UR UR13, R2 ;  /* 0x00000000020d72ca */ /* 0x000fd600000e0000 */
[----:B------:R-:W0:Y:S02]  /*0c00*/  I2F.RP R11, UR11 ;  /* 0x0000000b000b7d06 */ /* 0x000e240008209400 */
[----:B------:R-:W-:-:S04]  /*0c10*/  UIADD3 UR6, UPT, UPT, UR17, UR13, URZ ;  /* 0x0000000d11067290 */ /* 0x000fc8000fffe0ff */
[----:B------:R-:W-:Y:S02]  /*0c20*/  ULOP3.LUT UR16, UR6, UR13, URZ, 0x3c, !UPT ;  /* 0x0000000d06107292 */ /* 0x000fe4000f8e3cff */
[----:B------:R-:W1:Y:S01]  /*0c30*/  I2F.RP R12, UR13 ;  /* 0x0000000d000c7d06 */ /* 0x000e620008209400 */
[----:B------:R-:W-:Y:S01]  /*0c40*/  IMAD.U32 R2, RZ, RZ, UR6 ;  /* 0x00000006ff027e24 */ /* 0x000fe2000f8e00ff */
[----:B------:R-:W-:Y:S02]  /*0c50*/  ULOP3.LUT UR6, UR6, UR4, URZ, 0x3c, !UPT ;  /* 0x0000000406067292 */ /* 0x000fe4000f8e3cff */
[----:B------:R-:W-:Y:S02]  /*0c60*/  ISETP.LE.AND P0, PT, RZ, UR16, PT ;  /* 0x00000010ff007c0c */ /* 0x000fe4000bf03270 */
[----:B------:R-:W-:Y:S02]  /*0c70*/  IABS R2, R2 ;  /* 0x0000000200027213 */ /* 0x000fe40000000000 */
[----:B0-----:R-:W0:Y:S02]  /*0c80*/  MUFU.RCP R5, R11 ;  /* 0x0000000b00057308 */ /* 0x001e240000001000 */
[----:B------:R-:W-:-:S06]  /*0c90*/  R2UR UR12, R2 ;  /* 0x00000000020c72ca */ /* 0x000fcc00000e0000 */
[----:B-1----:R-:W1:Y:S01]  /*0ca0*/  MUFU.RCP R0, R12 ;  /* 0x0000000c00007308 */ /* 0x002e620000001000 */
[----:B0-----:R-:W-:Y:S02]  /*0cb0*/  VIADD R5, R5, 0xffffffe ;  /* 0x0ffffffe05057836 */ /* 0x001fe40000000000 */
[----:B-1----:R-:W-:-:S05]  /*0cc0*/  VIADD R8, R0, 0xffffffe ;  /* 0x0ffffffe00087836 */ /* 0x002fca0000000000 */
[----:B------:R-:W0:Y:S08]  /*0cd0*/  F2I.FTZ.U32.TRUNC.NTZ R0, R5 ;  /* 0x0000000500007305 */ /* 0x000e30000021f000 */
[----:B------:R-:W1:Y:S01]  /*0ce0*/  F2I.FTZ.U32.TRUNC.NTZ R9, R8 ;  /* 0x0000000800097305 */ /* 0x000e62000021f000 */
[----:B0-----:R-:W-:Y:S02]  /*0cf0*/  R2UR UR23, R0 ;  /* 0x00000000001772ca */ /* 0x001fe400000e0000 */
[----:B------:R-:W-:-:S05]  /*0d00*/  IABS R0, UR7 ;  /* 0x0000000700007c13 */ /* 0x000fca0008000000 */
[----:B------:R-:W-:Y:S02]  /*0d10*/  IMAD.MOV R0, RZ, RZ, -R0 ;  /* 0x000000ffff007224 */ /* 0x000fe400078e0a00 */
[----:B-1----:R-:W-:Y:S02]  /*0d20*/  IMAD.MOV R3, RZ, RZ, -R9 ;  /* 0x000000ffff037224 */ /* 0x002fe400078e0a09 */
[----:B------:R-:W-:Y:S02]  /*0d30*/  IMAD.MOV.U32 R8, RZ, RZ, RZ ;  /* 0x000000ffff087224 */ /* 0x000fe400078e00ff */
[----:B------:R-:W-:Y:S01]  /*0d40*/  IMAD R3, R3, UR13, RZ ;  /* 0x0000000d03037c24 */ /* 0x000fe2000f8e02ff */
[----:B------:R-:W-:-:S03]  /*0d50*/  UIADD3 UR9, UPT, UPT, URZ, -UR23, URZ ;  /* 0x80000017ff097290 */ /* 0x000fc6000fffe0ff */
[----:B------:R-:W-:Y:S01]  /*0d60*/  IMAD.HI.U32 R3, R9, R3, R8 ;  /* 0x0000000309037227 */ /* 0x000fe200078e0008 */
[----:B------:R-:W-:-:S04]  /*0d70*/  UIMAD UR9, UR9, UR11, URZ ;  /* 0x0000000b090972a4 */ /* 0x000fc8000f8e02ff */
[----:B------:R-:W-:Y:S01]  /*0d80*/  UIMAD.WIDE.U32 UR22, UR23, UR9, UR22 ;  /* 0x00000009171672a5 */ /* 0x000fe2000f8e0016 */
[----:B------:R-:W-:-:S03]  /*0d90*/  IMAD.HI.U32 R9, R3, UR12, RZ ;  /* 0x0000000c03097c27 */ /* 0x000fc6000f8e00ff */
[----:B------:R-:W-:Y:S01]  /*0da0*/  UIMAD.WIDE.U32 UR22, UR23, UR12, URZ ;  /* 0x0000000c171672a5 */ /* 0x000fe2000f8e00ff */
[----:B------:R-:W-:Y:S02]  /*0db0*/  IMAD R0, R9, R0, UR12 ;  /* 0x0000000c09007e24 */ /* 0x000fe4000f8e0200 */
[----:B------:R-:W0:Y:S03]  /*0dc0*/  LDCU.U8 UR9, c[0x0][0x549] ;  /* 0x0000a920ff0977ac */ /* 0x000e260008000000 */
[----:B------:R-:W-:Y:S01]  /*0dd0*/  ISETP.LT.U32.AND P1, PT, R0, UR13, PT ;  /* 0x0000000d00007c0c */ /* 0x000fe2000bf21070 */
[----:B------:R-:W-:Y:S02]  /*0de0*/  UMOV UR15, UR23 ;  /* 0x00000017000f7c82 */ /* 0x000fe40008000000 */
[----:B------:R-:W-:-:S04]  /*0df0*/  UIADD3 UR10, UPT, UPT, -UR15, URZ, URZ ;  /* 0x000000ff0f0a7290 */ /* 0x000fc8000fffe1ff */
[----:B------:R-:W-:-:S04]  /*0e00*/  UIMAD UR10, UR11, UR10, UR12 ;  /* 0x0000000a0b0a72a4 */ /* 0x000fc8000f8e020c */
[----:B------:R-:W-:Y:S02]  /*0e10*/  UISETP.GT.U32.AND UP1, UPT, UR11, UR10, UPT ;  /* 0x0000000a0b00728c */ /* 0x000fe4000bf24070 */
[----:B------:R-:W-:Y:S02]  /*0e20*/  @!P1 VIADD R0, R0, -UR13 ;  /* 0x8000000d00009c36 */ /* 0x000fe40008000000 */
[----:B------:R-:W-:Y:S01]  /*0e30*/  @!P1 VIADD R9, R9, 0x1 ;  /* 0x0000000109099836 */ /* 0x000fe20000000000 */
[----:B------:R-:W-:Y:S01]  /*0e40*/  ISETP.NE.AND P1, PT, RZ, UR7, PT ;  /* 0x00000007ff007c0c */ /* 0x000fe2000bf25270 */
[----:B0-----:R-:W-:Y:S01]  /*0e50*/  UISETP.NE.AND UP0, UPT, UR9, URZ, UPT ;  /* 0x000000ff0900728c */ /* 0x001fe2000bf05270 */
[----:B------:R-:W-:-:S03]  /*0e60*/  ISETP.GE.U32.AND P2, PT, R0, UR13, PT ;  /* 0x0000000d00007c0c */ /* 0x000fc6000bf46070 */
[----:B------:R-:W-:Y:S02]  /*0e70*/  USEL UR5, UR5, 0x1, !UP0 ;  /* 0x0000000105057887 */ /* 0x000fe4000c000000 */
[----:B------:R-:W-:Y:S02]  /*0e80*/  @!UP1 UIADD3 UR10, UPT, UPT, UR10, -UR11, URZ ;  /* 0x8000000b0a0a9290 */ /* 0x000fe4000fffe0ff */
[----:B------:R-:W-:Y:S02]  /*0e90*/  UISETP.GE.AND UP0, UPT, UR6, URZ, UPT ;  /* 0x000000ff0600728c */ /* 0x000fe4000bf06270 */
[----:B------:R-:W-:Y:S02]  /*0ea0*/  UISETP.GE.U32.AND UP3, UPT, UR10, UR11, UPT ;  /* 0x0000000b0a00728c */ /* 0x000fe4000bf66070 */
[----:B------:R-:W-:Y:S02]  /*0eb0*/  @!UP1 UIADD3 UR15, UPT, UPT, UR15, 0x1, URZ ;  /* 0x000000010f0f9890 */ /* 0x000fe4000fffe0ff */
[----:B------:R-:W-:Y:S01]  /*0ec0*/  @P2 VIADD R9, R9, 0x1 ;  /* 0x0000000109092836 */ /* 0x000fe20000000000 */
[----:B------:R-:W-:-:S02]  /*0ed0*/  UISETP.NE.AND UP1, UPT, UR8, URZ, UPT ;  /* 0x000000ff0800728c */ /* 0x000fc4000bf25270 */
[----:B------:R-:W-:Y:S01]  /*0ee0*/  USHF.R.S32.HI UR8, URZ, 0x1f, UR7 ;  /* 0x0000001fff087899 */ /* 0x000fe20008011407 */
[----:B------:R-:W-:Y:S01]  /*0ef0*/  @!P0 IMAD.MOV R9, RZ, RZ, -R9 ;  /* 0x000000ffff098224 */ /* 0x000fe200078e0a09 */
[----:B------:R-:W-:Y:S01]  /*0f00*/  @!P1 LOP3.LUT R9, RZ, UR13, RZ, 0x33, !PT ;  /* 0x0000000dff099c12 */ /* 0x000fe2000f8e33ff */
[----:B------:R-:W-:Y:S02]  /*0f10*/  USEL UR6, URZ, 0x1, !UP1 ;  /* 0x00000001ff067887 */ /* 0x000fe4000c800000 */
[----:B------:R-:W-:Y:S01]  /*0f20*/  @UP3 UIADD3 UR15, UPT, UPT, UR15, 0x1, URZ ;  /* 0x000000010f0f3890 */ /* 0x000fe2000fffe0ff */
[----:B------:R-:W-:Y:S01]  /*0f30*/  ISETP.LT.U32.AND P0, PT, R14, R9, PT ;  /* 0x000000090e00720c */ /* 0x000fe20003f01070 */
[----:B------:R-:W-:Y:S01]  /*0f40*/  ULOP3.LUT UR6, UR8, UR6, URZ, 0xfc, !UPT ;  /* 0x0000000608067292 */ /* 0x000fe2000f8efcff */
[----:B------:R-:W-:Y:S01]  /*0f50*/  SHF.R.S32.HI R3, RZ, 0x1f, R9 ;  /* 0x0000001fff037819 */ /* 0x000fe20000011409 */
[----:B------:R-:W-:Y:S02]  /*0f60*/  @!UP0 UIADD3 UR15, UPT, UPT, -UR15, URZ, URZ ;  /* 0x000000ff0f0f8290 */ /* 0x000fe4000fffe1ff */
[----:B------:R-:W-:Y:S01]  /*0f70*/  @!UP2 ULOP3.LUT UR15, URZ, UR4, URZ, 0x33, !UPT ;  /* 0x00000004ff0fa292 */ /* 0x000fe2000f8e33ff */
[----:B------:R-:W-:-:S04]  /*0f80*/  ISETP.LT.AND.EX P0, PT, R15, R3, PT, P0 ;  /* 0x000000030f00720c */ /* 0x000fc80003f01300 */
[C---:B------:R-:W-:Y:S02]  /*0f90*/  SEL R3, R15.reuse, R3, P0 ;  /* 0x000000030f037207 */ /* 0x040fe40000000000 */
[----:B------:R-:W-:Y:S02]  /*0fa0*/  SEL R9, R14, R9, P0 ;  /* 0x000000090e097207 */ /* 0x000fe40000000000 */
        /* <DEDUP_REMOVED lines=23> */
.L_x_9:
[----:B------:R-:W-:Y:S01]  /*1120*/  IMAD.MOV.U32 R16, RZ, RZ, R14 ;  /* 0x000000ffff107224 */ /* 0x000fe200078e000e */
[----:B------:R-:W-:Y:S01]  /*1130*/  MOV R14, R9 ;  /* 0x00000009000e7202 */ /* 0x000fe20000000f00 */
[----:B------:R-:W-:Y:S01]  /*1140*/  IMAD.MOV.U32 R13, RZ, RZ, R3 ;  /* 0x000000ffff0d7224 */ /* 0x000fe200078e0003 */
[----:B------:R-:W-:Y:S02]  /*1150*/  MOV R12, 0x1170 ;  /* 0x00001170000c7802 */ /* 0x000fe40000000f00 */
[----:B------:R-:W-:Y:S05]  /*1160*/  CALL.REL.NOINC `($__internal_0_$__cuda_sm20_div_s64) ;  /* 0x0000003400e47944 */ /* 0x000fea0003c00000 */
[----:B------:R-:W-:Y:S02]  /*1170*/  MOV R34, R0 ;  /* 0x0000000000227202 */ /* 0x000fe40000000f00 */
[----:B------:R-:W-:Y:S02]  /*1180*/  MOV R35, R15 ;  /* 0x0000000f00237202 */ /* 0x000fe40000000f00 */
.L_x_10:
[----:B------:R-:W-:Y:S05]  /*1190*/  BSYNC.RECONVERGENT B0 ;  /* 0x0000000000007941 */ /* 0x000fea0003800200 */
.L_x_8:
[----:B------:R-:W-:Y:S01]  /*11a0*/  IABS R12, UR21 ;  /* 0x00000015000c7c13 */ /* 0x000fe20008000000 */
[----:B------:R-:W0:Y:S01]  /*11b0*/  LDC R5, c[0x0][0x434] ;  /* 0x00010d00ff057b82 */ /* 0x000e220000000800 */
[----:B------:R-:W-:Y:S01]  /*11c0*/  IABS R0, UR21 ;  /* 0x0000001500007c13 */ /* 0x000fe20008000000 */
[----:B------:R-:W-:Y:S01]  /*11d0*/  UIMAD UR5, UR15, UR5, URZ ;  /* 0x000000050f0572a4 */ /* 0x000fe2000f8e02ff */
[----:B------:R-:W1:Y:S01]  /*11e0*/  I2F.RP R13, R12 ;  /* 0x0000000c000d7306 */ /* 0x000e620000209400 */
[----:B------:R-:W-:Y:S02]  /*11f0*/  BSSY.RECONVERGENT B0, `(.L_x_11) ;  /* 0x000003b000007945 */ /* 0x000fe40003800200 */
[----:B------:R-:W-:Y:S01]  /*1200*/  IMAD.MOV R0, RZ, RZ, -R0 ;  /* 0x000000ffff007224 */ /* 0x000fe200078e0a00 */
[----:B------:R-:W-:-:S04]  /*1210*/  UIMAD UR6, UR6, UR5, URZ ;  /* 0x00000005060672a4 */ /* 0x000fc8000f8e02ff */
[----:B-1----:R-:W1:Y:S01]  /*1220*/  MUFU.RCP R14, R13 ;  /* 0x0000000d000e7308 */ /* 0x002e620000001000 */
[----:B0-----:R-:W-:-:S04]  /*1230*/  IADD3 R5, PT, PT, R5, -0x1, R12 ;  /* 0xffffffff05057810 */ /* 0x001fc80007ffe00c */
[----:B------:R-:W-:Y:S01]  /*1240*/  IABS R2, R5 ;  /* 0x0000000500027213 */ /* 0x000fe20000000000 */
[----:B-1----:R-:W-:-:S04]  /*1250*/  VIADD R14, R14, 0xffffffe ;  /* 0x0ffffffe0e0e7836 */ /* 0x002fc80000000000 */
[----:B------:R-:W0:Y:S02]  /*1260*/  F2I.FTZ.U32.TRUNC.NTZ R15, R14 ;  /* 0x0000000e000f7305 */ /* 0x000e24000021f000 */
[----:B0-----:R-:W-:Y:S02]  /*1270*/  IMAD.MOV R11, RZ, RZ, -R15 ;  /* 0x000000ffff0b7224 */ /* 0x001fe400078e0a0f */
[----:B------:R-:W-:Y:S02]  /*1280*/  IMAD.MOV.U32 R14, RZ, RZ, RZ ;  /* 0x000000ffff0e7224 */ /* 0x000fe400078e00ff */
[----:B------:R-:W-:-:S04]  /*1290*/  IMAD R8, R11, R12, RZ ;  /* 0x0000000c0b087224 */ /* 0x000fc800078e02ff */
[----:B------:R-:W-:-:S06]  /*12a0*/  IMAD.HI.U32 R8, R15, R8, R14 ;  /* 0x000000080f087227 */ /* 0x000fcc00078e000e */
[----:B------:R-:W-:-:S04]  /*12b0*/  IMAD.HI.U32 R11, R8, R2, RZ ;  /* 0x00000002080b7227 */ /* 0x000fc800078e00ff */
[----:B------:R-:W-:Y:S01]  /*12c0*/  IMAD R13, R11, R0, R2 ;  /* 0x000000000b0d7224 */ /* 0x000fe200078e0202 */
[----:B------:R-:W-:-:S04]  /*12d0*/  LOP3.LUT R0, R5, R12, RZ, 0x3c, !PT ;  /* 0x0000000c05007212 */ /* 0x000fc800078e3cff */
[----:B------:R-:W-:Y:S02]  /*12e0*/  ISETP.GT.U32.AND P1, PT, R12, R13, PT ;  /* 0x0000000d0c00720c */ /* 0x000fe40003f24070 */
[----:B------:R-:W-:-:S11]  /*12f0*/  ISETP.GE.AND P0, PT, R0, RZ, PT ;  /* 0x000000ff0000720c */ /* 0x000fd60003f06270 */
[----:B------:R-:W-:Y:S02]  /*1300*/  @!P1 IMAD.IADD R13, R13, 0x1, -R12 ;  /* 0x000000010d0d9824 */ /* 0x000fe400078e0a0c */
[----:B------:R-:W-:Y:S01]  /*1310*/  @!P1 VIADD R11, R11, 0x1 ;  /* 0x000000010b0b9836 */ /* 0x000fe20000000000 */
[----:B------:R-:W-:Y:S02]  /*1320*/  ISETP.NE.AND P1, PT, RZ, UR21, PT ;  /* 0x00000015ff007c0c */ /* 0x000fe4000bf25270 */
[----:B------:R-:W-:-:S13]  /*1330*/  ISETP.GE.U32.AND P2, PT, R13, R12, PT ;  /* 0x0000000c0d00720c */ /* 0x000fda0003f46070 */
[----:B------:R-:W-:-:S04]  /*1340*/  @P2 VIADD R11, R11, 0x1 ;  /* 0x000000010b0b2836 */ /* 0x000fc80000000000 */
[----:B------:R-:W-:Y:S01]  /*1350*/  @!P0 IMAD.MOV R11, RZ, RZ, -R11 ;  /* 0x000000ffff0b8224 */ /* 0x000fe200078e0a0b */
[----:B------:R-:W-:-:S04]  /*1360*/  @!P1 LOP3.LUT R11, RZ, R12, RZ, 0x33, !PT ;  /* 0x0000000cff0b9212 */ /* 0x000fc800078e33ff */
        /* <DEDUP_REMOVED lines=28> */
.L_x_12:
[----:B------:R-:W-:Y:S01]  /*1530*/  IMAD.MOV.U32 R16, RZ, RZ, R6 ;  /* 0x000000ffff107224 */ /* 0x000fe200078e0006 */
[----:B------:R-:W-:Y:S01]  /*1540*/  MOV R15, R7 ;  /* 0x00000007000f7202 */ /* 0x000fe20000000f00 */
[----:B------:R-:W-:Y:S01]  /*1550*/  IMAD.MOV.U32 R14, RZ, RZ, R8 ;  /* 0x000000ffff0e7224 */ /* 0x000fe200078e0008 */
[----:B------:R-:W-:Y:S02]  /*1560*/  MOV R12, 0x1580 ;  /* 0x00001580000c7802 */ /* 0x000fe40000000f00 */
[----:B------:R-:W-:Y:S05]  /*1570*/  CALL.REL.NOINC `($__internal_0_$__cuda_sm20_div_s64) ;  /* 0x0000003000e07944 */ /* 0x000fea0003c00000 */
[----:B------:R-:W-:Y:S02]  /*1580*/  MOV R28, R0 ;  /* 0x00000000001c7202 */ /* 0x000fe40000000f00 */
[----:B------:R-:W-:Y:S02]  /*1590*/  MOV R29, R15 ;  /* 0x0000000f001d7202 */ /* 0x000fe40000000f00 */
.L_x_13:
[----:B------:R-:W-:Y:S05]  /*15a0*/  BSYNC.RECONVERGENT B0 ;  /* 0x0000000000007941 */ /* 0x000fea0003800200 */
.L_x_11:
[----:B------:R-:W0:Y:S01]  /*15b0*/  S2R R18, SR_TID.X ;  /* 0x0000000000127919 */ /* 0x000e220000002100 */
[----:B------:R-:W-:Y:S01]  /*15c0*/  UIADD3 UR8, UP0, UPT, UR20, -UR19, URZ ;  /* 0x8000001314087290 */ /* 0x000fe2000ff1e0ff */
[----:B------:R-:W1:Y:S03]  /*15d0*/  LDCU UR4, c[0x0][0x534] ;  /* 0x0000a680ff0477ac */ /* 0x000e660008000800 */
[----:B------:R-:W-:Y:S01]  /*15e0*/  UIADD3.X UR5, UPT, UPT, UR14, -0x1, URZ, UP0, !UPT ;  /* 0xffffffff0e057890 */ /* 0x000fe200087fe4ff */
[----:B------:R-:W2:Y:S05]  /*15f0*/  LDCU.64 UR10, c[0x0][0x358] ;  /* 0x00006b00ff0a77ac */ /* 0x000eaa0008000a00 */
[----:B------:R-:W-:Y:S01]  /*1600*/  IMAD.U32 R0, RZ, RZ, UR5 ;  /* 0x00000005ff007e24 */ /* 0x000fe2000f8e00ff */
[----:B0-----:R-:W-:-:S02]  /*1610*/  LOP3.LUT R19, R18, 0x3, RZ, 0xc0, !PT ;  /* 0x0000000312137812 */ /* 0x001fc400078ec0ff */
[----:B------:R-:W-:Y:S02]  /*1620*/  SHF.R.U32.HI R20, RZ, 0x2, R18 ;  /* 0x00000002ff147819 */ /* 0x000fe40000011612 */
[----:B------:R-:W-:-:S03]  /*1630*/  ISETP.LT.U32.AND P3, PT, R19, UR8, PT ;  /* 0x0000000813007c0c */ /* 0x000fc6000bf61070 */
[----:B------:R-:W-:Y:S01]  /*1640*/  VIADD R2, R20, 0x40 ;  /* 0x0000004014027836 */ /* 0x000fe20000000000 */
[----:B------:R-:W-:Y:S01]  /*1650*/  ISETP.GT.AND.EX P3, PT, R0, RZ, PT, P3 ;  /* 0x000000ff0000720c */ /* 0x000fe20003f64330 */
[C---:B------:R-:W-:Y:S02]  /*1660*/  VIADD R11, R20.reuse, 0x20 ;  /* 0x00000020140b7836 */ /* 0x040fe40000000000 */
[C---:B------:R-:W-:Y:S01]  /*1670*/  VIADD R0, R20.reuse, 0x60 ;  /* 0x0000006014007836 */ /* 0x040fe20000000000 */
[----:B-1----:R-:W-:Y:S02]  /*1680*/  ISETP.GE.OR P6, PT, R20, UR4, !P3 ;  /* 0x0000000414007c0c */ /* 0x002fe4000dfc6670 */
[----:B------:R-:W-:Y:S02]  /*1690*/  ISETP.GE.OR P4, PT, R2, UR4, !P3 ;  /* 0x0000000402007c0c */ /* 0x000fe4000df86670 */
[----:B------:R-:W-:Y:S02]  /*16a0*/  ISETP.GE.OR P5, PT, R11, UR4, !P3 ;  /* 0x000000040b007c0c */ /* 0x000fe4000dfa6670 */
[----:B------:R-:W-:-:S07]  /*16b0*/  ISETP.GE.OR P3, PT, R0, UR4, !P3 ;  /* 0x0000000400007c0c */ /* 0x000fce000df66670 */
[----:B------:R-:W0:Y:S01]  /*16c0*/  @!P6 LDC.64 R16, c[0x0][0x428] ;  /* 0x00010a00ff10eb82 */ /* 0x000e220000000a00 */
[C---:B------:R-:W-:Y:S02]  /*16d0*/  @!P6 IADD3 R24, P0, PT, R19.reuse, UR19, RZ ;  /* 0x000000131318ec10 */ /* 0x040fe4000ff1e0ff */
[C---:B------:R-:W-:Y:S02]  /*16e0*/  @!P4 IADD3 R26, P1, PT, R19.reuse, UR19, RZ ;  /* 0x00000013131acc10 */ /* 0x040fe4000ff3e0ff */
[----:B------:R-:W-:Y:S02]  /*16f0*/  @!P6 IADD3.X R25, PT, PT, RZ, RZ, RZ, P0, !PT ;  /* 0x000000ffff19e210 */ /* 0x000fe400007fe4ff */
[----:B------:R-:W-:Y:S01]  /*1700*/  @!P5 IADD3 R30, P2, PT, R19, UR19, RZ ;  /* 0x00000013131edc10 */ /* 0x000fe2000ff5e0ff */
[----:B------:R-:W1:Y:S01]  /*1710*/  @!P4 LDC.64 R12, c[0x0][0x428] ;  /* 0x00010a00ff0ccb82 */ /* 0x000e620000000a00 */
[----:B------:R-:W-:Y:S02]  /*1720*/  @!P4 IMAD.X R27, RZ, RZ, RZ, P1 ;  /* 0x000000ffff1bc224 */ /* 0x000fe400008e06ff */
[----:B------:R-:W-:-:S04]  /*1730*/  @!P6 IMAD.WIDE.U32 R24, R20, UR20, R24 ;  /* 0x000000141418ec25 */ /* 0x000fc8000f8e0018 */
[----:B------:R-:W-:Y:S01]  /*1740*/  @!P6 IMAD R22, R20, UR14, R25 ;  /* 0x0000000e1416ec24 */ /* 0x000fe2000f8e0219 */
[----:B------:R-:W3:Y:S01]  /*1750*/  @!P5 LDC.64 R14, c[0x0][0x428] ;  /* 0x00010a00ff0edb82 */ /* 0x000ee20000000a00 */
[----:B------:R-:W-:-:S07]  /*1760*/  @!P5 IMAD.X R31, RZ, RZ, RZ, P2 ;  /* 0x000000ffff1fd224 */ /* 0x000fce00010e06ff */
[----:B------:R-:W4:Y:S01]  /*1770*/  @!P3 LDC.64 R6, c[0x0][0x428] ;  /* 0x00010a00ff06bb82 */ /* 0x000f220000000a00 */
[----:B0-----:R-:W-:Y:S01]  /*1780*/  @!P6 LEA R32, P0, R24, R16, 0x2 ;  /* 0x000000101820e211 */ /* 0x001fe200078010ff */
[----:B------:R-:W-:-:S03]  /*1790*/  @!P4 IMAD.WIDE.U32 R26, R2, UR20, R26 ;  /* 0x00000014021acc25 */ /* 0x000fc6000f8e001a */
[----:B------:R-:W-:Y:S01]  /*17a0*/  @!P6 LEA.HI.X R33, R24, R17, R22, 0x2, P0 ;  /* 0x000000111821e211 */ /* 0x000fe200000f1416 */
[----:B------:R-:W-:Y:S01]  /*17b0*/  @!P5 IMAD.WIDE.U32 R30, R11, UR20, R30 ;  /* 0x000000140b1edc25 */ /* 0x000fe2000f8e001e */
[----:B------:R-:W-:-:S03]  /*17c0*/  @!P3 IADD3 R24, P0, PT, R19, UR19, RZ ;  /* 0x000000131318bc10 */ /* 0x000fc6000ff1e0ff */
[----:B------:R-:W-:Y:S02]  /*17d0*/  IMAD.MOV.U32 R16, RZ, RZ, -0x800000 ;  /* 0xff800000ff107424 */ /* 0x000fe400078e00ff */
[----:B------:R-:W-:Y:S01]  /*17e0*/  @!P3 IMAD.X R25, RZ, RZ, RZ, P0 ;  /* 0x000000ffff19b224 */ /* 0x000fe200000e06ff */
[----:B-1----:R-:W-:Y:S01]  /*17f0*/  @!P4 LEA R12, P1, R26, R12, 0x2 ;  /* 0x0000000c1a0cc211 */ /* 0x002fe200078210ff */
[----:B------:R-:W-:Y:S02]  /*1800*/  @!P4 IMAD R2, R2, UR14, R27 ;  /* 0x0000000e0202cc24 */ /* 0x000fe4000f8e021b */
[----:B------:R-:W-:Y:S01]  /*1810*/  @!P3 IMAD.WIDE.U32 R24, R0, UR20, R24 ;  /* 0x000000140018bc25 */ /* 0x000fe2000f8e0018 */
[----:B---3--:R-:W-:Y:S01]  /*1820*/  @!P5 LEA R14, P2, R30, R14, 0x2 ;  /* 0x0000000e1e0ed211 */ /* 0x008fe200078410ff */
[----:B--2---:R-:W2:Y:S01]  /*1830*/  @!P6 LDG.E R16, desc[UR10][R32.64] ;  /* 0x0000000a2010e981 */ /* 0x004ea2000c1e1900 */
[----:B------:R-:W-:Y:S01]  /*1840*/  @!P4 LEA.HI.X R13, R26, R13, R2, 0x2, P1 ;  /* 0x0000000d1a0dc211 */ /* 0x000fe200008f1402 */
[----:B------:R-:W-:Y:S01]  /*1850*/  @!P5 IMAD R22, R11, UR14, R31 ;  /* 0x0000000e0b16dc24 */ /* 0x000fe2000f8e021f */
[----:B------:R-:W-:Y:S01]  /*1860*/  MOV R2, 0xff800000 ;  /* 0xff80000000027802 */ /* 0x000fe20000000f00 */
[----:B------:R-:W-:Y:S01]  /*1870*/  @!P3 IMAD R0, R0, UR14, R25 ;  /* 0x0000000e0000bc24 */ /* 0x000fe2000f8e0219 */
[----:B----4-:R-:W-:Y:S01]  /*1880*/  @!P3 LEA R6, P0, R24, R6, 0x2 ;  /* 0x000000061806b211 */ /* 0x010fe200078010ff */
[----:B------:R-:W-:Y:S01]  /*1890*/  IMAD.MOV.U32 R11, RZ, RZ, -0x800000 ;  /* 0xff800000ff0b7424 */ /* 0x000fe200078e00ff */
[----:B------:R-:W-:-:S02]  /*18a0*/  @!P5 LEA.HI.X R15, R30, R15, R22, 0x2, P2 ;  /* 0x0000000f1e0fd211 */ /* 0x000fc400010f1416 */
[----:B------:R-:W-:Y:S01]  /*18b0*/  @!P3 LEA.HI.X R7, R24, R7, R0, 0x2, P0 ;  /* 0x000000071807b211 */ /* 0x000fe200000f1400 */
[----:B------:R-:W-:Y:S02]  /*18c0*/  IMAD.MOV.U32 R0, RZ, RZ, -0x800000 ;  /* 0xff800000ff007424 */ /* 0x000fe400078e00ff */
[----:B------:R0:W3:Y:S04]  /*18d0*/  @!P5 LDG.E R2, desc[UR10][R14.64] ;  /* 0x0000000a0e02d981 */ /* 0x0000e8000c1e1900 */
[----:B------:R1:W4:Y:S04]  /*18e0*/  @!P4 LDG.E R11, desc[UR10][R12.64] ;  /* 0x0000000a0c0bc981 */ /* 0x000328000c1e1900 */
[----:B------:R5:W4:Y:S01]  /*18f0*/  @!P3 LDG.E R0, desc[UR10][R6.64] ;  /* 0x0000000a0600b981 */ /* 0x000b22000c1e1900 */
[----:B------:R-:W5:Y:S01]  /*1900*/  S2UR UR4, SR_CgaCtaId ;  /* 0x00000000000479c3 */ /* 0x000f620000008800 */
[C---:B------:R-:W-:Y:S01]  /*1910*/  ISETP.GT.U32.AND P2, PT, R18.reuse, 0x17f, PT ;  /* 0x0000017f1200780c */ /* 0x040fe20003f44070 */
[----:B------:R-:W-:Y:S01]  /*1920*/  UMOV UR5, 0x400 ;  /* 0x0000040000057882 */ /* 0x000fe20000000000 */
[C---:B------:R-:W-:Y:S01]  /*1930*/  ISETP.GT.U32.AND P1, PT, R18.reuse, 0xff, PT ;  /* 0x000000ff1200780c */ /* 0x040fe20003f24070 */
[----:B------:R-:W-:Y:S01]  /*1940*/  IMAD.MOV.U32 R22, RZ, RZ, -0x800000 ;  /* 0xff800000ff167424 */ /* 0x000fe200078e00ff */
[C---:B------:R-:W-:Y:S01]  /*1950*/  ISETP.GT.U32.AND P0, PT, R18.reuse, 0x7f, PT ;  /* 0x0000007f1200780c */ /* 0x040fe20003f04070 */
[----:B------:R-:W-:Y:S01]  /*1960*/  IMAD.MOV.U32 R25, RZ, RZ, -0x800000 ;  /* 0xff800000ff197424 */ /* 0x000fe200078e00ff */
[C---:B------:R-:W-:Y:S01]  /*1970*/  ISETP.GT.U32.AND P3, PT, R18.reuse, 0x1ff, PT ;  /* 0x000001ff1200780c */ /* 0x040fe20003f64070 */
[----:B------:R-:W-:Y:S01]  /*1980*/  IMAD.MOV.U32 R23, RZ, RZ, -0x800000 ;  /* 0xff800000ff177424 */ /* 0x000fe200078e00ff */
[C---:B------:R-:W-:Y:S01]  /*1990*/  LOP3.LUT P4, RZ, R18.reuse, 0x380, RZ, 0xc0, !PT ;  /* 0x0000038012ff7812 */ /* 0x040fe2000788c0ff */
[----:B------:R-:W-:Y:S01]  /*19a0*/  BSSY.RECONVERGENT B1, `(.L_x_14) ;  /* 0x00001cc000017945 */ /* 0x000fe20003800200 */
[----:B------:R-:W-:-:S02]  /*19b0*/  LOP3.LUT R26, R18, 0x1f, RZ, 0xc0, !PT ;  /* 0x0000001f121a7812 */ /* 0x000fc400078ec0ff */
[----:B------:R-:W-:Y:S01]  /*19c0*/  MOV R27, 0xff800000 ;  /* 0xff800000001b7802 */ /* 0x000fe20000000f00 */
[C---:B------:R-:W-:Y:S02]  /*19d0*/  @!P2 IMAD.SHL.U32 R21, R18.reuse, 0x4, RZ ;  /* 0x000000041215a824 */ /* 0x040fe400078e00ff */
[C---:B------:R-:W-:Y:S02]  /*19e0*/  @!P1 IMAD.SHL.U32 R17, R18.reuse, 0x4, RZ ;  /* 0x0000000412119824 */ /* 0x040fe400078e00ff */
[----:B0-----:R-:W-:-:S03]  /*19f0*/  @!P0 SHF.L.U32 R14, R18, 0x2, RZ ;  /* 0x00000002120e8819 */ /* 0x001fc600000006ff */
[----:B------:R-:W-:Y:S02]  /*1a00*/  @!P1 LOP3.LUT R17, R17, 0xc, RZ, 0xc0, !PT ;  /* 0x0000000c11119812 */ /* 0x000fe400078ec0ff */
[----:B-1----:R-:W-:Y:S01]  /*1a10*/  @!P0 LOP3.LUT R13, R14, 0xc, RZ, 0xc0, !PT ;  /* 0x0000000c0e0d8812 */ /* 0x002fe200078ec0ff */
[----:B-----5:R-:W-:Y:S01]  /*1a20*/  ULEA UR4, UR4, UR5, 0x18 ;  /* 0x0000000504047291 */ /* 0x020fe2000f8ec0ff */
[----:B------:R-:W-:Y:S02]  /*1a30*/  @!P2 LOP3.LUT R7, R21, 0xc, RZ, 0xc0, !PT ;  /* 0x0000000c1507a812 */ /* 0x000fe400078ec0ff */
[----:B------:R-:W-:-:S03]  /*1a40*/  SHF.R.U32.HI R21, RZ, 0x5, R18 ;  /* 0x00000005ff157819 */ /* 0x000fc60000011612 */
[----:B------:R-:W-:Y:S01]  /*1a50*/  LEA R15, R19, UR4, 0x2 ;  /* 0x00000004130f7c11 */ /* 0x000fe2000f8e10ff */
[----:B------:R-:W-:Y:S02]  /*1a60*/  @!P2 VIADD R7, R7, UR4 ;  /* 0x000000040707ac36 */ /* 0x000fe40008000000 */
[----:B------:R-:W-:Y:S02]  /*1a70*/  @!P1 VIADD R17, R17, UR4 ;  /* 0x0000000411119c36 */ /* 0x000fe40008000000 */
[----:B------:R-:W-:Y:S02]  /*1a80*/  @!P0 VIADD R13, R13, UR4 ;  /* 0x000000040d0d8c36 */ /* 0x000fe40008000000 */
[C---:B------:R-:W-:Y:S02]  /*1a90*/  IMAD R15, R20.reuse, 0x14, R15 ;  /* 0x00000014140f7824 */ /* 0x040fe400078e020f */
[C---:B------:R-:W-:Y:S02]  /*1aa0*/  @!P2 IMAD R7, R20.reuse, 0x14, R7 ;  /* 0x000000141407a824 */ /* 0x040fe400078e0207 */
[C---:B------:R-:W-:Y:S01]  /*1ab0*/  @!P1 IMAD R6, R20.reuse, 0x14, R17 ;  /* 0x0000001414069824 */ /* 0x040fe200078e0211 */
[----:B------:R-:W-:Y:S01]  /*1ac0*/  LEA R17, R21, UR4, 0x2 ;  /* 0x0000000415117c11 */ /* 0x000fe2000f8e10ff */
[----:B------:R-:W-:Y:S01]  /*1ad0*/  @!P0 IMAD R13, R20, 0x14, R13 ;  /* 0x00000014140d8824 */ /* 0x000fe200078e020d */
[----:B------:R-:W-:-:S03]  /*1ae0*/  USHF.R.S32.HI UR4, URZ, 0x1f, UR21 ;  /* 0x0000001fff047899 */ /* 0x000fc60008011415 */
[----:B------:R-:W-:Y:S01]  /*1af0*/  IMAD R24, R26, 0x14, R17 ;  /* 0x000000141a187824 */ /* 0x000fe200078e0211 */
[----:B------:R-:W-:Y:S01]  /*1b00*/  ULOP3.LUT UR4, UR4, 0x1, URZ, 0xfc, !UPT ;  /* 0x0000000104047892 */ /* 0x000fe2000f8efcff */
[----:B--2---:R-:W-:Y:S04]  /*1b10*/  @!P3 STS [R15], R16 ;  /* 0x000000100f00b388 */ /* 0x004fe80000000800 */
[----:B---3--:R0:W-:Y:S04]  /*1b20*/  @!P2 STS [R7+0x280], R2 ;  /* 0x000280020700a388 */ /* 0x0081e80000000800 */
[----:B----4-:R1:W-:Y:S04]  /*1b30*/  @!P1 STS [R6+0x500], R11 ;  /* 0x0005000b06009388 */ /* 0x0103e80000000800 */
[----:B------:R-:W-:Y:S01]  /*1b40*/  @!P0 STS [R13+0x780], R0 ;  /* 0x000780000d008388 */ /* 0x000fe20000000800 */
[----:B------:R-:W-:Y:S08]  /*1b50*/  BAR.SYNC.DEFER_BLOCKING 0x0 ;  /* 0x0000000000007b1d */ /* 0x000ff00000010000 */
[----:B0-----:R-:W1:Y:S01]  /*1b60*/  LDC R2, c[0x0][0x434] ;  /* 0x00010d00ff027b82 */ /* 0x001e620000000800 */
[----:B------:R-:W-:Y:S04]  /*1b70*/  @!P4 LDS R27, [R24] ;  /* 0x00000000181bc984 */ /* 0x000fe80000000800 */
[----:B------:R-:W-:Y:S04]  /*1b80*/  @!P4 LDS R22, [R24+0x280] ;  /* 0x000280001816c984 */ /* 0x000fe80000000800 */
[----:B------:R-:W0:Y:S04]  /*1b90*/  @!P4 LDS R25, [R24+0x500] ;  /* 0x000500001819c984 */ /* 0x000e280000000800 */
[----:B------:R-:W2:Y:S01]  /*1ba0*/  @!P4 LDS R23, [R24+0x780] ;  /* 0x000780001817c984 */ /* 0x000ea20000000800 */
[----:B-1----:R-:W-:-:S04]  /*1bb0*/  IABS R6, R2 ;  /* 0x0000000200067213 */ /* 0x002fc80000000000 */
[----:B------:R-:W1:Y:S08]  /*1bc0*/  I2F.RP R17, R6 ;  /* 0x0000000600117306 */ /* 0x000e700000209400 */
[----:B-1----:R-:W1:Y:S01]  /*1bd0*/  MUFU.RCP R14, R17 ;  /* 0x00000011000e7308 */ /* 0x002e620000001000 */
[----:B0-----:R-:W-:Y:S02]  /*1be0*/  FMNMX3.FTZ R0, R27, R22, R25, !PT ;  /* 0x000000161b007276 */ /* 0x001fe40007810019 */
[----:B-1----:R-:W-:-:S02]  /*1bf0*/  IADD3 R14, PT, PT, R14, 0xffffffe, RZ ;  /* 0x0ffffffe0e0e7810 */ /* 0x002fc40007ffe0ff */
[----:B--2---:R-:W-:-:S03]  /*1c00*/  FMNMX.FTZ R7, R0, R23, !PT ;  /* 0x0000001700077209 */ /* 0x004fc60007810000 */
[----:B------:R0:W1:Y:S02]  /*1c10*/  F2I.FTZ.U32.TRUNC.NTZ R15, R14 ;  /* 0x0000000e000f7305 */ /* 0x000064000021f000 */
[----:B------:R-:W2:Y:S01]  /*1c20*/  SHFL.BFLY PT, R0, R7, 0x10, 0x1f ;  /* 0x0e001f0007007f89 */ /* 0x000ea200000e0000 */
[----:B0-----:R-:W-:Y:S01]  /*1c30*/  IMAD.MOV.U32 R14, RZ, RZ, RZ ;  /* 0x000000ffff0e7224 */ /* 0x001fe200078e00ff */
[----:B--2---:R-:W-:Y:S01]  /*1c40*/  FMNMX.FTZ R0, R7, R0, !PT ;  /* 0x0000000007007209 */ /* 0x004fe20007810000 */
[----:B-1----:R-:W-:-:S04]  /*1c50*/  IMAD.MOV R7, RZ, RZ, -R15 ;  /* 0x000000ffff077224 */ /* 0x002fc800078e0a0f */
[----:B------:R-:W0:Y:S01]  /*1c60*/  SHFL.BFLY PT, R13, R0, 0x8, 0x1f ;  /* 0x0d001f00000d7f89 */ /* 0x000e2200000e0000 */
[----:B------:R-:W-:Y:S01]  /*1c70*/  IMAD R12, R7, R6, RZ ;  /* 0x00000006070c7224 */ /* 0x000fe200078e02ff */
[----:B------:R-:W-:Y:S02]  /*1c80*/  IABS R7, R5 ;  /* 0x0000000500077213 */ /* 0x000fe40000000000 */
[----:B------:R-:W-:Y:S01]  /*1c90*/  LOP3.LUT R5, R5, R2, RZ, 0x3c, !PT ;  /* 0x0000000205057212 */ /* 0x000fe200078e3cff */
[----:B------:R-:W-:-:S03]  /*1ca0*/  IMAD.HI.U32 R12, R15, R12, R14 ;  /* 0x0000000c0f0c7227 */ /* 0x000fc600078e000e */
[----:B------:R-:W-:Y:S01]  /*1cb0*/  ISETP.GE.AND P1, PT, R5, RZ, PT ;  /* 0x000000ff0500720c */ /* 0x000fe20003f26270 */
[----:B------:R-:W-:-:S04]  /*1cc0*/  IMAD.MOV.U32 R17, RZ, RZ, R7 ;  /* 0x000000ffff117224 */ /* 0x000fc800078e0007 */
[----:B------:R-:W-:-:S05]  /*1cd0*/  IMAD.HI.U32 R7, R12, R17, RZ ;  /* 0x000000110c077227 */ /* 0x000fca00078e00ff */
[----:B------:R-:W-:-:S05]  /*1ce0*/  IADD3 R12, PT, PT, -R7, RZ, RZ ;  /* 0x000000ff070c7210 */ /* 0x000fca0007ffe1ff */
[----:B------:R-:W-:Y:S01]  /*1cf0*/  IMAD R17, R6, R12, R17 ;  /* 0x0000000c06117224 */ /* 0x000fe200078e0211 */
[----:B0-----:R-:W-:-:S05]  /*1d00*/  FMNMX.FTZ R13, R0, R13, !PT ;  /* 0x0000000d000d7209 */ /* 0x001fca0007810000 */
[----:B------:R-:W0:Y:S02]  /*1d10*/  SHFL.BFLY PT, R16, R13, 0x4, 0x1f ;  /* 0x0c801f000d107f89 */ /* 0x000e2400000e0000 */
[----:B0-----:R-:W-:-:S05]  /*1d20*/  FMNMX.FTZ R16, R13, R16, !PT ;  /* 0x000000100d107209 */ /* 0x001fca0007810000 */
[----:B------:R-:W0:Y:S02]  /*1d30*/  SHFL.BFLY PT, R11, R16, 0x2, 0x1f ;  /* 0x0c401f00100b7f89 */ /* 0x000e2400000e0000 */
[----:B0-----:R-:W-:-:S05]  /*1d40*/  FMNMX.FTZ R11, R16, R11, !PT ;  /* 0x0000000b100b7209 */ /* 0x001fca0007810000 */
[----:B------:R-:W0:Y:S02]  /*1d50*/  SHFL.BFLY PT, R0, R11, 0x1, 0x1f ;  /* 0x0c201f000b007f89 */ /* 0x000e2400000e0000 */
[----:B0-----:R-:W-:-:S04]  /*1d60*/  FMNMX.FTZ R0, R11, R0, !PT ;  /* 0x000000000b007209 */ /* 0x001fc80007810000 */
[----:B------:R-:W-:-:S04]  /*1d70*/  FSETP.NEU.FTZ.AND P0, PT, R0, -INF , PT ;  /* 0xff8000000000780b */ /* 0x000fc80003f1d000 */
[----:B------:R-:W-:Y:S02]  /*1d80*/  FSEL R0, R0, RZ, P0 ;  /* 0x000000ff00007208 */ /* 0x000fe40000000000 */
[----:B------:R-:W-:-:S03]  /*1d90*/  ISETP.GT.U32.AND P0, PT, R6, R17, PT ;  /* 0x000000110600720c */ /* 0x000fc60003f04070 */
[C---:B------:R-:W-:Y:S01]  /*1da0*/  FADD.FTZ R15, -R0.reuse, R27 ;  /* 0x0000001b000f7221 */ /* 0x040fe20000010100 */
[C---:B------:R-:W-:Y:S01]  /*1db0*/  FADD.FTZ R12, -R0.reuse, R22 ;  /* 0x00000016000c7221 */ /* 0x040fe20000010100 */
[C---:B------:R-:W-:Y:S01]  /*1dc0*/  FADD.FTZ R11, -R0.reuse, R25 ;  /* 0x00000019000b7221 */ /* 0x040fe20000010100 */
[----:B------:R-:W-:Y:S01]  /*1dd0*/  FADD.FTZ R13, -R0, R23 ;  /* 0x00000017000d7221 */ /* 0x000fe20000010100 */
[----:B------:R-:W-:Y:S01]  /*1de0*/  FMUL.FTZ R15, R15, 1.4426950216293334961 ;  /* 0x3fb8aa3b0f0f7820 */ /* 0x000fe20000410000 */
[----:B------:R-:W-:Y:S01]  /*1df0*/  FMUL.FTZ R12, R12, 1.4426950216293334961 ;  /* 0x3fb8aa3b0c0c7820 */ /* 0x000fe20000410000 */
[----:B------:R-:W-:Y:S01]  /*1e00*/  FMUL.FTZ R11, R11, 1.4426950216293334961 ;  /* 0x3fb8aa3b0b0b7820 */ /* 0x000fe20000410000 */
[----:B------:R-:W-:-:S03]  /*1e10*/  FMUL.FTZ R13, R13, 1.4426950216293334961 ;  /* 0x3fb8aa3b0d0d7820 */ /* 0x000fc60000410000 */
[----:B------:R-:W-:Y:S01]  /*1e20*/  MUFU.EX2 R15, R15 ;  /* 0x0000000f000f7308 */ /* 0x000fe20000000800 */
[----:B------:R-:W-:Y:S02]  /*1e30*/  @!P0 IMAD.IADD R17, R17, 0x1, -R6 ;  /* 0x0000000111118824 */ /* 0x000fe400078e0a06 */
[----:B------:R-:W-:Y:S01]  /*1e40*/  @!P0 VIADD R7, R7, 0x1 ;  /* 0x0000000107078836 */ /* 0x000fe20000000000 */
[----:B------:R-:W0:Y:S01]  /*1e50*/  MUFU.EX2 R12, R12 ;  /* 0x0000000c000c7308 */ /* 0x000e220000000800 */
[----:B------:R-:W-:Y:S02]  /*1e60*/  ISETP.NE.AND P0, PT, R2, RZ, PT ;  /* 0x000000ff0200720c */ /* 0x000fe40003f05270 */
[----:B------:R-:W-:Y:S01]  /*1e70*/  ISETP.GE.U32.AND P2, PT, R17, R6, PT ;  /* 0x000000061100720c */ /* 0x000fe20003f46070 */
[----:B------:R-:W1:Y:S04]  /*1e80*/  MUFU.EX2 R11, R11 ;  /* 0x0000000b000b7308 */ /* 0x000e680000000800 */
[----:B------:R-:W2:Y:S01]  /*1e90*/  MUFU.EX2 R13, R13 ;  /* 0x0000000d000d7308 */ /* 0x000ea20000000800 */
[----:B0-----:R-:W-:-:S07]  /*1ea0*/  FADD.FTZ R6, R15, R12 ;  /* 0x0000000c0f067221 */ /* 0x001fce0000010000 */
[----:B------:R-:W-:Y:S02]  /*1eb0*/  @P2 VIADD R7, R7, 0x1 ;  /* 0x0000000107072836 */ /* 0x000fe40000000000 */
[----:B-1----:R-:W-:Y:S02]  /*1ec0*/  FADD.FTZ R6, R6, R11 ;  /* 0x0000000b06067221 */ /* 0x002fe40000010000 */
[----:B------:R-:W0:Y:S01]  /*1ed0*/  LDC R11, c[0x0][0x3e0] ;  /* 0x0000f800ff0b7b82 */ /* 0x000e220000000800 */
[----:B------:R-:W-:Y:S01]  /*1ee0*/  @!P1 IADD3 R7, PT, PT, -R7, RZ, RZ ;  /* 0x000000ff07079210 */ /* 0x000fe20007ffe1ff */
[----:B--2---:R-:W-:Y:S01]  /*1ef0*/  FADD.FTZ R12, R6, R13 ;  /* 0x0000000d060c7221 */ /* 0x004fe20000010000 */
[----:B------:R-:W-:-:S04]  /*1f00*/  @!P0 LOP3.LUT R7, RZ, R2, RZ, 0x33, !PT ;  /* 0x00000002ff078212 */ /* 0x000fc800078e33ff */
[----:B------:R-:W1:Y:S01]  /*1f10*/  SHFL.BFLY PT, R13, R12, 0x10, 0x1f ;  /* 0x0e001f000c0d7f89 */ /* 0x000e6200000e0000 */
[----:B------:R-:W-:Y:S01]  /*1f20*/  IMAD R6, R7, UR4, RZ ;  /* 0x0000000407067c24 */ /* 0x000fe2000f8e02ff */
[----:B------:R-:W2:Y:S04]  /*1f30*/  LDCU UR4, c[0x0][0x430] ;  /* 0x00008600ff0477ac */ /* 0x000ea80008000800 */
[-C--:B------:R-:W-:Y:S02]  /*1f40*/  IABS R15, R6.reuse ;  /* 0x00000006000f7213 */ /* 0x080fe40000000000 */
[----:B------:R-:W-:Y:S02]  /*1f50*/  IABS R20, R6 ;  /* 0x0000000600147213 */ /* 0x000fe40000000000 */
[----:B------:R-:W3:Y:S01]  /*1f60*/  I2F.RP R19, R15 ;  /* 0x0000000f00137306 */ /* 0x000ee20000209400 */
[----:B------:R-:W-:-:S02]  /*1f70*/  ISETP.NE.AND P5, PT, R6, RZ, PT ;  /* 0x000000ff0600720c */ /* 0x000fc40003fa5270 */
[----:B------:R-:W-:Y:S02]  /*1f80*/  IADD3 R20, PT, PT, RZ, -R20, RZ ;  /* 0x80000014ff147210 */ /* 0x000fe40007ffe0ff */
[----:B0-----:R-:W-:-:S04]  /*1f90*/  IABS R5, R11 ;  /* 0x0000000b00057213 */ /* 0x001fc80000000000 */
[----:B------:R-:W0:Y:S01]  /*1fa0*/  I2F.RP R16, R5 ;  /* 0x0000000500107306 */ /* 0x000e220000209400 */
[----:B-1----:R-:W-:-:S05]  /*1fb0*/  FADD.FTZ R13, R12, R13 ;  /* 0x0000000d0c0d7221 */ /* 0x002fca0000010000 */
[----:B------:R-:W1:Y:S02]  /*1fc0*/  SHFL.BFLY PT, R14, R13, 0x8, 0x1f ;  /* 0x0d001f000d0e7f89 */ /* 0x000e6400000e0000 */
[----:B---3--:R-:W3:Y:S08]  /*1fd0*/  MUFU.RCP R36, R19 ;  /* 0x0000001300247308 */ /* 0x008ef00000001000 */
[----:B0-----:R-:W0:Y:S01]  /*1fe0*/  MUFU.RCP R32, R16 ;  /* 0x0000001000207308 */ /* 0x001e220000001000 */
[----:B---3--:R-:W-:-:S07]  /*1ff0*/  VIADD R36, R36, 0xffffffe ;  /* 0x0ffffffe24247836 */ /* 0x008fce0000000000 */
[----:B------:R-:W3:Y:S01]  /*2000*/  F2I.FTZ.U32.TRUNC.NTZ R37, R36 ;  /* 0x0000002400257305 */ /* 0x000ee2000021f000 */
[----:B-1----:R-:W-:Y:S01]  /*2010*/  FADD.FTZ R14, R13, R14 ;  /* 0x0000000e0d0e7221 */ /* 0x002fe20000010000 */
[----:B0-----:R-:W-:-:S04]  /*2020*/  VIADD R32, R32, 0xffffffe ;  /* 0x0ffffffe20207836 */ /* 0x001fc80000000000 */
[----:B------:R-:W0:Y:S02]  /*2030*/  SHFL.BFLY PT, R17, R14, 0x4, 0x1f ;  /* 0x0c801f000e117f89 */ /* 0x000e2400000e0000 */
[----:B------:R-:W1:Y:S01]  /*2040*/  F2I.FTZ.U32.TRUNC.NTZ R33, R32 ;  /* 0x0000002000217305 */ /* 0x000e62000021f000 */
[--C-:B---3--:R-:W-:Y:S02]  /*2050*/  IMAD.MOV R30, RZ, RZ, -R37.reuse ;  /* 0x000000ffff1e7224 */ /* 0x108fe400078e0a25 */
[----:B------:R-:W-:Y:S02]  /*2060*/  IMAD.MOV.U32 R36, RZ, RZ, RZ ;  /* 0x000000ffff247224 */ /* 0x000fe400078e00ff */
[----:B------:R-:W-:Y:S01]  /*2070*/  IMAD R30, R30, R15, RZ ;  /* 0x0000000f1e1e7224 */ /* 0x000fe200078e02ff */
[----:B-1----:R-:W-:Y:S01]  /*2080*/  IADD3 R12, PT, PT, RZ, -R33, RZ ;  /* 0x80000021ff0c7210 */ /* 0x002fe20007ffe0ff */
[----:B------:R-:W-:Y:S02]  /*2090*/  IMAD.MOV.U32 R32, RZ, RZ, RZ ;  /* 0x000000ffff207224 */ /* 0x000fe400078e00ff */
[----:B------:R-:W-:-:S04]  /*20a0*/  IMAD.HI.U32 R30, R37, R30, R36 ;  /* 0x0000001e251e7227 */ /* 0x000fc800078e0024 */
[----:B0-----:R-:W-:Y:S01]  /*20b0*/  FADD.FTZ R17, R14, R17 ;  /* 0x000000110e117221 */ /* 0x001fe20000010000 */
[----:B------:R-:W-:Y:S02]  /*20c0*/  IMAD R13, R12, R5, RZ ;  /* 0x000000050c0d7224 */ /* 0x000fe400078e02ff */
[----:B------:R-:W-:Y:S02]  /*20d0*/  VIADD R12, R15, UR17 ;  /* 0x000000110f0c7c36 */ /* 0x000fe40008000000 */
[----:B------:R-:W0:Y:S01]  /*20e0*/  SHFL.BFLY PT, R16, R17, 0x2, 0x1f ;  /* 0x0c401f0011107f89 */ /* 0x000e2200000e0000 */
[----:B------:R-:W-:Y:S02]  /*20f0*/  IMAD.HI.U32 R14, R33, R13, R32 ;  /* 0x0000000d210e7227 */ /* 0x000fe400078e0020 */
[----:B------:R-:W-:-:S05]  /*2100*/  IABS R13, R12 ;  /* 0x0000000c000d7213 */ /* 0x000fca0000000000 */
[----:B------:R-:W-:-:S04]  /*2110*/  IMAD.HI.U32 R30, R30, R13, RZ ;  /* 0x0000000d1e1e7227 */ /* 0x000fc800078e00ff */
[----:B------:R-:W-:Y:S02]  /*2120*/  IMAD R20, R30, R20, R13 ;  /* 0x000000141e147224 */ /* 0x000fe400078e020d */
[----:B------:R-:W-:-:S03]  /*2130*/  IMAD.HI.U32 R19, R14, R13, RZ ;  /* 0x0000000d0e137227 */ /* 0x000fc600078e00ff */
[----:B------:R-:W-:Y:S01]  /*2140*/  ISETP.GT.U32.AND P3, PT, R15, R20, PT ;  /* 0x000000140f00720c */ /* 0x000fe20003f64070 */
[----:B------:R-:W-:-:S04]  /*2150*/  IMAD.MOV R14, RZ, RZ, -R19 ;  /* 0x000000ffff0e7224 */ /* 0x000fc800078e0a13 */
[----:B------:R-:W-:Y:S02]  /*2160*/  IMAD R14, R5, R14, R13 ;  /* 0x0000000e050e7224 */ /* 0x000fe400078e020d */
[----:B0-----:R-:W-:Y:S01]  /*2170*/  FADD.FTZ R16, R17, R16 ;  /* 0x0000001011107221 */ /* 0x001fe20000010000 */
[----:B------:R-:W0:Y:S02]  /*2180*/  LDC.U8 R13, c[0x0][0x549] ;  /* 0x00015240ff0d7b82 */ /* 0x000e240000000000 */
[----:B------:R-:W-:Y:S02]  /*2190*/  ISETP.GT.U32.AND P1, PT, R5, R14, PT ;  /* 0x0000000e0500720c */ /* 0x000fe40003f24070 */
[----:B------:R-:W1:Y:S01]  /*21a0*/  SHFL.BFLY PT, R17, R16, 0x1, 0x1f ;  /* 0x0c201f0010117f89 */ /* 0x000e6200000e0000 */
[----:B------:R-:W-:Y:S01]  /*21b0*/  @!P3 IMAD.IADD R20, R20, 0x1, -R15 ;  /* 0x000000011414b824 */ /* 0x000fe200078e0a0f */
[----:B------:R-:W-:-:S04]  /*21c0*/  @!P3 IADD3 R30, PT, PT, R30, 0x1, RZ ;  /* 0x000000011e1eb810 */ /* 0x000fc80007ffe0ff */
[-C--:B------:R-:W-:Y:S02]  /*21d0*/  ISETP.GE.U32.AND P2, PT, R20, R15.reuse, PT ;  /* 0x0000000f1400720c */ /* 0x080fe40003f46070 */
[C---:B------:R-:W-:Y:S02]  /*21e0*/  LOP3.LUT R20, R12.reuse, R15, RZ, 0x3c, !PT ;  /* 0x0000000f0c147212 */ /* 0x040fe400078e3cff */
[----:B------:R-:W-:Y:S01]  /*21f0*/  LOP3.LUT R12, R12, R11, RZ, 0x3c, !PT ;  /* 0x0000000b0c0c7212 */ /* 0x000fe200078e3cff */
[----:B------:R-:W-:Y:S01]  /*2200*/  @!P1 IMAD.IADD R14, R14, 0x1, -R5 ;  /* 0x000000010e0e9824 */ /* 0x000fe200078e0a05 */
[----:B------:R-:W-:Y:S01]  /*2210*/  ISETP.GE.AND P0, PT, R20, RZ, PT ;  /* 0x000000ff1400720c */ /* 0x000fe20003f06270 */
[----:B------:R-:W-:Y:S01]  /*2220*/  @!P1 VIADD R19, R19, 0x1 ;  /* 0x0000000113139836 */ /* 0x000fe20000000000 */
[----:B------:R-:W-:Y:S01]  /*2230*/  ISETP.GE.AND P3, PT, R12, RZ, PT ;  /* 0x000000ff0c00720c */ /* 0x000fe20003f66270 */
[----:B------:R-:W-:Y:S01]  /*2240*/  IMAD.MOV.U32 R20, RZ, RZ, 0x7f800000 ;  /* 0x7f800000ff147424 */ /* 0x000fe200078e00ff */
[----:B------:R-:W-:-:S02]  /*2250*/  ISETP.GE.U32.AND P4, PT, R14, R5, PT ;  /* 0x000000050e00720c */ /* 0x000fc40003f86070 */
[----:B------:R-:W-:Y:S01]  /*2260*/  ISETP.NE.AND P1, PT, R11, RZ, PT ;  /* 0x000000ff0b00720c */ /* 0x000fe20003f25270 */
[----:B------:R-:W-:Y:S02]  /*2270*/  @P2 VIADD R30, R30, 0x1 ;  /* 0x000000011e1e2836 */ /* 0x000fe40000000000 */
[----:B-1----:R-:W-:-:S04]  /*2280*/  FADD.FTZ R17, R16, R17 ;  /* 0x0000001110117221 */ /* 0x002fc80000010000 */
[----:B------:R-:W-:Y:S02]  /*2290*/  @!P0 IADD3 R30, PT, PT, -R30, RZ, RZ ;  /* 0x000000ff1e1e8210 */ /* 0x000fe40007ffe1ff */
[----:B0-----:R-:W-:Y:S02]  /*22a0*/  ISETP.NE.AND P0, PT, R13, RZ, PT ;  /* 0x000000ff0d00720c */ /* 0x001fe40003f05270 */
[----:B------:R-:W-:Y:S01]  /*22b0*/  FSETP.NE.FTZ.AND P2, PT, R17, RZ, PT ;  /* 0x000000ff1100720b */ /* 0x000fe20003f55000 */
[----:B------:R-:W-:Y:S01]  /*22c0*/  @P4 VIADD R19, R19, 0x1 ;  /* 0x0000000113134836 */ /* 0x000fe20000000000 */
[----:B------:R-:W-:Y:S02]  /*22d0*/  ISETP.NE.AND P4, PT, R7, RZ, PT ;  /* 0x000000ff0700720c */ /* 0x000fe40003f85270 */
[----:B------:R-:W-:Y:S01]  /*22e0*/  @!P5 LOP3.LUT R30, RZ, R15, RZ, 0x33, !PT ;  /* 0x0000000fff1ed212 */ /* 0x000fe200078e33ff */
[----:B------:R-:W-:Y:S01]  /*22f0*/  @!P3 IMAD.MOV R19, RZ, RZ, -R19 ;  /* 0x000000ffff13b224 */ /* 0x000fe200078e0a13 */
[----:B------:R-:W-:-:S02]  /*2300*/  @!P1 LOP3.LUT R19, RZ, R11, RZ, 0x33, !PT ;  /* 0x0000000bff139212 */ /* 0x000fc400078e33ff */
[----:B------:R-:W-:Y:S02]  /*2310*/  LOP3.LUT P1, RZ, R18, 0x39f, RZ, 0xc0, !PT ;  /* 0x0000039f12ff7812 */ /* 0x000fe4000782c0ff */
[----:B------:R-:W-:Y:S02]  /*2320*/  SEL R14, R2, 0x1, !P0 ;  /* 0x00000001020e7807 */ /* 0x000fe40004000000 */
[----:B------:R-:W-:Y:S01]  /*2330*/  SEL R12, RZ, 0x1, !P4 ;  /* 0x00000001ff0c7807 */ /* 0x000fe20006000000 */
[----:B------:R-:W0:Y:S01]  /*2340*/  @P2 MUFU.LG2 R17, R17 ;  /* 0x0000001100112308 */ /* 0x000e220000000c00 */
[----:B------:R-:W-:Y:S02]  /*2350*/  SHF.R.S32.HI R7, RZ, 0x1f, R6 ;  /* 0x0000001fff077819 */ /* 0x000fe40000011406 */
[----:B------:R-:W-:Y:S02]  /*2360*/  ISETP.LT.U32.AND P0, PT, R28, R30, PT ;  /* 0x0000001e1c00720c */ /* 0x000fe40003f01070 */
[----:B------:R-:W-:-:S02]  /*2370*/  SHF.R.S32.HI R5, RZ, 0x1f, R30 ;  /* 0x0000001fff057819 */ /* 0x000fc4000001141e */
[----:B------:R-:W-:Y:S01]  /*2380*/  LOP3.LUT R12, R7, R12, RZ, 0xfc, !PT ;  /* 0x0000000c070c7212 */ /* 0x000fe200078efcff */
[----:B--2---:R-:W-:Y:S01]  /*2390*/  IMAD R7, R2, UR4, RZ ;  /* 0x0000000402077c24 */ /* 0x004fe2000f8e02ff */
[----:B------:R-:W-:Y:S01]  /*23a0*/  ISETP.LT.AND.EX P0, PT, R29, R5, PT, P0 ;  /* 0x000000051d00720c */ /* 0x000fe20003f01300 */
[----:B------:R-:W-:Y:S02]  /*23b0*/  IMAD R5, R19, R14, RZ ;  /* 0x0000000e13057224 */ /* 0x000fe400078e02ff */
[----:B------:R-:W-:Y:S01]  /*23c0*/  IMAD R6, R6, R7, RZ ;  /* 0x0000000706067224 */ /* 0x000fe200078e02ff */
[----:B------:R-:W-:Y:S01]  /*23d0*/  SEL R7, R28, R30, P0 ;  /* 0x0000001e1c077207 */ /* 0x000fe20000000000 */
[----:B------:R-:W-:Y:S02]  /*23e0*/  IMAD R5, R12, R5, RZ ;  /* 0x000000050c057224 */ /* 0x000fe400078e02ff */
[----:B0-----:R-:W-:Y:S01]  /*23f0*/  @P2 FFMA.FTZ R20, R17, 0.69314718246459960938, R0 ;  /* 0x3f31721811142823 */ /* 0x001fe20000010000 */
[----:B------:R-:W-:Y:S06]  /*2400*/  @P1 BRA `(.L_x_15) ;  /* 0x0000001000941947 */ /* 0x000fec0003800000 */
[----:B------:R-:W0:Y:S02]  /*2410*/  LDCU.U8 UR4, c[0x0][0x548] ;  /* 0x0000a900ff0477ac */ /* 0x000e240008000000 */
[----:B0-----:R-:W-:-:S09]  /*2420*/  UISETP.NE.AND UP0, UPT, UR4, URZ, UPT ;  /* 0x000000ff0400728c */ /* 0x001fd2000bf05270 */
[----:B------:R-:W-:Y:S05]  /*2430*/  BRA.U !UP0, `(.L_x_16) ;  /* 0x0000001108787547 */ /* 0x000fea000b800000 */
[----:B------:R-:W-:Y:S01]  /*2440*/  VIADD R30, R21, UR19 ;  /* 0x00000013151e7c36 */ /* 0x000fe20008000000 */
[----:B------:R-:W-:Y:S02]  /*2450*/  ISETP.LT.U32.AND P0, PT, R11, 0x1, PT ;  /* 0x000000010b00780c */ /* 0x000fe40003f01070 */
[----:B------:R-:W-:Y:S02]  /*2460*/  SHF.R.S32.HI R0, RZ, 0x1f, R11 ;  /* 0x0000001fff007819 */ /* 0x000fe4000001140b */
[----:B------:R-:W-:Y:S02]  /*2470*/  ISETP.GE.AND P1, PT, R30, UR20, PT ;  /* 0x000000141e007c0c */ /* 0x000fe4000bf26270 */
[----:B------:R-:W-:-:S04]  /*2480*/  ISETP.LT.AND.EX P0, PT, R0, RZ, PT, P0 ;  /* 0x000000ff0000720c */ /* 0x000fc80003f01300 */
[----:B------:R-:W-:Y:S02]  /*2490*/  SEL R11, R11, 0x1, P0 ;  /* 0x000000010b0b7807 */ /* 0x000fe40000000000 */
[----:B------:R-:W-:-:S05]  /*24a0*/  SEL R0, R0, RZ, P0 ;  /* 0x000000ff00007207 */ /* 0x000fca0000000000 */
[----:B------:R-:W-:Y:S05]  /*24b0*/  @P1 BRA `(.L_x_15) ;  /* 0x0000001000681947 */ /* 0x000fea0003800000 */
[C---:B------:R-:W-:Y:S01]  /*24c0*/  IADD3 R2, P1, PT, R11.reuse, 0x1, RZ ;  /* 0x000000010b027810 */ /* 0x040fe20007f3e0ff */
[----:B------:R-:W-:Y:S01]  /*24d0*/  USHF.R.S32.HI UR4, URZ, 0x1f, UR18 ;  /* 0x0000001fff047899 */ /* 0x000fe20008011412 */
[----:B------:R-:W-:Y:S02]  /*24e0*/  IMAD R14, R0, UR18, RZ ;  /* 0x00000012000e7c24 */ /* 0x000fe4000f8e02ff */
[----:B------:R-:W-:Y:S01]  /*24f0*/  ISETP.GE.U32.AND P0, PT, R2, 0x3, PT ;  /* 0x000000030200780c */ /* 0x000fe20003f06070 */
[----:B------:R-:W-:Y:S01]  /*2500*/  IMAD.WIDE.U32 R12, R11, UR18, RZ ;  /* 0x000000120b0c7c25 */ /* 0x000fe2000f8e00ff */
[----:B------:R-:W-:-:S03]  /*2510*/  IADD3.X R2, PT, PT, RZ, R0, RZ, P1, !PT ;  /* 0x00000000ff027210 */ /* 0x000fc60000ffe4ff */
[----:B------:R-:W-:Y:S01]  /*2520*/  IMAD R15, R11, UR4, R14 ;  /* 0x000000040b0f7c24 */ /* 0x000fe2000f8e020e */
[----:B------:R-:W-:-:S04]  /*2530*/  ISETP.GE.U32.AND.EX P0, PT, R2, RZ, PT, P0 ;  /* 0x000000ff0200720c */ /* 0x000fc80003f06100 */
[----:B------:R-:W-:Y:S02]  /*2540*/  IADD3 R15, PT, PT, R13, R15, RZ ;  /* 0x0000000f0d0f7210 */ /* 0x000fe40007ffe0ff */
[----:B------:R-:W-:Y:S02]  /*2550*/  SEL R32, R11, RZ, !P0 ;  /* 0x000000ff0b207207 */ /* 0x000fe40004000000 */
[----:B------:R-:W-:-:S03]  /*2560*/  SEL R13, R0, RZ, !P0 ;  /* 0x000000ff000d7207 */ /* 0x000fc60004000000 */
[-C--:B------:R-:W-:Y:S02]  /*2570*/  IMAD R0, R15, R32.reuse, RZ ;  /* 0x000000200f007224 */ /* 0x080fe400078e02ff */
[----:B------:R-:W-:-:S04]  /*2580*/  IMAD.WIDE.U32 R32, R12, R32, RZ ;  /* 0x000000200c207225 */ /* 0x000fc800078e00ff */
[----:B------:R-:W-:-:S05]  /*2590*/  IMAD R13, R13, R12, R0 ;  /* 0x0000000c0d0d7224 */ /* 0x000fca00078e0200 */
[----:B------:R-:W-:-:S04]  /*25a0*/  IADD3 R13, PT, PT, R33, R13, RZ ;  /* 0x0000000d210d7210 */ /* 0x000fc80007ffe0ff */
[----:B------:R-:W-:-:S13]  /*25b0*/  ISETP.NE.U32.AND P0, PT, R13, RZ, PT ;  /* 0x000000ff0d00720c */ /* 0x000fda0003f05070 */
[----:B------:R-:W-:Y:S05]  /*25c0*/  @P0 BRA `(.L_x_17) ;  /* 0x00000000005c0947 */ /* 0x000fea0003800000 */
[----:B------:R-:W0:Y:S01]  /*25d0*/  I2F.U32.RP R2, R32 ;  /* 0x0000002000027306 */ /* 0x000e220000209000 */
[----:B------:R-:W-:Y:S01]  /*25e0*/  ISETP.NE.U32.AND P0, PT, R32, RZ, PT ;  /* 0x000000ff2000720c */ /* 0x000fe20003f05070 */
[----:B------:R-:W-:-:S06]  /*25f0*/  HFMA2 R31, -RZ, RZ, 0, 0 ;  /* 0x00000000ff1f7431 */ /* 0x000fcc00000001ff */
[----:B0-----:R-:W0:Y:S02]  /*2600*/  MUFU.RCP R12, R2 ;  /* 0x00000002000c7308 */ /* 0x001e240000001000 */
[----:B0-----:R-:W-:-:S06]  /*2610*/  IADD3 R12, PT, PT, R12, 0xffffffe, RZ ;  /* 0x0ffffffe0c0c7810 */ /* 0x001fcc0007ffe0ff */
        /* <DEDUP_REMOVED lines=13> */
[----:B------:R-:W-:-:S05]  /*26f0*/  @!P0 LOP3.LUT R0, RZ, R32, RZ, 0x33, !PT ;  /* 0x00000020ff008212 */ /* 0x000fca00078e33ff */
[----:B------:R-:W-:-:S04]  /*2700*/  IMAD.MOV R13, RZ, RZ, -R0 ;  /* 0x000000ffff0d7224 */ /* 0x000fc800078e0a00 */
[----:B------:R-:W-:Y:S01]  /*2710*/  IMAD R2, R32, R13, R30 ;  /* 0x0000000d20027224 */ /* 0x000fe200078e021e */
[----:B------:R-:W-:Y:S01]  /*2720*/  MOV R30, R0 ;  /* 0x00000000001e7202 */ /* 0x000fe20000000f00 */
[----:B------:R-:W-:Y:S06]  /*2730*/  BRA `(.L_x_18) ;  /* 0x0000000000247947 */ /* 0x000fec0003800000 */
.L_x_17:
[----:B------:R-:W-:Y:S01]  /*2740*/  IMAD.MOV.U32 R16, RZ, RZ, R30 ;  /* 0x000000ffff107224 */ /* 0x000fe200078e001e */
[----:B------:R-:W-:Y:S01]  /*2750*/  MOV R15, RZ ;  /* 0x000000ff000f7202 */ /* 0x000fe20000000f00 */
[----:B------:R-:W-:Y:S01]  /*2760*/  IMAD.MOV.U32 R14, RZ, RZ, R32 ;  /* 0x000000ffff0e7224 */ /* 0x000fe200078e0020 */
[----:B------:R-:W-:Y:S02]  /*2770*/  MOV R12, 0x2790 ;  /* 0x00002790000c7802 */ /* 0x000fe40000000f00 */
[----:B------:R-:W-:Y:S05]  /*2780*/  CALL.REL.NOINC `($__internal_0_$__cuda_sm20_div_s64) ;  /* 0x00000020005c7944 */ /* 0x000fea0003c00000 */
[----:B------:R-:W-:Y:S02]  /*2790*/  IADD3 R13, PT, PT, -R0, RZ, RZ ;  /* 0x000000ff000d7210 */ /* 0x000fe40007ffe1ff */
[----:B------:R-:W-:-:S03]  /*27a0*/  MOV R31, R15 ;  /* 0x0000000f001f7202 */ /* 0x000fc60000000f00 */
[----:B------:R-:W-:Y:S01]  /*27b0*/  IMAD R2, R32, R13, R30 ;  /* 0x0000000d20027224 */ /* 0x000fe200078e021e */
[----:B------:R-:W-:-:S07]  /*27c0*/  MOV R30, R0 ;  /* 0x00000000001e7202 */ /* 0x000fce0000000f00 */
.L_x_18:
[----:B------:R-:W-:Y:S01]  /*27d0*/  IABS R14, UR18 ;  /* 0x00000012000e7c13 */ /* 0x000fe20008000000 */
[----:B------:R-:W-:Y:S01]  /*27e0*/  IMAD R3, R3, R10, RZ ;  /* 0x0000000a03037224 */ /* 0x000fe200078e02ff */
[----:B------:R-:W-:Y:S01]  /*27f0*/  IABS R12, R2 ;  /* 0x00000002000c7213 */ /* 0x000fe20000000000 */
[----:B------:R-:W-:Y:S01]  /*2800*/  BSSY.RECONVERGENT B0, `(.L_x_19) ;  /* 0x0000040000007945 */ /* 0x000fe20003800200 */
[----:B------:R-:W0:Y:S01]  /*2810*/  I2F.RP R15, R14 ;  /* 0x0000000e000f7306 */ /* 0x000e220000209400 */
[----:B------:R-:W-:Y:S01]  /*2820*/  IABS R0, UR18 ;  /* 0x0000001200007c13 */ /* 0x000fe20008000000 */
[----:B------:R-:W-:-:S04]  /*2830*/  IMAD R3, R9, R4, R3 ;  /* 0x0000000409037224 */ /* 0x000fc800078e0203 */
[----:B------:R-:W-:Y:S02]  /*2840*/  IMAD.MOV R0, RZ, RZ, -R0 ;  /* 0x000000ffff007224 */ /* 0x000fe400078e0a00 */
[----:B0-----:R-:W0:Y:S02]  /*2850*/  MUFU.RCP R16, R15 ;  /* 0x0000000f00107308 */ /* 0x001e240000001000 */
[----:B0-----:R-:W-:-:S06]  /*2860*/  VIADD R16, R16, 0xffffffe ;  /* 0x0ffffffe10107836 */ /* 0x001fcc0000000000 */
[----:B------:R-:W0:Y:S02]  /*2870*/  F2I.FTZ.U32.TRUNC.NTZ R17, R16 ;  /* 0x0000001000117305 */ /* 0x000e24000021f000 */
[----:B0-----:R-:W-:Y:S01]  /*2880*/  IMAD.MOV R13, RZ, RZ, -R17 ;  /* 0x000000ffff0d7224 */ /* 0x001fe200078e0a11 */
[----:B------:R-:W-:-:S03]  /*2890*/  MOV R16, RZ ;  /* 0x000000ff00107202 */ /* 0x000fc60000000f00 */
[----:B------:R-:W-:-:S04]  /*28a0*/  IMAD R13, R13, R14, RZ ;  /* 0x0000000e0d0d7224 */ /* 0x000fc800078e02ff */
[----:B------:R-:W-:-:S04]  /*28b0*/  IMAD.HI.U32 R13, R17, R13, R16 ;  /* 0x0000000d110d7227 */ /* 0x000fc800078e0010 */
[----:B------:R-:W-:-:S04]  /*28c0*/  IMAD.WIDE.U32 R16, R9, R10, RZ ;  /* 0x0000000a09107225 */ /* 0x000fc800078e00ff */
[----:B------:R-:W-:-:S04]  /*28d0*/  IMAD.HI.U32 R13, R13, R12, RZ ;  /* 0x0000000c0d0d7227 */ /* 0x000fc800078e00ff */
[----:B------:R-:W-:Y:S01]  /*28e0*/  IMAD R15, R13, R0, R12 ;  /* 0x000000000d0f7224 */ /* 0x000fe200078e020c */
[----:B------:R-:W-:Y:S01]  /*28f0*/  LOP3.LUT R0, R2, UR18, RZ, 0x3c, !PT ;  /* 0x0000001202007c12 */ /* 0x000fe2000f8e3cff */
[----:B------:R-:W-:Y:S02]  /*2900*/  IMAD.IADD R3, R17, 0x1, R3 ;  /* 0x0000000111037824 */ /* 0x000fe400078e0203 */
[-C--:B------:R-:W-:Y:S01]  /*2910*/  IMAD.WIDE.U32 R32, R16, R34.reuse, RZ ;  /* 0x0000002210207225 */ /* 0x080fe200078e00ff */
[----:B------:R-:W-:Y:S02]  /*2920*/  ISETP.GT.U32.AND P1, PT, R14, R15, PT ;  /* 0x0000000f0e00720c */ /* 0x000fe40003f24070 */
[----:B------:R-:W-:Y:S01]  /*2930*/  ISETP.GE.AND P0, PT, R0, RZ, PT ;  /* 0x000000ff0000720c */ /* 0x000fe20003f06270 */
[----:B------:R-:W-:-:S04]  /*2940*/  IMAD R3, R3, R34, RZ ;  /* 0x0000002203037224 */ /* 0x000fc800078e02ff */
[----:B------:R-:W-:-:S06]  /*2950*/  IMAD R3, R35, R16, R3 ;  /* 0x0000001023037224 */ /* 0x000fcc00078e0203 */
[-C--:B------:R-:W-:Y:S02]  /*2960*/  @!P1 IADD3 R15, PT, PT, R15, -R14.reuse, RZ ;  /* 0x8000000e0f0f9210 */ /* 0x080fe40007ffe0ff */
[----:B------:R-:W-:Y:S02]  /*2970*/  @!P1 IADD3 R13, PT, PT, R13, 0x1, RZ ;  /* 0x000000010d0d9810 */ /* 0x000fe40007ffe0ff */
[----:B------:R-:W-:Y:S02]  /*2980*/  ISETP.GE.U32.AND P2, PT, R15, R14, PT ;  /* 0x0000000e0f00720c */ /* 0x000fe40003f46070 */
[----:B------:R-:W-:-:S11]  /*2990*/  ISETP.NE.AND P1, PT, RZ, UR18, PT ;  /* 0x00000012ff007c0c */ /* 0x000fd6000bf25270 */
[----:B------:R-:W-:-:S05]  /*29a0*/  @P2 VIADD R13, R13, 0x1 ;  /* 0x000000010d0d2836 */ /* 0x000fca0000000000 */
[----:B------:R-:W-:Y:S01]  /*29b0*/  MOV R4, R13 ;  /* 0x0000000d00047202 */ /* 0x000fe20000000f00 */
[----:B------:R-:W-:-:S03]  /*29c0*/  IMAD.IADD R13, R33, 0x1, R3 ;  /* 0x00000001210d7824 */ /* 0x000fc600078e0203 */
[----:B------:R-:W-:Y:S02]  /*29d0*/  @!P0 IADD3 R4, PT, PT, -R4, RZ, RZ ;  /* 0x000000ff04048210 */ /* 0x000fe40007ffe1ff */
[----:B------:R-:W-:Y:S02]  /*29e0*/  LOP3.LUT R0, R31, R13, RZ, 0xfc, !PT ;  /* 0x0000000d1f007212 */ /* 0x000fe400078efcff */
[----:B------:R-:W-:Y:S02]  /*29f0*/  @!P1 LOP3.LUT R4, RZ, UR18, RZ, 0x33, !PT ;  /* 0x00000012ff049c12 */ /* 0x000fe4000f8e33ff */
[----:B------:R-:W-:Y:S02]  /*2a00*/  ISETP.NE.U32.AND P0, PT, R0, RZ, PT ;  /* 0x000000ff0000720c */ /* 0x000fe40003f05070 */
[----:B------:R-:W-:-:S05]  /*2a10*/  IADD3 R3, PT, PT, -R4, RZ, RZ ;  /* 0x000000ff04037210 */ /* 0x000fca0007ffe1ff */
[----:B------:R-:W-:-:S06]  /*2a20*/  IMAD R3, R3, UR18, R2 ;  /* 0x0000001203037c24 */ /* 0x000fcc000f8e0202 */
[----:B------:R-:W-:Y:S05]  /*2a30*/  @P0 BRA `(.L_x_20) ;  /* 0x0000000000540947 */ /* 0x000fea0003800000 */
[----:B------:R-:W0:Y:S01]  /*2a40*/  I2F.U32.RP R2, R32 ;  /* 0x0000002000027306 */ /* 0x000e220000209000 */
[----:B------:R-:W-:-:S07]  /*2a50*/  ISETP.NE.U32.AND P0, PT, R32, RZ, PT ;  /* 0x000000ff2000720c */ /* 0x000fce0003f05070 */
        /* <DEDUP_REMOVED lines=15> */
[----:B------:R-:W-:-:S04]  /*2b50*/  @!P0 LOP3.LUT R0, RZ, R32, RZ, 0x33, !PT ;  /* 0x00000020ff008212 */ /* 0x000fc800078e33ff */
[----:B------:R-:W-:-:S05]  /*2b60*/  IADD3 R31, PT, PT, -R0, RZ, RZ ;  /* 0x000000ff001f7210 */ /* 0x000fca0007ffe1ff */
[----:B------:R-:W-:Y:S01]  /*2b70*/  IMAD R31, R32, R31, R30 ;  /* 0x0000001f201f7224 */ /* 0x000fe200078e021e */
[----:B------:R-:W-:Y:S05]  /*2b80*/  BRA `(.L_x_21) ;  /* 0x00000000001c7947 */ /* 0x000fea0003800000 */
.L_x_20:
[----:B------:R-:W-:Y:S01]  /*2b90*/  IMAD.MOV.U32 R16, RZ, RZ, R30 ;  /* 0x000000ffff107224 */ /* 0x000fe200078e001e */
[----:B------:R-:W-:Y:S01]  /*2ba0*/  MOV R15, R31 ;  /* 0x0000001f000f7202 */ /* 0x000fe20000000f00 */
[----:B------:R-:W-:Y:S01]  /*2bb0*/  IMAD.MOV.U32 R14, RZ, RZ, R32 ;  /* 0x000000ffff0e7224 */ /* 0x000fe200078e0020 */
[----:B------:R-:W-:Y:S02]  /*2bc0*/  MOV R12, 0x2be0 ;  /* 0x00002be0000c7802 */ /* 0x000fe40000000f00 */
[----:B------:R-:W-:Y:S05]  /*2bd0*/  CALL.REL.NOINC `($__internal_0_$__cuda_sm20_div_s64) ;  /* 0x0000001c00487944 */ /* 0x000fea0003c00000 */
[----:B------:R-:W-:-:S05]  /*2be0*/  IADD3 R31, PT, PT, -R0, RZ, RZ ;  /* 0x000000ff001f7210 */ /* 0x000fca0007ffe1ff */
[----:B------:R-:W-:Y:S02]  /*2bf0*/  IMAD R31, R31, R32, R30 ;  /* 0x000000201f1f7224 */ /* 0x000fe400078e021e */
.L_x_21:
[----:B------:R-:W-:Y:S05]  /*2c00*/  BSYNC.RECONVERGENT B0 ;  /* 0x0000000000007941 */ /* 0x000fea0003800200 */
.L_x_19:
[----:B------:R-:W-:Y:S01]  /*2c10*/  IABS R16, R10 ;  /* 0x0000000a00107213 */ /* 0x000fe20000000000 */
[----:B------:R-:W0:Y:S01]  /*2c20*/  LDCU.U8 UR8, c[0x0][0x549] ;  /* 0x0000a920ff0877ac */ /* 0x000e220008000000 */
[----:B------:R-:W-:Y:S02]  /*2c30*/  IABS R15, R9 ;  /* 0x00000009000f7213 */ /* 0x000fe40000000000 */
[----:B------:R-:W1:Y:S01]  /*2c40*/  I2F.U32.RP R2, R16 ;  /* 0x0000001000027306 */ /* 0x000e620000209000 */
[----:B------:R-:W-:Y:S01]  /*2c50*/  IABS R14, R8 ;  /* 0x00000008000e7213 */ /* 0x000fe20000000000 */
[----:B------:R-:W2:Y:S01]  /*2c60*/  LDCU.64 UR4, c[0x0][0x430] ;  /* 0x00008600ff0477ac */ /* 0x000ea20008000a00 */
[----:B------:R-:W-:Y:S02]  /*2c70*/  IABS R13, R7 ;  /* 0x00000007000d7213 */ /* 0x000fe40000000000 */
[----:B------:R-:W-:-:S03]  /*2c80*/  ISETP.NE.AND P5, PT, R9, RZ, PT ;  /* 0x000000ff0900720c */ /* 0x000fc60003fa5270 */
[----:B------:R-:W3:Y:S01]  /*2c90*/  I2F.U32.RP R30, R15 ;  /* 0x0000000f001e7306 */ /* 0x000ee20000209000 */
[----:B0-----:R-:W-:-:S07]  /*2ca0*/  UISETP.NE.AND UP0, UPT, UR8, URZ, UPT ;  /* 0x000000ff0800728c */ /* 0x001fce000bf05270 */
[----:B-1----:R-:W0:Y:S01]  /*2cb0*/  MUFU.RCP R2, R2 ;  /* 0x0000000200027308 */ /* 0x002e220000001000 */
[----:B--2---:R-:W-:Y:S02]  /*2cc0*/  USEL UR8, UR5, 0x1, !UP0 ;  /* 0x0000000105087887 */ /* 0x004fe4000c000000 */
[----:B------:R-:W-:-:S05]  /*2cd0*/  USEL UR9, UR4, 0x1, UP0 ;  /* 0x0000000104097887 */ /* 0x000fca0008000000 */
[----:B------:R-:W1:Y:S01]  /*2ce0*/  I2F.U32.RP R19, R14 ;  /* 0x0000000e00137306 */ /* 0x000e620000209000 */
[----:B------:R-:W-:Y:S02]  /*2cf0*/  UIMAD UR4, UR5, UR4, URZ ;  /* 0x00000004050472a4 */ /* 0x000fe4000f8e02ff */
[----:B------:R-:W-:-:S05]  /*2d00*/  UIMAD UR5, UR9, UR5, URZ ;  /* 0x00000005090572a4 */ /* 0x000fca000f8e02ff */
[----:B---3--:R-:W2:Y:S01]  /*2d10*/  MUFU.RCP R28, R30 ;  /* 0x0000001e001c7308 */ /* 0x008ea20000001000 */
[----:B0-----:R-:W-:-:S07]  /*2d20*/  VIADD R32, R2, 0xffffffe ;  /* 0x0ffffffe02207836 */ /* 0x001fce0000000000 */
[----:B------:R-:W-:Y:S08]  /*2d30*/  I2F.U32.RP R12, R13 ;  /* 0x0000000d000c7306 */ /* 0x000ff00000209000 */
[----:B-1----:R-:W0:Y:S01]  /*2d40*/  MUFU.RCP R34, R19 ;  /* 0x0000001300227308 */ /* 0x002e220000001000 */
[----:B--2---:R-:W-:-:S07]  /*2d50*/  VIADD R28, R28, 0xffffffe ;  /* 0x0ffffffe1c1c7836 */ /* 0x004fce0000000000 */
[----:B------:R-:W1:Y:S08]  /*2d60*/  F2I.FTZ.U32.TRUNC.NTZ R33, R32 ;  /* 0x0000002000217305 */ /* 0x000e70000021f000 */
[----:B------:R-:W2:Y:S01]  /*2d70*/  F2I.FTZ.U32.TRUNC.NTZ R29, R28 ;  /* 0x0000001c001d7305 */ /* 0x000ea2000021f000 */
[----:B0-----:R-:W-:Y:S01]  /*2d80*/  IADD3 R34, PT, PT, R34, 0xffffffe, RZ ;  /* 0x0ffffffe22227810 */ /* 0x001fe20007ffe0ff */
[----:B-1----:R-:W-:-:S06]  /*2d90*/  IMAD.MOV R17, RZ, RZ, -R33 ;  /* 0x000000ffff117224 */ /* 0x002fcc00078e0a21 */
[----:B------:R-:W0:Y:S01]  /*2da0*/  MUFU.RCP R12, R12 ;  /* 0x0000000c000c7308 */ /* 0x000e220000001000 */
[----:B------:R-:W-:Y:S02]  /*2db0*/  IMAD.MOV.U32 R32, RZ, RZ, RZ ;  /* 0x000000ffff207224 */ /* 0x000fe400078e00ff */
[----:B------:R-:W-:Y:S02]  /*2dc0*/  IMAD R17, R17, R16, RZ ;  /* 0x0000001011117224 */ /* 0x000fe400078e02ff */
[----:B--2---:R-:W-:-:S03]  /*2dd0*/  IMAD.MOV R2, RZ, RZ, -R29 ;  /* 0x000000ffff027224 */ /* 0x004fc600078e0a1d */
[----:B------:R-:W1:Y:S01]  /*2de0*/  F2I.FTZ.U32.TRUNC.NTZ R35, R34 ;  /* 0x0000002200237305 */ /* 0x000e62000021f000 */
[----:B------:R-:W-:-:S04]  /*2df0*/  IMAD.HI.U32 R19, R33, R17, R32 ;  /* 0x0000001121137227 */ /* 0x000fc800078e0020 */
[----:B------:R-:W-:Y:S02]  /*2e00*/  IMAD.MOV.U32 R28, RZ, RZ, RZ ;  /* 0x000000ffff1c7224 */ /* 0x000fe400078e00ff */
[----:B------:R-:W-:Y:S01]  /*2e10*/  IMAD R17, R2, R15, RZ ;  /* 0x0000000f02117224 */ /* 0x000fe200078e02ff */
[----:B0-----:R-:W-:-:S03]  /*2e20*/  IADD3 R32, PT, PT, R12, 0xffffffe, RZ ;  /* 0x0ffffffe0c207810 */ /* 0x001fc60007ffe0ff */
[----:B------:R-:W-:Y:S01]  /*2e30*/  IMAD.HI.U32 R29, R29, R17, R28 ;  /* 0x000000111d1d7227 */ /* 0x000fe200078e001c */
[----:B------:R-:W-:Y:S01]  /*2e40*/  IABS R12, R11 ;  /* 0x0000000b000c7213 */ /* 0x000fe20000000000 */
[----:B------:R-:W0:Y:S02]  /*2e50*/  F2I.FTZ.U32.TRUNC.NTZ R33, R32 ;  /* 0x0000002000217305 */ /* 0x000e24000021f000 */
[--C-:B-1----:R-:W-:Y:S02]  /*2e60*/  IMAD.MOV R17, RZ, RZ, -R35.reuse ;  /* 0x000000ffff117224 */ /* 0x102fe400078e0a23 */
[----:B------:R-:W-:Y:S02]  /*2e70*/  HFMA2 R34, -RZ, RZ, 0, 0 ;  /* 0x00000000ff227431 */ /* 0x000fe400000001ff */
[----:B------:R-:W-:Y:S02]  /*2e80*/  IMAD R17, R17, R14, RZ ;  /* 0x0000000e11117224 */ /* 0x000fe400078e02ff */
[----:B------:R-:W1:Y:S02]  /*2e90*/  I2F.U32.RP R28, R12 ;  /* 0x0000000c001c7306 */ /* 0x000e640000209000 */
[----:B------:R-:W-:-:S04]  /*2ea0*/  IMAD.HI.U32 R37, R35, R17, R34 ;  /* 0x0000001123257227 */ /* 0x000fc800078e0022 */
[--C-:B0-----:R-:W-:Y:S02]  /*2eb0*/  IMAD.MOV R2, RZ, RZ, -R33.reuse ;  /* 0x000000ffff027224 */ /* 0x101fe400078e0a21 */
[----:B------:R-:W-:Y:S02]  /*2ec0*/  IMAD.MOV.U32 R32, RZ, RZ, RZ ;  /* 0x000000ffff207224 */ /* 0x000fe400078e00ff */
[----:B------:R-:W-:Y:S01]  /*2ed0*/  IMAD R17, R2, R13, RZ ;  /* 0x0000000d02117224 */ /* 0x000fe200078e02ff */
[----:B------:R-:W-:Y:S01]  /*2ee0*/  IABS R2, R31 ;  /* 0x0000001f00027213 */ /* 0x000fe20000000000 */
[----:B-1----:R-:W0:Y:S02]  /*2ef0*/  MUFU.RCP R34, R28 ;  /* 0x0000001c00227308 */ /* 0x002e240000001000 */
[----:B------:R-:W-:Y:S01]  /*2f00*/  IMAD.HI.U32 R17, R33, R17, R32 ;  /* 0x0000001121117227 */ /* 0x000fe200078e0020 */
[----:B------:R-:W-:-:S03]  /*2f10*/  IABS R33, R10 ;  /* 0x0000000a00217213 */ /* 0x000fc60000000000 */
[----:B------:R-:W-:Y:S01]  /*2f20*/  IMAD.HI.U32 R30, R19, R2, RZ ;  /* 0x00000002131e7227 */ /* 0x000fe200078e00ff */
[----:B------:R-:W-:Y:S02]  /*2f30*/  IADD3 R33, PT, PT, RZ, -R33, RZ ;  /* 0x80000021ff217210 */ /* 0x000fe40007ffe0ff */
[----:B------:R-:W-:-:S03]  /*2f40*/  IABS R19, R8 ;  /* 0x0000000800137213 */ /* 0x000fc60000000000 */
[----:B------:R-:W-:Y:S01]  /*2f50*/  IMAD R33, R30, R33, R2 ;  /* 0x000000211e217224 */ /* 0x000fe200078e0202 */
[----:B------:R-:W-:Y:S01]  /*2f60*/  IABS R2, R0 ;  /* 0x0000000000027213 */ /* 0x000fe20000000000 */
[----:B------:R-:W-:-:S03]  /*2f70*/  IMAD.MOV R19, RZ, RZ, -R19 ;  /* 0x000000ffff137224 */ /* 0x000fc600078e0a13 */
[----:B------:R-:W-:Y:S01]  /*2f80*/  ISETP.GT.U32.AND P3, PT, R16, R33, PT ;  /* 0x000000211000720c */ /* 0x000fe20003f64070 */
[----:B0-----:R-:W-:Y:S02]  /*2f90*/  VIADD R34, R34, 0xffffffe ;  /* 0x0ffffffe22227836 */ /* 0x001fe40000000000 */
[----:B------:R-:W-:Y:S02]  /*2fa0*/  IMAD.HI.U32 R28, R37, R2, RZ ;  /* 0x00000002251c7227 */ /* 0x000fe400078e00ff */
[----:B------:R-:W0:Y:S02]  /*2fb0*/  F2I.FTZ.U32.TRUNC.NTZ R35, R34 ;  /* 0x0000002200237305 */ /* 0x000e24000021f000 */
[----:B------:R-:W-:-:S06]  /*2fc0*/  IMAD R19, R28, R19, R2 ;  /* 0x000000131c137224 */ /* 0x000fcc00078e0202 */
[----:B------:R-:W-:Y:S01]  /*2fd0*/  @!P3 IMAD.IADD R33, R33, 0x1, -R16 ;  /* 0x000000012121b824 */ /* 0x000fe200078e0a10 */
[----:B------:R-:W-:Y:S01]  /*2fe0*/  ISETP.GT.U32.AND P0, PT, R14, R19, PT ;  /* 0x000000130e00720c */ /* 0x000fe20003f04070 */
[----:B------:R-:W-:Y:S01]  /*2ff0*/  @!P3 VIADD R30, R30, 0x1 ;  /* 0x000000011e1eb836 */ /* 0x000fe20000000000 */
[----:B------:R-:W-:Y:S02]  /*3000*/  ISETP.NE.AND P3, PT, R10, RZ, PT ;  /* 0x000000ff0a00720c */ /* 0x000fe40003f65270 */
[----:B------:R-:W-:Y:S02]  /*3010*/  ISETP.GE.U32.AND P4, PT, R33, R16, PT ;  /* 0x000000102100720c */ /* 0x000fe40003f86070 */
[----:B0-----:R-:W-:Y:S01]  /*3020*/  IADD3 R2, PT, PT, RZ, -R35, RZ ;  /* 0x80000023ff027210 */ /* 0x001fe20007ffe0ff */
[----:B------:R-:W-:-:S04]  /*3030*/  IMAD.MOV.U32 R34, RZ, RZ, RZ ;  /* 0x000000ffff227224 */ /* 0x000fc800078e00ff */
[----:B------:R-:W-:Y:S01]  /*3040*/  IMAD R33, R2, R12, RZ ;  /* 0x0000000c02217224 */ /* 0x000fe200078e02ff */
[----:B------:R-:W-:Y:S01]  /*3050*/  LOP3.LUT R2, R31, R10, RZ, 0x3c, !PT ;  /* 0x0000000a1f027212 */ /* 0x000fe200078e3cff */
[----:B------:R-:W-:Y:S01]  /*3060*/  @!P0 VIADD R28, R28, 0x1 ;  /* 0x000000011c1c8836 */ /* 0x000fe20000000000 */
[-C--:B------:R-:W-:Y:S01]  /*3070*/  @!P0 IADD3 R19, PT, PT, R19, -R14.reuse, RZ ;  /* 0x8000000e13138210 */ /* 0x080fe20007ffe0ff */
[----:B------:R-:W-:Y:S01]  /*3080*/  IMAD.HI.U32 R34, R35, R33, R34 ;  /* 0x0000002123227227 */ /* 0x000fe200078e0022 */
[----:B------:R-:W-:Y:S02]  /*3090*/  ISETP.GE.AND P1, PT, R2, RZ, PT ;  /* 0x000000ff0200720c */ /* 0x000fe40003f26270 */
[----:B------:R-:W-:Y:S01]  /*30a0*/  ISETP.GE.U32.AND P2, PT, R19, R14, PT ;  /* 0x0000000e1300720c */ /* 0x000fe20003f46070 */
[----:B------:R-:W-:Y:S01]  /*30b0*/  @P4 VIADD R30, R30, 0x1 ;  /* 0x000000011e1e4836 */ /* 0x000fe20000000000 */
[----:B------:R-:W-:Y:S02]  /*30c0*/  LOP3.LUT R14, R0, R8, RZ, 0x3c, !PT ;  /* 0x00000008000e7212 */ /* 0x000fe400078e3cff */
[----:B------:R-:W-:-:S02]  /*30d0*/  IABS R19, R4 ;  /* 0x0000000400137213 */ /* 0x000fc40000000000 */
[----:B------:R-:W-:-:S03]  /*30e0*/  IABS R2, R11 ;  /* 0x0000000b00027213 */ /* 0x000fc60000000000 */
[----:B------:R-:W-:Y:S01]  /*30f0*/  IMAD.HI.U32 R34, R34, R19, RZ ;  /* 0x0000001322227227 */ /* 0x000fe200078e00ff */
[----:B------:R-:W-:-:S03]  /*3100*/  IADD3 R2, PT, PT, RZ, -R2, RZ ;  /* 0x80000002ff027210 */ /* 0x000fc60007ffe0ff */
[----:B------:R-:W-:Y:S01]  /*3110*/  @!P1 IMAD.MOV R30, RZ, RZ, -R30 ;  /* 0x000000ffff1e9224 */ /* 0x000fe200078e0a1e */
[----:B------:R-:W-:Y:S01]  /*3120*/  ISETP.GE.AND P1, PT, R14, RZ, PT ;  /* 0x000000ff0e00720c */ /* 0x000fe20003f26270 */
[----:B------:R-:W-:Y:S01]  /*3130*/  IMAD R19, R34, R2, R19 ;  /* 0x0000000222137224 */ /* 0x000fe200078e0213 */
[----:B------:R-:W-:Y:S02]  /*3140*/  @!P3 LOP3.LUT R30, RZ, R10, RZ, 0x33, !PT ;  /* 0x0000000aff1eb212 */ /* 0x000fe400078e33ff */
[----:B------:R-:W-:Y:S02]  /*3150*/  ISETP.NE.AND P3, PT, R8, RZ, PT ;  /* 0x000000ff0800720c */ /* 0x000fe40003f65270 */
[----:B------:R-:W-:Y:S02]  /*3160*/  IABS R2, R9 ;  /* 0x0000000900027213 */ /* 0x000fe40000000000 */
[----:B------:R-:W-:Y:S02]  /*3170*/  @P2 IADD3 R28, PT, PT, R28, 0x1, RZ ;  /* 0x000000011c1c2810 */ /* 0x000fe40007ffe0ff */
[----:B------:R-:W-:Y:S01]  /*3180*/  IABS R14, R30 ;  /* 0x0000001e000e7213 */ /* 0x000fe20000000000 */
[----:B------:R-:W-:Y:S01]  /*3190*/  IMAD.MOV R2, RZ, RZ, -R2 ;  /* 0x000000ffff027224 */ /* 0x000fe200078e0a02 */
[----:B------:R-:W-:Y:S01]  /*31a0*/  ISETP.GT.U32.AND P0, PT, R12, R19, PT ;  /* 0x000000130c00720c */ /* 0x000fe20003f04070 */
[----:B------:R-:W-:-:S02]  /*31b0*/  @!P1 IMAD.MOV R28, RZ, RZ, -R28 ;  /* 0x000000ffff1c9224 */ /* 0x000fc400078e0a1c */
[----:B------:R-:W-:Y:S02]  /*31c0*/  IMAD.HI.U32 R29, R29, R14, RZ ;  /* 0x0000000e1d1d7227 */ /* 0x000fe400078e00ff */
[----:B------:R-:W-:Y:S02]  /*31d0*/  @!P3 LOP3.LUT R28, RZ, R8, RZ, 0x33, !PT ;  /* 0x00000008ff1cb212 */ /* 0x000fe400078e33ff */
[----:B------:R-:W-:Y:S01]  /*31e0*/  IMAD R16, R29, R2, R14 ;  /* 0x000000021d107224 */ /* 0x000fe200078e020e */
[----:B------:R-:W-:Y:S02]  /*31f0*/  IABS R2, R7 ;  /* 0x0000000700027213 */ /* 0x000fe40000000000 */
[----:B------:R-:W-:Y:S02]  /*3200*/  IABS R14, R28 ;  /* 0x0000001c000e7213 */ /* 0x000fe40000000000 */
[----:B------:R-:W-:Y:S01]  /*3210*/  IADD3 R2, PT, PT, RZ, -R2, RZ ;  /* 0x80000002ff027210 */ /* 0x000fe20007ffe0ff */
[----:B------:R-:W-:Y:S01]  /*3220*/  @!P0 IMAD.IADD R19, R19, 0x1, -R12 ;  /* 0x0000000113138824 */ /* 0x000fe200078e0a0c */
[----:B------:R-:W-:Y:S01]  /*3230*/  ISETP.GT.U32.AND P3, PT, R15, R16, PT ;  /* 0x000000100f00720c */ /* 0x000fe20003f64070 */
[----:B------:R-:W-:-:S03]  /*3240*/  IMAD.HI.U32 R17, R17, R14, RZ ;  /* 0x0000000e11117227 */ /* 0x000fc600078e00ff */
[----:B------:R-:W-:Y:S01]  /*3250*/  ISETP.GE.U32.AND P4, PT, R19, R12, PT ;  /* 0x0000000c1300720c */ /* 0x000fe20003f86070 */
[----:B------:R-:W-:Y:S01]  /*3260*/  IMAD R2, R17, R2, R14 ;  /* 0x0000000211027224 */ /* 0x000fe200078e020e */
[----:B------:R-:W-:Y:S01]  /*3270*/  LOP3.LUT R12, R4, R11, RZ, 0x3c, !PT ;  /* 0x0000000b040c7212 */ /* 0x000fe200078e3cff */
[----:B------:R-:W-:Y:S01]  /*3280*/  @!P0 VIADD R34, R34, 0x1 ;  /* 0x0000000122228836 */ /* 0x000fe20000000000 */
[----:B------:R-:W-:Y:S02]  /*3290*/  ISETP.NE.AND P0, PT, R11, RZ, PT ;  /* 0x000000ff0b00720c */ /* 0x000fe40003f05270 */
[----:B------:R-:W-:Y:S02]  /*32a0*/  ISETP.GT.U32.AND P1, PT, R13, R2, PT ;  /* 0x000000020d00720c */ /* 0x000fe40003f24070 */
[----:B------:R-:W-:Y:S01]  /*32b0*/  ISETP.GE.AND P2, PT, R12, RZ, PT ;  /* 0x000000ff0c00720c */ /* 0x000fe20003f46270 */
[----:B------:R-:W-:Y:S01]  /*32c0*/  IMAD.MOV R12, RZ, RZ, -R30 ;  /* 0x000000ffff0c7224 */ /* 0x000fe200078e0a1e */
[----:B------:R-:W-:Y:S01]  /*32d0*/  @!P3 IADD3 R29, PT, PT, R29, 0x1, RZ ;  /* 0x000000011d1db810 */ /* 0x000fe20007ffe0ff */
[----:B------:R-:W-:-:S02]  /*32e0*/  @!P3 IMAD.IADD R16, R16, 0x1, -R15 ;  /* 0x000000011010b824 */ /* 0x000fc400078e0a0f */
[----:B------:R-:W-:Y:S01]  /*32f0*/  @P4 IADD3 R34, PT, PT, R34, 0x1, RZ ;  /* 0x0000000122224810 */ /* 0x000fe20007ffe0ff */
[----:B------:R-:W-:Y:S01]  /*3300*/  IMAD R12, R10, R12, R31 ;  /* 0x0000000c0a0c7224 */ /* 0x000fe200078e021f */
[----:B------:R-:W-:Y:S02]  /*3310*/  LOP3.LUT R10, R30, R9, RZ, 0x3c, !PT ;  /* 0x000000091e0a7212 */ /* 0x000fe400078e3cff */
[----:B------:R-:W-:Y:S02]  /*3320*/  ISETP.GE.U32.AND P6, PT, R16, R15, PT ;  /* 0x0000000f1000720c */ /* 0x000fe40003fc6070 */
[----:B------:R-:W-:Y:S02]  /*3330*/  @!P1 IMAD.IADD R2, R2, 0x1, -R13 ;  /* 0x0000000102029824 */ /* 0x000fe400078e0a0d */
[----:B------:R-:W-:Y:S01]  /*3340*/  @!P2 IADD3 R34, PT, PT, -R34, RZ, RZ ;  /* 0x000000ff2222a210 */ /* 0x000fe20007ffe1ff */
[----:B------:R-:W-:Y:S01]  /*3350*/  @!P1 VIADD R17, R17, 0x1 ;  /* 0x0000000111119836 */ /* 0x000fe20000000000 */
[----:B------:R-:W-:-:S02]  /*3360*/  ISETP.GE.AND P2, PT, R10, RZ, PT ;  /* 0x000000ff0a00720c */ /* 0x000fc40003f46270 */
[----:B------:R-:W-:Y:S01]  /*3370*/  ISETP.GE.U32.AND P4, PT, R2, R13, PT ;  /* 0x0000000d0200720c */ /* 0x000fe20003f86070 */
[----:B------:R-:W-:Y:S01]  /*3380*/  IMAD.WIDE R12, R12, UR5, RZ ;  /* 0x000000050c0c7c25 */ /* 0x000fe2000f8e02ff */
[----:B------:R-:W-:Y:S02]  /*3390*/  LOP3.LUT R2, R28, R7, RZ, 0x3c, !PT ;  /* 0x000000071c027212 */ /* 0x000fe400078e3cff */
[----:B------:R-:W-:Y:S01]  /*33a0*/  @!P0 LOP3.LUT R34, RZ, R11, RZ, 0x33, !PT ;  /* 0x0000000bff228212 */ /* 0x000fe200078e33ff */
[----:B------:R-:W-:Y:S01]  /*33b0*/  @P6 VIADD R29, R29, 0x1 ;  /* 0x000000011d1d6836 */ /* 0x000fe20000000000 */
[----:B------:R-:W-:Y:S02]  /*33c0*/  ISETP.GE.AND P0, PT, R2, RZ, PT ;  /* 0x000000ff0200720c */ /* 0x000fe40003f06270 */
[----:B------:R-:W-:Y:S01]  /*33d0*/  ISETP.NE.AND P1, PT, R7, RZ, PT ;  /* 0x000000ff0700720c */ /* 0x000fe20003f25270 */
[----:B------:R-:W-:Y:S01]  /*33e0*/  IMAD.WIDE R14, R34, UR8, RZ ;  /* 0x00000008220e7c25 */ /* 0x000fe2000f8e02ff */
[----:B------:R-:W-:-:S03]  /*33f0*/  USHF.R.S32.HI UR8, URZ, 0x1f, UR9 ;  /* 0x0000001fff087899 */ /* 0x000fc60008011409 */
[----:B------:R-:W-:Y:S01]  /*3400*/  @P4 IADD3 R17, PT, PT, R17, 0x1, RZ ;  /* 0x0000000111114810 */ /* 0x000fe20007ffe0ff */
[----:B------:R-:W-:Y:S02]  /*3410*/  IMAD.MOV R34, RZ, RZ, -R34 ;  /* 0x000000ffff227224 */ /* 0x000fe400078e0a22 */
[----:B------:R-:W-:Y:S01]  /*3420*/  IMAD.WIDE.U32 R14, R3, UR9, R14 ;  /* 0x00000009030e7c25 */ /* 0x000fe2000f8e000e */
[----:B------:R-:W-:-:S03]  /*3430*/  UIMAD UR9, UR21, UR9, URZ ;  /* 0x00000009150972a4 */ /* 0x000fc6000f8e02ff */
[----:B------:R-:W-:Y:S01]  /*3440*/  @!P2 IMAD.MOV R29, RZ, RZ, -R29 ;  /* 0x000000ffff1da224 */ /* 0x000fe200078e0a1d */
[----:B------:R-:W-:Y:S01]  /*3450*/  @!P5 LOP3.LUT R29, RZ, R9, RZ, 0x33, !PT ;  /* 0x00000009ff1dd212 */ /* 0x000fe200078e33ff */
[----:B------:R-:W-:Y:S01]  /*3460*/  IMAD R15, R3, UR8, R15 ;  /* 0x00000008030f7c24 */ /* 0x000fe2000f8e020f */
[----:B------:R-:W-:Y:S01]  /*3470*/  IADD3 R3, PT, PT, -R28, RZ, RZ ;  /* 0x000000ff1c037210 */ /* 0x000fe20007ffe1ff */
[----:B------:R-:W-:Y:S01]  /*3480*/  IMAD R11, R11, R34, R4 ;  /* 0x000000220b0b7224 */ /* 0x000fe200078e0204 */
[----:B------:R-:W-:Y:S01]  /*3490*/  UIMAD UR8, UR7, UR4, URZ ;  /* 0x00000004070872a4 */ /* 0x000fe2000f8e02ff */
[----:B------:R-:W-:Y:S01]  /*34a0*/  @!P0 IMAD.MOV R17, RZ, RZ, -R17 ;  /* 0x000000ffff118224 */ /* 0x000fe200078e0a11 */
[----:B------:R-:W-:Y:S01]  /*34b0*/  @!P1 LOP3.LUT R17, RZ, R7, RZ, 0x33, !PT ;  /* 0x00000007ff119212 */ /* 0x000fe200078e33ff */
[----:B------:R-:W-:Y:S02]  /*34c0*/  IMAD.MOV R4, RZ, RZ, -R29 ;  /* 0x000000ffff047224 */ /* 0x000fe400078e0a1d */
[----:B------:R-:W-:Y:S01]  /*34d0*/  IMAD.WIDE R14, R11, UR4, R14 ;  /* 0x000000040b0e7c25 */ /* 0x000fe2000f8e020e */
[----:B------:R-:W-:Y:S01]  /*34e0*/  IADD3 R2, PT, PT, -R17, RZ, RZ ;  /* 0x000000ff11027210 */ /* 0x000fe20007ffe1ff */
[----:B------:R-:W0:Y:S02]  /*34f0*/  LDCU.64 UR4, c[0x0][0x420] ;  /* 0x00008400ff0477ac */ /* 0x000e240008000a00 */
[----:B------:R-:W-:-:S04]  /*3500*/  IMAD.WIDE R10, R29, UR6, RZ ;  /* 0x000000061d0a7c25 */ /* 0x000fc8000f8e02ff */
[----:B------:R-:W-:Y:S01]  /*3510*/  IMAD R3, R8, R3, R0 ;  /* 0x0000000308037224 */ /* 0x000fe200078e0200 */
[----:B------:R-:W-:Y:S01]  /*3520*/  IADD3 R0, P1, P0, R10, R14, R12 ;  /* 0x0000000e0a007210 */ /* 0x000fe2000783e00c */
[----:B------:R-:W-:Y:S02]  /*3530*/  IMAD R4, R9, R4, R30 ;  /* 0x0000000409047224 */ /* 0x000fe400078e021e */
[----:B------:R-:W-:Y:S01]  /*3540*/  IMAD R7, R7, R2, R28 ;  /* 0x0000000207077224 */ /* 0x000fe200078e021c */
[----:B------:R-:W-:Y:S01]  /*3550*/  IADD3.X R11, PT, PT, R11, R15, R13, P1, P0 ;  /* 0x0000000f0b0b7210 */ /* 0x000fe20000fe040d */
[----:B------:R-:W-:-:S04]  /*3560*/  IMAD.WIDE R2, R3, UR9, RZ ;  /* 0x0000000903027c25 */ /* 0x000fc8000f8e02ff */
[----:B------:R-:W-:-:S04]  /*3570*/  IMAD.WIDE R8, R4, UR8, RZ ;  /* 0x0000000804087c25 */ /* 0x000fc8000f8e02ff */
[----:B------:R-:W-:Y:S01]  /*3580*/  IMAD.WIDE R12, R7, R6, RZ ;  /* 0x00000006070c7225 */ /* 0x000fe200078e02ff */
[----:B------:R-:W-:-:S03]  /*3590*/  IADD3 R7, P1, P0, R2, R0, R8 ;  /* 0x0000000002077210 */ /* 0x000fc6000783e008 */
[----:B------:R-:W-:Y:S01]  /*35a0*/  IMAD.WIDE R4, R17, R5, RZ ;  /* 0x0000000511047225 */ /* 0x000fe200078e02ff */
[----:B------:R-:W-:Y:S02]  /*35b0*/  IADD3.X R11, PT, PT, R3, R11, R9, P1, P0 ;  /* 0x0000000b030b7210 */ /* 0x000fe40000fe0409 */
[----:B------:R-:W-:-:S04]  /*35c0*/  IADD3 R7, P1, P0, R12, R7, R4 ;  /* 0x000000070c077210 */ /* 0x000fc8000783e004 */
[----:B------:R-:W-:Y:S02]  /*35d0*/  IADD3.X R4, PT, PT, R13, R11, R5, P1, P0 ;  /* 0x0000000b0d047210 */ /* 0x000fe40000fe0405 */
[----:B0-----:R-:W-:-:S04]  /*35e0*/  LEA R2, P0, R7, UR4, 0x2 ;  /* 0x0000000407027c11 */ /* 0x001fc8000f8010ff */
[----:B------:R-:W-:-:S05]  /*35f0*/  LEA.HI.X R3, R7, UR5, R4, 0x2, P0 ;  /* 0x0000000507037c11 */ /* 0x000fca00080f1404 */
[----:B------:R0:W-:Y:S01]  /*3600*/  STG.E desc[UR10][R2.64], R20 ;  /* 0x0000001402007986 */ /* 0x0001e2000c10190a */
[----:B------:R-:W-:Y:S05]  /*3610*/  BRA `(.L_x_15) ;  /* 0x0000000000107947 */ /* 0x000fea0003800000 */
.L_x_16:
[----:B------:R-:W0:Y:S01]  /*3620*/  LDC.64 R2, c[0x0][0x420] ;  /* 0x00010800ff027b82 */ /* 0x000e220000000a00 */
[----:B------:R-:W-:-:S05]  /*3630*/  IADD3 R0, PT, PT, R21, UR19, RZ ;  /* 0x0000001315007c10 */ /* 0x000fca000fffe0ff */
[----:B0-----:R-:W-:-:S05]  /*3640*/  IMAD.WIDE.U32 R2, R0, 0x4, R2 ;  /* 0x0000000400027825 */ /* 0x001fca00078e0002 */
[----:B------:R1:W-:Y:S02]  /*3650*/  STG.E desc[UR10][R2.64], R20 ;  /* 0x0000001402007986 */ /* 0x0003e4000c10190a */
.L_x_15:
[----:B------:R-:W-:Y:S05]  /*3660*/  BSYNC.RECONVERGENT B1 ;  /* 0x0000000000017941 */ /* 0x000fea0003800200 */
.L_x_14:
[----:B------:R-:W2:Y:S01]  /*3670*/  LDCU UR6, c[0x0][0x534] ;  /* 0x0000a680ff0677ac */ /* 0x000ea20008000800 */
[C---:B------:R-:W-:Y:S02]  /*3680*/  LOP3.LUT R0, R26.reuse, 0x20, RZ, 0xfc, !PT ;  /* 0x000000201a007812 */ /* 0x040fe400078efcff */
[----:B01----:R-:W-:Y:S02]  /*3690*/  LOP3.LUT R2, R26, 0x40, RZ, 0xfc, !PT ;  /* 0x000000401a027812 */ /* 0x003fe400078efcff */
[----:B--2---:R-:W-:Y:S01]  /*36a0*/  ISETP.GE.AND P2, PT, R0, UR6, PT ;  /* 0x0000000600007c0c */ /* 0x004fe2000bf46270 */
[----:B------:R-:W-:Y:S01]  /*36b0*/  UISETP.GE.AND UP0, UPT, UR6, 0x1, UPT ;  /* 0x000000010600788c */ /* 0x000fe2000bf06270 */
[C---:B------:R-:W-:Y:S02]  /*36c0*/  LOP3.LUT R0, R26.reuse, 0x60, RZ, 0xfc, !PT ;  /* 0x000000601a007812 */ /* 0x040fe400078efcff */
[----:B------:R-:W-:Y:S02]  /*36d0*/  ISETP.GE.AND P3, PT, R26, UR6, PT ;  /* 0x000000061a007c0c */ /* 0x000fe4000bf66270 */
[----:B------:R-:W-:-:S02]  /*36e0*/  ISETP.GE.AND P1, PT, R2, UR6, PT ;  /* 0x0000000602007c0c */ /* 0x000fc4000bf26270 */
[----:B------:R-:W-:Y:S01]  /*36f0*/  ISETP.GE.AND P0, PT, R0, UR6, PT ;  /* 0x0000000600007c0c */ /* 0x000fe2000bf06270 */
[C---:B------:R-:W-:Y:S01]  /*3700*/  IMAD.SHL.U32 R0, R18.reuse, 0x8, RZ ;  /* 0x0000000812007824 */ /* 0x040fe200078e00ff */
[C---:B------:R-:W-:Y:S02]  /*3710*/  ISETP.GT.U32.OR P3, PT, R18.reuse, 0x7f, P3 ;  /* 0x0000007f1200780c */ /* 0x040fe40001f64470 */
[C---:B------:R-:W-:Y:S02]  /*3720*/  ISETP.GT.U32.OR P2, PT, R18.reuse, 0x7f, P2 ;  /* 0x0000007f1200780c */ /* 0x040fe40001744470 */
[C---:B------:R-:W-:Y:S02]  /*3730*/  ISETP.GT.U32.OR P1, PT, R18.reuse, 0x7f, P1 ;  /* 0x0000007f1200780c */ /* 0x040fe40000f24470 */
[----:B------:R-:W-:Y:S02]  /*3740*/  ISETP.GT.U32.OR P0, PT, R18, 0x7f, P0 ;  /* 0x0000007f1200780c */ /* 0x000fe40000704470 */
[----:B------:R-:W-:Y:S01]  /*3750*/  LOP3.LUT R3, R0, 0x1f00, RZ, 0xc0, !PT ;  /* 0x00001f0000037812 */ /* 0x000fe200078ec0ff */
[----:B------:R-:W-:-:S04]  /*3760*/  IMAD.MOV.U32 R0, RZ, RZ, RZ ;  /* 0x000000ffff007224 */ /* 0x000fc800078e00ff */
[----:B------:R-:W-:Y:S01]  /*3770*/  @!P3 FADD.FTZ R5, -R20, R27 ;  /* 0x0000001b1405b221 */ /* 0x000fe20000010100 */
[----:B------:R-:W-:Y:S02]  /*3780*/  IMAD R26, R26, 0x4, R3 ;  /* 0x000000041a1a7824 */ /* 0x000fe400078e0203 */
[C---:B------:R-:W-:Y:S01]  /*3790*/  @!P2 FADD.FTZ R11, -R20.reuse, R22 ;  /* 0x00000016140ba221 */ /* 0x040fe20000010100 */
[----:B------:R-:W-:Y:S01]  /*37a0*/  CS2R R2, SRZ ;  /* 0x0000000000027805 */ /* 0x000fe2000001ff00 */
[C---:B------:R-:W-:Y:S01]  /*37b0*/  @!P1 FADD.FTZ R7, -R20.reuse, R25 ;  /* 0x0000001914079221 */ /* 0x040fe20000010100 */
[----:B------:R-:W-:Y:S01]  /*37c0*/  @!P3 FMUL.FTZ R5, R5, 1.4426950216293334961 ;  /* 0x3fb8aa3b0505b820 */ /* 0x000fe20000410000 */
[----:B------:R-:W-:Y:S01]  /*37d0*/  @!P0 FADD.FTZ R9, -R20, R23 ;  /* 0x0000001714098221 */ /* 0x000fe20000010100 */
[----:B------:R-:W-:Y:S01]  /*37e0*/  @!P2 FMUL.FTZ R11, R11, 1.4426950216293334961 ;  /* 0x3fb8aa3b0b0ba820 */ /* 0x000fe20000410000 */
[----:B------:R-:W-:Y:S01]  /*37f0*/  @!P1 FMUL.FTZ R7, R7, 1.4426950216293334961 ;  /* 0x3fb8aa3b07079820 */ /* 0x000fe20000410000 */
[----:B------:R-:W0:Y:S01]  /*3800*/  LDC R23, c[0x0][0x44c] ;  /* 0x00011300ff177b82 */ /* 0x000e220000000800 */
[----:B------:R-:W-:Y:S01]  /*3810*/  @!P0 FMUL.FTZ R9, R9, 1.4426950216293334961 ;  /* 0x3fb8aa3b09098820 */ /* 0x000fe20000410000 */
[----:B------:R-:W1:Y:S01]  /*3820*/  @!P3 MUFU.EX2 R5, R5 ;  /* 0x000000050005b308 */ /* 0x000e620000000800 */
[----:B------:R-:W-:-:S03]  /*3830*/  IMAD.SHL.U32 R20, R18, 0x4, RZ ;  /* 0x0000000412147824 */ /* 0x000fc600078e00ff */
[----:B------:R-:W2:Y:S02]  /*3840*/  @!P2 MUFU.EX2 R11, R11 ;  /* 0x0000000b000ba308 */ /* 0x000ea40000000800 */
[----:B------:R-:W-:Y:S02]  /*3850*/  LOP3.LUT R20, R20, 0x7c, RZ, 0xc0, !PT ;  /* 0x0000007c14147812 */ /* 0x000fe400078ec0ff */
[----:B------:R-:W3:Y:S04]  /*3860*/  @!P1 MUFU.EX2 R7, R7 ;  /* 0x0000000700079308 */ /* 0x000ee80000000800 */
[----:B------:R-:W4:Y:S01]  /*3870*/  @!P0 MUFU.EX2 R9, R9 ;  /* 0x0000000900098308 */ /* 0x000f220000000800 */
[----:B-1----:R1:W-:Y:S04]  /*3880*/  @!P3 STS [R24], R5 ;  /* 0x000000051800b388 */ /* 0x0023e80000000800 */
[----:B--2---:R2:W-:Y:S04]  /*3890*/  @!P2 STS [R24+0x280], R11 ;  /* 0x0002800b1800a388 */ /* 0x0045e80000000800 */
[----:B---3--:R3:W-:Y:S01]  /*38a0*/  @!P1 STS [R24+0x500], R7 ;  /* 0x0005000718009388 */ /* 0x0087e20000000800 */
[----:B0-----:R-:W-:-:S03]  /*38b0*/  IMAD R25, R23, UR19, RZ ;  /* 0x0000001317197c24 */ /* 0x001fc6000f8e02ff */
[----:B----4-:R0:W-:Y:S01]  /*38c0*/  @!P0 STS [R24+0x780], R9 ;  /* 0x0007800918008388 */ /* 0x0101e20000000800 */
[----:B-1----:R-:W-:Y:S02]  /*38d0*/  CS2R R4, SRZ ;  /* 0x0000000000047805 */ /* 0x002fe4000001ff00 */
[----:B--2---:R-:W-:Y:S02]  /*38e0*/  LOP3.LUT R11, R20, 0x80, RZ, 0xfc, !PT ;  /* 0x00000080140b7812 */ /* 0x004fe400078efcff */
[----:B---3--:R-:W-:Y:S01]  /*38f0*/  CS2R R6, SRZ ;  /* 0x0000000000067805 */ /* 0x008fe2000001ff00 */
[----:B------:R-:W-:Y:S01]  /*3900*/  BAR.SYNC.DEFER_BLOCKING 0x0 ;  /* 0x0000000000007b1d */ /* 0x000fe20000010000 */
[----:B0-----:R-:W-:Y:S01]  /*3910*/  IADD3 R24, P0, PT, R25, R26, RZ ;  /* 0x0000001a19187210 */ /* 0x001fe20007f1e0ff */
[----:B------:R-:W-:-:S03]  /*3920*/  IMAD.MOV.U32 R9, RZ, RZ, RZ ;  /* 0x000000ffff097224 */ /* 0x000fc600078e00ff */
[----:B------:R-:W-:Y:S01]  /*3930*/  LEA.HI.X.SX32 R25, R25, RZ, 0x1, P0 ;  /* 0x000000ff19197211 */ /* 0x000fe200000f0eff */
[----:B------:R-:W-:Y:S08]  /*3940*/  BRA.U !UP0, `(.L_x_22) ;  /* 0x0000000908907547 */ /* 0x000ff0000b800000 */
[----:B------:R-:W0:Y:S01]  /*3950*/  LDCU.64 UR4, c[0x0][0x3f8] ;  /* 0x00007f00ff0477ac */ /* 0x000e220008000a00 */
[----:B------:R-:W-:Y:S01]  /*3960*/  SHF.L.U64.HI R25, R24, 0x2, R25 ;  /* 0x0000000218197819 */ /* 0x000fe20000010219 */
[----:B------:R-:W-:Y:S01]  /*3970*/  IMAD R23, R23, UR20, RZ ;  /* 0x0000001417177c24 */ /* 0x000fe2000f8e02ff */
[----:B------:R-:W-:Y:S01]  /*3980*/  CS2R R18, SRZ ;  /* 0x0000000000127805 */ /* 0x000fe2000001ff00 */
[----:B------:R-:W-:Y:S01]  /*3990*/  UISETP.GE.U32.AND UP0, UPT, UR6, 0x4, UPT ;  /* 0x000000040600788c */ /* 0x000fe2000bf06070 */
[----:B------:R-:W-:Y:S01]  /*39a0*/  IMAD.MOV.U32 R22, RZ, RZ, RZ ;  /* 0x000000ffff167224 */ /* 0x000fe200078e00ff */
[----:B------:R-:W-:Y:S01]  /*39b0*/  CS2R R16, SRZ ;  /* 0x0000000000107805 */ /* 0x000fe2000001ff00 */
[----:B------:R-:W-:Y:S01]  /*39c0*/  IMAD.MOV.U32 R0, RZ, RZ, RZ ;  /* 0x000000ffff007224 */ /* 0x000fe200078e00ff */
[----:B------:R-:W-:Y:S02]  /*39d0*/  CS2R R14, SRZ ;  /* 0x00000000000e7805 */ /* 0x000fe4000001ff00 */
[----:B------:R-:W-:-:S02]  /*39e0*/  CS2R R12, SRZ ;  /* 0x00000000000c7805 */ /* 0x000fc4000001ff00 */
[----:B0-----:R-:W-:Y:S01]  /*39f0*/  LEA R24, P0, R24, UR4, 0x2 ;  /* 0x0000000418187c11 */ /* 0x001fe2000f8010ff */
[----:B------:R-:W-:-:S03]  /*3a00*/  UIADD3 UR4, UPT, UPT, UR20, -UR19, URZ ;  /* 0x8000001314047290 */ /* 0x000fc6000fffe0ff */
[----:B------:R-:W-:Y:S01]  /*3a10*/  IADD3.X R25, PT, PT, R25, UR5, RZ, P0, !PT ;  /* 0x0000000519197c10 */ /* 0x000fe200087fe4ff */
[----:B------:R-:W-:Y:S08]  /*3a20*/  BRA.U !UP0, `(.L_x_23) ;  /* 0x0000000508ac7547 */ /* 0x000ff0000b800000 */
[----:B------:R-:W0:Y:S01]  /*3a30*/  S2UR UR5, SR_CgaCtaId ;  /* 0x00000000000579c3 */ /* 0x000e220000008800 */
[----:B------:R-:W-:Y:S01]  /*3a40*/  ULOP3.LUT UR8, UR6, 0x7ffffffc, URZ, 0xc0, !UPT ;  /* 0x7ffffffc06087892 */ /* 0x000fe2000f8ec0ff */
[----:B------:R-:W-:Y:S01]  /*3a50*/  ISETP.GE.AND P3, PT, R21, UR4, PT ;  /* 0x0000000415007c0c */ /* 0x000fe2000bf66270 */
[----:B------:R-:W-:Y:S01]  /*3a60*/  IMAD.MOV.U32 R0, RZ, RZ, RZ ;  /* 0x000000ffff007224 */ /* 0x000fe200078e00ff */
[----:B------:R-:W-:Y:S01]  /*3a70*/  UMOV UR6, 0x400 ;  /* 0x0000040000067882 */ /* 0x000fe20000000000 */
[----:B------:R-:W-:Y:S02]  /*3a80*/  CS2R R2, SRZ ;  /* 0x0000000000027805 */ /* 0x000fe4000001ff00 */
[----:B------:R-:W-:Y:S02]  /*3a90*/  CS2R R4, SRZ ;  /* 0x0000000000047805 */ /* 0x000fe4000001ff00 */
[----:B------:R-:W-:Y:S01]  /*3aa0*/  CS2R R6, SRZ ;  /* 0x0000000000067805 */ /* 0x000fe2000001ff00 */
[----:B------:R-:W-:Y:S01]  /*3ab0*/  IMAD.MOV.U32 R9, RZ, RZ, RZ ;  /* 0x000000ffff097224 */ /* 0x000fe200078e00ff */
[----:B------:R-:W1:Y:S01]  /*3ac0*/  LDCU UR7, c[0x0][0x440] ;  /* 0x00008800ff0777ac */ /* 0x000e620008000800 */
[----:B------:R-:W-:Y:S01]  /*3ad0*/  IMAD.U32 R22, RZ, RZ, UR8 ;  /* 0x00000008ff167e24 */ /* 0x000fe2000f8e00ff */
[----:B0-----:R-:W-:-:S02]  /*3ae0*/  ULEA UR5, UR5, UR6, 0x18 ;  /* 0x0000000605057291 */ /* 0x001fc4000f8ec0ff */
[----:B------:R-:W-:-:S04]  /*3af0*/  UIADD3 UR6, UPT, UPT, -UR8, URZ, URZ ;  /* 0x000000ff08067290 */ /* 0x000fc8000fffe1ff */
[----:B------:R-:W-:-:S05]  /*3b00*/  LEA R10, R21, UR5, 0x2 ;  /* 0x00000005150a7c11 */ /* 0x000fca000f8e10ff */
[----:B-1----:R-:W-:-:S07]  /*3b10*/  VIADD R10, R10, 0x28 ;  /* 0x000000280a0a7836 */ /* 0x002fce0000000000 */
.L_x_32:
[----:B------:R0:W1:Y:S01]  /*3b20*/  LDS R8, [R10+-0x28] ;  /* 0xffffd8000a087984 */ /* 0x0000620000000800 */
[----:B------:R-:W-:Y:S04]  /*3b30*/  BSSY.RECONVERGENT B0, `(.L_x_24) ;  /* 0x000000a000007945 */ /* 0x000fe80003800200 */
[----:B---34-:R-:W-:Y:S05]  /*3b40*/  @P3 BRA `(.L_x_25) ;  /* 0x0000000000203947 */ /* 0x018fea0003800000 */
[----:B------:R-:W-:Y:S02]  /*3b50*/  ISETP.GE.AND P1, PT, R20, UR7, PT ;  /* 0x0000000714007c0c */ /* 0x000fe4000bf26270 */
[----:B------:R-:W-:Y:S02]  /*3b60*/  CS2R R14, SRZ ;  /* 0x00000000000e7805 */ /* 0x000fe4000001ff00 */
[----:B------:R-:W-:Y:S02]  /*3b70*/  ISETP.GE.AND P0, PT, R11, UR7, PT ;  /* 0x000000070b007c0c */ /* 0x000fe4000bf06270 */
[----:B------:R-:W-:Y:S02]  /*3b80*/  CS2R R12, SRZ ;  /* 0x00000000000c7805 */ /* 0x000fe4000001ff00 */
[----:B------:R-:W-:Y:S02]  /*3b90*/  CS2R R18, SRZ ;  /* 0x0000000000127805 */ /* 0x000fe4000001ff00 */
[----:B------:R-:W-:Y:S03]  /*3ba0*/  CS2R R16, SRZ ;  /* 0x0000000000107805 */ /* 0x000fe6000001ff00 */
[----:B------:R2:W5:Y:S04]  /*3bb0*/  @!P1 LDG.E.128 R12, desc[UR10][R24.64] ;  /* 0x0000000a180c9981 */ /* 0x000568000c1e1d00 */
[----:B------:R2:W5:Y:S02]  /*3bc0*/  @!P0 LDG.E.128 R16, desc[UR10][R24.64+0x200] ;  /* 0x0002000a18108981 */ /* 0x000564000c1e1d00 */
.L_x_25:
[----:B------:R-:W-:Y:S05]  /*3bd0*/  BSYNC.RECONVERGENT B0 ;  /* 0x0000000000007941 */ /* 0x000fea0003800200 */
.L_x_24:
[----:B------:R-:W-:Y:S01]  /*3be0*/  ISETP.GE.AND P3, PT, R21, UR4, PT ;  /* 0x0000000415007c0c */ /* 0x000fe2000bf66270 */
[C---:B-1---5:R-:W-:Y:S01]  /*3bf0*/  FFMA.FTZ R9, R8.reuse, R12, R9 ;  /* 0x0000000c08097223 */ /* 0x062fe20000010009 */
[C---:B------:R-:W-:Y:S01]  /*3c00*/  FFMA.FTZ R6, R8.reuse, R13, R6 ;  /* 0x0000000d08067223 */ /* 0x040fe20000010006 */
[C---:B------:R-:W-:Y:S01]  /*3c10*/  FFMA.FTZ R7, R8.reuse, R14, R7 ;  /* 0x0000000e08077223 */ /* 0x040fe20000010007 */
[C---:B------:R-:W-:Y:S01]  /*3c20*/  FFMA.FTZ R4, R8.reuse, R15, R4 ;  /* 0x0000000f08047223 */ /* 0x040fe20000010004 */
[C---:B------:R-:W-:Y:S01]  /*3c30*/  FFMA.FTZ R5, R8.reuse, R16, R5 ;  /* 0x0000001008057223 */ /* 0x040fe20000010005 */
[C---:B------:R-:W-:Y:S01]  /*3c40*/  FFMA.FTZ R2, R8.reuse, R17, R2 ;  /* 0x0000001108027223 */ /* 0x040fe20000010002 */
[----:B------:R-:W-:Y:S01]  /*3c50*/  BSSY.RECONVERGENT B0, `(.L_x_26) ;  /* 0x000000e000007945 */ /* 0x000fe20003800200 */
[C---:B------:R-:W-:Y:S01]  /*3c60*/  FFMA.FTZ R3, R8.reuse, R18, R3 ;  /* 0x0000001208037223 */ /* 0x040fe20000010003 */
[----:B------:R-:W-:Y:S04]  /*3c70*/  FFMA.FTZ R0, R8, R19, R0 ;  /* 0x0000001308007223 */ /* 0x000fe80000010000 */
[----:B------:R-:W-:Y:S05]  /*3c80*/  @P3 BRA `(.L_x_27) ;  /* 0x0000000000283947 */ /* 0x000fea0003800000 */
[----:B------:R-:W-:Y:S02]  /*3c90*/  ISETP.GE.AND P2, PT, R20, UR7, PT ;  /* 0x0000000714007c0c */ /* 0x000fe4000bf46270 */
[----:B------:R-:W-:Y:S02]  /*3ca0*/  CS2R R14, SRZ ;  /* 0x00000000000e7805 */ /* 0x000fe4000001ff00 */
[----:B------:R-:W-:Y:S02]  /*3cb0*/  ISETP.GE.AND P1, PT, R11, UR7, PT ;  /* 0x000000070b007c0c */ /* 0x000fe4000bf26270 */
[----:B------:R-:W-:Y:S02]  /*3cc0*/  CS2R R12, SRZ ;  /* 0x00000000000c7805 */ /* 0x000fe4000001ff00 */
[C---:B------:R-:W-:Y:S02]  /*3cd0*/  LEA R26, P0, R23.reuse, R24, 0x2 ;  /* 0x00000018171a7211 */ /* 0x040fe400078010ff */
[----:B------:R-:W-:Y:S02]  /*3ce0*/  CS2R R18, SRZ ;  /* 0x0000000000127805 */ /* 0x000fe4000001ff00 */
[----:B------:R-:W-:Y:S02]  /*3cf0*/  CS2R R16, SRZ ;  /* 0x0000000000107805 */ /* 0x000fe4000001ff00 */
[----:B------:R-:W-:Y:S05]  /*3d00*/  LEA.HI.X.SX32 R27, R23, R25, 0x2, P0 ;  /* 0x00000019171b7211 */ /* 0x000fea00000f16ff */
[----:B------:R1:W5:Y:S04]  /*3d10*/  @!P2 LDG.E.128 R12, desc[UR10][R26.64] ;  /* 0x0000000a1a0ca981 */ /* 0x000368000c1e1d00 */
[----:B------:R1:W5:Y:S02]  /*3d20*/  @!P1 LDG.E.128 R16, desc[UR10][R26.64+0x200] ;  /* 0x0002000a1a109981 */ /* 0x000364000c1e1d00 */
.L_x_27:
[----:B------:R-:W-:Y:S05]  /*3d30*/  BSYNC.RECONVERGENT B0 ;  /* 0x0000000000007941 */ /* 0x000fea0003800200 */
.L_x_26:
[----:B------:R-:W3:Y:S01]  /*3d40*/  LDS R8, [R10+-0x14] ;  /* 0xffffec000a087984 */ /* 0x000ee20000000800 */
[----:B------:R-:W-:Y:S01]  /*3d50*/  BSSY.RECONVERGENT B0, `(.L_x_28) ;  /* 0x0000014000007945 */ /* 0x000fe20003800200 */
[C---:B---3-5:R-:W-:Y:S01]  /*3d60*/  FFMA.FTZ R9, R8.reuse, R12, R9 ;  /* 0x0000000c08097223 */ /* 0x068fe20000010009 */
[C---:B------:R-:W-:Y:S01]  /*3d70*/  FFMA.FTZ R6, R8.reuse, R13, R6 ;  /* 0x0000000d08067223 */ /* 0x040fe20000010006 */
[C---:B------:R-:W-:Y:S01]  /*3d80*/  FFMA.FTZ R7, R8.reuse, R14, R7 ;  /* 0x0000000e08077223 */ /* 0x040fe20000010007 */
[C---:B------:R-:W-:Y:S01]  /*3d90*/  FFMA.FTZ R4, R8.reuse, R15, R4 ;  /* 0x0000000f08047223 */ /* 0x040fe20000010004 */
[C---:B------:R-:W-:Y:S01]  /*3da0*/  FFMA.FTZ R5, R8.reuse, R16, R5 ;  /* 0x0000001008057223 */ /* 0x040fe20000010005 */
[C---:B------:R-:W-:Y:S01]  /*3db0*/  FFMA.FTZ R2, R8.reuse, R17, R2 ;  /* 0x0000001108027223 */ /* 0x040fe20000010002 */
[C---:B------:R-:W-:Y:S01]  /*3dc0*/  FFMA.FTZ R3, R8.reuse, R18, R3 ;  /* 0x0000001208037223 */ /* 0x040fe20000010003 */
[----:B------:R-:W-:Y:S01]  /*3dd0*/  FFMA.FTZ R0, R8, R19, R0 ;  /* 0x0000001308007223 */ /* 0x000fe20000010000 */
[----:B------:R-:W-:Y:S06]  /*3de0*/  @P3 BRA `(.L_x_29) ;  /* 0x0000000000283947 */ /* 0x000fec0003800000 */
[----:B------:R-:W-:Y:S02]  /*3df0*/  ISETP.GE.AND P2, PT, R20, UR7, PT ;  /* 0x0000000714007c0c */ /* 0x000fe4000bf46270 */
[----:B------:R-:W-:Y:S02]  /*3e00*/  CS2R R14, SRZ ;  /* 0x00000000000e7805 */ /* 0x000fe4000001ff00 */
[----:B------:R-:W-:Y:S02]  /*3e10*/  ISETP.GE.AND P1, PT, R11, UR7, PT ;  /* 0x000000070b007c0c */ /* 0x000fe4000bf26270 */
[----:B------:R-:W-:Y:S02]  /*3e20*/  CS2R R12, SRZ ;  /* 0x00000000000c7805 */ /* 0x000fe4000001ff00 */
[C---:B-1----:R-:W-:Y:S02]  /*3e30*/  LEA R26, P0, R23.reuse, R24, 0x3 ;  /* 0x00000018171a7211 */ /* 0x042fe400078018ff */
[----:B------:R-:W-:Y:S02]  /*3e40*/  CS2R R18, SRZ ;  /* 0x0000000000127805 */ /* 0x000fe4000001ff00 */
[----:B------:R-:W-:Y:S02]  /*3e50*/  CS2R R16, SRZ ;  /* 0x0000000000107805 */ /* 0x000fe4000001ff00 */
[----:B------:R-:W-:Y:S05]  /*3e60*/  LEA.HI.X.SX32 R27, R23, R25, 0x3, P0 ;  /* 0x00000019171b7211 */ /* 0x000fea00000f1eff */
[----:B------:R3:W5:Y:S04]  /*3e70*/  @!P2 LDG.E.128 R12, desc[UR10][R26.64] ;  /* 0x0000000a1a0ca981 */ /* 0x000768000c1e1d00 */
[----:B------:R3:W5:Y:S02]  /*3e80*/  @!P1 LDG.E.128 R16, desc[UR10][R26.64+0x200] ;  /* 0x0002000a1a109981 */ /* 0x000764000c1e1d00 */
.L_x_29:
[----:B------:R-:W-:Y:S05]  /*3e90*/  BSYNC.RECONVERGENT B0 ;  /* 0x0000000000007941 */ /* 0x000fea0003800200 */
.L_x_28:
[----:B------:R-:W4:Y:S01]  /*3ea0*/  LDS R8, [R10] ;  /* 0x000000000a087984 */ /* 0x000f220000000800 */
[----:B------:R-:W-:Y:S01]  /*3eb0*/  BSSY.RECONVERGENT B0, `(.L_x_30) ;  /* 0x0000013000007945 */ /* 0x000fe20003800200 */
[C---:B----45:R-:W-:Y:S01]  /*3ec0*/  FFMA.FTZ R9, R8.reuse, R12, R9 ;  /* 0x0000000c08097223 */ /* 0x070fe20000010009 */
        /* <DEDUP_REMOVED lines=12> */
[----:B------:R-:W-:Y:S02]  /*3f90*/  CS2R R18, SRZ ;  /* 0x0000000000127805 */ /* 0x000fe4000001ff00 */
[----:B------:R-:W-:Y:S01]  /*3fa0*/  CS2R R16, SRZ ;  /* 0x0000000000107805 */ /* 0x000fe2000001ff00 */
[----:B-1-3--:R-:W-:Y:S05]  /*3fb0*/  IMAD.WIDE R26, R23, 0xc, R24 ;  /* 0x0000000c171a7825 */ /* 0x00afea00078e0218 */
[----:B------:R4:W5:Y:S04]  /*3fc0*/  @!P1 LDG.E.128 R12, desc[UR10][R26.64] ;  /* 0x0000000a1a0c9981 */ /* 0x000968000c1e1d00 */
[----:B------:R4:W5:Y:S02]  /*3fd0*/  @!P0 LDG.E.128 R16, desc[UR10][R26.64+0x200] ;  /* 0x0002000a1a108981 */ /* 0x000964000c1e1d00 */
.L_x_31:
[----:B------:R-:W-:Y:S05]  /*3fe0*/  BSYNC.RECONVERGENT B0 ;  /* 0x0000000000007941 */ /* 0x000fea0003800200 */
.L_x_30:
[----:B------:R0:W1:Y:S01]  /*3ff0*/  LDS R8, [R10+0x14] ;  /* 0x000014000a087984 */ /* 0x0000620000000800 */
[----:B------:R-:W-:Y:S01]  /*4000*/  UIADD3 UR6, UPT, UPT, UR6, 0x4, URZ ;  /* 0x0000000406067890 */ /* 0x000fe2000fffe0ff */
[C---:B--2---:R-:W-:Y:S03]  /*4010*/  LEA R24, P0, R23.reuse, R24, 0x4 ;  /* 0x0000001817187211 */ /* 0x044fe600078020ff */
[----:B------:R-:W-:Y:S01]  /*4020*/  UISETP.NE.AND UP0, UPT, UR6, URZ, UPT ;  /* 0x000000ff0600728c */ /* 0x000fe2000bf05270 */
[----:B------:R-:W-:Y:S02]  /*4030*/  LEA.HI.X.SX32 R25, R23, R25, 0x4, P0 ;  /* 0x0000001917197211 */ /* 0x000fe400000f26ff */
[----:B0-----:R-:W-:Y:S01]  /*4040*/  IADD3 R10, PT, PT, R10, 0x50, RZ ;  /* 0x000000500a0a7810 */ /* 0x001fe20007ffe0ff */
[C---:B-1---5:R-:W-:Y:S01]  /*4050*/  FFMA.FTZ R9, R8.reuse, R12, R9 ;  /* 0x0000000c08097223 */ /* 0x062fe20000010009 */
[C---:B------:R-:W-:Y:S01]  /*4060*/  FFMA.FTZ R6, R8.reuse, R13, R6 ;  /* 0x0000000d08067223 */ /* 0x040fe20000010006 */
[C---:B------:R-:W-:Y:S01]  /*4070*/  FFMA.FTZ R7, R8.reuse, R14, R7 ;  /* 0x0000000e08077223 */ /* 0x040fe20000010007 */
[C---:B------:R-:W-:Y:S01]  /*4080*/  FFMA.FTZ R4, R8.reuse, R15, R4 ;  /* 0x0000000f08047223 */ /* 0x040fe20000010004 */
[C---:B------:R-:W-:Y:S01]  /*4090*/  FFMA.FTZ R5, R8.reuse, R16, R5 ;  /* 0x0000001008057223 */ /* 0x040fe20000010005 */
[C---:B------:R-:W-:Y:S01]  /*40a0*/  FFMA.FTZ R2, R8.reuse, R17, R2 ;  /* 0x0000001108027223 */ /* 0x040fe20000010002 */
[C---:B------:R-:W-:Y:S01]  /*40b0*/  FFMA.FTZ R3, R8.reuse, R18, R3 ;  /* 0x0000001208037223 */ /* 0x040fe20000010003 */
[----:B------:R-:W-:Y:S01]  /*40c0*/  FFMA.FTZ R0, R8, R19, R0 ;  /* 0x0000001308007223 */ /* 0x000fe20000010000 */
[----:B------:R-:W-:Y:S06]  /*40d0*/  BRA.U UP0, `(.L_x_32) ;  /* 0xfffffff900907547 */ /* 0x000fec000b83ffff */
.L_x_23:
[----:B------:R-:W0:Y:S02]  /*40e0*/  LDCU UR8, c[0x0][0x534] ;  /* 0x0000a680ff0877ac */ /* 0x000e240008000800 */
[----:B0-----:R-:W-:-:S09]  /*40f0*/  ULOP3.LUT UP0, UR8, UR8, 0x3, URZ, 0xc0, !UPT ;  /* 0x0000000308087892 */ /* 0x001fd2000f80c0ff */
[----:B------:R-:W-:Y:S05]  /*4100*/  BRA.U !UP0, `(.L_x_22) ;  /* 0x0000000108a07547 */ /* 0x000fea000b800000 */
[----:B------:R-:W0:Y:S01]  /*4110*/  S2UR UR6, SR_CgaCtaId ;  /* 0x00000000000679c3 */ /* 0x000e220000008800 */
[----:B------:R-:W-:Y:S01]  /*4120*/  UMOV UR7, 0x400 ;  /* 0x0000040000077882 */ /* 0x000fe20000000000 */
[----:B------:R-:W-:Y:S01]  /*4130*/  IMAD R22, R22, 0x5, R21 ;  /* 0x0000000516167824 */ /* 0x000fe200078e0215 */
[----:B------:R-:W-:Y:S01]  /*4140*/  IADD3 R24, P0, PT, R24, 0x200, RZ ;  /* 0x0000020018187810 */ /* 0x000fe20007f1e0ff */
[----:B---34-:R-:W-:Y:S01]  /*4150*/  IMAD.WIDE R26, R23, 0x4, RZ ;  /* 0x00000004171a7825 */ /* 0x018fe200078e02ff */
[----:B------:R-:W-:Y:S01]  /*4160*/  ISETP.GE.AND P2, PT, R21, UR4, PT ;  /* 0x0000000415007c0c */ /* 0x000fe2000bf46270 */
[----:B------:R-:W1:Y:S01]  /*4170*/  LDCU UR5, c[0x0][0x440] ;  /* 0x00008800ff0577ac */ /* 0x000e620008000800 */
[----:B------:R-:W-:Y:S01]  /*4180*/  IADD3.X R25, PT, PT, RZ, R25, RZ, P0, !PT ;  /* 0x00000019ff197210 */ /* 0x000fe200007fe4ff */
[----:B------:R-:W-:Y:S02]  /*4190*/  UIADD3 UR8, UPT, UPT, -UR8, URZ, URZ ;  /* 0x000000ff08087290 */ /* 0x000fe4000fffe1ff */
[----:B0-----:R-:W-:-:S06]  /*41a0*/  ULEA UR6, UR6, UR7, 0x18 ;  /* 0x0000000706067291 */ /* 0x001fcc000f8ec0ff */
[----:B-1----:R-:W-:-:S07]  /*41b0*/  LEA R10, R22, UR6, 0x2 ;  /* 0x00000006160a7c11 */ /* 0x002fce000f8e10ff */
.L_x_35:
[----:B--2---:R-:W-:Y:S01]  /*41c0*/  MOV R23, R25 ;  /* 0x0000001900177202 */ /* 0x004fe20000000f00 */
[----:B------:R0:W1:Y:S01]  /*41d0*/  LDS R8, [R10] ;  /* 0x000000000a087984 */ /* 0x0000620000000800 */
[----:B------:R-:W-:Y:S01]  /*41e0*/  UIADD3 UR8, UPT, UPT, UR8, 0x1, URZ ;  /* 0x0000000108087890 */ /* 0x000fe2000fffe0ff */
[----:B------:R-:W-:Y:S01]  /*41f0*/  IMAD.MOV.U32 R22, RZ, RZ, R24 ;  /* 0x000000ffff167224 */ /* 0x000fe200078e0018 */
[----:B------:R-:W-:Y:S04]  /*4200*/  BSSY.RECONVERGENT B0, `(.L_x_33) ;  /* 0x000000c000007945 */ /* 0x000fe80003800200 */
[----:B------:R-:W-:Y:S01]  /*4210*/  IADD3 R24, P3, PT, R26, R22, RZ ;  /* 0x000000161a187210 */ /* 0x000fe20007f7e0ff */
[----:B------:R-:W-:Y:S01]  /*4220*/  @!UPT UIADD3 URZ, UPT, UPT, URZ, URZ, URZ ;  /* 0x000000fffffff290 */ /* 0x000fe2000fffe0ff */
[----:B------:R-:W-:Y:S11]  /*4230*/  @P2 BRA `(.L_x_34) ;  /* 0x0000000000202947 */ /* 0x000ff60003800000 */
        /* <DEDUP_REMOVED lines=8> */
.L_x_34:
[----:B------:R-:W-:Y:S05]  /*42c0*/  BSYNC.RECONVERGENT B0 ;  /* 0x0000000000007941 */ /* 0x000fea0003800200 */
.L_x_33:
[----:B------:R-:W-:Y:S01]  /*42d0*/  UISETP.NE.AND UP0, UPT, UR8, URZ, UPT ;  /* 0x000000ff0800728c */ /* 0x000fe2000bf05270 */
[C---:B-1---5:R-:W-:Y:S01]  /*42e0*/  FFMA.FTZ R9, R8.reuse, R12, R9 ;  /* 0x0000000c08097223 */ /* 0x062fe20000010009 */
[C---:B------:R-:W-:Y:S01]  /*42f0*/  FFMA.FTZ R6, R8.reuse, R13, R6 ;  /* 0x0000000d08067223 */ /* 0x040fe20000010006 */
[C---:B------:R-:W-:Y:S01]  /*4300*/  FFMA.FTZ R7, R8.reuse, R14, R7 ;  /* 0x0000000e08077223 */ /* 0x040fe20000010007 */
[C---:B------:R-:W-:Y:S01]  /*4310*/  FFMA.FTZ R4, R8.reuse, R15, R4 ;  /* 0x0000000f08047223 */ /* 0x040fe20000010004 */
[C---:B------:R-:W-:Y:S01]  /*4320*/  FFMA.FTZ R5, R8.reuse, R16, R5 ;  /* 0x0000001008057223 */ /* 0x040fe20000010005 */
[----:B------:R-:W-:Y:S01]  /*4330*/  IADD3.X R25, PT, PT, R27, R23, RZ, P3, !PT ;  /* 0x000000171b197210 */ /* 0x000fe20001ffe4ff */
[C---:B------:R-:W-:Y:S01]  /*4340*/  FFMA.FTZ R2, R8.reuse, R17, R2 ;  /* 0x0000001108027223 */ /* 0x040fe20000010002 */
[----:B------:R-:W-:Y:S01]  /*4350*/  FFMA.FTZ R3, R8, R18, R3 ;  /* 0x0000001208037223 */ /* 0x000fe20000010003 */
[----:B0-----:R-:W-:Y:S01]  /*4360*/  IADD3 R10, PT, PT, R10, 0x14, RZ ;  /* 0x000000140a0a7810 */ /* 0x001fe20007ffe0ff */
[----:B------:R-:W-:Y:S01]  /*4370*/  FFMA.FTZ R0, R8, R19, R0 ;  /* 0x0000001308007223 */ /* 0x000fe20000010000 */
[----:B------:R-:W-:Y:S06]  /*4380*/  BRA.U UP0, `(.L_x_35) ;  /* 0xfffffffd008c7547 */ /* 0x000fec000b83ffff */
.L_x_22:
[----:B------:R-:W-:-:S04]  /*4390*/  IADD3 R21, PT, PT, R21, UR19, RZ ;  /* 0x0000001315157c10 */ /* 0x000fc8000fffe0ff */
[----:B------:R-:W-:-:S13]  /*43a0*/  ISETP.GE.AND P0, PT, R21, UR20, PT ;  /* 0x0000001415007c0c */ /* 0x000fda000bf06270 */
[----:B------:R-:W-:Y:S05]  /*43b0*/  @P0 EXIT ;  /* 0x000000000000094d */ /* 0x000fea0003800000 */
[----:B------:R-:W-:Y:S01]  /*43c0*/  IABS R14, UR21 ;  /* 0x00000015000e7c13 */ /* 0x000fe20008000000 */
[----:B------:R-:W0:Y:S01]  /*43d0*/  LDC R13, c[0x0][0x434] ;  /* 0x00010d00ff0d7b82 */ /* 0x000e220000000800 */
[----:B------:R-:W-:Y:S01]  /*43e0*/  IABS R16, R21 ;  /* 0x0000001500107213 */ /* 0x000fe20000000000 */
[----:B------:R-:W1:Y:S01]  /*43f0*/  LDCU.128 UR4, c[0x0][0x400] ;  /* 0x00008000ff0477ac */ /* 0x000e620008000c00 */
[----:B------:R-:W5:Y:S01]  /*4400*/  I2F.RP R12, R14 ;  /* 0x0000000e000c7306 */ /* 0x000f620000209400 */
[----:B------:R-:W-:Y:S01]  /*4410*/  IABS R10, UR21 ;  /* 0x00000015000a7c13 */ /* 0x000fe20008000000 */
[----:B------:R-:W2:Y:S01]  /*4420*/  LDCU.64 UR8, c[0x0][0x410] ;  /* 0x00008200ff0877ac */ /* 0x000ea20008000a00 */
[----:B------:R-:W-:Y:S02]  /*4430*/  F2FP.F16.F32.PACK_AB R6, R6, R9 ;  /* 0x000000090606723e */ /* 0x000fe400000000ff */
[----:B------:R-:W-:Y:S02]  /*4440*/  IADD3 R10, PT, PT, RZ, -R10, RZ ;  /* 0x8000000aff0a7210 */ /* 0x000fe40007ffe0ff */
[----:B------:R-:W-:-:S02]  /*4450*/  F2FP.F16.F32.PACK_AB R7, R4, R7 ;  /* 0x000000070407723e */ /* 0x000fc400000000ff */
[----:B------:R-:W-:Y:S02]  /*4460*/  F2FP.F16.F32.PACK_AB R2, R2, R5 ;  /* 0x000000050202723e */ /* 0x000fe400000000ff */
[----:B------:R-:W-:Y:S01]  /*4470*/  F2FP.F16.F32.PACK_AB R3, R0, R3 ;  /* 0x000000030003723e */ /* 0x000fe200000000ff */
[----:B-----5:R-:W5:Y:S02]  /*4480*/  MUFU.RCP R18, R12 ;  /* 0x0000000c00127308 */ /* 0x020f640000001000 */
[----:B-----5:R-:W-:Y:S01]  /*4490*/  VIADD R18, R18, 0xffffffe ;  /* 0x0ffffffe12127836 */ /* 0x020fe20000000000 */
[----:B0-----:R-:W-:-:S05]  /*44a0*/  IABS R12, R13 ;  /* 0x0000000d000c7213 */ /* 0x001fca0000000000 */
[----:B------:R-:W0:Y:S02]  /*44b0*/  F2I.FTZ.U32.TRUNC.NTZ R19, R18 ;  /* 0x0000001200137305 */ /* 0x000e24000021f000 */
[--C-:B0-----:R-:W-:Y:S02]  /*44c0*/  IMAD.MOV R8, RZ, RZ, -R19.reuse ;  /* 0x000000ffff087224 */ /* 0x101fe400078e0a13 */
[----:B------:R-:W-:Y:S02]  /*44d0*/  IMAD.MOV.U32 R18, RZ, RZ, RZ ;  /* 0x000000ffff127224 */ /* 0x000fe400078e00ff */
[----:B------:R-:W-:Y:S02]  /*44e0*/  IMAD R15, R8, R14, RZ ;  /* 0x0000000e080f7224 */ /* 0x000fe400078e02ff */
[----:B------:R-:W0:Y:S02]  /*44f0*/  I2F.RP R8, R12 ;  /* 0x0000000c00087306 */ /* 0x000e240000209400 */
[----:B------:R-:W-:-:S06]  /*4500*/  IMAD.HI.U32 R15, R19, R15, R18 ;  /* 0x0000000f130f7227 */ /* 0x000fcc00078e0012 */
[----:B------:R-:W-:-:S04]  /*4510*/  IMAD.HI.U32 R15, R15, R16, RZ ;  /* 0x000000100f0f7227 */ /* 0x000fc800078e00ff */
[----:B------:R-:W-:Y:S01]  /*4520*/  IMAD R17, R15, R10, R16 ;  /* 0x0000000a0f117224 */ /* 0x000fe200078e0210 */
[----:B------:R-:W-:Y:S01]  /*4530*/  LOP3.LUT R10, R21, UR21, RZ, 0x3c, !PT ;  /* 0x00000015150a7c12 */ /* 0x000fe2000f8e3cff */
[----:B0-----:R-:W0:Y:S03]  /*4540*/  MUFU.RCP R8, R8 ;  /* 0x0000000800087308 */ /* 0x001e260000001000 */
[----:B------:R-:W-:Y:S02]  /*4550*/  ISETP.GT.U32.AND P1, PT, R14, R17, PT ;  /* 0x000000110e00720c */ /* 0x000fe40003f24070 */
[----:B------:R-:W-:-:S11]  /*4560*/  ISETP.GE.AND P0, PT, R10, RZ, PT ;  /* 0x000000ff0a00720c */ /* 0x000fd60003f06270 */
[----:B------:R-:W-:Y:S02]  /*4570*/  @!P1 IMAD.IADD R17, R17, 0x1, -R14 ;  /* 0x0000000111119824 */ /* 0x000fe400078e0a0e */
[----:B------:R-:W-:Y:S01]  /*4580*/  @!P1 VIADD R15, R15, 0x1 ;  /* 0x000000010f0f9836 */ /* 0x000fe20000000000 */
[----:B0-----:R-:W-:Y:S02]  /*4590*/  IADD3 R18, PT, PT, R8, 0xffffffe, RZ ;  /* 0x0ffffffe08127810 */ /* 0x001fe40007ffe0ff */
[----:B------:R-:W-:Y:S02]  /*45a0*/  ISETP.GE.U32.AND P2, PT, R17, R14, PT ;  /* 0x0000000e1100720c */ /* 0x000fe40003f46070 */
[----:B------:R-:W-:Y:S01]  /*45b0*/  ISETP.NE.AND P1, PT, RZ, UR21, PT ;  /* 0x00000015ff007c0c */ /* 0x000fe2000bf25270 */
[----:B------:R0:W5:Y:S10]  /*45c0*/  F2I.FTZ.U32.TRUNC.NTZ R19, R18 ;  /* 0x0000001200137305 */ /* 0x000174000021f000 */
[----:B------:R-:W-:-:S04]  /*45d0*/  @P2 VIADD R15, R15, 0x1 ;  /* 0x000000010f0f2836 */ /* 0x000fc80000000000 */
[----:B------:R-:W-:Y:S01]  /*45e0*/  @!P0 IMAD.MOV R15, RZ, RZ, -R15 ;  /* 0x000000ffff0f8224 */ /* 0x000fe200078e0a0f */
[----:B------:R-:W-:Y:S01]  /*45f0*/  @!P1 LOP3.LUT R15, RZ, UR21, RZ, 0x33, !PT ;  /* 0x00000015ff0f9c12 */ /* 0x000fe2000f8e33ff */
[----:B0-----:R-:W-:Y:S01]  /*4600*/  IMAD.MOV.U32 R18, RZ, RZ, RZ ;  /* 0x000000ffff127224 */ /* 0x001fe200078e00ff */
[----:B-----5:R-:W-:-:S03]  /*4610*/  IADD3 R17, PT, PT, RZ, -R19, RZ ;  /* 0x80000013ff117210 */ /* 0x020fc60007ffe0ff */
[----:B------:R-:W-:Y:S02]  /*4620*/  IMAD R14, R15, UR21, RZ ;  /* 0x000000150f0e7c24 */ /* 0x000fe4000f8e02ff */
[----:B------:R-:W-:Y:S02]  /*4630*/  IMAD R10, R17, R12, RZ ;  /* 0x0000000c110a7224 */ /* 0x000fe400078e02ff */
[----:B------:R-:W-:Y:S02]  /*4640*/  IMAD.IADD R16, R21, 0x1, -R14 ;  /* 0x0000000115107824 */ /* 0x000fe400078e0a0e */
[----:B------:R-:W-:-:S03]  /*4650*/  IMAD.HI.U32 R10, R19, R10, R18 ;  /* 0x0000000a130a7227 */ /* 0x000fc600078e0012 */
[----:B------:R-:W-:Y:S02]  /*4660*/  IABS R8, R16 ;  /* 0x0000001000087213 */ /* 0x000fe40000000000 */
[----:B------:R-:W-:-:S03]  /*4670*/  LOP3.LUT R16, R16, R13, RZ, 0x3c, !PT ;  /* 0x0000000d10107212 */ /* 0x000fc600078e3cff */
[----:B------:R-:W-:Y:S01]  /*4680*/  IMAD.HI.U32 R10, R10, R8, RZ ;  /* 0x000000080a0a7227 */ /* 0x000fe200078e00ff */
[----:B------:R-:W-:-:S04]  /*4690*/  ISETP.GE.AND P1, PT, R16, RZ, PT ;  /* 0x000000ff1000720c */ /* 0x000fc80003f26270 */
[----:B------:R-:W-:-:S05]  /*46a0*/  IADD3 R17, PT, PT, -R10, RZ, RZ ;  /* 0x000000ff0a117210 */ /* 0x000fca0007ffe1ff */
[----:B------:R-:W-:Y:S01]  /*46b0*/  IMAD R17, R12, R17, R8 ;  /* 0x000000110c117224 */ /* 0x000fe200078e0208 */
[----:B------:R-:W-:-:S04]  /*46c0*/  SHF.R.S32.HI R8, RZ, 0x1f, R15 ;  /* 0x0000001fff087819 */ /* 0x000fc8000001140f */
[----:B------:R-:W-:Y:S01]  /*46d0*/  ISETP.GT.U32.AND P0, PT, R12, R17, PT ;  /* 0x000000110c00720c */ /* 0x000fe20003f04070 */
[----:B-1----:R-:W-:-:S04]  /*46e0*/  IMAD R8, R8, UR4, RZ ;  /* 0x0000000408087c24 */ /* 0x002fc8000f8e02ff */
[----:B------:R-:W-:-:S08]  /*46f0*/  IMAD R8, R15, UR5, R8 ;  /* 0x000000050f087c24 */ /* 0x000fd0000f8e0208 */
[----:B------:R-:W-:Y:S02]  /*4700*/  @!P0 IMAD.IADD R17, R17, 0x1, -R12 ;  /* 0x0000000111118824 */ /* 0x000fe400078e0a0c */
[----:B------:R-:W-:Y:S01]  /*4710*/  @!P0 VIADD R10, R10, 0x1 ;  /* 0x000000010a0a8836 */ /* 0x000fe20000000000 */
[----:B------:R-:W-:Y:S02]  /*4720*/  ISETP.NE.AND P0, PT, R13, RZ, PT ;  /* 0x000000ff0d00720c */ /* 0x000fe40003f05270 */
[----:B------:R-:W-:Y:S01]  /*4730*/  ISETP.GE.U32.AND P2, PT, R17, R12, PT ;  /* 0x0000000c1100720c */ /* 0x000fe20003f46070 */
[----:B------:R-:W-:Y:S01]  /*4740*/  IMAD.WIDE.U32 R16, R15, UR4, RZ ;  /* 0x000000040f107c25 */ /* 0x000fe2000f8e00ff */
[----:B------:R-:W0:Y:S03]  /*4750*/  LDCU.64 UR4, c[0x0][0x3f0] ;  /* 0x00007e00ff0477ac */ /* 0x000e260008000a00 */
[----:B------:R-:W-:-:S08]  /*4760*/  IMAD.IADD R17, R17, 0x1, R8 ;  /* 0x0000000111117824 */ /* 0x000fd000078e0208 */
[----:B------:R-:W-:-:S05]  /*4770*/  @P2 IADD3 R10, PT, PT, R10, 0x1, RZ ;  /* 0x000000010a0a2810 */ /* 0x000fca0007ffe0ff */
[----:B------:R-:W-:Y:S01]  /*4780*/  @!P1 IMAD.MOV R10, RZ, RZ, -R10 ;  /* 0x000000ffff0a9224 */ /* 0x000fe200078e0a0a */
[----:B------:R-:W-:-:S04]  /*4790*/  @!P0 LOP3.LUT R10, RZ, R13, RZ, 0x33, !PT ;  /* 0x0000000dff0a8212 */ /* 0x000fc800078e33ff */
[----:B------:R-:W-:Y:S01]  /*47a0*/  SHF.R.S32.HI R12, RZ, 0x1f, R10 ;  /* 0x0000001fff0c7819 */ /* 0x000fe2000001140a */
[C---:B------:R-:W-:Y:S02]  /*47b0*/  IMAD R14, R10.reuse, R13, R14 ;  /* 0x0000000d0a0e7224 */ /* 0x040fe400078e020e */
[----:B--2---:R-:W-:-:S03]  /*47c0*/  IMAD.WIDE.U32 R16, R10, UR8, R16 ;  /* 0x000000080a107c25 */ /* 0x004fc6000f8e0010 */
[----:B------:R-:W-:Y:S01]  /*47d0*/  IADD3 R14, PT, PT, R21, -R14, RZ ;  /* 0x8000000e150e7210 */ /* 0x000fe20007ffe0ff */
[----:B------:R-:W-:Y:S01]  /*47e0*/  IMAD R15, R12, UR8, RZ ;  /* 0x000000080c0f7c24 */ /* 0x000fe2000f8e02ff */
[----:B------:R-:W1:Y:S02]  /*47f0*/  LDCU UR8, c[0x0][0x440] ;  /* 0x00008800ff0877ac */ /* 0x000e640008000800 */
[----:B------:R-:W-:Y:S01]  /*4800*/  SHF.R.S32.HI R8, RZ, 0x1f, R14 ;  /* 0x0000001fff087819 */ /* 0x000fe2000001140e */
[----:B------:R-:W-:-:S04]  /*4810*/  IMAD R15, R10, UR9, R15 ;  /* 0x000000090a0f7c24 */ /* 0x000fc8000f8e020f */
[----:B------:R-:W-:Y:S02]  /*4820*/  IMAD.IADD R17, R17, 0x1, R15 ;  /* 0x0000000111117824 */ /* 0x000fe400078e020f */
[----:B------:R-:W-:Y:S02]  /*4830*/  IMAD R13, R8, UR6, RZ ;  /* 0x00000006080d7c24 */ /* 0x000fe4000f8e02ff */
[----:B------:R-:W-:-:S04]  /*4840*/  IMAD.WIDE.U32 R16, R14, UR6, R16 ;  /* 0x000000060e107c25 */ /* 0x000fc8000f8e0010 */
[----:B------:R-:W-:Y:S01]  /*4850*/  IMAD R13, R14, UR7, R13 ;  /* 0x000000070e0d7c24 */ /* 0x000fe2000f8e020d */
[C---:B------:R-:W-:Y:S02]  /*4860*/  IADD3 R8, P0, PT, R20.reuse, R16, RZ ;  /* 0x0000001014087210 */ /* 0x040fe40007f1e0ff */
[----:B-1----:R-:W-:Y:S02]  /*4870*/  ISETP.GE.AND P1, PT, R20, UR8, PT ;  /* 0x0000000814007c0c */ /* 0x002fe4000bf26270 */
[----:B------:R-:W-:Y:S02]  /*4880*/  IADD3.X R13, PT, PT, R17, R13, RZ, P0, !PT ;  /* 0x0000000d110d7210 */ /* 0x000fe400007fe4ff */
[----:B0-----:R-:W-:-:S04]  /*4890*/  LEA R12, P0, R8, UR4, 0x1 ;  /* 0x00000004080c7c11 */ /* 0x001fc8000f8008ff */
[----:B------:R-:W-:Y:S02]  /*48a0*/  LEA.HI.X R13, R8, UR5, R13, 0x1, P0 ;  /* 0x00000005080d7c11 */ /* 0x000fe400080f0c0d */
[----:B------:R-:W-:-:S03]  /*48b0*/  ISETP.GE.AND P0, PT, R11, UR8, PT ;  /* 0x000000080b007c0c */ /* 0x000fc6000bf06270 */
[----:B------:R0:W-:Y:S10]  /*48c0*/  @!P1 STG.E.64 desc[UR10][R12.64], R6 ;  /* 0x000000060c009986 */ /* 0x0001f4000c101b0a */
[----:B------:R-:W-:Y:S05]  /*48d0*/  @P0 EXIT ;  /* 0x000000000000094d */ /* 0x000fea0003800000 */
[----:B------:R-:W-:Y:S01]  /*48e0*/  STG.E.64 desc[UR10][R12.64+0x100], R2 ;  /* 0x000100020c007986 */ /* 0x000fe2000c101b0a */
[----:B------:R-:W-:Y:S05]  /*48f0*/  EXIT ;  /* 0x000000000000794d */ /* 0x000fea0003800000 */
        .weak           $__internal_0_$__cuda_sm20_div_s64
        .type           $__internal_0_$__cuda_sm20_div_s64,@function
        .size           $__internal_0_$__cuda_sm20_div_s64,(.L_x_4040 - $__internal_0_$__cuda_sm20_div_s64)
$__internal_0_$__cuda_sm20_div_s64:
[----:B------:R-:W-:Y:S02]  /*4900*/  IADD3 R29, P0, PT, RZ, -R14, RZ ;  /* 0x8000000eff1d7210 */ /* 0x000fe40007f1e0ff */
[----:B------:R-:W-:-:S03]  /*4910*/  ISETP.GE.AND P1, PT, R13, RZ, PT ;  /* 0x000000ff0d00720c */ /* 0x000fc60003f26270 */
[----:B------:R-:W-:Y:S01]  /*4920*/  IMAD.X R0, RZ, RZ, ~R13, P0 ;  /* 0x000000ffff007224 */ /* 0x000fe200000e0e0d */
[----:B------:R-:W-:-:S04]  /*4930*/  SEL R28, R29, R14, !P1 ;  /* 0x0000000e1d1c7207 */ /* 0x000fc80004800000 */
[----:B------:R-:W-:-:S04]  /*4940*/  SEL R29, R0, R13, !P1 ;  /* 0x0000000d001d7207 */ /* 0x000fc80004800000 */
[----:B------:R-:W0:Y:S02]  /*4950*/  I2F.U64.RP R0, R28 ;  /* 0x0000001c00007312 */ /* 0x000e240000309000 */
[----:B0-----:R-:W0:Y:S02]  /*4960*/  MUFU.RCP R38, R0 ;  /* 0x0000000000267308 */ /* 0x001e240000001000 */
[----:B0-----:R-:W-:-:S15]  /*4970*/  VIADD R38, R38, 0x1ffffffe ;  /* 0x1ffffffe26267836 */ /* 0x001fde0000000000 */
[----:B------:R-:W-:-:S15]  /*4980*/  NOP ;  /* 0x0000000000007918 */ /* 0x000fde0000000000 */
[----:B------:R-:W-:-:S15]  /*4990*/  NOP ;  /* 0x0000000000007918 */ /* 0x000fde0000000000 */
[----:B------:R-:W-:-:S15]  /*49a0*/  NOP ;  /* 0x0000000000007918 */ /* 0x000fde0000000000 */
[----:B------:R-:W0:Y:S02]  /*49b0*/  F2I.U64.TRUNC R38, R38 ;  /* 0x0000002600267311 */ /* 0x000e24000020d800 */
[----:B0-----:R-:W-:-:S04]  /*49c0*/  IMAD.WIDE.U32 R36, R38, R28, RZ ;  /* 0x0000001c26247225 */ /* 0x001fc800078e00ff */
[C---:B------:R-:W-:Y:S01]  /*49d0*/  IMAD R19, R38.reuse, R29, R37 ;  /* 0x0000001d26137224 */ /* 0x040fe200078e0225 */
[----:B------:R-:W-:Y:S01]  /*49e0*/  IADD3 R17, P0, PT, RZ, -R36, RZ ;  /* 0x80000024ff117210 */ /* 0x000fe20007f1e0ff */
[----:B------:R-:W-:Y:S02]  /*49f0*/  IMAD.MOV.U32 R37, RZ, RZ, R38 ;  /* 0x000000ffff257224 */ /* 0x000fe400078e0026 */
[----:B------:R-:W-:Y:S02]  /*4a00*/  IMAD R2, R39, R28, R19 ;  /* 0x0000001c27027224 */ /* 0x000fe400078e0213 */
[----:B------:R-:W-:-:S04]  /*4a10*/  IMAD.HI.U32 R36, R38, R17, RZ ;  /* 0x0000001126247227 */ /* 0x000fc800078e00ff */
[----:B------:R-:W-:-:S04]  /*4a20*/  IMAD.X R2, RZ, RZ, ~R2, P0 ;  /* 0x000000ffff027224 */ /* 0x000fc800000e0e02 */
[----:B------:R-:W-:-:S04]  /*4a30*/  IMAD.WIDE.U32 R36, P2, R38, R2, R36 ;  /* 0x0000000226247225 */ /* 0x000fc80007840024 */
[C---:B------:R-:W-:Y:S02]  /*4a40*/  IMAD R0, R39.reuse, R2, RZ ;  /* 0x0000000227007224 */ /* 0x040fe400078e02ff */
[----:B------:R-:W-:-:S04]  /*4a50*/  IMAD.HI.U32 R17, P1, R39, R17, R36 ;  /* 0x0000001127117227 */ /* 0x000fc80007820024 */
[----:B------:R-:W-:Y:S01]  /*4a60*/  IMAD.HI.U32 R2, R39, R2, RZ ;  /* 0x0000000227027227 */ /* 0x000fe200078e00ff */
[----:B------:R-:W-:-:S03]  /*4a70*/  IADD3 R37, P0, PT, R0, R17, RZ ;  /* 0x0000001100257210 */ /* 0x000fc60007f1e0ff */
[----:B------:R-:W-:Y:S02]  /*4a80*/  IMAD.X R2, R2, 0x1, R39, P2 ;  /* 0x0000000102027824 */ /* 0x000fe400010e0627 */
[----:B------:R-:W-:-:S03]  /*4a90*/  IMAD.WIDE.U32 R38, R37, R28, RZ ;  /* 0x0000001c25267225 */ /* 0x000fc600078e00ff */
[----:B------:R-:W-:Y:S01]  /*4aa0*/  IADD3.X R19, PT, PT, RZ, RZ, R2, P0, P1 ;  /* 0x000000ffff137210 */ /* 0x000fe200007e2402 */
[----:B------:R-:W-:Y:S01]  /*4ab0*/  IMAD R0, R37, R29, R39 ;  /* 0x0000001d25007224 */ /* 0x000fe200078e0227 */
[----:B------:R-:W-:Y:S02]  /*4ac0*/  IADD3 R2, P0, PT, RZ, -R38, RZ ;  /* 0x80000026ff027210 */ /* 0x000fe40007f1e0ff */
[----:B------:R-:W-:Y:S01]  /*4ad0*/  ISETP.GE.AND P1, PT, R15, RZ, PT ;  /* 0x000000ff0f00720c */ /* 0x000fe20003f26270 */
[----:B------:R-:W-:Y:S02]  /*4ae0*/  IMAD R0, R19, R28, R0 ;  /* 0x0000001c13007224 */ /* 0x000fe400078e0200 */
[----:B------:R-:W-:-:S04]  /*4af0*/  IMAD.HI.U32 R36, R37, R2, RZ ;  /* 0x0000000225247227 */ /* 0x000fc800078e00ff */
[----:B------:R-:W-:-:S04]  /*4b00*/  IMAD.X R0, RZ, RZ, ~R0, P0 ;  /* 0x000000ffff007224 */ /* 0x000fc800000e0e00 */
[----:B------:R-:W-:-:S04]  /*4b10*/  IMAD.WIDE.U32 R36, P0, R37, R0, R36 ;  /* 0x0000000025247225 */ /* 0x000fc80007800024 */
[----:B------:R-:W-:-:S04]  /*4b20*/  IMAD.HI.U32 R17, P3, R19, R2, R36 ;  /* 0x0000000213117227 */ /* 0x000fc80007860024 */
[----:B------:R-:W-:-:S04]  /*4b30*/  IMAD.HI.U32 R2, R19, R0, RZ ;  /* 0x0000000013027227 */ /* 0x000fc800078e00ff */
[----:B------:R-:W-:Y:S01]  /*4b40*/  IMAD R0, R19, R0, RZ ;  /* 0x0000000013007224 */ /* 0x000fe200078e02ff */
[----:B------:R-:W-:Y:S01]  /*4b50*/  IADD3.X R2, PT, PT, R2, R19, RZ, P0, !PT ;  /* 0x0000001302027210 */ /* 0x000fe200007fe4ff */
[----:B------:R-:W-:Y:S01]  /*4b60*/  IMAD.MOV.U32 R37, RZ, RZ, RZ ;  /* 0x000000ffff257224 */ /* 0x000fe200078e00ff */
[-C--:B------:R-:W-:Y:S02]  /*4b70*/  IADD3 R19, P0, PT, RZ, -R16.reuse, RZ ;  /* 0x80000010ff137210 */ /* 0x080fe40007f1e0ff */
[----:B------:R-:W-:Y:S02]  /*4b80*/  IADD3 R17, P2, PT, R0, R17, RZ ;  /* 0x0000001100117210 */ /* 0x000fe40007f5e0ff */
[----:B------:R-:W-:Y:S01]  /*4b90*/  SEL R16, R19, R16, !P1 ;  /* 0x0000001013107207 */ /* 0x000fe20004800000 */
[----:B------:R-:W-:Y:S01]  /*4ba0*/  IMAD.X R0, RZ, RZ, ~R15, P0 ;  /* 0x000000ffff007224 */ /* 0x000fe200000e0e0f */
[----:B------:R-:W-:-:S03]  /*4bb0*/  IADD3.X R19, PT, PT, RZ, RZ, R2, P2, P3 ;  /* 0x000000ffff137210 */ /* 0x000fc600017e6402 */
[----:B------:R-:W-:Y:S01]  /*4bc0*/  IMAD.HI.U32 R36, R17, R16, RZ ;  /* 0x0000001011247227 */ /* 0x000fe200078e00ff */
[----:B------:R-:W-:-:S05]  /*4bd0*/  SEL R0, R0, R15, !P1 ;  /* 0x0000000f00007207 */ /* 0x000fca0004800000 */
[----:B------:R-:W-:-:S04]  /*4be0*/  IMAD.WIDE.U32 R36, R17, R0, R36 ;  /* 0x0000000011247225 */ /* 0x000fc800078e0024 */
[C---:B------:R-:W-:Y:S02]  /*4bf0*/  IMAD R17, R19.reuse, R0, RZ ;  /* 0x0000000013117224 */ /* 0x040fe400078e02ff */
[----:B------:R-:W-:-:S05]  /*4c00*/  IMAD.HI.U32 R2, P0, R19, R16, R36 ;  /* 0x0000001013027227 */ /* 0x000fca0007800024 */
[----:B------:R-:W-:Y:S01]  /*4c10*/  IADD3 R17, P1, PT, R17, R2, RZ ;  /* 0x0000000211117210 */ /* 0x000fe20007f3e0ff */
[----:B------:R-:W-:-:S04]  /*4c20*/  IMAD.HI.U32 R2, R19, R0, RZ ;  /* 0x0000000013027227 */ /* 0x000fc800078e00ff */
[----:B------:R-:W-:Y:S02]  /*4c30*/  IMAD.X R2, RZ, RZ, R2, P0 ;  /* 0x000000ffff027224 */ /* 0x000fe400000e0602 */
[----:B------:R-:W-:-:S04]  /*4c40*/  IMAD.WIDE.U32 R36, R17, R28, RZ ;  /* 0x0000001c11247225 */ /* 0x000fc800078e00ff */
[C---:B------:R-:W-:Y:S01]  /*4c50*/  IMAD R37, R17.reuse, R29, R37 ;  /* 0x0000001d11257224 */ /* 0x040fe200078e0225 */
[----:B------:R-:W-:Y:S01]  /*4c60*/  IADD3 R19, P0, PT, -R36, R16, RZ ;  /* 0x0000001024137210 */ /* 0x000fe20007f1e1ff */
[----:B------:R-:W-:Y:S01]  /*4c70*/  IMAD.X R2, RZ, RZ, R2, P1 ;  /* 0x000000ffff027224 */ /* 0x000fe200008e0602 */
[----:B------:R-:W-:Y:S02]  /*4c80*/  IADD3 R16, P1, PT, R17, 0x1, RZ ;  /* 0x0000000111107810 */ /* 0x000fe40007f3e0ff */
[-C--:B------:R-:W-:Y:S01]  /*4c90*/  ISETP.GE.U32.AND P3, PT, R19, R28.reuse, PT ;  /* 0x0000001c1300720c */ /* 0x080fe20003f66070 */
[----:B------:R-:W-:-:S05]  /*4ca0*/  IMAD R37, R2, R28, R37 ;  /* 0x0000001c02257224 */ /* 0x000fca00078e0225 */
[----:B------:R-:W-:Y:S02]  /*4cb0*/  IADD3.X R37, PT, PT, ~R37, R0, RZ, P0, !PT ;  /* 0x0000000025257210 */ /* 0x000fe400007fe5ff */
[----:B------:R-:W-:Y:S02]  /*4cc0*/  IADD3 R0, P2, PT, R19, -R28, RZ ;  /* 0x8000001c13007210 */ /* 0x000fe40007f5e0ff */
[----:B------:R-:W-:-:S04]  /*4cd0*/  ISETP.GE.U32.AND.EX P3, PT, R37, R29, PT, P3 ;  /* 0x0000001d2500720c */ /* 0x000fc80003f66130 */
[----:B------:R-:W-:Y:S01]  /*4ce0*/  SEL R19, R0, R19, P3 ;  /* 0x0000001300137207 */ /* 0x000fe20001800000 */
[----:B------:R-:W-:Y:S01]  /*4cf0*/  IMAD.X R0, R37, 0x1, ~R29, P2 ;  /* 0x0000000125007824 */ /* 0x000fe200010e0e1d */
[----:B------:R-:W-:Y:S01]  /*4d00*/  SEL R16, R16, R17, P3 ;  /* 0x0000001110107207 */ /* 0x000fe20001800000 */
[----:B------:R-:W-:Y:S01]  /*4d10*/  IMAD.X R17, RZ, RZ, R2, P1 ;  /* 0x000000ffff117224 */ /* 0x000fe200008e0602 */
[----:B------:R-:W-:Y:S02]  /*4d20*/  ISETP.GE.U32.AND P0, PT, R19, R28, PT ;  /* 0x0000001c1300720c */ /* 0x000fe40003f06070 */
[----:B------:R-:W-:Y:S02]  /*4d30*/  SEL R37, R0, R37, P3 ;  /* 0x0000002500257207 */ /* 0x000fe40001800000 */
[----:B------:R-:W-:Y:S02]  /*4d40*/  SEL R17, R17, R2, P3 ;  /* 0x0000000211117207 */ /* 0x000fe40001800000 */
[----:B------:R-:W-:-:S02]  /*4d50*/  IADD3 R19, P1, PT, R16, 0x1, RZ ;  /* 0x0000000110137810 */ /* 0x000fc40007f3e0ff */
[----:B------:R-:W-:Y:S02]  /*4d60*/  ISETP.GE.U32.AND.EX P0, PT, R37, R29, PT, P0 ;  /* 0x0000001d2500720c */ /* 0x000fe40003f06100 */
[----:B------:R-:W-:Y:S01]  /*4d70*/  LOP3.LUT R2, R13, R15, RZ, 0x3c, !PT ;  /* 0x0000000f0d027212 */ /* 0x000fe200078e3cff */
[----:B------:R-:W-:Y:S01]  /*4d80*/  IMAD.X R0, RZ, RZ, R17, P1 ;  /* 0x000000ffff007224 */ /* 0x000fe200008e0611 */
[----:B------:R-:W-:Y:S01]  /*4d90*/  SEL R19, R19, R16, P0 ;  /* 0x0000001013137207 */ /* 0x000fe20000000000 */
[----:B------:R-:W-:Y:S01]  /*4da0*/  IMAD.MOV.U32 R16, RZ, RZ, R12 ;  /* 0x000000ffff107224 */ /* 0x000fe200078e000c */
[----:B------:R-:W-:Y:S02]  /*4db0*/  ISETP.GE.AND P2, PT, R2, RZ, PT ;  /* 0x000000ff0200720c */ /* 0x000fe40003f46270 */
[----:B------:R-:W-:Y:S02]  /*4dc0*/  SEL R17, R0, R17, P0 ;  /* 0x0000001100117207 */ /* 0x000fe40000000000 */
[----:B------:R-:W-:-:S02]  /*4dd0*/  IADD3 R0, P1, PT, RZ, -R19, RZ ;  /* 0x80000013ff007210 */ /* 0x000fc40007f3e0ff */
[----:B------:R-:W-:Y:S02]  /*4de0*/  ISETP.NE.U32.AND P0, PT, R14, RZ, PT ;  /* 0x000000ff0e00720c */ /* 0x000fe40003f05070 */
[-C--:B------:R-:W-:Y:S02]  /*4df0*/  IADD3.X R2, PT, PT, RZ, ~R17.reuse, RZ, P1, !PT ;  /* 0x80000011ff027210 */ /* 0x080fe40000ffe4ff */
[----:B------:R-:W-:Y:S02]  /*4e00*/  ISETP.NE.AND.EX P0, PT, R13, RZ, PT, P0 ;  /* 0x000000ff0d00720c */ /* 0x000fe40003f05300 */
[----:B------:R-:W-:Y:S01]  /*4e10*/  SEL R2, R2, R17, !P2 ;  /* 0x0000001102027207 */ /* 0x000fe20005000000 */
[----:B------:R-:W-:Y:S01]  /*4e20*/  IMAD.MOV.U32 R17, RZ, RZ, 0x0 ;  /* 0x00000000ff117424 */ /* 0x000fe200078e00ff */
[----:B------:R-:W-:Y:S02]  /*4e30*/  SEL R0, R0, R19, !P2 ;  /* 0x0000001300007207 */ /* 0x000fe40005000000 */
[----:B------:R-:W-:-:S02]  /*4e40*/  SEL R15, R2, 0xffffffff, P0 ;  /* 0xffffffff020f7807 */ /* 0x000fc40000000000 */
[----:B------:R-:W-:Y:S01]  /*4e50*/  SEL R0, R0, 0xffffffff, P0 ;  /* 0xffffffff00007807 */ /* 0x000fe20000000000 */
[----:B------:R-:W-:Y:S06]  /*4e60*/  RET.REL.NODEC R16 `(_ZN5flash32flash_fwd_splitkv_combine_kernelI23Flash_fwd_kernel_traitsILi256ELi64ELi64ELi4ELb0ELb0EN7cutlass6half_tE19Flash_kernel_traitsILi256ELi64ELi64ELi4ES3_EELi4ELi7ELb0EEEvNS_16Flash_fwd_paramsE) ;  /* 0xffffffb010647950 */ /* 0x000fec0003c3ffff */
.L_x_36:
[----:B------:R-:W-:-:S00]  /*4e70*/  BRA `(.L_x_36) ;  /* 0xfffffffc00fc7947 */ /* 0x000fc0000383ffff */
[----:B------:R-:W-:-:S00]  /*4e80*/  NOP ;  /* 0x0000000000007918 */ /* 0x000fc00000000000 */
[----:B------:R-:W-:-:S00]  /*4e90*/  NOP ;  /* 0x0000000000007918 */ /* 0x000fc00000000000 */
[----:B------:R-:W-:-:S00]  /*4ea0*/  NOP ;  /* 0x0000000000007918 */ /* 0x000fc00000000000 */
[----:B------:R-:W-:-:S00]  /*4eb0*/  NOP ;  /* 0x0000000000007918 */ /* 0x000fc00000000000 */
[----:B------:R-:W-:-:S00]  /*4ec0*/  NOP ;  /* 0x0000000000007918 */ /* 0x000fc00000000000 */
[----:B------:R-:W-:-:S00]  /*4ed0*/  NOP ;  /* 0x0000000000007918 */ /* 0x000fc00000000000 */
[----:B------:R-:W-:-:S00]  /*4ee0*/  NOP ;  /* 0x0000000000007918 */ /* 0x000fc00000000000 */
[----:B------:R-:W-:-:S00]  /*4ef0*/  NOP ;  /* 0x0000000000007918 */ /* 0x000fc00000000000 */
.L_x_4040:


//--------------------- .text._ZN5flash32flash_fwd_splitkv_combine_kernelI23Flash_fwd_kernel_traitsILi256ELi64ELi64ELi4ELb0ELb0EN7cutlass6half_tE19Flash_kernel_traitsILi256ELi64ELi64ELi4ES3_EELi4ELi6ELb0EEEvNS_16Flash_fwd_paramsE --------------------------
	.section	.text._ZN5flash32flash_fwd_splitkv_combine_kernelI23Flash_fwd_kernel_traitsILi256ELi64ELi64ELi4ELb0ELb0EN7cutlass6half_tE19Flash_kernel_traitsILi256ELi64ELi64ELi4ES3_EELi4ELi6ELb0EEEvNS_16Flash_fwd_paramsE,"ax",@progbits
	.align	128
        .global         _ZN5flash32flash_fwd_splitkv_combine_kernelI23Flash_fwd_kernel_traitsILi256ELi64ELi64ELi4ELb0ELb0EN7cutlass6half_tE19Flash_kernel_traitsILi256ELi64ELi64ELi4ES3_EELi4ELi6ELb0EEEvNS_16Flash_fwd_paramsE
        .type           _ZN5flash32flash_fwd_splitkv_combine_kernelI23Flash_fwd_kernel_traitsILi256ELi64ELi64ELi4ELb0ELb0EN7cutlass6half_tE19Flash_kernel_traitsILi256ELi64ELi64ELi4ES3_EELi4ELi6ELb0EEEvNS_16Flash_fwd_paramsE,@function
        .size           _ZN5flash32flash_fwd_splitkv_combine_kernelI23Flash_fwd_kernel_traitsILi256ELi64ELi64ELi4ELb0ELb0EN7cutlass6half_tE19Flash_kernel_traitsILi256ELi64ELi64ELi4ES3_EELi4ELi6ELb0EEEvNS_16Flash_fwd_paramsE,(.L_x_4041 - _ZN5flash32flash_fwd_splitkv_combine_kernelI23Flash_fwd_kernel_traitsILi256ELi64ELi64ELi4ELb0ELb0EN7cutlass6half_tE19Flash_kernel_traitsILi256ELi64ELi64ELi4ES3_EELi4ELi6ELb0EEEvNS_16Flash_fwd_paramsE)
        .other          _ZN5flash32flash_fwd_splitkv_combine_kernelI23Flash_fwd_kernel_traitsILi256ELi64ELi64ELi4ELb0ELb0EN7cutlass6half_tE19Flash_kernel_traitsILi256ELi64ELi64ELi4ES3_EELi4ELi6ELb0EEEvNS_16Flash_fwd_paramsE,@"STO_CUDA_ENTRY STV_DEFAULT"
_ZN5flash32flash_fwd_splitkv_combine_kernelI23Flash_fwd_kernel_traitsILi256ELi64ELi64ELi4ELb0ELb0EN7cutlass6half_tE19Flash_kernel_traitsILi256ELi64ELi64ELi4ES3_EELi4ELi6ELb0EEEvNS_16Flash_fwd_paramsE:
.text._ZN5flash32flash_fwd_splitkv_combine_kernelI23Flash_fwd_kernel_traitsILi256ELi64ELi64ELi4ELb0ELb0EN7cutlass6half_tE19Flash_kernel_traitsILi256ELi64ELi64ELi4ES3_EELi4ELi6ELb0EEEvNS_16Flash_fwd_paramsE:
        /* <DEDUP_REMOVED lines=38> */
.L_x_37:
[----:B------:R-:W-:Y:S01]  /*0260*/  IMAD.U32 R14, RZ, RZ, UR21 ;  /* 0x00000015ff0e7e24 */ /* 0x000fe2000f8e00ff */
[----:B------:R-:W-:Y:S01]  /*0270*/  MOV R20, UR19 ;  /* 0x0000001300147c02 */ /* 0x000fe20008000f00 */
[----:B------:R-:W-:Y:S01]  /*0280*/  IMAD.U32 R17, RZ, RZ, UR15 ;  /* 0x0000000fff117e24 */ /* 0x000fe2000f8e00ff */
[----:B------:R-:W-:Y:S02]  /*0290*/  MOV R15, UR14 ;  /* 0x0000000e000f7c02 */ /* 0x000fe40008000f00 */
[----:B------:R-:W-:Y:S02]  /*02a0*/  MOV R18, 0x2c0 ;  /* 0x000002c000127802 */ /* 0x000fe40000000f00 */
[----:B------:R-:W-:Y:S05]  /*02b0*/  CALL.REL.NOINC `($__internal_1_$__cuda_sm20_div_s64) ;  /* 0x0000004000987944 */ /* 0x000fea0003c00000 */
.L_x_38:
        /* <DEDUP_REMOVED lines=30> */
.L_x_40:
[----:B------:R-:W-:Y:S01]  /*04a0*/  IMAD.MOV.U32 R14, RZ, RZ, R12 ;  /* 0x000000ffff0e7224 */ /* 0x000fe200078e000c */
[----:B------:R-:W-:Y:S02]  /*04b0*/  MOV R17, R13 ;  /* 0x0000000d00117202 */ /* 0x000fe40000000f00 */
[----:B------:R-:W-:Y:S02]  /*04c0*/  MOV R18, 0x4e0 ;  /* 0x000004e000127802 */ /* 0x000fe40000000f00 */
[----:B------:R-:W-:Y:S05]  /*04d0*/  CALL.REL.NOINC `($__internal_1_$__cuda_sm20_div_s64) ;  /* 0x0000004000107944 */ /* 0x000fea0003c00000 */
[----:B------:R-:W-:Y:S02]  /*04e0*/  MOV R24, R12 ;  /* 0x0000000c00187202 */ /* 0x000fe40000000f00 */
[----:B------:R-:W-:Y:S02]  /*04f0*/  MOV R25, R13 ;  /* 0x0000000d00197202 */ /* 0x000fe40000000f00 */
.L_x_41:
[----:B------:R-:W-:Y:S05]  /*0500*/  BSYNC.RECONVERGENT B0 ;  /* 0x0000000000007941 */ /* 0x000fea0003800200 */
.L_x_39:
        /* <DEDUP_REMOVED lines=57> */
.L_x_43:
[----:B------:R-:W-:Y:S01]  /*08a0*/  IMAD.MOV.U32 R14, RZ, RZ, R20 ;  /* 0x000000ffff0e7224 */ /* 0x000fe200078e0014 */
[----:B------:R-:W-:Y:S01]  /*08b0*/  MOV R20, R9 ;  /* 0x0000000900147202 */ /* 0x000fe20000000f00 */
[----:B------:R-:W-:Y:S01]  /*08c0*/  IMAD.MOV.U32 R17, RZ, RZ, R15 ;  /* 0x000000ffff117224 */ /* 0x000fe200078e000f */
[----:B------:R-:W-:Y:S02]  /*08d0*/  MOV R15, R3 ;  /* 0x00000003000f7202 */ /* 0x000fe40000000f00 */
[----:B------:R-:W-:Y:S02]  /*08e0*/  MOV R18, 0x900 ;  /* 0x0000090000127802 */ /* 0x000fe40000000f00 */
[----:B------:R-:W-:Y:S05]  /*08f0*/  CALL.REL.NOINC `($__internal_1_$__cuda_sm20_div_s64) ;  /* 0x0000003c00087944 */ /* 0x000fea0003c00000 */
.L_x_44:
[----:B------:R-:W-:Y:S05]  /*0900*/  BSYNC.RECONVERGENT B0 ;  /* 0x0000000000007941 */ /* 0x000fea0003800200 */
.L_x_42:
        /* <DEDUP_REMOVED lines=44> */
[----:B------:R-:W-:-:S06]  /*0bd0*/  UIADD3 UR6, UPT, UPT, UR18, UR13, URZ ;  /* 0x0000000d12067290 */ /* 0x000fcc000fffe0ff */
[----:B------:R-:W1:Y:S01]  /*0be0*/  I2F.RP R8, UR13 ;  /* 0x0000000d00087d06 */ /* 0x000e620008209400 */
[----:B------:R-:W-:-:S05]  /*0bf0*/  IMAD.U32 R2, RZ, RZ, UR6 ;  /* 0x00000006ff027e24 */ /* 0x000fca000f8e00ff */
        /* <DEDUP_REMOVED lines=11> */
[----:B-1----:R-:W-:-:S04]  /*0cb0*/  IMAD.MOV R4, RZ, RZ, -R5 ;  /* 0x000000ffff047224 */ /* 0x002fc800078e0a05 */
[----:B------:R-:W-:Y:S01]  /*0cc0*/  IMAD R7, R4, UR13, RZ ;  /* 0x0000000d04077c24 */ /* 0x000fe2000f8e02ff */
[----:B------:R-:W-:Y:S01]  /*0cd0*/  UIADD3 UR9, UPT, UPT, URZ, -UR17, URZ ;  /* 0x80000011ff097290 */ /* 0x000fe2000fffe0ff */
[----:B------:R-:W-:-:S03]  /*0ce0*/  IMAD.MOV.U32 R4, RZ, RZ, RZ ;  /* 0x000000ffff047224 */ /* 0x000fc600078e00ff */
[----:B------:R-:W-:Y:S01]  /*0cf0*/  UIMAD UR9, UR9, UR11, URZ ;  /* 0x0000000b090972a4 */ /* 0x000fe2000f8e02ff */
[----:B------:R-:W-:-:S03]  /*0d00*/  IMAD.HI.U32 R7, R5, R7, R4 ;  /* 0x0000000705077227 */ /* 0x000fc600078e0004 */
[----:B------:R-:W-:-:S03]  /*0d10*/  UIMAD.WIDE.U32 UR16, UR17, UR9, UR16 ;  /* 0x00000009111072a5 */ /* 0x000fc6000f8e0010 */
[----:B------:R-:W-:Y:S01]  /*0d20*/  IMAD.HI.U32 R5, R7, UR12, RZ ;  /* 0x0000000c07057c27 */ /* 0x000fe2000f8e00ff */
[----:B------:R-:W-:Y:S02]  /*0d30*/  UIMAD.WIDE.U32 UR16, UR17, UR12, URZ ;  /* 0x0000000c111072a5 */ /* 0x000fe4000f8e00ff */
[----:B------:R-:W-:Y:S01]  /*0d40*/  ULOP3.LUT UR16, UR6, UR13, URZ, 0x3c, !UPT ;  /* 0x0000000d06107292 */ /* 0x000fe2000f8e3cff */
[----:B------:R-:W-:Y:S01]  /*0d50*/  IMAD R0, R5, R0, UR12 ;  /* 0x0000000c05007e24 */ /* 0x000fe2000f8e0200 */
[----:B------:R-:W-:Y:S01]  /*0d60*/  UIADD3 UR10, UPT, UPT, -UR17, URZ, URZ ;  /* 0x000000ff110a7290 */ /* 0x000fe2000fffe1ff */
[----:B------:R-:W0:Y:S03]  /*0d70*/  LDCU.U8 UR9, c[0x0][0x549] ;  /* 0x0000a920ff0977ac */ /* 0x000e260008000000 */
[----:B------:R-:W-:Y:S02]  /*0d80*/  ISETP.LT.U32.AND P1, PT, R0, UR13, PT ;  /* 0x0000000d00007c0c */ /* 0x000fe4000bf21070 */
[----:B------:R-:W-:Y:S01]  /*0d90*/  ISETP.LE.AND P0, PT, RZ, UR16, PT ;  /* 0x00000010ff007c0c */ /* 0x000fe2000bf03270 */
[----:B------:R-:W-:-:S02]  /*0da0*/  UIMAD UR10, UR11, UR10, UR12 ;  /* 0x0000000a0b0a72a4 */ /* 0x000fc4000f8e020c */
[----:B------:R-:W-:Y:S02]  /*0db0*/  ULOP3.LUT UR6, UR6, UR4, URZ, 0x3c, !UPT ;  /* 0x0000000406067292 */ /* 0x000fe4000f8e3cff */
[----:B------:R-:W-:-:S06]  /*0dc0*/  UISETP.GT.U32.AND UP1, UPT, UR11, UR10, UPT ;  /* 0x0000000a0b00728c */ /* 0x000fcc000bf24070 */
[----:B------:R-:W-:Y:S02]  /*0dd0*/  @!P1 VIADD R0, R0, -UR13 ;  /* 0x8000000d00009c36 */ /* 0x000fe40008000000 */
[----:B------:R-:W-:Y:S01]  /*0de0*/  @!P1 VIADD R5, R5, 0x1 ;  /* 0x0000000105059836 */ /* 0x000fe20000000000 */
[----:B------:R-:W-:Y:S01]  /*0df0*/  ISETP.NE.AND P1, PT, RZ, UR7, PT ;  /* 0x00000007ff007c0c */ /* 0x000fe2000bf25270 */
[----:B0-----:R-:W-:Y:S01]  /*0e00*/  UISETP.NE.AND UP0, UPT, UR9, URZ, UPT ;  /* 0x000000ff0900728c */ /* 0x001fe2000bf05270 */
[----:B------:R-:W-:Y:S01]  /*0e10*/  ISETP.GE.U32.AND P2, PT, R0, UR13, PT ;  /* 0x0000000d00007c0c */ /* 0x000fe2000bf46070 */
[----:B------:R-:W-:Y:S02]  /*0e20*/  @!UP1 UIADD3 UR10, UPT, UPT, UR10, -UR11, URZ ;  /* 0x8000000b0a0a9290 */ /* 0x000fe4000fffe0ff */
[----:B------:R-:W-:Y:S02]  /*0e30*/  USEL UR9, UR5, 0x1, !UP0 ;  /* 0x0000000105097887 */ /* 0x000fe4000c000000 */
[----:B------:R-:W-:-:S02]  /*0e40*/  UISETP.GE.U32.AND UP3, UPT, UR10, UR11, UPT ;  /* 0x0000000b0a00728c */ /* 0x000fc4000bf66070 */
[----:B------:R-:W-:Y:S02]  /*0e50*/  UISETP.GE.AND UP0, UPT, UR6, URZ, UPT ;  /* 0x000000ff0600728c */ /* 0x000fe4000bf06270 */
[----:B------:R-:W-:Y:S02]  /*0e60*/  @!UP1 UIADD3 UR17, UPT, UPT, UR17, 0x1, URZ ;  /* 0x0000000111119890 */ /* 0x000fe4000fffe0ff */
[----:B------:R-:W-:Y:S02]  /*0e70*/  UISETP.NE.AND UP1, UPT, UR8, URZ, UPT ;  /* 0x000000ff0800728c */ /* 0x000fe4000bf25270 */
[----:B------:R-:W-:Y:S01]  /*0e80*/  @P2 VIADD R5, R5, 0x1 ;  /* 0x0000000105052836 */ /* 0x000fe20000000000 */
[----:B------:R-:W-:Y:S02]  /*0e90*/  USHF.R.S32.HI UR6, URZ, 0x1f, UR7 ;  /* 0x0000001fff067899 */ /* 0x000fe40008011407 */
[----:B------:R-:W-:Y:S01]  /*0ea0*/  @UP3 UIADD3 UR17, UPT, UPT, UR17, 0x1, URZ ;  /* 0x0000000111113890 */ /* 0x000fe2000fffe0ff */
[----:B------:R-:W-:Y:S01]  /*0eb0*/  @!P0 IMAD.MOV R5, RZ, RZ, -R5 ;  /* 0x000000ffff058224 */ /* 0x000fe200078e0a05 */
[----:B------:R-:W-:Y:S01]  /*0ec0*/  @!P1 LOP3.LUT R5, RZ, UR13, RZ, 0x33, !PT ;  /* 0x0000000dff059c12 */ /* 0x000fe2000f8e33ff */
[----:B------:R-:W-:-:S02]  /*0ed0*/  USEL UR5, URZ, 0x1, !UP1 ;  /* 0x00000001ff057887 */ /* 0x000fc4000c800000 */
[----:B------:R-:W-:Y:S01]  /*0ee0*/  @!UP0 UIADD3 UR17, UPT, UPT, -UR17, URZ, URZ ;  /* 0x000000ff11118290 */ /* 0x000fe2000fffe1ff */
[----:B------:R-:W-:Y:S01]  /*0ef0*/  ISETP.LT.U32.AND P0, PT, R12, R5, PT ;  /* 0x000000050c00720c */ /* 0x000fe20003f01070 */
[----:B------:R-:W-:Y:S01]  /*0f00*/  ULOP3.LUT UR6, UR6, UR5, URZ, 0xfc, !UPT ;  /* 0x0000000506067292 */ /* 0x000fe2000f8efcff */
[----:B------:R-:W-:Y:S01]  /*0f10*/  SHF.R.S32.HI R7, RZ, 0x1f, R5 ;  /* 0x0000001fff077819 */ /* 0x000fe20000011405 */
[----:B------:R-:W-:-:S03]  /*0f20*/  @!UP2 ULOP3.LUT UR17, URZ, UR4, URZ, 0x33, !UPT ;  /* 0x00000004ff11a292 */ /* 0x000fc6000f8e33ff */
        /* <DEDUP_REMOVED lines=26> */
.L_x_46:
[----:B------:R-:W-:Y:S01]  /*10d0*/  IMAD.MOV.U32 R14, RZ, RZ, R12 ;  /* 0x000000ffff0e7224 */ /* 0x000fe200078e000c */
[----:B------:R-:W-:Y:S01]  /*10e0*/  MOV R20, R8 ;  /* 0x0000000800147202 */ /* 0x000fe20000000f00 */
[----:B------:R-:W-:Y:S01]  /*10f0*/  IMAD.MOV.U32 R17, RZ, RZ, R13 ;  /* 0x000000ffff117224 */ /* 0x000fe200078e000d */
[----:B------:R-:W-:Y:S02]  /*1100*/  MOV R15, R2 ;  /* 0x00000002000f7202 */ /* 0x000fe40000000f00 */
[----:B------:R-:W-:Y:S02]  /*1110*/  MOV R18, 0x1130 ;  /* 0x0000113000127802 */ /* 0x000fe40000000f00 */
[----:B------:R-:W-:Y:S05]  /*1120*/  CALL.REL.NOINC `($__internal_1_$__cuda_sm20_div_s64) ;  /* 0x0000003000fc7944 */ /* 0x000fea0003c00000 */
[----:B------:R-:W-:Y:S02]  /*1130*/  MOV R30, R12 ;  /* 0x0000000c001e7202 */ /* 0x000fe40000000f00 */
[----:B------:R-:W-:Y:S02]  /*1140*/  MOV R31, R13 ;  /* 0x0000000d001f7202 */ /* 0x000fe40000000f00 */
.L_x_47:
[----:B------:R-:W-:Y:S05]  /*1150*/  BSYNC.RECONVERGENT B0 ;  /* 0x0000000000007941 */ /* 0x000fea0003800200 */
.L_x_45:
        /* <DEDUP_REMOVED lines=18> */
[----:B------:R-:W-:-:S05]  /*1280*/  IMAD R0, R6, R0, R5 ;  /* 0x0000000006007224 */ /* 0x000fca00078e0205 */
[----:B------:R-:W-:-:S13]  /*1290*/  ISETP.GT.U32.AND P1, PT, R7, R0, PT ;  /* 0x000000000700720c */ /* 0x000fda0003f24070 */
[----:B------:R-:W-:Y:S02]  /*12a0*/  @!P1 IMAD.IADD R0, R0, 0x1, -R7 ;  /* 0x0000000100009824 */ /* 0x000fe400078e0a07 */
[----:B------:R-:W-:Y:S01]  /*12b0*/  @!P1 VIADD R6, R6, 0x1 ;  /* 0x0000000106069836 */ /* 0x000fe20000000000 */
[----:B------:R-:W-:Y:S02]  /*12c0*/  ISETP.NE.AND P1, PT, RZ, UR22, PT ;  /* 0x00000016ff007c0c */ /* 0x000fe4000bf25270 */
[-C--:B------:R-:W-:Y:S02]  /*12d0*/  ISETP.GE.U32.AND P2, PT, R0, R7.reuse, PT ;  /* 0x000000070000720c */ /* 0x080fe40003f46070 */
[----:B------:R-:W-:-:S04]  /*12e0*/  LOP3.LUT R0, R4, R7, RZ, 0x3c, !PT ;  /* 0x0000000704007212 */ /* 0x000fc800078e3cff */
[----:B------:R-:W-:-:S07]  /*12f0*/  ISETP.GE.AND P0, PT, R0, RZ, PT ;  /* 0x000000ff0000720c */ /* 0x000fce0003f06270 */
[----:B------:R-:W-:-:S06]  /*1300*/  @P2 VIADD R6, R6, 0x1 ;  /* 0x0000000106062836 */ /* 0x000fcc0000000000 */
        /* <DEDUP_REMOVED lines=30> */
.L_x_49:
[----:B------:R-:W-:Y:S01]  /*14f0*/  IMAD.MOV.U32 R14, RZ, RZ, R24 ;  /* 0x000000ffff0e7224 */ /* 0x000fe200078e0018 */
[----:B------:R-:W-:Y:S01]  /*1500*/  MOV R17, R25 ;  /* 0x0000001900117202 */ /* 0x000fe20000000f00 */
[----:B------:R-:W-:Y:S01]  /*1510*/  IMAD.MOV.U32 R20, RZ, RZ, R7 ;  /* 0x000000ffff147224 */ /* 0x000fe200078e0007 */
[----:B------:R-:W-:Y:S02]  /*1520*/  MOV R18, 0x1540 ;  /* 0x0000154000127802 */ /* 0x000fe40000000f00 */
[----:B------:R-:W-:Y:S05]  /*1530*/  CALL.REL.NOINC `($__internal_1_$__cuda_sm20_div_s64) ;  /* 0x0000002c00f87944 */ /* 0x000fea0003c00000 */
[----:B------:R-:W-:Y:S02]  /*1540*/  MOV R14, R12 ;  /* 0x0000000c000e7202 */ /* 0x000fe40000000f00 */
[----:B------:R-:W-:Y:S02]  /*1550*/  MOV R15, R13 ;  /* 0x0000000d000f7202 */ /* 0x000fe40000000f00 */
.L_x_50:
[----:B------:R-:W-:Y:S05]  /*1560*/  BSYNC.RECONVERGENT B0 ;  /* 0x0000000000007941 */ /* 0x000fea0003800200 */
.L_x_48:
        /* <DEDUP_REMOVED lines=10> */
[----:B------:R-:W-:-:S04]  /*1610*/  ISETP.GT.AND.EX P2, PT, R10, RZ, PT, P2 ;  /* 0x000000ff0a00720c */ /* 0x000fc80003f44320 */
[----:B-1----:R-:W-:Y:S02]  /*1620*/  ISETP.GE.OR P3, PT, R5, UR4, !P2 ;  /* 0x0000000405007c0c */ /* 0x002fe4000d766670 */
[----:B------:R-:W-:-:S11]  /*1630*/  ISETP.GE.OR P2, PT, R17, UR4, !P2 ;  /* 0x0000000411007c0c */ /* 0x000fd6000d746670 */
[----:B------:R-:W0:Y:S01]  /*1640*/  @!P3 LDC.64 R12, c[0x0][0x428] ;  /* 0x00010a00ff0cbb82 */ /* 0x000e220000000a00 */
[C---:B------:R-:W-:Y:S02]  /*1650*/  @!P3 IADD3 R20, P1, PT, R6.reuse, UR20, RZ ;  /* 0x000000140614bc10 */ /* 0x040fe4000ff3e0ff */
[----:B------:R-:W-:-:S03]  /*1660*/  @!P2 IADD3 R18, P0, PT, R6, UR20, RZ ;  /* 0x000000140612ac10 */ /* 0x000fc6000ff1e0ff */
[----:B------:R-:W-:Y:S02]  /*1670*/  @!P3 IMAD.X R21, RZ, RZ, RZ, P1 ;  /* 0x000000ffff15b224 */ /* 0x000fe400008e06ff */
[----:B------:R-:W1:Y:S01]  /*1680*/  @!P2 LDC.64 R10, c[0x0][0x428] ;  /* 0x00010a00ff0aab82 */ /* 0x000e620000000a00 */
[----:B------:R-:W-:Y:S02]  /*1690*/  @!P2 IMAD.X R19, RZ, RZ, RZ, P0 ;  /* 0x000000ffff13a224 */ /* 0x000fe400000e06ff */
[----:B------:R-:W-:-:S04]  /*16a0*/  @!P3 IMAD.WIDE.U32 R20, R5, UR21, R20 ;  /* 0x000000150514bc25 */ /* 0x000fc8000f8e0014 */
[----:B------:R-:W-:-:S04]  /*16b0*/  @!P2 IMAD.WIDE.U32 R18, R17, UR21, R18 ;  /* 0x000000151112ac25 */ /* 0x000fc8000f8e0012 */
[----:B------:R-:W-:Y:S02]  /*16c0*/  @!P3 IMAD R6, R5, UR15, R21 ;  /* 0x0000000f0506bc24 */ /* 0x000fe4000f8e0215 */
[----:B------:R-:W-:Y:S01]  /*16d0*/  @!P2 IMAD R16, R17, UR15, R19 ;  /* 0x0000000f1110ac24 */ /* 0x000fe2000f8e0213 */
[----:B0-----:R-:W-:-:S04]  /*16e0*/  @!P3 LEA R22, P1, R20, R12, 0x2 ;  /* 0x0000000c1416b211 */ /* 0x001fc800078210ff */
[----:B------:R-:W-:Y:S01]  /*16f0*/  @!P3 LEA.HI.X R23, R20, R13, R6, 0x2, P1 ;  /* 0x0000000d1417b211 */ /* 0x000fe200008f1406 */
[----:B------:R-:W-:Y:S01]  /*1700*/  IMAD.MOV.U32 R6, RZ, RZ, -0x800000 ;  /* 0xff800000ff067424 */ /* 0x000fe200078e00ff */
[----:B-1----:R-:W-:Y:S01]  /*1710*/  @!P2 LEA R24, P0, R18, R10, 0x2 ;  /* 0x0000000a1218a211 */ /* 0x002fe200078010ff */
[----:B------:R-:W-:-:S03]  /*1720*/  IMAD.MOV.U32 R10, RZ, RZ, -0x800000 ;  /* 0xff800000ff0a7424 */ /* 0x000fc600078e00ff */
[----:B------:R-:W-:-:S03]  /*1730*/  @!P2 LEA.HI.X R25, R18, R11, R16, 0x2, P0 ;  /* 0x0000000b1219a211 */ /* 0x000fc600000f1410 */
[----:B--2---:R-:W2:Y:S04]  /*1740*/  @!P3 LDG.E R10, desc[UR10][R22.64] ;  /* 0x0000000a160ab981 */ /* 0x004ea8000c1e1900 */
[----:B------:R0:W3:Y:S01]  /*1750*/  @!P2 LDG.E R6, desc[UR10][R24.64] ;  /* 0x0000000a1806a981 */ /* 0x0000e2000c1e1900 */
[C---:B------:R-:W-:Y:S01]  /*1760*/  ISETP.GT.U32.AND P1, PT, R0.reuse, 0xff, PT ;  /* 0x000000ff0000780c */ /* 0x040fe20003f24070 */
[----:B------:R-:W-:Y:S01]  /*1770*/  USHF.R.S32.HI UR4, URZ, 0x1f, UR22 ;  /* 0x0000001fff047899 */ /* 0x000fe20008011416 */
[----:B------:R-:W-:Y:S01]  /*1780*/  ISETP.GT.U32.AND P0, PT, R0, 0x7f, PT ;  /* 0x0000007f0000780c */ /* 0x000fe20003f04070 */
[----:B------:R-:W-:Y:S01]  /*1790*/  BSSY.RECONVERGENT B1, `(.L_x_51) ;  /* 0x00001bc000017945 */ /* 0x000fe20003800200 */
[----:B------:R-:W-:Y:S01]  /*17a0*/  SHF.R.U32.HI R21, RZ, 0x5, R0 ;  /* 0x00000005ff157819 */ /* 0x000fe20000011600 */
[----:B------:R-:W-:-:S08]  /*17b0*/  ULOP3.LUT UR4, UR4, 0x1, URZ, 0xfc, !UPT ;  /* 0x0000000104047892 */ /* 0x000fd0000f8efcff */
[----:B------:R-:W1:Y:S01]  /*17c0*/  @!P1 S2R R12, SR_CgaCtaId ;  /* 0x00000000000c9919 */ /* 0x000e620000008800 */
[----:B------:R-:W-:Y:S02]  /*17d0*/  @!P1 MOV R17, 0x400 ;  /* 0x0000040000119802 */ /* 0x000fe40000000f00 */
[----:B------:R-:W-:Y:S01]  /*17e0*/  @!P1 SHF.L.U32 R18, R0, 0x2, RZ ;  /* 0x0000000200129819 */ /* 0x000fe200000006ff */
[----:B------:R-:W4:Y:S01]  /*17f0*/  @!P0 S2R R11, SR_CgaCtaId ;  /* 0x00000000000b8919 */ /* 0x000f220000008800 */
[----:B------:R-:W-:Y:S02]  /*1800*/  @!P0 MOV R20, 0x400 ;  /* 0x0000040000148802 */ /* 0x000fe40000000f00 */
[----:B------:R-:W-:Y:S01]  /*1810*/  @!P1 LOP3.LUT R19, R18, 0xc, RZ, 0xc0, !PT ;  /* 0x0000000c12139812 */ /* 0x000fe200078ec0ff */
[----:B------:R-:W5:Y:S01]  /*1820*/  @!P0 S2R R13, SR_CgaCtaId ;  /* 0x00000000000d8919 */ /* 0x000f620000008800 */
[----:B------:R-:W-:Y:S01]  /*1830*/  @!P0 MOV R16, 0x400 ;  /* 0x0000040000108802 */ /* 0x000fe20000000f00 */
[----:B0-----:R-:W-:Y:S01]  /*1840*/  IMAD.MOV.U32 R24, RZ, RZ, -0x800000 ;  /* 0xff800000ff187424 */ /* 0x001fe200078e00ff */
[----:B------:R-:W-:-:S02]  /*1850*/  MOV R25, 0xff800000 ;  /* 0xff80000000197802 */ /* 0x000fc40000000f00 */
[----:B-1----:R-:W-:Y:S01]  /*1860*/  @!P1 LEA R12, R12, R17, 0x18 ;  /* 0x000000110c0c9211 */ /* 0x002fe200078ec0ff */
[----:B------:R-:W-:Y:S01]  /*1870*/  @!P0 IMAD.SHL.U32 R17, R0, 0x4, RZ ;  /* 0x0000000400118824 */ /* 0x000fe200078e00ff */
[----:B----4-:R-:W-:-:S03]  /*1880*/  @!P0 LEA R11, R11, R20, 0x18 ;  /* 0x000000140b0b8211 */ /* 0x010fc600078ec0ff */
[----:B------:R-:W-:Y:S01]  /*1890*/  @!P1 IMAD.IADD R12, R19, 0x1, R12 ;  /* 0x00000001130c9824 */ /* 0x000fe200078e020c */
[----:B------:R-:W-:Y:S02]  /*18a0*/  @!P0 LOP3.LUT R18, R17, 0xc, RZ, 0xc0, !PT ;  /* 0x0000000c11128812 */ /* 0x000fe400078ec0ff */
[----:B-----5:R-:W-:Y:S01]  /*18b0*/  @!P0 LEA R16, R13, R16, 0x18 ;  /* 0x000000100d108211 */ /* 0x020fe200078ec0ff */
[----:B------:R-:W-:Y:S02]  /*18c0*/  @!P1 IMAD R13, R5, 0x14, R12 ;  /* 0x00000014050d9824 */ /* 0x000fe400078e020c */
[----:B------:R-:W-:Y:S01]  /*18d0*/  @!P0 IMAD.IADD R18, R18, 0x1, R11 ;  /* 0x0000000112128824 */ /* 0x000fe200078e020b */
[----:B------:R-:W-:Y:S01]  /*18e0*/  @!P0 LOP3.LUT R11, R0, 0x1f, RZ, 0xc0, !PT ;  /* 0x0000001f000b8812 */ /* 0x000fe200078ec0ff */
[----:B------:R-:W-:Y:S02]  /*18f0*/  @!P0 IMAD R16, R21, 0x4, R16 ;  /* 0x0000000415108824 */ /* 0x000fe400078e0210 */
[----:B------:R-:W-:-:S02]  /*1900*/  @!P0 IMAD R17, R5, 0x14, R18 ;  /* 0x0000001405118824 */ /* 0x000fc400078e0212 */
[----:B------:R-:W-:Y:S01]  /*1910*/  @!P0 IMAD R16, R11, 0x14, R16 ;  /* 0x000000140b108824 */ /* 0x000fe200078e0210 */
[----:B------:R-:W0:Y:S02]  /*1920*/  LDC R5, c[0x0][0x434] ;  /* 0x00010d00ff057b82 */ /* 0x000e240000000800 */
[----:B0-----:R-:W-:Y:S01]  /*1930*/  IABS R11, R5 ;  /* 0x00000005000b7213 */ /* 0x001fe20000000000 */
[----:B--2---:R-:W-:Y:S04]  /*1940*/  @!P1 STS [R13], R10 ;  /* 0x0000000a0d009388 */ /* 0x004fe80000000800 */
[----:B---3--:R-:W-:Y:S01]  /*1950*/  @!P0 STS [R17+0x280], R6 ;  /* 0x0002800611008388 */ /* 0x008fe20000000800 */
[----:B------:R-:W-:Y:S06]  /*1960*/  BAR.SYNC.DEFER_BLOCKING 0x0 ;  /* 0x0000000000007b1d */ /* 0x000fec0000010000 */
[----:B------:R-:W-:Y:S04]  /*1970*/  @!P0 LDS R24, [R16] ;  /* 0x0000000010188984 */ /* 0x000fe80000000800 */
[----:B------:R-:W0:Y:S02]  /*1980*/  @!P0 LDS R25, [R16+0x280] ;  /* 0x0002800010198984 */ /* 0x000e240000000800 */
[----:B0-----:R-:W-:-:S05]  /*1990*/  FMNMX.FTZ R20, R25, R24, !PT ;  /* 0x0000001819147209 */ /* 0x001fca0007810000 */
[----:B------:R-:W0:Y:S02]  /*19a0*/  SHFL.BFLY PT, R27, R20, 0x10, 0x1f ;  /* 0x0e001f00141b7f89 */ /* 0x000e2400000e0000 */
[----:B0-----:R-:W-:-:S05]  /*19b0*/  FMNMX.FTZ R27, R20, R27, !PT ;  /* 0x0000001b141b7209 */ /* 0x001fca0007810000 */
[----:B------:R-:W0:Y:S02]  /*19c0*/  SHFL.BFLY PT, R12, R27, 0x8, 0x1f ;  /* 0x0d001f001b0c7f89 */ /* 0x000e2400000e0000 */
[----:B0-----:R-:W-:Y:S02]  /*19d0*/  FMNMX.FTZ R10, R27, R12, !PT ;  /* 0x0000000c1b0a7209 */ /* 0x001fe40007810000 */
[----:B------:R-:W0:Y:S03]  /*19e0*/  I2F.RP R12, R11 ;  /* 0x0000000b000c7306 */ /* 0x000e260000209400 */
[----:B------:R-:W1:Y:S05]  /*19f0*/  SHFL.BFLY PT, R23, R10, 0x4, 0x1f ;  /* 0x0c801f000a177f89 */ /* 0x000e6a00000e0000 */
[----:B0-----:R-:W0:Y:S01]  /*1a00*/  MUFU.RCP R18, R12 ;  /* 0x0000000c00127308 */ /* 0x001e220000001000 */
[----:B-1----:R-:W-:-:S05]  /*1a10*/  FMNMX.FTZ R23, R10, R23, !PT ;  /* 0x000000170a177209 */ /* 0x002fca0007810000 */
[----:B------:R-:W1:Y:S01]  /*1a20*/  SHFL.BFLY PT, R16, R23, 0x2, 0x1f ;  /* 0x0c401f0017107f89 */ /* 0x000e6200000e0000 */
[----:B0-----:R-:W-:-:S04]  /*1a30*/  VIADD R18, R18, 0xffffffe ;  /* 0x0ffffffe12127836 */ /* 0x001fc80000000000 */
[----:B------:R-:W0:Y:S02]  /*1a40*/  F2I.FTZ.U32.TRUNC.NTZ R19, R18 ;  /* 0x0000001200137305 */ /* 0x000e24000021f000 */
[--C-:B0-----:R-:W-:Y:S02]  /*1a50*/  IMAD.MOV R6, RZ, RZ, -R19.reuse ;  /* 0x000000ffff067224 */ /* 0x101fe400078e0a13 */
[----:B------:R-:W-:Y:S01]  /*1a60*/  IMAD.MOV.U32 R18, RZ, RZ, RZ ;  /* 0x000000ffff127224 */ /* 0x000fe200078e00ff */
[----:B-1----:R-:W-:Y:S01]  /*1a70*/  FMNMX.FTZ R16, R23, R16, !PT ;  /* 0x0000001017107209 */ /* 0x002fe20007810000 */
[----:B------:R-:W-:Y:S01]  /*1a80*/  IMAD R17, R6, R11, RZ ;  /* 0x0000000b06117224 */ /* 0x000fe200078e02ff */
[----:B------:R-:W-:Y:S02]  /*1a90*/  IABS R6, R4 ;  /* 0x0000000400067213 */ /* 0x000fe40000000000 */
[----:B------:R-:W-:Y:S01]  /*1aa0*/  LOP3.LUT R4, R4, R5, RZ, 0x3c, !PT ;  /* 0x0000000504047212 */ /* 0x000fe200078e3cff */
[----:B------:R-:W0:Y:S01]  /*1ab0*/  SHFL.BFLY PT, R13, R16, 0x1, 0x1f ;  /* 0x0c201f00100d7f89 */ /* 0x000e2200000e0000 */
[----:B------:R-:W-:-:S06]  /*1ac0*/  IMAD.HI.U32 R17, R19, R17, R18 ;  /* 0x0000001113117227 */ /* 0x000fcc00078e0012 */
[----:B------:R-:W-:-:S04]  /*1ad0*/  IMAD.HI.U32 R12, R17, R6, RZ ;  /* 0x00000006110c7227 */ /* 0x000fc800078e00ff */
[----:B------:R-:W-:-:S04]  /*1ae0*/  IMAD.MOV R10, RZ, RZ, -R12 ;  /* 0x000000ffff0a7224 */ /* 0x000fc800078e0a0c */
[----:B------:R-:W-:-:S05]  /*1af0*/  IMAD R6, R11, R10, R6 ;  /* 0x0000000a0b067224 */ /* 0x000fca00078e0206 */
[----:B------:R-:W-:Y:S02]  /*1b00*/  ISETP.GT.U32.AND P0, PT, R11, R6, PT ;  /* 0x000000060b00720c */ /* 0x000fe40003f04070 */
[----:B0-----:R-:W-:Y:S02]  /*1b10*/  FMNMX.FTZ R13, R16, R13, !PT ;  /* 0x0000000d100d7209 */ /* 0x001fe40007810000 */
[----:B------:R-:W0:Y:S02]  /*1b20*/  LDC R16, c[0x0][0x3e0] ;  /* 0x0000f800ff107b82 */ /* 0x000e240000000800 */
[----:B------:R-:W-:-:S04]  /*1b30*/  FSETP.NEU.FTZ.AND P1, PT, R13, -INF , PT ;  /* 0xff8000000d00780b */ /* 0x000fc80003f3d000 */
[----:B------:R-:W-:-:S03]  /*1b40*/  FSEL R10, R13, RZ, P1 ;  /* 0x000000ff0d0a7208 */ /* 0x000fc60000800000 */
[----:B------:R-:W-:Y:S01]  /*1b50*/  @!P0 IMAD.IADD R6, R6, 0x1, -R11 ;  /* 0x0000000106068824 */ /* 0x000fe200078e0a0b */
[----:B------:R-:W-:Y:S02]  /*1b60*/  ISETP.GE.AND P1, PT, R4, RZ, PT ;  /* 0x000000ff0400720c */ /* 0x000fe40003f26270 */
[----:B------:R-:W-:Y:S01]  /*1b70*/  @!P0 IADD3 R12, PT, PT, R12, 0x1, RZ ;  /* 0x000000010c0c8810 */ /* 0x000fe20007ffe0ff */
[C---:B------:R-:W-:Y:S01]  /*1b80*/  FADD.FTZ R17, -R10.reuse, R24 ;  /* 0x000000180a117221 */ /* 0x040fe20000010100 */
[----:B------:R-:W-:Y:S01]  /*1b90*/  FADD.FTZ R13, -R10, R25 ;  /* 0x000000190a0d7221 */ /* 0x000fe20000010100 */
[----:B------:R-:W-:Y:S02]  /*1ba0*/  ISETP.GE.U32.AND P2, PT, R6, R11, PT ;  /* 0x0000000b0600720c */ /* 0x000fe40003f46070 */
[----:B------:R-:W-:Y:S01]  /*1bb0*/  FMUL.FTZ R17, R17, 1.4426950216293334961 ;  /* 0x3fb8aa3b11117820 */ /* 0x000fe20000410000 */
[----:B------:R-:W-:Y:S01]  /*1bc0*/  FMUL.FTZ R13, R13, 1.4426950216293334961 ;  /* 0x3fb8aa3b0d0d7820 */ /* 0x000fe20000410000 */
[----:B------:R-:W-:-:S03]  /*1bd0*/  ISETP.NE.AND P0, PT, R5, RZ, PT ;  /* 0x000000ff0500720c */ /* 0x000fc60003f05270 */
[----:B------:R-:W-:Y:S04]  /*1be0*/  MUFU.EX2 R22, R13 ;  /* 0x0000000d00167308 */ /* 0x000fe80000000800 */
[----:B------:R-:W1:Y:S01]  /*1bf0*/  MUFU.EX2 R17, R17 ;  /* 0x0000001100117308 */ /* 0x000e620000000800 */
[----:B0-----:R-:W-:Y:S01]  /*1c00*/  IABS R6, R16 ;  /* 0x0000001000067213 */ /* 0x001fe20000000000 */
[----:B------:R-:W-:-:S03]  /*1c10*/  @P2 VIADD R12, R12, 0x1 ;  /* 0x000000010c0c2836 */ /* 0x000fc60000000000 */
[----:B------:R-:W0:Y:S01]  /*1c20*/  I2F.RP R19, R6 ;  /* 0x0000000600137306 */ /* 0x000e220000209400 */
[----:B------:R-:W-:Y:S01]  /*1c30*/  @!P1 IMAD.MOV R12, RZ, RZ, -R12 ;  /* 0x000000ffff0c9224 */ /* 0x000fe200078e0a0c */
[----:B------:R-:W-:-:S05]  /*1c40*/  @!P0 LOP3.LUT R12, RZ, R5, RZ, 0x33, !PT ;  /* 0x00000005ff0c8212 */ /* 0x000fca00078e33ff */
[----:B------:R-:W-:Y:S01]  /*1c50*/  IMAD R4, R12, UR4, RZ ;  /* 0x000000040c047c24 */ /* 0x000fe2000f8e02ff */
[----:B------:R-:W2:Y:S01]  /*1c60*/  LDCU UR4, c[0x0][0x430] ;  /* 0x00008600ff0477ac */ /* 0x000ea20008000800 */
[----:B-1----:R-:W-:-:S03]  /*1c70*/  FADD.FTZ R22, R17, R22 ;  /* 0x0000001611167221 */ /* 0x002fc60000010000 */
[----:B------:R-:W-:Y:S02]  /*1c80*/  IABS R18, R4 ;  /* 0x0000000400127213 */ /* 0x000fe40000000000 */
[----:B------:R-:W1:Y:S01]  /*1c90*/  SHFL.BFLY PT, R17, R22, 0x10, 0x1f ;  /* 0x0e001f0016117f89 */ /* 0x000e6200000e0000 */
[----:B0-----:R-:W0:Y:S01]  /*1ca0*/  MUFU.RCP R28, R19 ;  /* 0x00000013001c7308 */ /* 0x001e220000001000 */
[----:B------:R-:W-:-:S07]  /*1cb0*/  ISETP.NE.AND P5, PT, R4, RZ, PT ;  /* 0x000000ff0400720c */ /* 0x000fce0003fa5270 */
[----:B------:R-:W3:Y:S01]  /*1cc0*/  I2F.RP R20, R18 ;  /* 0x0000001200147306 */ /* 0x000ee20000209400 */
[----:B--2---:R-:W-:-:S04]  /*1cd0*/  IMAD R5, R5, UR4, RZ ;  /* 0x0000000405057c24 */ /* 0x004fc8000f8e02ff */
[----:B------:R-:W-:Y:S02]  /*1ce0*/  IMAD R5, R4, R5, RZ ;  /* 0x0000000504057224 */ /* 0x000fe400078e02ff */
[----:B0-----:R-:W-:-:S04]  /*1cf0*/  VIADD R28, R28, 0xffffffe ;  /* 0x0ffffffe1c1c7836 */ /* 0x001fc80000000000 */
[----:B------:R0:W-:Y:S01]  /*1d00*/  F2I.FTZ.U32.TRUNC.NTZ R29, R28 ;  /* 0x0000001c001d7305 */ /* 0x0001e2000021f000 */
[----:B-1----:R-:W-:-:S05]  /*1d10*/  FADD.FTZ R17, R22, R17 ;  /* 0x0000001116117221 */ /* 0x002fca0000010000 */
[----:B------:R-:W1:Y:S02]  /*1d20*/  SHFL.BFLY PT, R26, R17, 0x8, 0x1f ;  /* 0x0d001f00111a7f89 */ /* 0x000e6400000e0000 */
[----:B---3--:R-:W2:Y:S01]  /*1d30*/  MUFU.RCP R11, R20 ;  /* 0x00000014000b7308 */ /* 0x008ea20000001000 */
[----:B0-----:R-:W-:Y:S02]  /*1d40*/  IMAD.MOV.U32 R28, RZ, RZ, RZ ;  /* 0x000000ffff1c7224 */ /* 0x001fe400078e00ff */
[----:B--2---:R-:W-:Y:S02]  /*1d50*/  VIADD R22, R11, 0xffffffe ;  /* 0x0ffffffe0b167836 */ /* 0x004fe40000000000 */
[----:B-1----:R-:W-:-:S03]  /*1d60*/  FADD.FTZ R26, R17, R26 ;  /* 0x0000001a111a7221 */ /* 0x002fc60000010000 */
[----:B------:R-:W0:Y:S01]  /*1d70*/  F2I.FTZ.U32.TRUNC.NTZ R23, R22 ;  /* 0x0000001600177305 */ /* 0x000e22000021f000 */
[----:B------:R-:W-:Y:S01]  /*1d80*/  IADD3 R17, PT, PT, RZ, -R29, RZ ;  /* 0x8000001dff117210 */ /* 0x000fe20007ffe0ff */
[----:B------:R-:W1:Y:S01]  /*1d90*/  SHFL.BFLY PT, R13, R26, 0x4, 0x1f ;  /* 0x0c801f001a0d7f89 */ /* 0x000e6200000e0000 */
[----:B0-----:R-:W-:Y:S02]  /*1da0*/  IMAD.MOV R11, RZ, RZ, -R23 ;  /* 0x000000ffff0b7224 */ /* 0x001fe400078e0a17 */
[----:B------:R-:W-:Y:S02]  /*1db0*/  IMAD.MOV.U32 R22, RZ, RZ, RZ ;  /* 0x000000ffff167224 */ /* 0x000fe400078e00ff */
[----:B-1----:R-:W-:Y:S01]  /*1dc0*/  FADD.FTZ R13, R26, R13 ;  /* 0x0000000d1a0d7221 */ /* 0x002fe20000010000 */
[----:B------:R-:W-:Y:S02]  /*1dd0*/  IMAD R26, R11, R18, RZ ;  /* 0x000000120b1a7224 */ /* 0x000fe400078e02ff */
[----:B------:R-:W-:-:S02]  /*1de0*/  VIADD R11, R18, UR18 ;  /* 0x00000012120b7c36 */ /* 0x000fc40008000000 */
[----:B------:R-:W0:Y:S01]  /*1df0*/  SHFL.BFLY PT, R20, R13, 0x2, 0x1f ;  /* 0x0c401f000d147f89 */ /* 0x000e2200000e0000 */
[----:B------:R-:W-:Y:S01]  /*1e00*/  IMAD.HI.U32 R26, R23, R26, R22 ;  /* 0x0000001a171a7227 */ /* 0x000fe200078e0016 */
[----:B------:R-:W-:-:S03]  /*1e10*/  IABS R23, R4 ;  /* 0x0000000400177213 */ /* 0x000fc60000000000 */
[----:B------:R-:W-:Y:S01]  /*1e20*/  IMAD R22, R17, R6, RZ ;  /* 0x0000000611167224 */ /* 0x000fe200078e02ff */
[----:B------:R-:W-:Y:S01]  /*1e30*/  IABS R17, R11 ;  /* 0x0000000b00117213 */ /* 0x000fe20000000000 */
[----:B------:R-:W-:Y:S02]  /*1e40*/  IMAD.MOV R23, RZ, RZ, -R23 ;  /* 0x000000ffff177224 */ /* 0x000fe400078e0a17 */
[----:B------:R-:W-:-:S04]  /*1e50*/  IMAD.HI.U32 R22, R29, R22, R28 ;  /* 0x000000161d167227 */ /* 0x000fc800078e001c */
[----:B------:R-:W-:-:S04]  /*1e60*/  IMAD.HI.U32 R26, R26, R17, RZ ;  /* 0x000000111a1a7227 */ /* 0x000fc800078e00ff */
[----:B------:R-:W-:-:S04]  /*1e70*/  IMAD.HI.U32 R22, R22, R17, RZ ;  /* 0x0000001116167227 */ /* 0x000fc800078e00ff */
[--C-:B------:R-:W-:Y:S02]  /*1e80*/  IMAD R23, R26, R23, R17.reuse ;  /* 0x000000171a177224 */ /* 0x100fe400078e0211 */
[----:B0-----:R-:W-:Y:S01]  /*1e90*/  FADD.FTZ R20, R13, R20 ;  /* 0x000000140d147221 */ /* 0x001fe20000010000 */
[----:B------:R-:W-:Y:S02]  /*1ea0*/  IMAD.MOV R13, RZ, RZ, -R22 ;  /* 0x000000ffff0d7224 */ /* 0x000fe400078e0a16 */
[----:B------:R-:W-:Y:S02]  /*1eb0*/  ISETP.GT.U32.AND P2, PT, R18, R23, PT ;  /* 0x000000171200720c */ /* 0x000fe40003f44070 */
[----:B------:R-:W-:Y:S01]  /*1ec0*/  IMAD R13, R6, R13, R17 ;  /* 0x0000000d060d7224 */ /* 0x000fe200078e0211 */
[----:B------:R-:W0:Y:S01]  /*1ed0*/  SHFL.BFLY PT, R19, R20, 0x1, 0x1f ;  /* 0x0c201f0014137f89 */ /* 0x000e2200000e0000 */
[C---:B------:R-:W-:Y:S02]  /*1ee0*/  LOP3.LUT R17, R11.reuse, R18, RZ, 0x3c, !PT ;  /* 0x000000120b117212 */ /* 0x040fe400078e3cff */
[----:B------:R-:W-:-:S02]  /*1ef0*/  LOP3.LUT R11, R11, R16, RZ, 0x3c, !PT ;  /* 0x000000100b0b7212 */ /* 0x000fc400078e3cff */
[----:B------:R-:W-:Y:S02]  /*1f00*/  ISETP.GT.U32.AND P0, PT, R6, R13, PT ;  /* 0x0000000d0600720c */ /* 0x000fe40003f04070 */
[----:B------:R-:W-:-:S03]  /*1f10*/  ISETP.GE.AND P3, PT, R17, RZ, PT ;  /* 0x000000ff1100720c */ /* 0x000fc60003f66270 */
[-C--:B------:R-:W-:Y:S01]  /*1f20*/  @!P2 IADD3 R23, PT, PT, R23, -R18.reuse, RZ ;  /* 0x800000121717a210 */ /* 0x080fe20007ffe0ff */
[----:B------:R-:W-:Y:S01]  /*1f30*/  @!P2 VIADD R26, R26, 0x1 ;  /* 0x000000011a1aa836 */ /* 0x000fe20000000000 */
[----:B------:R-:W-:Y:S02]  /*1f40*/  ISETP.GE.AND P2, PT, R11, RZ, PT ;  /* 0x000000ff0b00720c */ /* 0x000fe40003f46270 */
[----:B------:R-:W-:-:S04]  /*1f50*/  ISETP.GE.U32.AND P1, PT, R23, R18, PT ;  /* 0x000000121700720c */ /* 0x000fc80003f26070 */
[----:B------:R-:W-:Y:S02]  /*1f60*/  @!P0 IMAD.IADD R13, R13, 0x1, -R6 ;  /* 0x000000010d0d8824 */ /* 0x000fe400078e0a06 */
[----:B------:R-:W-:Y:S01]  /*1f70*/  @!P0 VIADD R22, R22, 0x1 ;  /* 0x0000000116168836 */ /* 0x000fe20000000000 */
[----:B------:R-:W-:Y:S02]  /*1f80*/  ISETP.NE.AND P0, PT, R16, RZ, PT ;  /* 0x000000ff1000720c */ /* 0x000fe40003f05270 */
[----:B------:R-:W-:Y:S01]  /*1f90*/  ISETP.GE.U32.AND P4, PT, R13, R6, PT ;  /* 0x000000060d00720c */ /* 0x000fe20003f86070 */
[----:B0-----:R-:W-:Y:S01]  /*1fa0*/  FADD.FTZ R19, R20, R19 ;  /* 0x0000001314137221 */ /* 0x001fe20000010000 */
[----:B------:R-:W-:Y:S02]  /*1fb0*/  SHF.R.S32.HI R6, RZ, 0x1f, R4 ;  /* 0x0000001fff067819 */ /* 0x000fe40000011404 */
[----:B------:R-:W-:Y:S02]  /*1fc0*/  @P1 VIADD R26, R26, 0x1 ;  /* 0x000000011a1a1836 */ /* 0x000fe40000000000 */
[----:B------:R-:W-:-:S02]  /*1fd0*/  FSETP.NE.FTZ.AND P1, PT, R19, RZ, PT ;  /* 0x000000ff1300720b */ /* 0x000fc40003f35000 */
[----:B------:R-:W-:Y:S01]  /*1fe0*/  @!P3 IMAD.MOV R26, RZ, RZ, -R26 ;  /* 0x000000ffff1ab224 */ /* 0x000fe200078e0a1a */
[----:B------:R-:W-:Y:S02]  /*1ff0*/  ISETP.NE.AND P3, PT, R12, RZ, PT ;  /* 0x000000ff0c00720c */ /* 0x000fe40003f65270 */
[----:B------:R-:W-:Y:S02]  /*2000*/  @!P5 LOP3.LUT R26, RZ, R18, RZ, 0x33, !PT ;  /* 0x00000012ff1ad212 */ /* 0x000fe400078e33ff */
[----:B------:R-:W-:Y:S02]  /*2010*/  SEL R11, RZ, 0x1, !P3 ;  /* 0x00000001ff0b7807 */ /* 0x000fe40005800000 */
[----:B------:R-:W-:Y:S02]  /*2020*/  @P4 IADD3 R22, PT, PT, R22, 0x1, RZ ;  /* 0x0000000116164810 */ /* 0x000fe40007ffe0ff */
[----:B------:R-:W-:Y:S02]  /*2030*/  SHF.R.S32.HI R13, RZ, 0x1f, R26 ;  /* 0x0000001fff0d7819 */ /* 0x000fe4000001141a */
[----:B------:R-:W-:Y:S01]  /*2040*/  LOP3.LUT R11, R6, R11, RZ, 0xfc, !PT ;  /* 0x0000000b060b7212 */ /* 0x000fe200078efcff */
[----:B------:R-:W-:Y:S01]  /*2050*/  IMAD.MOV.U32 R12, RZ, RZ, R22 ;  /* 0x000000ffff0c7224 */ /* 0x000fe200078e0016 */
[----:B------:R-:W0:Y:S01]  /*2060*/  @P1 MUFU.LG2 R19, R19 ;  /* 0x0000001300131308 */ /* 0x000e220000000c00 */
[----:B------:R-:W-:-:S02]  /*2070*/  IMAD.MOV.U32 R22, RZ, RZ, 0x7f800000 ;  /* 0x7f800000ff167424 */ /* 0x000fc400078e00ff */
[----:B------:R-:W-:Y:S01]  /*2080*/  @!P2 IMAD.MOV R12, RZ, RZ, -R12 ;  /* 0x000000ffff0ca224 */ /* 0x000fe200078e0a0c */
[----:B------:R-:W-:Y:S02]  /*2090*/  @!P0 LOP3.LUT R12, RZ, R16, RZ, 0x33, !PT ;  /* 0x00000010ff0c8212 */ /* 0x000fe400078e33ff */
[----:B------:R-:W-:Y:S02]  /*20a0*/  LOP3.LUT P0, RZ, R0, 0x39f, RZ, 0xc0, !PT ;  /* 0x0000039f00ff7812 */ /* 0x000fe4000780c0ff */
[----:B------:R-:W-:Y:S01]  /*20b0*/  ISETP.LT.U32.AND P2, PT, R14, R26, PT ;  /* 0x0000001a0e00720c */ /* 0x000fe20003f41070 */
[----:B------:R-:W-:-:S03]  /*20c0*/  IMAD R12, R12, UR9, RZ ;  /* 0x000000090c0c7c24 */ /* 0x000fc6000f8e02ff */
[----:B------:R-:W-:Y:S01]  /*20d0*/  ISETP.LT.AND.EX P2, PT, R15, R13, PT, P2 ;  /* 0x0000000d0f00720c */ /* 0x000fe20003f41320 */
[----:B------:R-:W-:-:S03]  /*20e0*/  IMAD R4, R11, R12, RZ ;  /* 0x0000000c0b047224 */ /* 0x000fc600078e02ff */
[----:B------:R-:W-:Y:S01]  /*20f0*/  SEL R6, R14, R26, P2 ;  /* 0x0000001a0e067207 */ /* 0x000fe20001000000 */
[----:B0-----:R-:W-:Y:S02]  /*2100*/  @P1 FFMA.FTZ R22, R19, 0.69314718246459960938, R10 ;  /* 0x3f31721813161823 */ /* 0x001fe4000001000a */
        /* <DEDUP_REMOVED lines=13> */
[----:B------:R-:W-:Y:S02]  /*21e0*/  IMAD R15, R11, UR19, RZ ;  /* 0x000000130b0f7c24 */ /* 0x000fe4000f8e02ff */
[----:B------:R-:W-:Y:S01]  /*21f0*/  IMAD.WIDE.U32 R12, R16, UR19, RZ ;  /* 0x00000013100c7c25 */ /* 0x000fe2000f8e00ff */
[----:B------:R-:W-:Y:S02]  /*2200*/  ISETP.GE.U32.AND P0, PT, R10, 0x3, PT ;  /* 0x000000030a00780c */ /* 0x000fe40003f06070 */
[----:B------:R-:W-:Y:S01]  /*2210*/  IADD3.X R10, PT, PT, RZ, R11, RZ, P1, !PT ;  /* 0x0000000bff0a7210 */ /* 0x000fe20000ffe4ff */
[----:B------:R-:W-:-:S03]  /*2220*/  IMAD R15, R16, UR14, R15 ;  /* 0x0000000e100f7c24 */ /* 0x000fc6000f8e020f */
[----:B------:R-:W-:Y:S02]  /*2230*/  ISETP.GE.U32.AND.EX P0, PT, R10, RZ, PT, P0 ;  /* 0x000000ff0a00720c */ /* 0x000fe40003f06100 */
        /* <DEDUP_REMOVED lines=32> */
.L_x_54:
[----:B------:R-:W-:Y:S01]  /*2440*/  IMAD.MOV.U32 R14, RZ, RZ, R28 ;  /* 0x000000ffff0e7224 */ /* 0x000fe200078e001c */
[----:B------:R-:W-:Y:S01]  /*2450*/  MOV R17, RZ ;  /* 0x000000ff00117202 */ /* 0x000fe20000000f00 */
[----:B------:R-:W-:Y:S01]  /*2460*/  IMAD.MOV.U32 R20, RZ, RZ, R32 ;  /* 0x000000ffff147224 */ /* 0x000fe200078e0020 */
[----:B------:R-:W-:Y:S02]  /*2470*/  MOV R18, 0x2490 ;  /* 0x0000249000127802 */ /* 0x000fe40000000f00 */
[----:B------:R-:W-:Y:S05]  /*2480*/  CALL.REL.NOINC `($__internal_1_$__cuda_sm20_div_s64) ;  /* 0x0000002000247944 */ /* 0x000fea0003c00000 */
[----:B------:R-:W-:Y:S02]  /*2490*/  IADD3 R11, PT, PT, -R12, RZ, RZ ;  /* 0x000000ff0c0b7210 */ /* 0x000fe40007ffe1ff */
[----:B------:R-:W-:-:S03]  /*24a0*/  MOV R29, R13 ;  /* 0x0000000d001d7202 */ /* 0x000fc60000000f00 */
[----:B------:R-:W-:Y:S01]  /*24b0*/  IMAD R10, R32, R11, R28 ;  /* 0x0000000b200a7224 */ /* 0x000fe200078e021c */
[----:B------:R-:W-:-:S07]  /*24c0*/  MOV R28, R12 ;  /* 0x0000000c001c7202 */ /* 0x000fce0000000f00 */
.L_x_55:
[----:B------:R-:W-:Y:S01]  /*24d0*/  IABS R14, UR19 ;  /* 0x00000013000e7c13 */ /* 0x000fe20008000000 */
[----:B------:R-:W-:Y:S01]  /*24e0*/  IMAD R2, R2, R9, RZ ;  /* 0x0000000902027224 */ /* 0x000fe200078e02ff */
[----:B------:R-:W-:Y:S01]  /*24f0*/  IABS R11, UR19 ;  /* 0x00000013000b7c13 */ /* 0x000fe20008000000 */
[----:B------:R-:W-:Y:S01]  /*2500*/  BSSY.RECONVERGENT B0, `(.L_x_56) ;  /* 0x0000040000007945 */ /* 0x000fe20003800200 */
[----:B------:R-:W0:Y:S01]  /*2510*/  I2F.U32.RP R15, R14 ;  /* 0x0000000e000f7306 */ /* 0x000e220000209000 */
[----:B------:R-:W-:Y:S01]  /*2520*/  IABS R12, R10 ;  /* 0x0000000a000c7213 */ /* 0x000fe20000000000 */
[----:B------:R-:W-:Y:S01]  /*2530*/  IMAD R3, R8, R3, R2 ;  /* 0x0000000308037224 */ /* 0x000fe200078e0202 */
[----:B------:R-:W-:-:S04]  /*2540*/  LOP3.LUT R2, R10, UR19, RZ, 0x3c, !PT ;  /* 0x000000130a027c12 */ /* 0x000fc8000f8e3cff */
[----:B------:R-:W-:Y:S01]  /*2550*/  ISETP.GE.AND P0, PT, R2, RZ, PT ;  /* 0x000000ff0200720c */ /* 0x000fe20003f06270 */
[----:B0-----:R-:W0:Y:S02]  /*2560*/  MUFU.RCP R18, R15 ;  /* 0x0000000f00127308 */ /* 0x001e240000001000 */
[----:B0-----:R-:W-:-:S06]  /*2570*/  VIADD R18, R18, 0xffffffe ;  /* 0x0ffffffe12127836 */ /* 0x001fcc0000000000 */
[----:B------:R-:W0:Y:S02]  /*2580*/  F2I.FTZ.U32.TRUNC.NTZ R19, R18 ;  /* 0x0000001200137305 */ /* 0x000e24000021f000 */
[----:B0-----:R-:W-:Y:S01]  /*2590*/  IMAD.MOV R13, RZ, RZ, -R19 ;  /* 0x000000ffff0d7224 */ /* 0x001fe200078e0a13 */
[----:B------:R-:W-:-:S03]  /*25a0*/  MOV R18, RZ ;  /* 0x000000ff00127202 */ /* 0x000fc60000000f00 */
[----:B------:R-:W-:-:S04]  /*25b0*/  IMAD R13, R13, R14, RZ ;  /* 0x0000000e0d0d7224 */ /* 0x000fc800078e02ff */
[----:B------:R-:W-:-:S04]  /*25c0*/  IMAD.HI.U32 R19, R19, R13, R18 ;  /* 0x0000000d13137227 */ /* 0x000fc800078e0012 */
[----:B------:R-:W-:Y:S02]  /*25d0*/  IMAD.MOV R13, RZ, RZ, -R11 ;  /* 0x000000ffff0d7224 */ /* 0x000fe400078e0a0b */
[----:B------:R-:W-:-:S04]  /*25e0*/  IMAD.HI.U32 R11, R19, R12, RZ ;  /* 0x0000000c130b7227 */ /* 0x000fc800078e00ff */
[----:B------:R-:W-:Y:S02]  /*25f0*/  IMAD R13, R11, R13, R12 ;  /* 0x0000000d0b0d7224 */ /* 0x000fe400078e020c */
[----:B------:R-:W-:-:S03]  /*2600*/  IMAD.WIDE.U32 R18, R8, R9, RZ ;  /* 0x0000000908127225 */ /* 0x000fc600078e00ff */
[----:B------:R-:W-:Y:S01]  /*2610*/  ISETP.GT.U32.AND P1, PT, R14, R13, PT ;  /* 0x0000000d0e00720c */ /* 0x000fe20003f24070 */
[----:B------:R-:W-:Y:S02]  /*2620*/  IMAD.IADD R3, R19, 0x1, R3 ;  /* 0x0000000113037824 */ /* 0x000fe400078e0203 */
[----:B------:R-:W-:-:S04]  /*2630*/  IMAD.WIDE.U32 R32, R18, R30, RZ ;  /* 0x0000001e12207225 */ /* 0x000fc800078e00ff */
[----:B------:R-:W-:-:S04]  /*2640*/  IMAD R3, R3, R30, RZ ;  /* 0x0000001e03037224 */ /* 0x000fc800078e02ff */
[----:B------:R-:W-:Y:S02]  /*2650*/  IMAD R15, R31, R18, R3 ;  /* 0x000000121f0f7224 */ /* 0x000fe400078e0203 */
[-C--:B------:R-:W-:Y:S02]  /*2660*/  @!P1 IADD3 R13, PT, PT, R13, -R14.reuse, RZ ;  /* 0x8000000e0d0d9210 */ /* 0x080fe40007ffe0ff */
[----:B------:R-:W-:Y:S01]  /*2670*/  @!P1 IADD3 R11, PT, PT, R11, 0x1, RZ ;  /* 0x000000010b0b9810 */ /* 0x000fe20007ffe0ff */
[----:B------:R-:W-:Y:S01]  /*2680*/  IMAD.IADD R15, R33, 0x1, R15 ;  /* 0x00000001210f7824 */ /* 0x000fe200078e020f */
[----:B------:R-:W-:Y:S02]  /*2690*/  ISETP.GE.U32.AND P2, PT, R13, R14, PT ;  /* 0x0000000e0d00720c */ /* 0x000fe40003f46070 */
[----:B------:R-:W-:Y:S02]  /*26a0*/  ISETP.NE.AND P1, PT, RZ, UR19, PT ;  /* 0x00000013ff007c0c */ /* 0x000fe4000bf25270 */
[----:B------:R-:W-:-:S09]  /*26b0*/  LOP3.LUT R2, R29, R15, RZ, 0xfc, !PT ;  /* 0x0000000f1d027212 */ /* 0x000fd200078efcff */
[----:B------:R-:W-:-:S05]  /*26c0*/  @P2 VIADD R11, R11, 0x1 ;  /* 0x000000010b0b2836 */ /* 0x000fca0000000000 */
[----:B------:R-:W-:-:S04]  /*26d0*/  MOV R3, R11 ;  /* 0x0000000b00037202 */ /* 0x000fc80000000f00 */
[----:B------:R-:W-:Y:S02]  /*26e0*/  @!P0 IADD3 R3, PT, PT, -R3, RZ, RZ ;  /* 0x000000ff03038210 */ /* 0x000fe40007ffe1ff */
[----:B------:R-:W-:Y:S02]  /*26f0*/  ISETP.NE.U32.AND P0, PT, R2, RZ, PT ;  /* 0x000000ff0200720c */ /* 0x000fe40003f05070 */
[----:B------:R-:W-:-:S04]  /*2700*/  @!P1 LOP3.LUT R3, RZ, UR19, RZ, 0x33, !PT ;  /* 0x00000013ff039c12 */ /* 0x000fc8000f8e33ff */
[----:B------:R-:W-:-:S05]  /*2710*/  IADD3 R11, PT, PT, -R3, RZ, RZ ;  /* 0x000000ff030b7210 */ /* 0x000fca0007ffe1ff */
[----:B------:R-:W-:Y:S02]  /*2720*/  IMAD R2, R11, UR19, R10 ;  /* 0x000000130b027c24 */ /* 0x000fe4000f8e020a */
[----:B------:R-:W-:Y:S05]  /*2730*/  @P0 BRA `(.L_x_57) ;  /* 0x0000000000540947 */ /* 0x000fea0003800000 */
[----:B------:R-:W0:Y:S01]  /*2740*/  I2F.U32.RP R15, R32 ;  /* 0x00000020000f7306 */ /* 0x000e220000209000 */
[----:B------:R-:W-:Y:S01]  /*2750*/  HFMA2 R12, -RZ, RZ, 0, 0 ;  /* 0x00000000ff0c7431 */ /* 0x000fe200000001ff */
[----:B------:R-:W-:-:S06]  /*2760*/  ISETP.NE.U32.AND P0, PT, R32, RZ, PT ;  /* 0x000000ff2000720c */ /* 0x000fcc0003f05070 */
[----:B0-----:R-:W0:Y:S02]  /*2770*/  MUFU.RCP R14, R15 ;  /* 0x0000000f000e7308 */ /* 0x001e240000001000 */
[----:B0-----:R-:W-:-:S06]  /*2780*/  IADD3 R14, PT, PT, R14, 0xffffffe, RZ ;  /* 0x0ffffffe0e0e7810 */ /* 0x001fcc0007ffe0ff */
[----:B------:R-:W0:Y:S02]  /*2790*/  F2I.FTZ.U32.TRUNC.NTZ R13, R14 ;  /* 0x0000000e000d7305 */ /* 0x000e24000021f000 */
[----:B0-----:R-:W-:-:S04]  /*27a0*/  IMAD.MOV R10, RZ, RZ, -R13 ;  /* 0x000000ffff0a7224 */ /* 0x001fc800078e0a0d */
        /* <DEDUP_REMOVED lines=14> */
.L_x_57:
[----:B------:R-:W-:Y:S01]  /*2890*/  IMAD.MOV.U32 R14, RZ, RZ, R28 ;  /* 0x000000ffff0e7224 */ /* 0x000fe200078e001c */
[----:B------:R-:W-:Y:S01]  /*28a0*/  MOV R17, R29 ;  /* 0x0000001d00117202 */ /* 0x000fe20000000f00 */
[----:B------:R-:W-:Y:S01]  /*28b0*/  IMAD.MOV.U32 R20, RZ, RZ, R32 ;  /* 0x000000ffff147224 */ /* 0x000fe200078e0020 */
[----:B------:R-:W-:Y:S02]  /*28c0*/  MOV R18, 0x28e0 ;  /* 0x000028e000127802 */ /* 0x000fe40000000f00 */
[----:B------:R-:W-:Y:S05]  /*28d0*/  CALL.REL.NOINC `($__internal_1_$__cuda_sm20_div_s64) ;  /* 0x0000001c00107944 */ /* 0x000fea0003c00000 */
[----:B------:R-:W-:-:S05]  /*28e0*/  IADD3 R11, PT, PT, -R12, RZ, RZ ;  /* 0x000000ff0c0b7210 */ /* 0x000fca0007ffe1ff */
[----:B------:R-:W-:Y:S02]  /*28f0*/  IMAD R28, R11, R32, R28 ;  /* 0x000000200b1c7224 */ /* 0x000fe400078e021c */
.L_x_58:
[----:B------:R-:W-:Y:S05]  /*2900*/  BSYNC.RECONVERGENT B0 ;  /* 0x0000000000007941 */ /* 0x000fea0003800200 */
.L_x_56:
[----:B------:R-:W-:Y:S01]  /*2910*/  IABS R18, R9 ;  /* 0x0000000900127213 */ /* 0x000fe20000000000 */
[----:B------:R-:W0:Y:S01]  /*2920*/  LDCU.U8 UR8, c[0x0][0x549] ;  /* 0x0000a920ff0877ac */ /* 0x000e220008000000 */
[-C--:B------:R-:W-:Y:S02]  /*2930*/  IABS R15, R7.reuse ;  /* 0x00000007000f7213 */ /* 0x080fe40000000000 */
[----:B------:R-:W1:Y:S01]  /*2940*/  I2F.U32.RP R10, R18 ;  /* 0x00000012000a7306 */ /* 0x000e620000209000 */
[----:B------:R-:W-:Y:S01]  /*2950*/  IABS R13, R16 ;  /* 0x00000010000d7213 */ /* 0x000fe20000000000 */
[----:B------:R-:W2:Y:S01]  /*2960*/  LDCU.64 UR4, c[0x0][0x430] ;  /* 0x00008600ff0477ac */ /* 0x000ea20008000a00 */
[----:B------:R-:W-:Y:S02]  /*2970*/  IABS R14, R6 ;  /* 0x00000006000e7213 */ /* 0x000fe40000000000 */
[----:B------:R-:W-:Y:S02]  /*2980*/  IABS R17, R8 ;  /* 0x0000000800117213 */ /* 0x000fe40000000000 */
[----:B------:R-:W-:Y:S01]  /*2990*/  IABS R27, R28 ;  /* 0x0000001c001b7213 */ /* 0x000fe20000000000 */
[----:B------:R-:W3:Y:S01]  /*29a0*/  I2F.U32.RP R11, R15 ;  /* 0x0000000f000b7306 */ /* 0x000ee20000209000 */
[----:B------:R-:W-:-:S02]  /*29b0*/  IABS R20, R7 ;  /* 0x0000000700147213 */ /* 0x000fc40000000000 */
[----:B------:R-:W-:-:S03]  /*29c0*/  ISETP.NE.AND P5, PT, R9, RZ, PT ;  /* 0x000000ff0900720c */ /* 0x000fc60003fa5270 */
[----:B------:R-:W-:Y:S01]  /*29d0*/  IMAD.MOV R20, RZ, RZ, -R20 ;  /* 0x000000ffff147224 */ /* 0x000fe200078e0a14 */
[----:B0-----:R-:W-:Y:S01]  /*29e0*/  UISETP.NE.AND UP0, UPT, UR8, URZ, UPT ;  /* 0x000000ff0800728c */ /* 0x001fe2000bf05270 */
[----:B-1----:R-:W0:Y:S03]  /*29f0*/  MUFU.RCP R10, R10 ;  /* 0x0000000a000a7308 */ /* 0x002e260000001000 */
[----:B--2---:R-:W-:Y:S02]  /*2a00*/  USEL UR8, UR4, 0x1, UP0 ;  /* 0x0000000104087887 */ /* 0x004fe40008000000 */
[----:B------:R-:W-:-:S03]  /*2a10*/  UIMAD UR4, UR5, UR4, URZ ;  /* 0x00000004050472a4 */ /* 0x000fc6000f8e02ff */
[----:B---3--:R-:W1:Y:S01]  /*2a20*/  MUFU.RCP R36, R11 ;  /* 0x0000000b00247308 */ /* 0x008e620000001000 */
[----:B------:R-:W-:Y:S02]  /*2a30*/  USHF.R.S32.HI UR12, URZ, 0x1f, UR8 ;  /* 0x0000001fff0c7899 */ /* 0x000fe40008011408 */
[----:B------:R-:W-:-:S05]  /*2a40*/  UIMAD UR5, UR8, UR5, URZ ;  /* 0x00000005080572a4 */ /* 0x000fca000f8e02ff */
[----:B------:R-:W2:Y:S01]  /*2a50*/  I2F.U32.RP R19, R13 ;  /* 0x0000000d00137306 */ /* 0x000ea20000209000 */
[----:B0-----:R-:W-:-:S07]  /*2a60*/  VIADD R34, R10, 0xffffffe ;  /* 0x0ffffffe0a227836 */ /* 0x001fce0000000000 */
[----:B------:R-:W0:Y:S01]  /*2a70*/  F2I.FTZ.U32.TRUNC.NTZ R35, R34 ;  /* 0x0000002200237305 */ /* 0x000e22000021f000 */
[----:B-1----:R-:W-:-:S07]  /*2a80*/  VIADD R36, R36, 0xffffffe ;  /* 0x0ffffffe24247836 */ /* 0x002fce0000000000 */
[----:B--2---:R-:W1:Y:S01]  /*2a90*/  MUFU.RCP R31, R19 ;  /* 0x00000013001f7308 */ /* 0x004e620000001000 */
[----:B0-----:R-:W-:-:S07]  /*2aa0*/  IMAD.MOV R11, RZ, RZ, -R35 ;  /* 0x000000ffff0b7224 */ /* 0x001fce00078e0a23 */
[----:B------:R0:W2:Y:S01]  /*2ab0*/  F2I.FTZ.U32.TRUNC.NTZ R37, R36 ;  /* 0x0000002400257305 */ /* 0x0000a2000021f000 */
[----:B------:R-:W-:Y:S02]  /*2ac0*/  IMAD.MOV.U32 R34, RZ, RZ, RZ ;  /* 0x000000ffff227224 */ /* 0x000fe400078e00ff */
[----:B------:R-:W-:Y:S01]  /*2ad0*/  IMAD R26, R11, R18, RZ ;  /* 0x000000120b1a7224 */ /* 0x000fe200078e02ff */
[----:B------:R-:W-:-:S03]  /*2ae0*/  IABS R11, R12 ;  /* 0x0000000c000b7213 */ /* 0x000fc60000000000 */
[----:B------:R-:W-:Y:S01]  /*2af0*/  IMAD.HI.U32 R26, R35, R26, R34 ;  /* 0x0000001a231a7227 */ /* 0x000fe200078e0022 */
[----:B------:R-:W3:Y:S01]  /*2b00*/  I2F.U32.RP R10, R14 ;  /* 0x0000000e000a7306 */ /* 0x000ee20000209000 */
[----:B------:R-:W-:Y:S02]  /*2b10*/  IABS R34, R9 ;  /* 0x0000000900227213 */ /* 0x000fe40000000000 */
[----:B-1----:R-:W-:Y:S02]  /*2b20*/  IADD3 R31, PT, PT, R31, 0xffffffe, RZ ;  /* 0x0ffffffe1f1f7810 */ /* 0x002fe40007ffe0ff */
[----:B------:R-:W-:-:S04]  /*2b30*/  IMAD.HI.U32 R29, R26, R27, RZ ;  /* 0x0000001b1a1d7227 */ /* 0x000fc800078e00ff */
[----:B0-----:R-:W-:Y:S01]  /*2b40*/  HFMA2 R36, -RZ, RZ, 0, 0 ;  /* 0x00000000ff247431 */ /* 0x001fe200000001ff */
[----:B------:R-:W-:Y:S01]  /*2b50*/  I2F.U32.RP R32, R17 ;  /* 0x0000001100207306 */ /* 0x000fe20000209000 */
[----:B--2---:R-:W-:Y:S02]  /*2b60*/  IMAD.MOV R30, RZ, RZ, -R37 ;  /* 0x000000ffff1e7224 */ /* 0x004fe400078e0a25 */
[----:B------:R-:W-:Y:S02]  /*2b70*/  IMAD.MOV R34, RZ, RZ, -R34 ;  /* 0x000000ffff227224 */ /* 0x000fe400078e0a22 */
[----:B------:R-:W-:Y:S02]  /*2b80*/  IMAD R30, R30, R15, RZ ;  /* 0x0000000f1e1e7224 */ /* 0x000fe400078e02ff */
[----:B------:R-:W-:Y:S01]  /*2b90*/  IMAD R27, R29, R34, R27 ;  /* 0x000000221d1b7224 */ /* 0x000fe200078e021b */
[----:B------:R-:W0:Y:S01]  /*2ba0*/  F2I.FTZ.U32.TRUNC.NTZ R31, R31 ;  /* 0x0000001f001f7305 */ /* 0x000e22000021f000 */
[----:B------:R-:W-:-:S03]  /*2bb0*/  IMAD.HI.U32 R30, R37, R30, R36 ;  /* 0x0000001e251e7227 */ /* 0x000fc600078e0024 */
[----:B------:R-:W-:-:S03]  /*2bc0*/  ISETP.GT.U32.AND P3, PT, R18, R27, PT ;  /* 0x0000001b1200720c */ /* 0x000fc60003f64070 */
[----:B------:R-:W-:Y:S01]  /*2bd0*/  IMAD.HI.U32 R23, R30, R11, RZ ;  /* 0x0000000b1e177227 */ /* 0x000fe200078e00ff */
[----:B---3--:R-:W1:Y:S03]  /*2be0*/  MUFU.RCP R10, R10 ;  /* 0x0000000a000a7308 */ /* 0x008e660000001000 */
[----:B------:R-:W-:Y:S01]  /*2bf0*/  IMAD R20, R23, R20, R11 ;  /* 0x0000001417147224 */ /* 0x000fe200078e020b */
[----:B------:R-:W-:Y:S01]  /*2c00*/  IABS R11, R3 ;  /* 0x00000003000b7213 */ /* 0x000fe20000000000 */
[----:B------:R-:W-:Y:S01]  /*2c10*/  IMAD.MOV.U32 R30, RZ, RZ, RZ ;  /* 0x000000ffff1e7224 */ /* 0x000fe200078e00ff */
[----:B0-----:R-:W-:Y:S02]  /*2c20*/  IADD3 R26, PT, PT, RZ, -R31, RZ ;  /* 0x8000001fff1a7210 */ /* 0x001fe40007ffe0ff */
[----:B------:R-:W0:Y:S01]  /*2c30*/  MUFU.RCP R32, R32 ;  /* 0x0000002000207308 */ /* 0x000e220000001000 */
[----:B------:R-:W-:Y:S01]  /*2c40*/  ISETP.GT.U32.AND P1, PT, R15, R20, PT ;  /* 0x000000140f00720c */ /* 0x000fe20003f24070 */
[----:B------:R-:W-:Y:S01]  /*2c50*/  @!P3 IMAD.IADD R27, R27, 0x1, -R18 ;  /* 0x000000011b1bb824 */ /* 0x000fe200078e0a12 */
[----:B------:R-:W-:Y:S01]  /*2c60*/  @!P3 IADD3 R29, PT, PT, R29, 0x1, RZ ;  /* 0x000000011d1db810 */ /* 0x000fe20007ffe0ff */
[----:B------:R-:W-:Y:S01]  /*2c70*/  IMAD R19, R26, R13, RZ ;  /* 0x0000000d1a137224 */ /* 0x000fe200078e02ff */
[----:B------:R-:W-:-:S02]  /*2c80*/  LOP3.LUT R26, R28, R9, RZ, 0x3c, !PT ;  /* 0x000000091c1a7212 */ /* 0x000fc400078e3cff */
[----:B------:R-:W-:Y:S01]  /*2c90*/  ISETP.GE.U32.AND P6, PT, R27, R18, PT ;  /* 0x000000121b00720c */ /* 0x000fe20003fc6070 */
[----:B------:R-:W-:Y:S01]  /*2ca0*/  IMAD.HI.U32 R19, R31, R19, R30 ;  /* 0x000000131f137227 */ /* 0x000fe200078e001e */
[----:B------:R-:W-:Y:S02]  /*2cb0*/  LOP3.LUT R18, R12, R7, RZ, 0x3c, !PT ;  /* 0x000000070c127212 */ /* 0x000fe400078e3cff */
[----:B-1----:R-:W-:Y:S02]  /*2cc0*/  IADD3 R30, PT, PT, R10, 0xffffffe, RZ ;  /* 0x0ffffffe0a1e7810 */ /* 0x002fe40007ffe0ff */
[----:B------:R-:W-:Y:S01]  /*2cd0*/  IABS R10, R16 ;  /* 0x00000010000a7213 */ /* 0x000fe20000000000 */
[----:B------:R-:W-:Y:S01]  /*2ce0*/  IMAD.HI.U32 R19, R19, R11, RZ ;  /* 0x0000000b13137227 */ /* 0x000fe200078e00ff */
[-C--:B------:R-:W-:Y:S01]  /*2cf0*/  @!P1 IADD3 R20, PT, PT, R20, -R15.reuse, RZ ;  /* 0x8000000f14149210 */ /* 0x080fe20007ffe0ff */
[----:B------:R-:W1:Y:S01]  /*2d00*/  F2I.FTZ.U32.TRUNC.NTZ R31, R30 ;  /* 0x0000001e001f7305 */ /* 0x000e62000021f000 */
[----:B------:R-:W-:Y:S01]  /*2d10*/  ISETP.GE.AND P0, PT, R18, RZ, PT ;  /* 0x000000ff1200720c */ /* 0x000fe20003f06270 */
[----:B0-----:R-:W-:Y:S01]  /*2d20*/  VIADD R32, R32, 0xffffffe ;  /* 0x0ffffffe20207836 */ /* 0x001fe20000000000 */
[----:B------:R-:W-:Y:S01]  /*2d30*/  ISETP.GE.U32.AND P4, PT, R20, R15, PT ;  /* 0x0000000f1400720c */ /* 0x000fe20003f86070 */
[----:B------:R-:W-:Y:S01]  /*2d40*/  IMAD.MOV R10, RZ, RZ, -R10 ;  /* 0x000000ffff0a7224 */ /* 0x000fe200078e0a0a */
[----:B------:R-:W-:Y:S01]  /*2d50*/  ISETP.GE.AND P2, PT, R26, RZ, PT ;  /* 0x000000ff1a00720c */ /* 0x000fe20003f46270 */
[----:B------:R-:W-:Y:S01]  /*2d60*/  @!P1 VIADD R23, R23, 0x1 ;  /* 0x0000000117179836 */ /* 0x000fe20000000000 */
[----:B------:R-:W-:Y:S01]  /*2d70*/  ISETP.NE.AND P3, PT, R7, RZ, PT ;  /* 0x000000ff0700720c */ /* 0x000fe20003f65270 */
[----:B------:R-:W0:Y:S01]  /*2d80*/  F2I.FTZ.U32.TRUNC.NTZ R33, R32 ;  /* 0x0000002000217305 */ /* 0x000e22000021f000 */
[----:B------:R-:W-:Y:S01]  /*2d90*/  IMAD R18, R19, R10, R11 ;  /* 0x0000000a13127224 */ /* 0x000fe200078e020b */
[----:B------:R-:W-:Y:S01]  /*2da0*/  IABS R20, R8 ;  /* 0x0000000800147213 */ /* 0x000fe20000000000 */
[----:B------:R-:W-:-:S03]  /*2db0*/  @P6 VIADD R29, R29, 0x1 ;  /* 0x000000011d1d6836 */ /* 0x000fc60000000000 */
[----:B------:R-:W-:Y:S01]  /*2dc0*/  ISETP.GT.U32.AND P1, PT, R13, R18, PT ;  /* 0x000000120d00720c */ /* 0x000fe20003f24070 */
[----:B-1----:R-:W-:Y:S02]  /*2dd0*/  IMAD.MOV R10, RZ, RZ, -R31 ;  /* 0x000000ffff0a7224 */ /* 0x002fe400078e0a1f */
[----:B------:R-:W-:Y:S02]  /*2de0*/  HFMA2 R30, -RZ, RZ, 0, 0 ;  /* 0x00000000ff1e7431 */ /* 0x000fe400000001ff */
[----:B------:R-:W-:Y:S02]  /*2df0*/  @P4 VIADD R23, R23, 0x1 ;  /* 0x0000000117174836 */ /* 0x000fe40000000000 */
[----:B------:R-:W-:Y:S01]  /*2e00*/  IMAD R11, R10, R14, RZ ;  /* 0x0000000e0a0b7224 */ /* 0x000fe200078e02ff */
[----:B------:R-:W-:Y:S01]  /*2e10*/  IABS R10, R6 ;  /* 0x00000006000a7213 */ /* 0x000fe20000000000 */
[----:B------:R-:W-:Y:S01]  /*2e20*/  @!P0 IMAD.MOV R23, RZ, RZ, -R23 ;  /* 0x000000ffff178224 */ /* 0x000fe200078e0a17 */
[----:B------:R-:W-:Y:S01]  /*2e30*/  @!P3 LOP3.LUT R23, RZ, R7, RZ, 0x33, !PT ;  /* 0x00000007ff17b212 */ /* 0x000fe200078e33ff */
[----:B0-----:R-:W-:Y:S01]  /*2e40*/  IMAD.MOV R15, RZ, RZ, -R33 ;  /* 0x000000ffff0f7224 */ /* 0x001fe200078e0a21 */
[----:B------:R-:W-:Y:S01]  /*2e50*/  MOV R32, RZ ;  /* 0x000000ff00207202 */ /* 0x000fe20000000f00 */
[----:B------:R-:W-:Y:S01]  /*2e60*/  @!P2 IMAD.MOV R29, RZ, RZ, -R29 ;  /* 0x000000ffff1da224 */ /* 0x000fe200078e0a1d */
[----:B------:R-:W-:Y:S01]  /*2e70*/  @!P5 LOP3.LUT R29, RZ, R9, RZ, 0x33, !PT ;  /* 0x00000009ff1dd212 */ /* 0x000fe200078e33ff */
[----:B------:R-:W-:Y:S01]  /*2e80*/  IMAD R15, R15, R17, RZ ;  /* 0x000000110f0f7224 */ /* 0x000fe200078e02ff */
[----:B------:R-:W-:Y:S01]  /*2e90*/  IADD3 R10, PT, PT, RZ, -R10, RZ ;  /* 0x8000000aff0a7210 */ /* 0x000fe20007ffe0ff */
[----:B------:R-:W-:Y:S01]  /*2ea0*/  IMAD.HI.U32 R30, R31, R11, R30 ;  /* 0x0000000b1f1e7227 */ /* 0x000fe200078e001e */
[----:B------:R-:W-:-:S02]  /*2eb0*/  IABS R11, R23 ;  /* 0x00000017000b7213 */ /* 0x000fc40000000000 */
[----:B------:R-:W-:Y:S01]  /*2ec0*/  IABS R26, R29 ;  /* 0x0000001d001a7213 */ /* 0x000fe20000000000 */
[----:B------:R-:W-:Y:S01]  /*2ed0*/  IMAD.HI.U32 R15, R33, R15, R32 ;  /* 0x0000000f210f7227 */ /* 0x000fe200078e0020 */
[----:B------:R-:W-:Y:S02]  /*2ee0*/  ISETP.NE.AND P2, PT, R16, RZ, PT ;  /* 0x000000ff1000720c */ /* 0x000fe40003f45270 */
[----:B------:R-:W-:Y:S01]  /*2ef0*/  ISETP.NE.AND P5, PT, R8, RZ, PT ;  /* 0x000000ff0800720c */ /* 0x000fe20003fa5270 */
[----:B------:R-:W-:-:S04]  /*2f00*/  IMAD.HI.U32 R30, R30, R11, RZ ;  /* 0x0000000b1e1e7227 */ /* 0x000fc800078e00ff */
[----:B------:R-:W-:Y:S02]  /*2f10*/  IMAD.MOV R20, RZ, RZ, -R20 ;  /* 0x000000ffff147224 */ /* 0x000fe400078e0a14 */
[----:B------:R-:W-:-:S04]  /*2f20*/  IMAD.HI.U32 R15, R15, R26, RZ ;  /* 0x0000001a0f0f7227 */ /* 0x000fc800078e00ff */
[----:B------:R-:W-:Y:S02]  /*2f30*/  IMAD R11, R30, R10, R11 ;  /* 0x0000000a1e0b7224 */ /* 0x000fe400078e020b */
[----:B------:R-:W-:Y:S02]  /*2f40*/  IMAD R20, R15, R20, R26 ;  /* 0x000000140f147224 */ /* 0x000fe400078e021a */
[----:B------:R-:W-:Y:S02]  /*2f50*/  @!P1 IMAD.IADD R18, R18, 0x1, -R13 ;  /* 0x0000000112129824 */ /* 0x000fe400078e0a0d */
[----:B------:R-:W-:Y:S01]  /*2f60*/  @!P1 VIADD R19, R19, 0x1 ;  /* 0x0000000113139836 */ /* 0x000fe20000000000 */
[----:B------:R-:W-:Y:S01]  /*2f70*/  ISETP.GT.U32.AND P1, PT, R14, R11, PT ;  /* 0x0000000b0e00720c */ /* 0x000fe20003f24070 */
[----:B------:R-:W-:Y:S01]  /*2f80*/  IMAD.MOV R10, RZ, RZ, -R29 ;  /* 0x000000ffff0a7224 */ /* 0x000fe200078e0a1d */
[----:B------:R-:W-:Y:S02]  /*2f90*/  ISETP.GT.U32.AND P3, PT, R17, R20, PT ;  /* 0x000000141100720c */ /* 0x000fe40003f64070 */
[----:B------:R-:W-:Y:S01]  /*2fa0*/  ISETP.GE.U32.AND P4, PT, R18, R13, PT ;  /* 0x0000000d1200720c */ /* 0x000fe20003f86070 */
[----:B------:R-:W-:Y:S01]  /*2fb0*/  IMAD R10, R9, R10, R28 ;  /* 0x0000000a090a7224 */ /* 0x000fe200078e021c */
[----:B------:R-:W-:-:S02]  /*2fc0*/  LOP3.LUT R13, R3, R16, RZ, 0x3c, !PT ;  /* 0x00000010030d7212 */ /* 0x000fc400078e3cff */
[----:B------:R-:W-:Y:S02]  /*2fd0*/  LOP3.LUT R9, R23, R6, RZ, 0x3c, !PT ;  /* 0x0000000617097212 */ /* 0x000fe400078e3cff */
[----:B------:R-:W-:-:S03]  /*2fe0*/  ISETP.GE.AND P0, PT, R13, RZ, PT ;  /* 0x000000ff0d00720c */ /* 0x000fc60003f06270 */
[----:B------:R-:W-:Y:S02]  /*2ff0*/  @!P1 IMAD.IADD R11, R11, 0x1, -R14 ;  /* 0x000000010b0b9824 */ /* 0x000fe400078e0a0e */
[----:B------:R-:W-:Y:S01]  /*3000*/  @!P3 IMAD.IADD R20, R20, 0x1, -R17 ;  /* 0x000000011414b824 */ /* 0x000fe200078e0a11 */
[----:B------:R-:W-:Y:S01]  /*3010*/  @!P3 IADD3 R15, PT, PT, R15, 0x1, RZ ;  /* 0x000000010f0fb810 */ /* 0x000fe20007ffe0ff */
[----:B------:R-:W-:Y:S01]  /*3020*/  @!P1 VIADD R30, R30, 0x1 ;  /* 0x000000011e1e9836 */ /* 0x000fe20000000000 */
[----:B------:R-:W-:Y:S02]  /*3030*/  @P4 IADD3 R19, PT, PT, R19, 0x1, RZ ;  /* 0x0000000113134810 */ /* 0x000fe40007ffe0ff */
[----:B------:R-:W-:Y:S02]  /*3040*/  ISETP.GE.U32.AND P4, PT, R11, R14, PT ;  /* 0x0000000e0b00720c */ /* 0x000fe40003f86070 */
[----:B------:R-:W-:Y:S02]  /*3050*/  ISETP.GE.U32.AND P6, PT, R20, R17, PT ;  /* 0x000000111400720c */ /* 0x000fe40003fc6070 */
[----:B------:R-:W-:-:S02]  /*3060*/  LOP3.LUT R11, R29, R8, RZ, 0x3c, !PT ;  /* 0x000000081d0b7212 */ /* 0x000fc400078e3cff */
[----:B------:R-:W-:Y:S02]  /*3070*/  @!P0 IADD3 R19, PT, PT, -R19, RZ, RZ ;  /* 0x000000ff13138210 */ /* 0x000fe40007ffe1ff */
[----:B------:R-:W-:Y:S02]  /*3080*/  @!P2 LOP3.LUT R19, RZ, R16, RZ, 0x33, !PT ;  /* 0x00000010ff13a212 */ /* 0x000fe400078e33ff */
[----:B------:R-:W-:Y:S01]  /*3090*/  ISETP.GE.AND P2, PT, R11, RZ, PT ;  /* 0x000000ff0b00720c */ /* 0x000fe20003f46270 */
[----:B------:R-:W-:Y:S01]  /*30a0*/  IMAD.WIDE R10, R10, UR5, RZ ;  /* 0x000000050a0a7c25 */ /* 0x000fe2000f8e02ff */
[----:B------:R-:W-:Y:S02]  /*30b0*/  ISETP.GE.AND P0, PT, R9, RZ, PT ;  /* 0x000000ff0900720c */ /* 0x000fe40003f06270 */
[----:B------:R-:W-:Y:S01]  /*30c0*/  ISETP.NE.AND P1, PT, R6, RZ, PT ;  /* 0x000000ff0600720c */ /* 0x000fe20003f25270 */
[----:B------:R-:W-:Y:S01]  /*30d0*/  IMAD.WIDE R26, R19, UR9, RZ ;  /* 0x00000009131a7c25 */ /* 0x000fe2000f8e02ff */
[----:B------:R-:W-:-:S03]  /*30e0*/  @P4 IADD3 R30, PT, PT, R30, 0x1, RZ ;  /* 0x000000011e1e4810 */ /* 0x000fc60007ffe0ff */
[----:B------:R-:W-:Y:S02]  /*30f0*/  @P6 VIADD R15, R15, 0x1 ;  /* 0x000000010f0f6836 */ /* 0x000fe40000000000 */
[----:B------:R-:W-:Y:S02]  /*3100*/  IMAD.MOV R19, RZ, RZ, -R19 ;  /* 0x000000ffff137224 */ /* 0x000fe400078e0a13 */
[----:B------:R-:W-:Y:S01]  /*3110*/  @!P2 IMAD.MOV R15, RZ, RZ, -R15 ;  /* 0x000000ffff0fa224 */ /* 0x000fe200078e0a0f */
[----:B------:R-:W-:Y:S01]  /*3120*/  @!P5 LOP3.LUT R15, RZ, R8, RZ, 0x33, !PT ;  /* 0x00000008ff0fd212 */ /* 0x000fe200078e33ff */
[----:B------:R-:W-:Y:S01]  /*3130*/  IMAD.WIDE.U32 R26, R2, UR8, R26 ;  /* 0x00000008021a7c25 */ /* 0x000fe2000f8e001a */
[----:B------:R-:W-:-:S03]  /*3140*/  UIMAD UR8, UR22, UR8, URZ ;  /* 0x00000008160872a4 */ /* 0x000fc6000f8e02ff */
[----:B------:R-:W-:Y:S01]  /*3150*/  @!P0 IMAD.MOV R30, RZ, RZ, -R30 ;  /* 0x000000ffff1e8224 */ /* 0x000fe200078e0a1e */
[----:B------:R-:W-:Y:S01]  /*3160*/  @!P1 LOP3.LUT R30, RZ, R6, RZ, 0x33, !PT ;  /* 0x00000006ff1e9212 */ /* 0x000fe200078e33ff */
[----:B------:R-:W-:Y:S01]  /*3170*/  IMAD R19, R16, R19, R3 ;  /* 0x0000001310137224 */ /* 0x000fe200078e0203 */
[----:B------:R-:W-:Y:S01]  /*3180*/  IADD3 R3, PT, PT, -R23, RZ, RZ ;  /* 0x000000ff17037210 */ /* 0x000fe20007ffe1ff */
[----:B------:R-:W-:Y:S01]  /*3190*/  IMAD R27, R2, UR12, R27 ;  /* 0x0000000c021b7c24 */ /* 0x000fe2000f8e021b */
[----:B------:R-:W-:Y:S01]  /*31a0*/  UIMAD UR12, UR7, UR4, URZ ;  /* 0x00000004070c72a4 */ /* 0x000fe2000f8e02ff */
[----:B------:R-:W-:Y:S01]  /*31b0*/  IMAD.MOV R9, RZ, RZ, -R15 ;  /* 0x000000ffff097224 */ /* 0x000fe200078e0a0f */
[----:B------:R-:W-:Y:S01]  /*31c0*/  IADD3 R2, PT, PT, -R30, RZ, RZ ;  /* 0x000000ff1e027210 */ /* 0x000fe20007ffe1ff */
[----:B------:R-:W-:Y:S01]  /*31d0*/  IMAD.WIDE R26, R19, UR4, R26 ;  /* 0x00000004131a7c25 */ /* 0x000fe2000f8e021a */
[----:B------:R-:W0:Y:S03]  /*31e0*/  LDCU.64 UR4, c[0x0][0x420] ;  /* 0x00008400ff0477ac */ /* 0x000e260008000a00 */
[----:B------:R-:W-:-:S04]  /*31f0*/  IMAD.WIDE R14, R15, UR6, RZ ;  /* 0x000000060f0e7c25 */ /* 0x000fc8000f8e02ff */
[----:B------:R-:W-:Y:S02]  /*3200*/  IMAD R3, R7, R3, R12 ;  /* 0x0000000307037224 */ /* 0x000fe400078e020c */
[----:B------:R-:W-:Y:S02]  /*3210*/  IMAD R9, R8, R9, R29 ;  /* 0x0000000908097224 */ /* 0x000fe400078e021d */
[----:B------:R-:W-:Y:S01]  /*3220*/  IMAD R6, R6, R2, R23 ;  /* 0x0000000206067224 */ /* 0x000fe200078e0217 */
[----:B------:R-:W-:Y:S01]  /*3230*/  IADD3 R2, P1, P0, R14, R26, R10 ;  /* 0x0000001a0e027210 */ /* 0x000fe2000783e00a */
[----:B------:R-:W-:-:S03]  /*3240*/  IMAD.WIDE R12, R3, UR8, RZ ;  /* 0x00000008030c7c25 */ /* 0x000fc6000f8e02ff */
[----:B------:R-:W-:Y:S01]  /*3250*/  IADD3.X R11, PT, PT, R15, R27, R11, P1, P0 ;  /* 0x0000001b0f0b7210 */ /* 0x000fe20000fe040b */
        /* <DEDUP_REMOVED lines=11> */
.L_x_53:
[----:B------:R-:W0:Y:S01]  /*3310*/  LDC.64 R4, c[0x0][0x420] ;  /* 0x00010800ff047b82 */ /* 0x000e220000000a00 */
[----:B------:R-:W-:-:S05]  /*3320*/  IADD3 R2, PT, PT, R21, UR20, RZ ;  /* 0x0000001415027c10 */ /* 0x000fca000fffe0ff */
[----:B0-----:R-:W-:-:S05]  /*3330*/  IMAD.WIDE.U32 R2, R2, 0x4, R4 ;  /* 0x0000000402027825 */ /* 0x001fca00078e0004 */
[----:B------:R0:W-:Y:S02]  /*3340*/  STG.E desc[UR10][R2.64], R22 ;  /* 0x0000001602007986 */ /* 0x0001e4000c10190a */
.L_x_52:
[----:B------:R-:W-:Y:S05]  /*3350*/  BSYNC.RECONVERGENT B1 ;  /* 0x0000000000017941 */ /* 0x000fea0003800200 */
.L_x_51:
[----:B------:R-:W2:Y:S01]  /*3360*/  LDCU UR6, c[0x0][0x534] ;  /* 0x0000a680ff0677ac */ /* 0x000ea20008000800 */
[C---:B01----:R-:W-:Y:S01]  /*3370*/  LOP3.LUT R3, R0.reuse, 0x1f, RZ, 0xc0, !PT ;  /* 0x0000001f00037812 */ /* 0x043fe200078ec0ff */
[----:B------:R-:W0:Y:S01]  /*3380*/  S2UR UR7, SR_CgaCtaId ;  /* 0x00000000000779c3 */ /* 0x000e220000008800 */
[----:B------:R-:W-:Y:S01]  /*3390*/  IMAD.SHL.U32 R20, R0, 0x4, RZ ;  /* 0x0000000400147824 */ /* 0x000fe200078e00ff */
[----:B------:R-:W-:Y:S01]  /*33a0*/  UMOV UR4, 0x400 ;  /* 0x0000040000047882 */ /* 0x000fe20000000000 */
[----:B------:R-:W-:-:S03]  /*33b0*/  LOP3.LUT R2, R3, 0x20, RZ, 0xfc, !PT ;  /* 0x0000002003027812 */ /* 0x000fc600078efcff */
[----:B------:R-:W-:Y:S02]  /*33c0*/  LOP3.LUT R20, R20, 0x7c, RZ, 0xc0, !PT ;  /* 0x0000007c14147812 */ /* 0x000fe400078ec0ff */
[----:B------:R-:W1:Y:S02]  /*33d0*/  LDC R23, c[0x0][0x44c] ;  /* 0x00011300ff177b82 */ /* 0x000e640000000800 */
[----:B------:R-:W-:Y:S02]  /*33e0*/  LOP3.LUT R11, R20, 0x80, RZ, 0xfc, !PT ;  /* 0x00000080140b7812 */ /* 0x000fe400078efcff */
[----:B--2---:R-:W-:Y:S01]  /*33f0*/  ISETP.GE.AND P1, PT, R3, UR6, PT ;  /* 0x0000000603007c0c */ /* 0x004fe2000bf26270 */
[----:B------:R-:W-:Y:S01]  /*3400*/  UISETP.GE.AND UP0, UPT, UR6, 0x1, UPT ;  /* 0x000000010600788c */ /* 0x000fe2000bf06270 */
[----:B------:R-:W-:Y:S01]  /*3410*/  ISETP.GE.AND P0, PT, R2, UR6, PT ;  /* 0x0000000602007c0c */ /* 0x000fe2000bf06270 */
[C---:B------:R-:W-:Y:S01]  /*3420*/  IMAD.SHL.U32 R2, R0.reuse, 0x8, RZ ;  /* 0x0000000800027824 */ /* 0x040fe200078e00ff */
[----:B------:R-:W-:-:S02]  /*3430*/  ISETP.GT.U32.OR P1, PT, R0, 0x7f, P1 ;  /* 0x0000007f0000780c */ /* 0x000fc40000f24470 */
[----:B------:R-:W-:Y:S01]  /*3440*/  ISETP.GT.U32.OR P0, PT, R0, 0x7f, P0 ;  /* 0x0000007f0000780c */ /* 0x000fe20000704470 */
[----:B------:R-:W-:Y:S01]  /*3450*/  IMAD.MOV.U32 R0, RZ, RZ, RZ ;  /* 0x000000ffff007224 */ /* 0x000fe200078e00ff */
[----:B0-----:R-:W-:Y:S01]  /*3460*/  ULEA UR7, UR7, UR4, 0x18 ;  /* 0x0000000407077291 */ /* 0x001fe2000f8ec0ff */
[----:B------:R-:W-:-:S05]  /*3470*/  LOP3.LUT R2, R2, 0x1f00, RZ, 0xc0, !PT ;  /* 0x00001f0002027812 */ /* 0x000fca00078ec0ff */
[----:B------:R-:W-:Y:S02]  /*3480*/  IMAD R26, R3, 0x4, R2 ;  /* 0x00000004031a7824 */ /* 0x000fe400078e0202 */
[----:B-1----:R-:W-:Y:S02]  /*3490*/  IMAD R27, R23, UR20, RZ ;  /* 0x00000014171b7c24 */ /* 0x002fe4000f8e02ff */
[C---:B------:R-:W-:Y:S01]  /*34a0*/  @!P1 FADD.FTZ R24, -R22.reuse, R24 ;  /* 0x0000001816189221 */ /* 0x040fe20000010100 */
[----:B------:R-:W-:Y:S01]  /*34b0*/  @!P0 FADD.FTZ R9, -R22, R25 ;  /* 0x0000001916098221 */ /* 0x000fe20000010100 */
[----:B------:R-:W-:Y:S02]  /*34c0*/  IMAD.SHL.U32 R25, R21, 0x4, RZ ;  /* 0x0000000415197824 */ /* 0x000fe400078e00ff */
[----:B------:R-:W-:Y:S01]  /*34d0*/  @!P1 FMUL.FTZ R7, R24, 1.4426950216293334961 ;  /* 0x3fb8aa3b18079820 */ /* 0x000fe20000410000 */
[----:B------:R-:W-:Y:S01]  /*34e0*/  @!P0 FMUL.FTZ R9, R9, 1.4426950216293334961 ;  /* 0x3fb8aa3b09098820 */ /* 0x000fe20000410000 */
[----:B------:R-:W-:-:S04]  /*34f0*/  VIADD R10, R25, UR7 ;  /* 0x00000007190a7c36 */ /* 0x000fc80008000000 */
[----:B------:R-:W0:Y:S01]  /*3500*/  @!P1 MUFU.EX2 R7, R7 ;  /* 0x0000000700079308 */ /* 0x000e220000000800 */
[C-C-:B------:R-:W-:Y:S02]  /*3510*/  @!P1 IMAD R4, R3.reuse, 0x14, R10.reuse ;  /* 0x0000001403049824 */ /* 0x140fe400078e020a */
[----:B------:R-:W-:Y:S01]  /*3520*/  @!P0 IMAD R6, R3, 0x14, R10 ;  /* 0x0000001403068824 */ /* 0x000fe200078e020a */
[----:B------:R-:W1:Y:S01]  /*3530*/  @!P0 MUFU.EX2 R9, R9 ;  /* 0x0000000900098308 */ /* 0x000e620000000800 */
[----:B------:R-:W-:Y:S01]  /*3540*/  CS2R R2, SRZ ;  /* 0x0000000000027805 */ /* 0x000fe2000001ff00 */
[----:B0-----:R0:W-:Y:S04]  /*3550*/  @!P1 STS [R4], R7 ;  /* 0x0000000704009388 */ /* 0x0011e80000000800 */
[----:B-1----:R1:W-:Y:S01]  /*3560*/  @!P0 STS [R6+0x280], R9 ;  /* 0x0002800906008388 */ /* 0x0023e20000000800 */
[----:B------:R-:W-:Y:S01]  /*3570*/  BAR.SYNC.DEFER_BLOCKING 0x0 ;  /* 0x0000000000007b1d */ /* 0x000fe20000010000 */
[----:B------:R-:W-:-:S04]  /*3580*/  IADD3 R26, P0, PT, R27, R26, RZ ;  /* 0x0000001a1b1a7210 */ /* 0x000fc80007f1e0ff */
[----:B------:R-:W-:Y:S02]  /*3590*/  LEA.HI.X.SX32 R27, R27, RZ, 0x1, P0 ;  /* 0x000000ff1b1b7211 */ /* 0x000fe400000f0eff */
[----:B0-----:R-:W-:Y:S02]  /*35a0*/  CS2R R4, SRZ ;  /* 0x0000000000047805 */ /* 0x001fe4000001ff00 */
[----:B-1----:R-:W-:Y:S01]  /*35b0*/  CS2R R6, SRZ ;  /* 0x0000000000067805 */ /* 0x002fe2000001ff00 */
[----:B------:R-:W-:Y:S01]  /*35c0*/  IMAD.MOV.U32 R9, RZ, RZ, RZ ;  /* 0x000000ffff097224 */ /* 0x000fe200078e00ff */
[----:B------:R-:W-:Y:S06]  /*35d0*/  BRA.U !UP0, `(.L_x_59) ;  /* 0x0000000908747547 */ /* 0x000fec000b800000 */
        /* <DEDUP_REMOVED lines=14> */
[----:B------:R-:W-:Y:S01]  /*36c0*/  ULOP3.LUT UR8, UR6, 0x7ffffffc, URZ, 0xc0, !UPT ;  /* 0x7ffffffc06087892 */ /* 0x000fe2000f8ec0ff */
[----:B------:R-:W-:Y:S01]  /*36d0*/  VIADD R10, R10, 0x28 ;  /* 0x000000280a0a7836 */ /* 0x000fe20000000000 */
[----:B------:R-:W-:Y:S01]  /*36e0*/  ISETP.GE.AND P3, PT, R21, UR4, PT ;  /* 0x0000000415007c0c */ /* 0x000fe2000bf66270 */
[----:B------:R-:W-:Y:S01]  /*36f0*/  IMAD.MOV.U32 R0, RZ, RZ, RZ ;  /* 0x000000ffff007224 */ /* 0x000fe200078e00ff */
[----:B------:R-:W-:Y:S02]  /*3700*/  CS2R R2, SRZ ;  /* 0x0000000000027805 */ /* 0x000fe4000001ff00 */
[----:B------:R-:W-:Y:S02]  /*3710*/  CS2R R4, SRZ ;  /* 0x0000000000047805 */ /* 0x000fe4000001ff00 */
[----:B------:R-:W-:Y:S01]  /*3720*/  CS2R R6, SRZ ;  /* 0x0000000000067805 */ /* 0x000fe2000001ff00 */
[----:B------:R-:W-:Y:S01]  /*3730*/  IMAD.MOV.U32 R9, RZ, RZ, RZ ;  /* 0x000000ffff097224 */ /* 0x000fe200078e00ff */
[----:B------:R-:W0:Y:S01]  /*3740*/  LDCU UR5, c[0x0][0x440] ;  /* 0x00008800ff0577ac */ /* 0x000e220008000800 */
[----:B------:R-:W-:Y:S01]  /*3750*/  IMAD.U32 R22, RZ, RZ, UR8 ;  /* 0x00000008ff167e24 */ /* 0x000fe2000f8e00ff */
[----:B------:R-:W-:-:S12]  /*3760*/  UIADD3 UR6, UPT, UPT, -UR8, URZ, URZ ;  /* 0x000000ff08067290 */ /* 0x000fd8000fffe1ff */
.L_x_69:
[----:B--2---:R1:W2:Y:S01]  /*3770*/  LDS R8, [R10+-0x28] ;  /* 0xffffd8000a087984 */ /* 0x0042a20000000800 */
[----:B------:R-:W-:Y:S04]  /*3780*/  BSSY.RECONVERGENT B0, `(.L_x_61) ;  /* 0x000000a000007945 */ /* 0x000fe80003800200 */
[----:B----4-:R-:W-:Y:S05]  /*3790*/  @P3 BRA `(.L_x_62) ;  /* 0x0000000000203947 */ /* 0x010fea0003800000 */
[----:B0-----:R-:W-:Y:S02]  /*37a0*/  ISETP.GE.AND P1, PT, R20, UR5, PT ;  /* 0x0000000514007c0c */ /* 0x001fe4000bf26270 */
[----:B------:R-:W-:Y:S02]  /*37b0*/  CS2R R14, SRZ ;  /* 0x00000000000e7805 */ /* 0x000fe4000001ff00 */
[----:B------:R-:W-:Y:S02]  /*37c0*/  ISETP.GE.AND P0, PT, R11, UR5, PT ;  /* 0x000000050b007c0c */ /* 0x000fe4000bf06270 */
[----:B------:R-:W-:Y:S02]  /*37d0*/  CS2R R12, SRZ ;  /* 0x00000000000c7805 */ /* 0x000fe4000001ff00 */
[----:B------:R-:W-:Y:S02]  /*37e0*/  CS2R R18, SRZ ;  /* 0x0000000000127805 */ /* 0x000fe4000001ff00 */
[----:B------:R-:W-:Y:S03]  /*37f0*/  CS2R R16, SRZ ;  /* 0x0000000000107805 */ /* 0x000fe6000001ff00 */
[----:B------:R3:W5:Y:S04]  /*3800*/  @!P1 LDG.E.128 R12, desc[UR10][R26.64] ;  /* 0x0000000a1a0c9981 */ /* 0x000768000c1e1d00 */
[----:B------:R3:W5:Y:S02]  /*3810*/  @!P0 LDG.E.128 R16, desc[UR10][R26.64+0x200] ;  /* 0x0002000a1a108981 */ /* 0x000764000c1e1d00 */
.L_x_62:
[----:B0-----:R-:W-:Y:S05]  /*3820*/  BSYNC.RECONVERGENT B0 ;  /* 0x0000000000007941 */ /* 0x001fea0003800200 */
.L_x_61:
[----:B------:R-:W-:Y:S01]  /*3830*/  ISETP.GE.AND P3, PT, R21, UR4, PT ;  /* 0x0000000415007c0c */ /* 0x000fe2000bf66270 */
[C---:B--2--5:R-:W-:Y:S01]  /*3840*/  FFMA.FTZ R9, R8.reuse, R12, R9 ;  /* 0x0000000c08097223 */ /* 0x064fe20000010009 */
        /* <DEDUP_REMOVED lines=19> */
.L_x_64:
[----:B------:R-:W-:Y:S05]  /*3980*/  BSYNC.RECONVERGENT B0 ;  /* 0x0000000000007941 */ /* 0x000fea0003800200 */
.L_x_63:
[----:B------:R-:W2:Y:S01]  /*3990*/  LDS R8, [R10+-0x14] ;  /* 0xffffec000a087984 */ /* 0x000ea20000000800 */
[----:B------:R-:W-:Y:S01]  /*39a0*/  BSSY.RECONVERGENT B0, `(.L_x_65) ;  /* 0x0000014000007945 */ /* 0x000fe20003800200 */
[C---:B--2--5:R-:W-:Y:S01]  /*39b0*/  FFMA.FTZ R9, R8.reuse, R12, R9 ;  /* 0x0000000c08097223 */ /* 0x064fe20000010009 */
        /* <DEDUP_REMOVED lines=12> */
[C---:B0-----:R-:W-:Y:S02]  /*3a80*/  LEA R28, P0, R23.reuse, R26, 0x3 ;  /* 0x0000001a171c7211 */ /* 0x041fe400078018ff */
[----:B------:R-:W-:Y:S02]  /*3a90*/  CS2R R18, SRZ ;  /* 0x0000000000127805 */ /* 0x000fe4000001ff00 */
[----:B------:R-:W-:Y:S02]  /*3aa0*/  CS2R R16, SRZ ;  /* 0x0000000000107805 */ /* 0x000fe4000001ff00 */
[----:B------:R-:W-:Y:S05]  /*3ab0*/  LEA.HI.X.SX32 R29, R23, R27, 0x3, P0 ;  /* 0x0000001b171d7211 */ /* 0x000fea00000f1eff */
[----:B------:R2:W5:Y:S04]  /*3ac0*/  @!P2 LDG.E.128 R12, desc[UR10][R28.64] ;  /* 0x0000000a1c0ca981 */ /* 0x000568000c1e1d00 */
[----:B------:R2:W5:Y:S02]  /*3ad0*/  @!P1 LDG.E.128 R16, desc[UR10][R28.64+0x200] ;  /* 0x0002000a1c109981 */ /* 0x000564000c1e1d00 */
.L_x_66:
[----:B------:R-:W-:Y:S05]  /*3ae0*/  BSYNC.RECONVERGENT B0 ;  /* 0x0000000000007941 */ /* 0x000fea0003800200 */
.L_x_65:
        /* <DEDUP_REMOVED lines=17> */
[----:B0-2---:R-:W-:Y:S05]  /*3c00*/  IMAD.WIDE R28, R23, 0xc, R26 ;  /* 0x0000000c171c7825 */ /* 0x005fea00078e021a */
[----:B------:R4:W5:Y:S04]  /*3c10*/  @!P1 LDG.E.128 R12, desc[UR10][R28.64] ;  /* 0x0000000a1c0c9981 */ /* 0x000968000c1e1d00 */
[----:B------:R4:W5:Y:S02]  /*3c20*/  @!P0 LDG.E.128 R16, desc[UR10][R28.64+0x200] ;  /* 0x0002000a1c108981 */ /* 0x000964000c1e1d00 */
.L_x_68:
[----:B------:R-:W-:Y:S05]  /*3c30*/  BSYNC.RECONVERGENT B0 ;  /* 0x0000000000007941 */ /* 0x000fea0003800200 */
.L_x_67:
[----:B------:R1:W0:Y:S01]  /*3c40*/  LDS R8, [R10+0x14] ;  /* 0x000014000a087984 */ /* 0x0002220000000800 */
[----:B------:R-:W-:Y:S01]  /*3c50*/  UIADD3 UR6, UPT, UPT, UR6, 0x4, URZ ;  /* 0x0000000406067890 */ /* 0x000fe2000fffe0ff */
[C---:B---3--:R-:W-:Y:S03]  /*3c60*/  LEA R26, P0, R23.reuse, R26, 0x4 ;  /* 0x0000001a171a7211 */ /* 0x048fe600078020ff */
[----:B------:R-:W-:Y:S01]  /*3c70*/  UISETP.NE.AND UP0, UPT, UR6, URZ, UPT ;  /* 0x000000ff0600728c */ /* 0x000fe2000bf05270 */
[----:B------:R-:W-:Y:S02]  /*3c80*/  LEA.HI.X.SX32 R27, R23, R27, 0x4, P0 ;  /* 0x0000001b171b7211 */ /* 0x000fe400000f26ff */
[----:B-1----:R-:W-:Y:S01]  /*3c90*/  IADD3 R10, PT, PT, R10, 0x50, RZ ;  /* 0x000000500a0a7810 */ /* 0x002fe20007ffe0ff */
[C---:B0----5:R-:W-:Y:S01]  /*3ca0*/  FFMA.FTZ R9, R8.reuse, R12, R9 ;  /* 0x0000000c08097223 */ /* 0x061fe20000010009 */
        /* <DEDUP_REMOVED lines=8> */
.L_x_60:
[----:B------:R-:W0:Y:S02]  /*3d30*/  LDCU UR6, c[0x0][0x534] ;  /* 0x0000a680ff0677ac */ /* 0x000e240008000800 */
[----:B0-----:R-:W-:-:S09]  /*3d40*/  ULOP3.LUT UP0, UR6, UR6, 0x3, URZ, 0xc0, !UPT ;  /* 0x0000000306067892 */ /* 0x001fd2000f80c0ff */
[----:B------:R-:W-:Y:S05]  /*3d50*/  BRA.U !UP0, `(.L_x_59) ;  /* 0x0000000108947547 */ /* 0x000fea000b800000 */
[----:B------:R-:W-:Y:S01]  /*3d60*/  IMAD R22, R22, 0x14, R25 ;  /* 0x0000001416167824 */ /* 0x000fe200078e0219 */
[----:B------:R-:W-:Y:S01]  /*3d70*/  IADD3 R26, P0, PT, R26, 0x200, RZ ;  /* 0x000002001a1a7810 */ /* 0x000fe20007f1e0ff */
[----:B------:R-:W-:Y:S01]  /*3d80*/  IMAD.WIDE R24, R23, 0x4, RZ ;  /* 0x0000000417187825 */ /* 0x000fe200078e02ff */
[----:B------:R-:W-:Y:S01]  /*3d90*/  ISETP.GE.AND P2, PT, R21, UR4, PT ;  /* 0x0000000415007c0c */ /* 0x000fe2000bf46270 */
[----:B------:R-:W0:Y:S01]  /*3da0*/  LDCU UR5, c[0x0][0x440] ;  /* 0x00008800ff0577ac */ /* 0x000e220008000800 */
[----:B------:R-:W-:Y:S02]  /*3db0*/  IADD3 R10, PT, PT, R22, UR7, RZ ;  /* 0x00000007160a7c10 */ /* 0x000fe4000fffe0ff */
[----:B------:R-:W-:Y:S01]  /*3dc0*/  IADD3.X R27, PT, PT, RZ, R27, RZ, P0, !PT ;  /* 0x0000001bff1b7210 */ /* 0x000fe200007fe4ff */
[----:B------:R-:W-:-:S12]  /*3dd0*/  UIADD3 UR6, UPT, UPT, -UR6, URZ, URZ ;  /* 0x000000ff06067290 */ /* 0x000fd8000fffe1ff */
.L_x_72:
[----:B------:R-:W-:Y:S01]  /*3de0*/  MOV R23, R27 ;  /* 0x0000001b00177202 */ /* 0x000fe20000000f00 */
[----:B------:R1:W3:Y:S01]  /*3df0*/  LDS R8, [R10] ;  /* 0x000000000a087984 */ /* 0x0002e20000000800 */
[----:B------:R-:W-:Y:S01]  /*3e00*/  UIADD3 UR6, UPT, UPT, UR6, 0x1, URZ ;  /* 0x0000000106067890 */ /* 0x000fe2000fffe0ff */
[----:B------:R-:W-:Y:S01]  /*3e10*/  IMAD.MOV.U32 R22, RZ, RZ, R26 ;  /* 0x000000ffff167224 */ /* 0x000fe200078e001a */
[----:B------:R-:W-:Y:S04]  /*3e20*/  BSSY.RECONVERGENT B0, `(.L_x_70) ;  /* 0x000000c000007945 */ /* 0x000fe80003800200 */
[----:B------:R-:W-:Y:S01]  /*3e30*/  IADD3 R26, P3, PT, R24, R22, RZ ;  /* 0x00000016181a7210 */ /* 0x000fe20007f7e0ff */
[----:B------:R-:W-:Y:S01]  /*3e40*/  @!UPT UIADD3 URZ, UPT, UPT, URZ, URZ, URZ ;  /* 0x000000fffffff290 */ /* 0x000fe2000fffe0ff */
[----:B------:R-:W-:Y:S11]  /*3e50*/  @P2 BRA `(.L_x_71) ;  /* 0x0000000000202947 */ /* 0x000ff60003800000 */
        /* <DEDUP_REMOVED lines=8> */
.L_x_71:
[----:B0-----:R-:W-:Y:S05]  /*3ee0*/  BSYNC.RECONVERGENT B0 ;  /* 0x0000000000007941 */ /* 0x001fea0003800200 */
.L_x_70:
[----:B------:R-:W-:Y:S01]  /*3ef0*/  UISETP.NE.AND UP0, UPT, UR6, URZ, UPT ;  /* 0x000000ff0600728c */ /* 0x000fe2000bf05270 */
[C---:B---3-5:R-:W-:Y:S01]  /*3f00*/  FFMA.FTZ R9, R8.reuse, R12, R9 ;  /* 0x0000000c08097223 */ /* 0x068fe20000010009 */
[C---:B------:R-:W-:Y:S01]  /*3f10*/  FFMA.FTZ R6, R8.reuse, R13, R6 ;  /* 0x0000000d08067223 */ /* 0x040fe20000010006 */
[C---:B------:R-:W-:Y:S01]  /*3f20*/  FFMA.FTZ R7, R8.reuse, R14, R7 ;  /* 0x0000000e08077223 */ /* 0x040fe20000010007 */
[C---:B------:R-:W-:Y:S01]  /*3f30*/  FFMA.FTZ R4, R8.reuse, R15, R4 ;  /* 0x0000000f08047223 */ /* 0x040fe20000010004 */
[C---:B------:R-:W-:Y:S01]  /*3f40*/  FFMA.FTZ R5, R8.reuse, R16, R5 ;  /* 0x0000001008057223 */ /* 0x040fe20000010005 */
[----:B------:R-:W-:Y:S01]  /*3f50*/  IADD3.X R27, PT, PT, R25, R23, RZ, P3, !PT ;  /* 0x00000017191b7210 */ /* 0x000fe20001ffe4ff */
[C---:B------:R-:W-:Y:S01]  /*3f60*/  FFMA.FTZ R2, R8.reuse, R17, R2 ;  /* 0x0000001108027223 */ /* 0x040fe20000010002 */
[----:B------:R-:W-:Y:S01]  /*3f70*/  FFMA.FTZ R3, R8, R18, R3 ;  /* 0x0000001208037223 */ /* 0x000fe20000010003 */
[----:B-1----:R-:W-:Y:S01]  /*3f80*/  IADD3 R10, PT, PT, R10, 0x14, RZ ;  /* 0x000000140a0a7810 */ /* 0x002fe20007ffe0ff */
[----:B------:R-:W-:Y:S01]  /*3f90*/  FFMA.FTZ R0, R8, R19, R0 ;  /* 0x0000001308007223 */ /* 0x000fe20000010000 */
[----:B------:R-:W-:Y:S06]  /*3fa0*/  BRA.U UP0, `(.L_x_72) ;  /* 0xfffffffd008c7547 */ /* 0x000fec000b83ffff */
.L_x_59:
[----:B------:R-:W-:-:S04]  /*3fb0*/  IADD3 R21, PT, PT, R21, UR20, RZ ;  /* 0x0000001415157c10 */ /* 0x000fc8000fffe0ff */
[----:B------:R-:W-:-:S13]  /*3fc0*/  ISETP.GE.AND P0, PT, R21, UR21, PT ;  /* 0x0000001515007c0c */ /* 0x000fda000bf06270 */
[----:B------:R-:W-:Y:S05]  /*3fd0*/  @P0 EXIT ;  /* 0x000000000000094d */ /* 0x000fea0003800000 */
[----:B------:R-:W-:Y:S01]  /*3fe0*/  IABS R14, UR22 ;  /* 0x00000016000e7c13 */ /* 0x000fe20008000000 */
[----:B------:R-:W0:Y:S01]  /*3ff0*/  LDC R13, c[0x0][0x434] ;  /* 0x00010d00ff0d7b82 */ /* 0x000e220000000800 */
[----:B------:R-:W-:Y:S01]  /*4000*/  IABS R16, R21 ;  /* 0x0000001500107213 */ /* 0x000fe20000000000 */
[----:B------:R-:W1:Y:S01]  /*4010*/  LDCU.128 UR4, c[0x0][0x400] ;  /* 0x00008000ff0477ac */ /* 0x000e620008000c00 */
[----:B------:R-:W3:Y:S01]  /*4020*/  I2F.RP R12, R14 ;  /* 0x0000000e000c7306 */ /* 0x000ee20000209400 */
[----:B------:R-:W-:Y:S01]  /*4030*/  IABS R10, UR22 ;  /* 0x00000016000a7c13 */ /* 0x000fe20008000000 */
[----:B------:R-:W5:Y:S01]  /*4040*/  LDCU.64 UR8, c[0x0][0x410] ;  /* 0x00008200ff0877ac */ /* 0x000f620008000a00 */
[----:B------:R-:W-:Y:S02]  /*4050*/  F2FP.F16.F32.PACK_AB R6, R6, R9 ;  /* 0x000000090606723e */ /* 0x000fe400000000ff */
[----:B------:R-:W-:Y:S02]  /*4060*/  IADD3 R10, PT, PT, RZ, -R10, RZ ;  /* 0x8000000aff0a7210 */ /* 0x000fe40007ffe0ff */
[----:B------:R-:W-:-:S02]  /*4070*/  F2FP.F16.F32.PACK_AB R7, R4, R7 ;  /* 0x000000070407723e */ /* 0x000fc400000000ff */
[----:B------:R-:W-:Y:S02]  /*4080*/  F2FP.F16.F32.PACK_AB R2, R2, R5 ;  /* 0x000000050202723e */ /* 0x000fe400000000ff */
[----:B------:R-:W-:Y:S01]  /*4090*/  F2FP.F16.F32.PACK_AB R3, R0, R3 ;  /* 0x000000030003723e */ /* 0x000fe200000000ff */
[----:B---3--:R-:W3:Y:S02]  /*40a0*/  MUFU.RCP R18, R12 ;  /* 0x0000000c00127308 */ /* 0x008ee40000001000 */
[----:B---3--:R-:W-:Y:S01]  /*40b0*/  VIADD R18, R18, 0xffffffe ;  /* 0x0ffffffe12127836 */ /* 0x008fe20000000000 */
        /* <DEDUP_REMOVED lines=18> */
[----:B------:R0:W3:Y:S10]  /*41e0*/  F2I.FTZ.U32.TRUNC.NTZ R19, R18 ;  /* 0x0000001200137305 */ /* 0x0000f4000021f000 */
[----:B------:R-:W-:-:S04]  /*41f0*/  @P2 VIADD R15, R15, 0x1 ;  /* 0x000000010f0f2836 */ /* 0x000fc80000000000 */
[----:B------:R-:W-:Y:S01]  /*4200*/  @!P0 IMAD.MOV R15, RZ, RZ, -R15 ;  /* 0x000000ffff0f8224 */ /* 0x000fe200078e0a0f */
[----:B------:R-:W-:Y:S01]  /*4210*/  @!P1 LOP3.LUT R15, RZ, UR22, RZ, 0x33, !PT ;  /* 0x00000016ff0f9c12 */ /* 0x000fe2000f8e33ff */
[----:B0-----:R-:W-:Y:S01]  /*4220*/  IMAD.MOV.U32 R18, RZ, RZ, RZ ;  /* 0x000000ffff127224 */ /* 0x001fe200078e00ff */
[----:B---3--:R-:W-:-:S03]  /*4230*/  IADD3 R17, PT, PT, RZ, -R19, RZ ;  /* 0x80000013ff117210 */ /* 0x008fc60007ffe0ff */
        /* <DEDUP_REMOVED lines=26> */
[----:B-----5:R-:W-:-:S03]  /*43e0*/  IMAD.WIDE.U32 R16, R10, UR8, R16 ;  /* 0x000000080a107c25 */ /* 0x020fc6000f8e0010 */
        /* <DEDUP_REMOVED lines=19> */
        .weak           $__internal_1_$__cuda_sm20_div_s64
        .type           $__internal_1_$__cuda_sm20_div_s64,@function
        .size           $__internal_1_$__cuda_sm20_div_s64,(.L_x_4041 - $__internal_1_$__cuda_sm20_div_s64)
$__internal_1_$__cuda_sm20_div_s64:
        /* <DEDUP_REMOVED lines=31> */
[----:B------:R-:W-:-:S03]  /*4710*/  IMAD.HI.U32 R34, R35, R12, RZ ;  /* 0x0000000c23227227 */ /* 0x000fc600078e00ff */
[----:B------:R-:W-:Y:S02]  /*4720*/  IADD3.X R10, PT, PT, RZ, ~R10, RZ, P0, !PT ;  /* 0x8000000aff0a7210 */ /* 0x000fe400007fe4ff */
[----:B------:R-:W-:-:S03]  /*4730*/  IADD3 R11, P0, PT, RZ, -R14, RZ ;  /* 0x8000000eff0b7210 */ /* 0x000fc60007f1e0ff */
[----:B------:R-:W-:Y:S01]  /*4740*/  IMAD.WIDE.U32 R34, P4, R35, R10, R34 ;  /* 0x0000000a23227225 */ /* 0x000fe20007880022 */
[----:B------:R-:W-:-:S03]  /*4750*/  SEL R11, R11, R14, !P1 ;  /* 0x0000000e0b0b7207 */ /* 0x000fc60004800000 */
[----:B------:R-:W-:Y:S02]  /*4760*/  IMAD.X R14, RZ, RZ, ~R17, P0 ;  /* 0x000000ffff0e7224 */ /* 0x000fe400000e0e11 */
[----:B------:R-:W-:-:S04]  /*4770*/  IMAD.HI.U32 R19, P3, R13, R12, R34 ;  /* 0x0000000c0d137227 */ /* 0x000fc80007860022 */
[CC--:B------:R-:W-:Y:S02]  /*4780*/  IMAD R12, R13.reuse, R10.reuse, RZ ;  /* 0x0000000a0d0c7224 */ /* 0x0c0fe400078e02ff */
[----:B------:R-:W-:-:S03]  /*4790*/  IMAD.HI.U32 R10, R13, R10, RZ ;  /* 0x0000000a0d0a7227 */ /* 0x000fc600078e00ff */
[----:B------:R-:W-:Y:S01]  /*47a0*/  IADD3 R12, P2, PT, R12, R19, RZ ;  /* 0x000000130c0c7210 */ /* 0x000fe20007f5e0ff */
[----:B------:R-:W-:Y:S01]  /*47b0*/  IMAD.X R13, R10, 0x1, R13, P4 ;  /* 0x000000010a0d7824 */ /* 0x000fe200020e060d */
[----:B------:R-:W-:Y:S01]  /*47c0*/  SEL R10, R14, R17, !P1 ;  /* 0x000000110e0a7207 */ /* 0x000fe20004800000 */
[----:B------:R-:W-:Y:S02]  /*47d0*/  IMAD.MOV.U32 R35, RZ, RZ, RZ ;  /* 0x000000ffff237224 */ /* 0x000fe400078e00ff */
[----:B------:R-:W-:Y:S01]  /*47e0*/  IMAD.HI.U32 R34, R12, R11, RZ ;  /* 0x0000000b0c227227 */ /* 0x000fe200078e00ff */
[----:B------:R-:W-:-:S03]  /*47f0*/  IADD3.X R13, PT, PT, RZ, RZ, R13, P2, P3 ;  /* 0x000000ffff0d7210 */ /* 0x000fc600017e640d */
[----:B------:R-:W-:-:S04]  /*4800*/  IMAD.WIDE.U32 R34, R12, R10, R34 ;  /* 0x0000000a0c227225 */ /* 0x000fc800078e0022 */
[C---:B------:R-:W-:Y:S02]  /*4810*/  IMAD R23, R13.reuse, R10, RZ ;  /* 0x0000000a0d177224 */ /* 0x040fe400078e02ff */
[----:B------:R-:W-:-:S04]  /*4820*/  IMAD.HI.U32 R14, P1, R13, R11, R34 ;  /* 0x0000000b0d0e7227 */ /* 0x000fc80007820022 */
[----:B------:R-:W-:Y:S01]  /*4830*/  IMAD.HI.U32 R12, R13, R10, RZ ;  /* 0x0000000a0d0c7227 */ /* 0x000fe200078e00ff */
[----:B------:R-:W-:-:S03]  /*4840*/  IADD3 R23, P0, PT, R23, R14, RZ ;  /* 0x0000000e17177210 */ /* 0x000fc60007f1e0ff */
[----:B------:R-:W-:Y:S02]  /*4850*/  IMAD.X R12, RZ, RZ, R12, P1 ;  /* 0x000000ffff0c7224 */ /* 0x000fe400008e060c */
[----:B------:R-:W-:-:S03]  /*4860*/  IMAD.WIDE.U32 R34, R23, R26, RZ ;  /* 0x0000001a17227225 */ /* 0x000fc600078e00ff */
[----:B------:R-:W-:Y:S01]  /*4870*/  IADD3.X R19, PT, PT, RZ, R12, RZ, P0, !PT ;  /* 0x0000000cff137210 */ /* 0x000fe200007fe4ff */
[----:B------:R-:W-:Y:S01]  /*4880*/  IMAD R12, R23, R27, R35 ;  /* 0x0000001b170c7224 */ /* 0x000fe200078e0223 */
[----:B------:R-:W-:-:S03]  /*4890*/  IADD3 R11, P0, PT, -R34, R11, RZ ;  /* 0x0000000b220b7210 */ /* 0x000fc60007f1e1ff */
[-C--:B------:R-:W-:Y:S01]  /*48a0*/  IMAD R13, R19, R26.reuse, R12 ;  /* 0x0000001a130d7224 */ /* 0x080fe200078e020c */
[CC--:B------:R-:W-:Y:S02]  /*48b0*/  ISETP.GE.U32.AND P2, PT, R11.reuse, R26.reuse, PT ;  /* 0x0000001a0b00720c */ /* 0x0c0fe40003f46070 */
[----:B------:R-:W-:Y:S01]  /*48c0*/  IADD3 R12, P1, PT, R11, -R26, RZ ;  /* 0x8000001a0b0c7210 */ /* 0x000fe20007f3e0ff */
[----:B------:R-:W-:Y:S01]  /*48d0*/  IMAD.X R10, R10, 0x1, ~R13, P0 ;  /* 0x000000010a0a7824 */ /* 0x000fe200000e0e0d */
[----:B------:R-:W-:-:S03]  /*48e0*/  IADD3 R14, P0, PT, R23, 0x1, RZ ;  /* 0x00000001170e7810 */ /* 0x000fc60007f1e0ff */
[C---:B------:R-:W-:Y:S01]  /*48f0*/  IMAD.X R13, R10.reuse, 0x1, ~R27, P1 ;  /* 0x000000010a0d7824 */ /* 0x040fe200008e0e1b */
[----:B------:R-:W-:-:S04]  /*4900*/  ISETP.GE.U32.AND.EX P2, PT, R10, R27, PT, P2 ;  /* 0x0000001b0a00720c */ /* 0x000fc80003f46120 */
[----:B------:R-:W-:Y:S01]  /*4910*/  SEL R11, R12, R11, P2 ;  /* 0x0000000b0c0b7207 */ /* 0x000fe20001000000 */
[----:B------:R-:W-:Y:S01]  /*4920*/  IMAD.X R12, RZ, RZ, R19, P0 ;  /* 0x000000ffff0c7224 */ /* 0x000fe200000e0613 */
[----:B------:R-:W-:Y:S02]  /*4930*/  SEL R14, R14, R23, P2 ;  /* 0x000000170e0e7207 */ /* 0x000fe40001000000 */
[----:B------:R-:W-:Y:S02]  /*4940*/  SEL R13, R13, R10, P2 ;  /* 0x0000000a0d0d7207 */ /* 0x000fe40001000000 */
[----:B------:R-:W-:Y:S02]  /*4950*/  ISETP.GE.U32.AND P0, PT, R11, R26, PT ;  /* 0x0000001a0b00720c */ /* 0x000fe40003f06070 */
[----:B------:R-:W-:Y:S01]  /*4960*/  SEL R12, R12, R19, P2 ;  /* 0x000000130c0c7207 */ /* 0x000fe20001000000 */
[----:B------:R-:W-:Y:S01]  /*4970*/  IMAD.MOV.U32 R19, RZ, RZ, 0x0 ;  /* 0x00000000ff137424 */ /* 0x000fe200078e00ff */
[----:B------:R-:W-:-:S02]  /*4980*/  IADD3 R11, P1, PT, R14, 0x1, RZ ;  /* 0x000000010e0b7810 */ /* 0x000fc40007f3e0ff */
[----:B------:R-:W-:Y:S02]  /*4990*/  ISETP.GE.U32.AND.EX P0, PT, R13, R27, PT, P0 ;  /* 0x0000001b0d00720c */ /* 0x000fe40003f06100 */
[----:B------:R-:W-:Y:S02]  /*49a0*/  IADD3.X R13, PT, PT, RZ, R12, RZ, P1, !PT ;  /* 0x0000000cff0d7210 */ /* 0x000fe40000ffe4ff */
[----:B------:R-:W-:Y:S02]  /*49b0*/  SEL R11, R11, R14, P0 ;  /* 0x0000000e0b0b7207 */ /* 0x000fe40000000000 */
[----:B------:R-:W-:Y:S02]  /*49c0*/  SEL R13, R13, R12, P0 ;  /* 0x0000000c0d0d7207 */ /* 0x000fe40000000000 */
[----:B------:R-:W-:Y:S02]  /*49d0*/  LOP3.LUT R10, R15, R17, RZ, 0x3c, !PT ;  /* 0x000000110f0a7212 */ /* 0x000fe400078e3cff */
[----:B------:R-:W-:-:S02]  /*49e0*/  IADD3 R12, P1, PT, RZ, -R11, RZ ;  /* 0x8000000bff0c7210 */ /* 0x000fc40007f3e0ff */
[----:B------:R-:W-:Y:S02]  /*49f0*/  ISETP.GE.AND P2, PT, R10, RZ, PT ;  /* 0x000000ff0a00720c */ /* 0x000fe40003f46270 */
[----:B------:R-:W-:Y:S01]  /*4a00*/  ISETP.NE.U32.AND P0, PT, R20, RZ, PT ;  /* 0x000000ff1400720c */ /* 0x000fe20003f05070 */
[----:B------:R-:W-:Y:S01]  /*4a10*/  IMAD.X R10, RZ, RZ, ~R13, P1 ;  /* 0x000000ffff0a7224 */ /* 0x000fe200008e0e0d */
[----:B------:R-:W-:Y:S02]  /*4a20*/  SEL R12, R12, R11, !P2 ;  /* 0x0000000b0c0c7207 */ /* 0x000fe40005000000 */
[----:B------:R-:W-:Y:S02]  /*4a30*/  ISETP.NE.AND.EX P0, PT, R15, RZ, PT, P0 ;  /* 0x000000ff0f00720c */ /* 0x000fe40003f05300 */
[----:B------:R-:W-:Y:S02]  /*4a40*/  SEL R10, R10, R13, !P2 ;  /* 0x0000000d0a0a7207 */ /* 0x000fe40005000000 */
[----:B------:R-:W-:-:S02]  /*4a50*/  SEL R12, R12, 0xffffffff, P0 ;  /* 0xffffffff0c0c7807 */ /* 0x000fc40000000000 */
[----:B------:R-:W-:Y:S01]  /*4a60*/  SEL R13, R10, 0xffffffff, P0 ;  /* 0xffffffff0a0d7807 */ /* 0x000fe20000000000 */
[----:B------:R-:W-:Y:S06]  /*4a70*/  RET.REL.NODEC R18 `(_ZN5flash32flash_fwd_splitkv_combine_kernelI23Flash_fwd_kernel_traitsILi256ELi64ELi64ELi4ELb0ELb0EN7cutlass6half_tE19Flash_kernel_traitsILi256ELi64ELi64ELi4ES3_EELi4ELi6ELb0EEEvNS_16Flash_fwd_paramsE) ;  /* 0xffffffb412607950 */ /* 0x000fec0003c3ffff */
.L_x_73:
        /* <DEDUP_REMOVED lines=16> */
.L_x_4041:


//--------------------- .text._ZN5flash32flash_fwd_splitkv_combine_kernelI23Flash_fwd_kernel_traitsILi256ELi64ELi64ELi4ELb0ELb0EN7cutlass6half_tE19Flash_kernel_traitsILi256ELi64ELi64ELi4ES3_EELi4ELi5ELb0EEEvNS_16Flash_fwd_paramsE --------------------------
	.section	.text._ZN5flash32flash_fwd_splitkv_combine_kernelI23Flash_fwd_kernel_traitsILi256ELi64ELi64ELi4ELb0ELb0EN7cutlass6half_tE19Flash_kernel_traitsILi256ELi64ELi64ELi4ES3_EELi4ELi5ELb0EEEvNS_16Flash_fwd_paramsE,"ax",@progbits
	.align	128
        .global         _ZN5flash32flash_fwd_splitkv_combine_kernelI23Flash_fwd_kernel_traitsILi256ELi64ELi64ELi4ELb0ELb0EN7cutlass6half_tE19Flash_kernel_traitsILi256ELi64ELi64ELi4ES3_EELi4ELi5ELb0EEEvNS_16Flash_fwd_paramsE
        .type           _ZN5flash32flash_fwd_splitkv_combine_kernelI23Flash_fwd_kernel_traitsILi256ELi64ELi64ELi4ELb0ELb0EN7cutlass6half_tE19Flash_kernel_traitsILi256ELi64ELi64ELi4ES3_EELi4ELi5ELb0EEEvNS_16Flash_fwd_paramsE,@function
        .size           _ZN5flash32flash_fwd_splitkv_combine_kernelI23Flash_fwd_kernel_traitsILi256ELi64ELi64ELi4ELb0ELb0EN7cutlass6half_tE19Flash_kernel_traitsILi256ELi64ELi64ELi4ES3_EELi4ELi5ELb0EEEvNS_16Flash_fwd_paramsE,(.L_x_4042 - _ZN5flash32flash_fwd_splitkv_combine_kernelI23Flash_fwd_kernel_traitsILi256ELi64ELi64ELi4ELb0ELb0EN7cutlass6half_tE19Flash_kernel_traitsILi256ELi64ELi64ELi4ES3_EELi4ELi5ELb0EEEvNS_16Flash_fwd_paramsE)
        .other          _ZN5flash32flash_fwd_splitkv_combine_kernelI23Flash_fwd_kernel_traitsILi256ELi64ELi64ELi4ELb0ELb0EN7cutlass6half_tE19Flash_kernel_traitsILi256ELi64ELi64ELi4ES3_EELi4ELi5ELb0EEEvNS_16Flash_fwd_paramsE,@"STO_CUDA_ENTRY STV_DEFAULT"
_ZN5flash32flash_fwd_splitkv_combine_kernelI23Flash_fwd_kernel_traitsILi256ELi64ELi64ELi4ELb0ELb0EN7cutlass6half_tE19Flash_kernel_traitsILi256ELi64ELi64ELi4ES3_EELi4ELi5ELb0EEEvNS_16Flash_fwd_paramsE:
.text._ZN5flash32flash_fwd_splitkv_combine_kernelI23Flash_fwd_kernel_traitsILi256ELi64ELi64ELi4ELb0ELb0EN7cutlass6half_tE19Flash_kernel_traitsILi256ELi64ELi64ELi4ES3_EELi4ELi5ELb0EEEvNS_16Flash_fwd_paramsE:
[----:B------:R-:W-:Y:S01]  /*0000*/  LDC R1, c[0x0][0x37c] ;  /* 0x0000df00ff017b82 */ /* 0x000fe20000000800 */
[----:B------:R-:W0:Y:S07]  /*0010*/  LDCU UR8, c[0x0][0x3e0] ;  /* 0x00007c00ff0877ac */ /* 0x000e2e0008000800 */
[----:B------:R-:W1:Y:S01]  /*0020*/  S2UR UR13, SR_CTAID.X ;  /* 0x00000000000d79c3 */ /* 0x000e620000002500 */
[----:B------:R-:W0:Y:S02]  /*0030*/  LDCU.64 UR14, c[0x0][0x430] ;  /* 0x00008600ff0e77ac */ /* 0x000e240008000a00 */
[----:B0-----:R-:W-:-:S02]  /*0040*/  UIMAD UR8, UR8, UR15, URZ ;  /* 0x0000000f080872a4 */ /* 0x001fc4000f8e02ff */
[----:B-1----:R-:W-:Y:S02]  /*0050*/  USHF.L.U32 UR13, UR13, 0x2, URZ ;  /* 0x000000020d0d7899 */ /* 0x002fe400080006ff */
[----:B------:R-:W-:-:S04]  /*0060*/  UIMAD UR14, UR8, UR14, URZ ;  /* 0x0000000e080e72a4 */ /* 0x000fc8000f8e02ff */
[----:B------:R-:W-:-:S04]  /*0070*/  UISETP.LT.AND UP0, UPT, UR14, UR15, UPT ;  /* 0x0000000f0e00728c */ /* 0x000fc8000bf01270 */
[----:B------:R-:W-:Y:S02]  /*0080*/  USEL UR12, UR14, UR15, UP0 ;  /* 0x0000000f0e0c7287 */ /* 0x000fe40008000000 */
[----:B------:R-:W-:Y:S02]  /*0090*/  USHF.R.S32.HI UR15, URZ, 0x1f, UR14 ;  /* 0x0000001fff0f7899 */ /* 0x000fe4000801140e */
        /* <DEDUP_REMOVED lines=28> */
.L_x_74:
[----:B------:R-:W-:Y:S01]  /*0260*/  IMAD.U32 R22, RZ, RZ, UR14 ;  /* 0x0000000eff167e24 */ /* 0x000fe2000f8e00ff */
[----:B------:R-:W-:Y:S01]  /*0270*/  MOV R18, UR12 ;  /* 0x0000000c00127c02 */ /* 0x000fe20008000f00 */
[----:B------:R-:W-:Y:S01]  /*0280*/  IMAD.U32 R17, RZ, RZ, UR15 ;  /* 0x0000000fff117e24 */ /* 0x000fe2000f8e00ff */
[----:B------:R-:W-:Y:S02]  /*0290*/  MOV R16, UR7 ;  /* 0x0000000700107c02 */ /* 0x000fe40008000f00 */
[----:B------:R-:W-:Y:S02]  /*02a0*/  MOV R14, 0x2c0 ;  /* 0x000002c0000e7802 */ /* 0x000fe40000000f00 */
[----:B------:R-:W-:Y:S05]  /*02b0*/  CALL.REL.NOINC `($__internal_2_$__cuda_sm20_div_s64) ;  /* 0x0000004000347944 */ /* 0x000fea0003c00000 */
.L_x_75:
        /* <DEDUP_REMOVED lines=11> */
[----:B------:R-:W-:-:S07]  /*0370*/  ISETP.NE.U32.AND P0, PT, R18, RZ, PT ;  /* 0x000000ff1200720c */ /* 0x000fce0003f05070 */
[----:B0-----:R-:W0:Y:S02]  /*0380*/  MUFU.RCP R2, R6 ;  /* 0x0000000600027308 */ /* 0x001e240000001000 */
[----:B0-----:R-:W-:-:S06]  /*0390*/  VIADD R2, R2, 0xffffffe ;  /* 0x0ffffffe02027836 */ /* 0x001fcc0000000000 */
[----:B------:R-:W0:Y:S02]  /*03a0*/  F2I.FTZ.U32.TRUNC.NTZ R3, R2 ;  /* 0x0000000200037305 */ /* 0x000e24000021f000 */
[----:B0-----:R-:W-:Y:S02]  /*03b0*/  IMAD.MOV R0, RZ, RZ, -R3 ;  /* 0x000000ffff007224 */ /* 0x001fe400078e0a03 */
[----:B------:R-:W-:Y:S02]  /*03c0*/  HFMA2 R2, -RZ, RZ, 0, 0 ;  /* 0x00000000ff027431 */ /* 0x000fe400000001ff */
[----:B------:R-:W-:-:S04]  /*03d0*/  IMAD R5, R0, R18, RZ ;  /* 0x0000001200057224 */ /* 0x000fc800078e02ff */
[----:B------:R-:W-:-:S06]  /*03e0*/  IMAD.HI.U32 R5, R3, R5, R2 ;  /* 0x0000000503057227 */ /* 0x000fcc00078e0002 */
[----:B------:R-:W-:Y:S01]  /*03f0*/  IMAD.HI.U32 R4, R5, R10, RZ ;  /* 0x0000000a05047227 */ /* 0x000fe200078e00ff */
[----:B------:R-:W-:-:S03]  /*0400*/  MOV R5, RZ ;  /* 0x000000ff00057202 */ /* 0x000fc60000000f00 */
        /* <DEDUP_REMOVED lines=9> */
.L_x_77:
[----:B------:R-:W-:Y:S01]  /*04a0*/  IMAD.MOV.U32 R22, RZ, RZ, R10 ;  /* 0x000000ffff167224 */ /* 0x000fe200078e000a */
[----:B------:R-:W-:Y:S02]  /*04b0*/  MOV R17, R11 ;  /* 0x0000000b00117202 */ /* 0x000fe40000000f00 */
[----:B------:R-:W-:Y:S02]  /*04c0*/  MOV R14, 0x4e0 ;  /* 0x000004e0000e7802 */ /* 0x000fe40000000f00 */
[----:B------:R-:W-:Y:S05]  /*04d0*/  CALL.REL.NOINC `($__internal_2_$__cuda_sm20_div_s64) ;  /* 0x0000003c00ac7944 */ /* 0x000fea0003c00000 */
[----:B------:R-:W-:Y:S02]  /*04e0*/  MOV R4, R10 ;  /* 0x0000000a00047202 */ /* 0x000fe40000000f00 */
[----:B------:R-:W-:Y:S02]  /*04f0*/  MOV R5, R11 ;  /* 0x0000000b00057202 */ /* 0x000fe40000000f00 */
.L_x_78:
[----:B------:R-:W-:Y:S05]  /*0500*/  BSYNC.RECONVERGENT B0 ;  /* 0x0000000000007941 */ /* 0x000fea0003800200 */
.L_x_76:
        /* <DEDUP_REMOVED lines=33> */
[----:B------:R-:W-:Y:S02]  /*0720*/  SEL R0, R16, R7, P0 ;  /* 0x0000000710007207 */ /* 0x000fe40000000000 */
        /* <DEDUP_REMOVED lines=10> */
[----:B0-----:R-:W-:-:S04]  /*07d0*/  IMAD.MOV R2, RZ, RZ, -R3 ;  /* 0x000000ffff027224 */ /* 0x001fc800078e0a03 */
[----:B------:R-:W-:Y:S02]  /*07e0*/  IMAD R7, R2, R8, RZ ;  /* 0x0000000802077224 */ /* 0x000fe400078e02ff */
[----:B------:R-:W-:-:S05]  /*07f0*/  HFMA2 R2, -RZ, RZ, 0, 0 ;  /* 0x00000000ff027431 */ /* 0x000fca00000001ff */
        /* <DEDUP_REMOVED lines=11> */
.L_x_80:
[----:B------:R-:W-:Y:S01]  /*08b0*/  IMAD.MOV.U32 R22, RZ, RZ, R18 ;  /* 0x000000ffff167224 */ /* 0x000fe200078e0012 */
[----:B------:R-:W-:Y:S01]  /*08c0*/  MOV R18, R8 ;  /* 0x0000000800127202 */ /* 0x000fe20000000f00 */
[----:B------:R-:W-:Y:S01]  /*08d0*/  IMAD.MOV.U32 R17, RZ, RZ, R16 ;  /* 0x000000ffff117224 */ /* 0x000fe200078e0010 */
[----:B------:R-:W-:Y:S02]  /*08e0*/  MOV R16, R0 ;  /* 0x0000000000107202 */ /* 0x000fe40000000f00 */
[----:B------:R-:W-:Y:S02]  /*08f0*/  MOV R14, 0x910 ;  /* 0x00000910000e7802 */ /* 0x000fe40000000f00 */
[----:B------:R-:W-:Y:S05]  /*0900*/  CALL.REL.NOINC `($__internal_2_$__cuda_sm20_div_s64) ;  /* 0x0000003800a07944 */ /* 0x000fea0003c00000 */
.L_x_81:
[----:B------:R-:W-:Y:S05]  /*0910*/  BSYNC.RECONVERGENT B0 ;  /* 0x0000000000007941 */ /* 0x000fea0003800200 */
.L_x_79:
        /* <DEDUP_REMOVED lines=21> */
[----:B------:R-:W-:Y:S01]  /*0a70*/  UIMAD UR4, UR6, UR4, UR5 ;  /* 0x00000004060472a4 */ /* 0x000fe2000f8e0205 */
[----:B------:R-:W0:Y:S03]  /*0a80*/  LDCU UR5, c[0x0][0x3e0] ;  /* 0x00007c00ff0577ac */ /* 0x000e260008000800 */
[----:B------:R-:W-:-:S11]  /*0a90*/  UISETP.GT.U32.AND UP1, UPT, UR6, UR4, UPT ;  /* 0x000000040600728c */ /* 0x000fd6000bf24070 */
[----:B------:R-:W-:Y:S02]  /*0aa0*/  @!UP1 UIADD3 UR4, UPT, UPT, UR4, -UR6, URZ ;  /* 0x8000000604049290 */ /* 0x000fe4000fffe0ff */
[----:B------:R-:W-:Y:S01]  /*0ab0*/  @!UP1 UIADD3 UR11, UPT, UPT, UR11, 0x1, URZ ;  /* 0x000000010b0b9890 */ /* 0x000fe2000fffe0ff */
[----:B0-----:R-:W-:Y:S01]  /*0ac0*/  IMAD.U32 R2, RZ, RZ, UR5 ;  /* 0x00000005ff027e24 */ /* 0x001fe2000f8e00ff */
[----:B------:R-:W-:Y:S02]  /*0ad0*/  UISETP.GE.U32.AND UP0, UPT, UR4, UR6, UPT ;  /* 0x000000060400728c */ /* 0x000fe4000bf06070 */
[----:B------:R-:W-:Y:S02]  /*0ae0*/  UISETP.GE.AND UP1, UPT, UR10, URZ, UPT ;  /* 0x000000ff0a00728c */ /* 0x000fe4000bf26270 */
[----:B------:R-:W-:Y:S01]  /*0af0*/  USHF.R.S32.HI UR4, URZ, 0x1f, UR9 ;  /* 0x0000001fff047899 */ /* 0x000fe20008011409 */
[----:B------:R-:W-:Y:S01]  /*0b00*/  IABS R2, R2 ;  /* 0x0000000200027213 */ /* 0x000fe20000000000 */
[----:B------:R-:W-:-:S02]  /*0b10*/  UISETP.NE.AND UP2, UPT, UR5, URZ, UPT ;  /* 0x000000ff0500728c */ /* 0x000fc4000bf45270 */
[----:B------:R-:W-:Y:S01]  /*0b20*/  ULOP3.LUT UR4, UR4, 0x1, URZ, 0xfc, !UPT ;  /* 0x0000000104047892 */ /* 0x000fe2000f8efcff */
[----:B------:R-:W-:Y:S02]  /*0b30*/  R2UR UR20, R2 ;  /* 0x00000000021472ca */ /* 0x000fe400000e0000 */
[----:B------:R-:W-:Y:S02]  /*0b40*/  @UP0 UIADD3 UR11, UPT, UPT, UR11, 0x1, URZ ;  /* 0x000000010b0b0890 */ /* 0x000fe4000fffe0ff */
[----:B------:R-:W-:Y:S02]  /*0b50*/  UISETP.NE.AND UP0, UPT, UR9, URZ, UPT ;  /* 0x000000ff0900728c */ /* 0x000fe4000bf05270 */
[----:B------:R-:W-:-:S07]  /*0b60*/  @!UP1 UIADD3 UR11, UPT, UPT, -UR11, URZ, URZ ;  /* 0x000000ff0b0b9290 */ /* 0x000fce000fffe1ff */
[----:B------:R-:W0:Y:S02]  /*0b70*/  I2F.RP R12, UR20 ;  /* 0x00000014000c7d06 */ /* 0x000e240008209400 */
[----:B------:R-:W-:-:S04]  /*0b80*/  @!UP0 ULOP3.LUT UR11, URZ, UR9, URZ, 0x33, !UPT ;  /* 0x00000009ff0b8292 */ /* 0x000fc8000f8e33ff */
[----:B------:R-:W-:Y:S02]  /*0b90*/  UIMAD UR6, UR11, UR4, URZ ;  /* 0x000000040b0672a4 */ /* 0x000fe4000f8e02ff */
[----:B------:R-:W-:-:S04]  /*0ba0*/  UIADD3 UR4, UPT, UPT, UR5, -0x1, URZ ;  /* 0xffffffff05047890 */ /* 0x000fc8000fffe0ff */
[----:B------:R-:W-:Y:S01]  /*0bb0*/  IABS R3, UR6 ;  /* 0x0000000600037c13 */ /* 0x000fe20008000000 */
[----:B0-----:R-:W0:Y:S03]  /*0bc0*/  MUFU.RCP R9, R12 ;  /* 0x0000000c00097308 */ /* 0x001e260000001000 */
[----:B------:R-:W-:-:S13]  /*0bd0*/  R2UR UR16, R3 ;  /* 0x00000000031072ca */ /* 0x000fda00000e0000 */
[----:B------:R-:W1:Y:S01]  /*0be0*/  I2F.RP R13, UR16 ;  /* 0x00000010000d7d06 */ /* 0x000e620008209400 */
[----:B------:R-:W-:Y:S01]  /*0bf0*/  UIADD3 UR10, UPT, UPT, UR4, UR16, URZ ;  /* 0x00000010040a7290 */ /* 0x000fe2000fffe0ff */
[----:B0-----:R-:W-:-:S05]  /*0c00*/  VIADD R9, R9, 0xffffffe ;  /* 0x0ffffffe09097836 */ /* 0x001fca0000000000 */
[----:B------:R-:W-:-:S05]  /*0c10*/  IMAD.U32 R3, RZ, RZ, UR10 ;  /* 0x0000000aff037e24 */ /* 0x000fca000f8e00ff */
[----:B------:R-:W-:Y:S01]  /*0c20*/  IABS R3, R3 ;  /* 0x0000000300037213 */ /* 0x000fe20000000000 */
[----:B-1----:R-:W0:Y:S03]  /*0c30*/  MUFU.RCP R2, R13 ;  /* 0x0000000d00027308 */ /* 0x002e260000001000 */
[----:B------:R-:W-:Y:S01]  /*0c40*/  R2UR UR21, R3 ;  /* 0x00000000031572ca */ /* 0x000fe200000e0000 */
[----:B0-----:R-:W-:-:S04]  /*0c50*/  VIADD R7, R2, 0xffffffe ;  /* 0x0ffffffe02077836 */ /* 0x001fc80000000000 */
        /* <DEDUP_REMOVED lines=16> */
[----:B------:R-:W-:-:S03]  /*0d60*/  ULOP3.LUT UR10, UR10, UR5, URZ, 0x3c, !UPT ;  /* 0x000000050a0a7292 */ /* 0x000fc6000f8e3cff */
[----:B------:R-:W-:Y:S01]  /*0d70*/  UMOV UR17, UR23 ;  /* 0x0000001700117c82 */ /* 0x000fe20008000000 */
[----:B------:R-:W-:Y:S01]  /*0d80*/  ISETP.LT.U32.AND P1, PT, R2, UR16, PT ;  /* 0x0000001002007c0c */ /* 0x000fe2000bf21070 */
[----:B------:R-:W-:Y:S01]  /*0d90*/  UIADD3 UR19, UPT, UPT, -UR17, URZ, URZ ;  /* 0x000000ff11137290 */ /* 0x000fe2000fffe1ff */
[----:B------:R-:W-:Y:S01]  /*0da0*/  ISETP.LE.AND P0, PT, RZ, UR22, PT ;  /* 0x00000016ff007c0c */ /* 0x000fe2000bf03270 */
[----:B------:R-:W0:Y:S02]  /*0db0*/  LDCU.U8 UR18, c[0x0][0x549] ;  /* 0x0000a920ff1277ac */ /* 0x000e240008000000 */
[----:B------:R-:W-:-:S04]  /*0dc0*/  UIMAD UR19, UR20, UR19, UR21 ;  /* 0x00000013141372a4 */ /* 0x000fc8000f8e0215 */
[----:B------:R-:W-:-:S04]  /*0dd0*/  UISETP.GT.U32.AND UP1, UPT, UR20, UR19, UPT ;  /* 0x000000131400728c */ /* 0x000fc8000bf24070 */
[----:B------:R-:W-:Y:S02]  /*0de0*/  @!P1 VIADD R2, R2, -UR16 ;  /* 0x8000001002029c36 */ /* 0x000fe40008000000 */
[----:B------:R-:W-:Y:S01]  /*0df0*/  @!P1 VIADD R7, R7, 0x1 ;  /* 0x0000000107079836 */ /* 0x000fe20000000000 */
[----:B------:R-:W-:Y:S02]  /*0e00*/  ISETP.NE.AND P1, PT, RZ, UR6, PT ;  /* 0x00000006ff007c0c */ /* 0x000fe4000bf25270 */
[----:B------:R-:W-:Y:S01]  /*0e10*/  ISETP.GE.U32.AND P2, PT, R2, UR16, PT ;  /* 0x0000001002007c0c */ /* 0x000fe2000bf46070 */
[----:B0-----:R-:W-:Y:S02]  /*0e20*/  UISETP.NE.AND UP0, UPT, UR18, URZ, UPT ;  /* 0x000000ff1200728c */ /* 0x001fe4000bf05270 */
[----:B------:R-:W-:Y:S02]  /*0e30*/  @!UP1 UIADD3 UR19, UPT, UPT, UR19, -UR20, URZ ;  /* 0x8000001413139290 */ /* 0x000fe4000fffe0ff */
[----:B------:R-:W-:-:S02]  /*0e40*/  USEL UR9, UR9, 0x1, !UP0 ;  /* 0x0000000109097887 */ /* 0x000fc4000c000000 */
[----:B------:R-:W-:Y:S02]  /*0e50*/  UISETP.GE.U32.AND UP3, UPT, UR19, UR20, UPT ;  /* 0x000000141300728c */ /* 0x000fe4000bf66070 */
[----:B------:R-:W-:-:S04]  /*0e60*/  UISETP.GE.AND UP0, UPT, UR10, URZ, UPT ;  /* 0x000000ff0a00728c */ /* 0x000fc8000bf06270 */
[----:B------:R-:W-:Y:S01]  /*0e70*/  @P2 VIADD R7, R7, 0x1 ;  /* 0x0000000107072836 */ /* 0x000fe20000000000 */
[----:B------:R-:W-:Y:S02]  /*0e80*/  @!UP1 UIADD3 UR17, UPT, UPT, UR17, 0x1, URZ ;  /* 0x0000000111119890 */ /* 0x000fe4000fffe0ff */
[----:B------:R-:W-:Y:S01]  /*0e90*/  UISETP.NE.AND UP1, UPT, UR11, URZ, UPT ;  /* 0x000000ff0b00728c */ /* 0x000fe2000bf25270 */
[----:B------:R-:W-:Y:S01]  /*0ea0*/  @!P0 IMAD.MOV R7, RZ, RZ, -R7 ;  /* 0x000000ffff078224 */ /* 0x000fe200078e0a07 */
[----:B------:R-:W-:Y:S01]  /*0eb0*/  @!P1 LOP3.LUT R7, RZ, UR16, RZ, 0x33, !PT ;  /* 0x00000010ff079c12 */ /* 0x000fe2000f8e33ff */
[----:B------:R-:W-:Y:S02]  /*0ec0*/  USHF.R.S32.HI UR11, URZ, 0x1f, UR6 ;  /* 0x0000001fff0b7899 */ /* 0x000fe40008011406 */
[----:B------:R-:W-:Y:S01]  /*0ed0*/  @UP3 UIADD3 UR17, UPT, UPT, UR17, 0x1, URZ ;  /* 0x0000000111113890 */ /* 0x000fe2000fffe0ff */
[----:B------:R-:W-:Y:S01]  /*0ee0*/  ISETP.LT.U32.AND P0, PT, R10, R7, PT ;  /* 0x000000070a00720c */ /* 0x000fe20003f01070 */
[----:B------:R-:W-:Y:S01]  /*0ef0*/  USEL UR10, URZ, 0x1, !UP1 ;  /* 0x00000001ff0a7887 */ /* 0x000fe2000c800000 */
[----:B------:R-:W-:Y:S01]  /*0f00*/  SHF.R.S32.HI R29, RZ, 0x1f, R7 ;  /* 0x0000001fff1d7819 */ /* 0x000fe20000011407 */
[----:B------:R-:W-:-:S02]  /*0f10*/  @!UP0 UIADD3 UR17, UPT, UPT, -UR17, URZ, URZ ;  /* 0x000000ff11118290 */ /* 0x000fc4000fffe1ff */
[----:B------:R-:W-:Y:S01]  /*0f20*/  ULOP3.LUT UR10, UR11, UR10, URZ, 0xfc, !UPT ;  /* 0x0000000a0b0a7292 */ /* 0x000fe2000f8efcff */
[----:B------:R-:W-:Y:S01]  /*0f30*/  ISETP.LT.AND.EX P0, PT, R11, R29, PT, P0 ;  /* 0x0000001d0b00720c */ /* 0x000fe20003f01300 */
[----:B------:R-:W-:-:S03]  /*0f40*/  @!UP2 ULOP3.LUT UR17, URZ, UR5, URZ, 0x33, !UPT ;  /* 0x00000005ff11a292 */ /* 0x000fc6000f8e33ff */
        /* <DEDUP_REMOVED lines=25> */
.L_x_83:
[----:B------:R-:W-:Y:S01]  /*10e0*/  IMAD.MOV.U32 R22, RZ, RZ, R10 ;  /* 0x000000ffff167224 */ /* 0x000fe200078e000a */
[----:B------:R-:W-:Y:S01]  /*10f0*/  MOV R18, R7 ;  /* 0x0000000700127202 */ /* 0x000fe20000000f00 */
[----:B------:R-:W-:Y:S01]  /*1100*/  IMAD.MOV.U32 R17, RZ, RZ, R11 ;  /* 0x000000ffff117224 */ /* 0x000fe200078e000b */
[----:B------:R-:W-:Y:S02]  /*1110*/  MOV R16, R29 ;  /* 0x0000001d00107202 */ /* 0x000fe40000000f00 */
[----:B------:R-:W-:Y:S02]  /*1120*/  MOV R14, 0x1140 ;  /* 0x00001140000e7802 */ /* 0x000fe40000000f00 */
[----:B------:R-:W-:Y:S05]  /*1130*/  CALL.REL.NOINC `($__internal_2_$__cuda_sm20_div_s64) ;  /* 0x0000003000947944 */ /* 0x000fea0003c00000 */
[----:B------:R-:W-:Y:S02]  /*1140*/  MOV R34, R10 ;  /* 0x0000000a00227202 */ /* 0x000fe40000000f00 */
[----:B------:R-:W-:Y:S02]  /*1150*/  MOV R35, R11 ;  /* 0x0000000b00237202 */ /* 0x000fe40000000f00 */
.L_x_84:
[----:B------:R-:W-:Y:S05]  /*1160*/  BSYNC.RECONVERGENT B0 ;  /* 0x0000000000007941 */ /* 0x000fea0003800200 */
.L_x_82:
        /* <DEDUP_REMOVED lines=9> */
[----:B0-----:R-:W-:Y:S01]  /*1200*/  IADD3 R2, PT, PT, R2, -0x1, R11 ;  /* 0xffffffff02027810 */ /* 0x001fe20007ffe00b */
[----:B-1----:R-:W-:-:S06]  /*1210*/  VIADD R12, R12, 0xffffffe ;  /* 0x0ffffffe0c0c7836 */ /* 0x002fcc0000000000 */
[----:B------:R-:W0:Y:S02]  /*1220*/  F2I.FTZ.U32.TRUNC.NTZ R13, R12 ;  /* 0x0000000c000d7305 */ /* 0x000e24000021f000 */
[----:B0-----:R-:W-:Y:S02]  /*1230*/  IMAD.MOV R6, RZ, RZ, -R13 ;  /* 0x000000ffff067224 */ /* 0x001fe400078e0a0d */
[----:B------:R-:W-:Y:S02]  /*1240*/  IMAD.MOV.U32 R12, RZ, RZ, RZ ;  /* 0x000000ffff0c7224 */ /* 0x000fe400078e00ff */
[----:B------:R-:W-:Y:S01]  /*1250*/  IMAD R9, R6, R11, RZ ;  /* 0x0000000b06097224 */ /* 0x000fe200078e02ff */
[----:B------:R-:W-:-:S03]  /*1260*/  IABS R6, R2 ;  /* 0x0000000200067213 */ /* 0x000fc60000000000 */
        /* <DEDUP_REMOVED lines=22> */
[----:B------:R-:W-:Y:S01]  /*13d0*/  HFMA2 R10, -RZ, RZ, 0, 0 ;  /* 0x00000000ff0a7431 */ /* 0x000fe200000001ff */
[----:B------:R-:W-:-:S06]  /*13e0*/  ISETP.NE.U32.AND P0, PT, R6, RZ, PT ;  /* 0x000000ff0600720c */ /* 0x000fcc0003f05070 */
[----:B0-----:R-:W0:Y:S02]  /*13f0*/  MUFU.RCP R11, R5 ;  /* 0x00000005000b7308 */ /* 0x001e240000001000 */
[----:B0-----:R-:W-:-:S06]  /*1400*/  VIADD R11, R11, 0xffffffe ;  /* 0x0ffffffe0b0b7836 */ /* 0x001fcc0000000000 */
[----:B------:R-:W0:Y:S02]  /*1410*/  F2I.FTZ.U32.TRUNC.NTZ R11, R11 ;  /* 0x0000000b000b7305 */ /* 0x000e24000021f000 */
[----:B0-----:R-:W-:-:S04]  /*1420*/  IMAD.MOV R3, RZ, RZ, -R11 ;  /* 0x000000ffff037224 */ /* 0x001fc800078e0a0b */
[----:B------:R-:W-:-:S04]  /*1430*/  IMAD R3, R3, R6, RZ ;  /* 0x0000000603037224 */ /* 0x000fc800078e02ff */
[----:B------:R-:W-:Y:S01]  /*1440*/  IMAD.HI.U32 R3, R11, R3, R10 ;  /* 0x000000030b037227 */ /* 0x000fe200078e000a */
[----:B------:R-:W-:-:S05]  /*1450*/  MOV R11, RZ ;  /* 0x000000ff000b7202 */ /* 0x000fca0000000f00 */
        /* <DEDUP_REMOVED lines=10> */
.L_x_86:
[----:B------:R-:W-:Y:S01]  /*1500*/  IMAD.MOV.U32 R22, RZ, RZ, R4 ;  /* 0x000000ffff167224 */ /* 0x000fe200078e0004 */
[----:B------:R-:W-:Y:S01]  /*1510*/  MOV R17, R5 ;  /* 0x0000000500117202 */ /* 0x000fe20000000f00 */
[----:B------:R-:W-:Y:S01]  /*1520*/  IMAD.MOV.U32 R18, RZ, RZ, R6 ;  /* 0x000000ffff127224 */ /* 0x000fe200078e0006 */
[----:B------:R-:W-:Y:S02]  /*1530*/  MOV R14, 0x1550 ;  /* 0x00001550000e7802 */ /* 0x000fe40000000f00 */
[----:B------:R-:W-:Y:S05]  /*1540*/  CALL.REL.NOINC `($__internal_2_$__cuda_sm20_div_s64) ;  /* 0x0000002c00907944 */ /* 0x000fea0003c00000 */
.L_x_87:
[----:B------:R-:W-:Y:S05]  /*1550*/  BSYNC.RECONVERGENT B0 ;  /* 0x0000000000007941 */ /* 0x000fea0003800200 */
.L_x_85:
[----:B------:R-:W0:Y:S01]  /*1560*/  LDC R3, c[0x0][0x434] ;  /* 0x00010d00ff037b82 */ /* 0x000e220000000800 */
[----:B------:R-:W1:Y:S01]  /*1570*/  S2R R19, SR_TID.X ;  /* 0x0000000000137919 */ /* 0x000e620000002100 */
[----:B------:R-:W2:Y:S01]  /*1580*/  LDCU UR17, c[0x0][0x534] ;  /* 0x0000a680ff1177ac */ /* 0x000ea20008000800 */
[----:B------:R-:W-:Y:S01]  /*1590*/  BSSY.RECONVERGENT B0, `(.L_x_88) ;  /* 0x0000043000007945 */ /* 0x000fe20003800200 */
[----:B------:R-:W-:Y:S01]  /*15a0*/  IMAD.MOV.U32 R18, RZ, RZ, -0x800000 ;  /* 0xff800000ff127424 */ /* 0x000fe200078e00ff */
[----:B------:R-:W3:Y:S01]  /*15b0*/  LDCU UR5, c[0x0][0x430] ;  /* 0x00008600ff0577ac */ /* 0x000ee20008000800 */
[----:B------:R-:W-:Y:S01]  /*15c0*/  IMAD.MOV.U32 R24, RZ, RZ, -0x800000 ;  /* 0xff800000ff187424 */ /* 0x000fe200078e00ff */
[----:B------:R-:W-:-:S04]  /*15d0*/  USHF.R.S32.HI UR10, URZ, 0x1f, UR8 ;  /* 0x0000001fff0a7899 */ /* 0x000fc80008011408 */
[----:B------:R-:W-:Y:S01]  /*15e0*/  ULOP3.LUT UR10, UR10, 0x1, URZ, 0xfc, !UPT ;  /* 0x000000010a0a7892 */ /* 0x000fe2000f8efcff */
[----:B0-----:R-:W-:-:S04]  /*15f0*/  IABS R5, R3 ;  /* 0x0000000300057213 */ /* 0x001fc80000000000 */
[----:B------:R-:W0:Y:S01]  /*1600*/  I2F.RP R14, R5 ;  /* 0x00000005000e7306 */ /* 0x000e220000209400 */
[C---:B-1----:R-:W-:Y:S02]  /*1610*/  ISETP.GT.U32.AND P1, PT, R19.reuse, 0x7f, PT ;  /* 0x0000007f1300780c */ /* 0x042fe40003f24070 */
[----:B------:R-:W-:Y:S02]  /*1620*/  LOP3.LUT R25, R19, 0x1f, RZ, 0xc0, !PT ;  /* 0x0000001f13197812 */ /* 0x000fe400078ec0ff */
[----:B------:R-:W-:-:S03]  /*1630*/  SHF.R.U32.HI R21, RZ, 0x5, R19 ;  /* 0x00000005ff157819 */ /* 0x000fc60000011613 */
[----:B0-----:R-:W0:Y:S02]  /*1640*/  MUFU.RCP R12, R14 ;  /* 0x0000000e000c7308 */ /* 0x001e240000001000 */
[----:B0-----:R-:W-:-:S06]  /*1650*/  VIADD R12, R12, 0xffffffe ;  /* 0x0ffffffe0c0c7836 */ /* 0x001fcc0000000000 */
[----:B------:R-:W0:Y:S02]  /*1660*/  F2I.FTZ.U32.TRUNC.NTZ R13, R12 ;  /* 0x0000000c000d7305 */ /* 0x000e24000021f000 */
[--C-:B0-----:R-:W-:Y:S02]  /*1670*/  IMAD.MOV R4, RZ, RZ, -R13.reuse ;  /* 0x000000ffff047224 */ /* 0x101fe400078e0a0d */
[----:B------:R-:W-:Y:S02]  /*1680*/  IMAD.MOV.U32 R12, RZ, RZ, RZ ;  /* 0x000000ffff0c7224 */ /* 0x000fe400078e00ff */
[----:B------:R-:W-:Y:S01]  /*1690*/  IMAD R9, R4, R5, RZ ;  /* 0x0000000504097224 */ /* 0x000fe200078e02ff */
[----:B------:R-:W-:Y:S02]  /*16a0*/  IABS R4, R2 ;  /* 0x0000000200047213 */ /* 0x000fe40000000000 */
[----:B------:R-:W-:Y:S01]  /*16b0*/  LOP3.LUT R2, R2, R3, RZ, 0x3c, !PT ;  /* 0x0000000302027212 */ /* 0x000fe200078e3cff */
[----:B------:R-:W-:Y:S01]  /*16c0*/  IMAD.HI.U32 R9, R13, R9, R12 ;  /* 0x000000090d097227 */ /* 0x000fe200078e000c */
[----:B------:R-:W-:Y:S01]  /*16d0*/  SHF.R.U32.HI R13, RZ, 0x2, R19 ;  /* 0x00000002ff0d7819 */ /* 0x000fe20000011613 */
[----:B------:R-:W0:Y:S01]  /*16e0*/  @!P1 S2R R12, SR_CgaCtaId ;  /* 0x00000000000c9919 */ /* 0x000e220000008800 */
[----:B------:R-:W-:-:S03]  /*16f0*/  ISETP.GE.AND P2, PT, R2, RZ, PT ;  /* 0x000000ff0200720c */ /* 0x000fc60003f46270 */
[----:B------:R-:W-:Y:S01]  /*1700*/  IMAD.HI.U32 R16, R9, R4, RZ ;  /* 0x0000000409107227 */ /* 0x000fe200078e00ff */
[----:B------:R-:W-:-:S03]  /*1710*/  @!P1 SHF.L.U32 R9, R19, 0x2, RZ ;  /* 0x0000000213099819 */ /* 0x000fc600000006ff */
[----:B------:R-:W-:Y:S01]  /*1720*/  IMAD.MOV R14, RZ, RZ, -R16 ;  /* 0x000000ffff0e7224 */ /* 0x000fe200078e0a10 */
[----:B------:R-:W-:-:S03]  /*1730*/  @!P1 LOP3.LUT R9, R9, 0xc, RZ, 0xc0, !PT ;  /* 0x0000000c09099812 */ /* 0x000fc600078ec0ff */
[C---:B------:R-:W-:Y:S02]  /*1740*/  IMAD R14, R5.reuse, R14, R4 ;  /* 0x0000000e050e7224 */ /* 0x040fe400078e0204 */
[----:B------:R-:W1:Y:S03]  /*1750*/  @!P1 S2R R4, SR_CgaCtaId ;  /* 0x0000000000049919 */ /* 0x000e660000008800 */
[----:B------:R-:W-:-:S13]  /*1760*/  ISETP.GT.U32.AND P0, PT, R5, R14, PT ;  /* 0x0000000e0500720c */ /* 0x000fda0003f04070 */
[-C--:B------:R-:W-:Y:S01]  /*1770*/  @!P0 IADD3 R14, PT, PT, R14, -R5.reuse, RZ ;  /* 0x800000050e0e8210 */ /* 0x080fe20007ffe0ff */
[----:B------:R-:W-:Y:S01]  /*1780*/  @!P0 VIADD R16, R16, 0x1 ;  /* 0x0000000110108836 */ /* 0x000fe20000000000 */
[----:B------:R-:W-:Y:S02]  /*1790*/  ISETP.NE.AND P0, PT, R3, RZ, PT ;  /* 0x000000ff0300720c */ /* 0x000fe40003f05270 */
[----:B------:R-:W-:Y:S02]  /*17a0*/  ISETP.GE.U32.AND P3, PT, R14, R5, PT ;  /* 0x000000050e00720c */ /* 0x000fe40003f66070 */
[----:B------:R-:W-:-:S04]  /*17b0*/  @!P1 MOV R5, 0x400 ;  /* 0x0000040000059802 */ /* 0x000fc80000000f00 */
[----:B0-----:R-:W-:-:S05]  /*17c0*/  @!P1 LEA R12, R12, R5, 0x18 ;  /* 0x000000050c0c9211 */ /* 0x001fca00078ec0ff */
[----:B------:R-:W-:Y:S01]  /*17d0*/  @!P1 IMAD R12, R13, 0x14, R12 ;  /* 0x000000140d0c9824 */ /* 0x000fe200078e020c */
[----:B-1----:R-:W-:Y:S01]  /*17e0*/  @!P1 LEA R2, R4, R5, 0x18 ;  /* 0x0000000504029211 */ /* 0x002fe200078ec0ff */
[----:B------:R-:W-:Y:S02]  /*17f0*/  @P3 VIADD R16, R16, 0x1 ;  /* 0x0000000110103836 */ /* 0x000fe40000000000 */
[----:B------:R-:W-:Y:S02]  /*1800*/  @!P1 IMAD.IADD R9, R12, 0x1, R9 ;  /* 0x000000010c099824 */ /* 0x000fe400078e0209 */
[----:B------:R-:W-:Y:S01]  /*1810*/  @!P2 IMAD.MOV R16, RZ, RZ, -R16 ;  /* 0x000000ffff10a224 */ /* 0x000fe200078e0a10 */
[----:B------:R-:W-:Y:S01]  /*1820*/  @!P0 LOP3.LUT R16, RZ, R3, RZ, 0x33, !PT ;  /* 0x00000003ff108212 */ /* 0x000fe200078e33ff */
[----:B------:R-:W-:Y:S01]  /*1830*/  @!P1 IMAD R2, R25, 0x14, R2 ;  /* 0x0000001419029824 */ /* 0x000fe200078e0202 */
[----:B--2---:R-:W-:Y:S01]  /*1840*/  ISETP.GE.AND P0, PT, R13, UR17, PT ;  /* 0x000000110d007c0c */ /* 0x004fe2000bf06270 */
[----:B---3--:R-:W-:-:S02]  /*1850*/  IMAD R3, R3, UR5, RZ ;  /* 0x0000000503037c24 */ /* 0x008fc4000f8e02ff */
[----:B------:R-:W-:Y:S01]  /*1860*/  IMAD R4, R16, UR10, RZ ;  /* 0x0000000a10047c24 */ /* 0x000fe2000f8e02ff */
[----:B------:R-:W0:Y:S01]  /*1870*/  LDCU.64 UR10, c[0x0][0x358] ;  /* 0x00006b00ff0a77ac */ /* 0x000e220008000a00 */
[----:B------:R-:W-:-:S03]  /*1880*/  @!P1 LEA R5, R21, R2, 0x2 ;  /* 0x0000000215059211 */ /* 0x000fc600078e10ff */
[----:B------:R-:W-:-:S05]  /*1890*/  IABS R23, R4 ;  /* 0x0000000400177213 */ /* 0x000fca0000000000 */
[----:B------:R-:W-:Y:S01]  /*18a0*/  VIADD R14, R23, UR4 ;  /* 0x00000004170e7c36 */ /* 0x000fe20008000000 */
[----:B------:R-:W-:Y:S06]  /*18b0*/  @P0 BRA `(.L_x_89) ;  /* 0x0000000000400947 */ /* 0x000fec0003800000 */
[----:B------:R-:W-:Y:S01]  /*18c0*/  UIADD3 UR5, UP0, UPT, UR14, -UR13, URZ ;  /* 0x8000000d0e057290 */ /* 0x000fe2000ff1e0ff */
[----:B------:R-:W-:-:S03]  /*18d0*/  LOP3.LUT R12, R19, 0x3, RZ, 0xc0, !PT ;  /* 0x00000003130c7812 */ /* 0x000fc600078ec0ff */
[----:B------:R-:W-:Y:S02]  /*18e0*/  UIADD3.X UR4, UPT, UPT, UR15, -0x1, URZ, UP0, !UPT ;  /* 0xffffffff0f047890 */ /* 0x000fe400087fe4ff */
[----:B------:R-:W-:-:S04]  /*18f0*/  ISETP.LT.U32.AND P0, PT, R12, UR5, PT ;  /* 0x000000050c007c0c */ /* 0x000fc8000bf01070 */
[----:B------:R-:W-:-:S05]  /*1900*/  IMAD.U32 R2, RZ, RZ, UR4 ;  /* 0x00000004ff027e24 */ /* 0x000fca000f8e00ff */
[----:B------:R-:W-:-:S13]  /*1910*/  ISETP.GT.AND.EX P0, PT, R2, RZ, PT, P0 ;  /* 0x000000ff0200720c */ /* 0x000fda0003f04300 */
[----:B------:R-:W-:Y:S05]  /*1920*/  @!P0 BRA `(.L_x_89) ;  /* 0x0000000000248947 */ /* 0x000fea0003800000 */
[----:B------:R-:W1:Y:S01]  /*1930*/  LDCU.64 UR4, c[0x0][0x428] ;  /* 0x00008500ff0477ac */ /* 0x000e620008000a00 */
[----:B------:R-:W-:Y:S01]  /*1940*/  IADD3 R26, P0, PT, R12, UR13, RZ ;  /* 0x0000000d0c1a7c10 */ /* 0x000fe2000ff1e0ff */
[----:B------:R-:W-:-:S04]  /*1950*/  IMAD R2, R13, UR15, RZ ;  /* 0x0000000f0d027c24 */ /* 0x000fc8000f8e02ff */
[----:B------:R-:W-:Y:S02]  /*1960*/  IMAD.X R27, RZ, RZ, RZ, P0 ;  /* 0x000000ffff1b7224 */ /* 0x000fe400000e06ff */
[----:B------:R-:W-:-:S05]  /*1970*/  IMAD.WIDE.U32 R12, R13, UR14, R26 ;  /* 0x0000000e0d0c7c25 */ /* 0x000fca000f8e001a */
[----:B------:R-:W-:Y:S02]  /*1980*/  IADD3 R2, PT, PT, R13, R2, RZ ;  /* 0x000000020d027210 */ /* 0x000fe40007ffe0ff */
[----:B-1----:R-:W-:-:S04]  /*1990*/  LEA R26, P0, R12, UR4, 0x2 ;  /* 0x000000040c1a7c11 */ /* 0x002fc8000f8010ff */
[----:B------:R-:W-:-:S05]  /*19a0*/  LEA.HI.X R27, R12, UR5, R2, 0x2, P0 ;  /* 0x000000050c1b7c11 */ /* 0x000fca00080f1402 */
[----:B0-----:R1:W5:Y:S04]  /*19b0*/  LDG.E R18, desc[UR10][R26.64] ;  /* 0x0000000a1a127981 */ /* 0x001368000c1e1900 */
.L_x_89:
[----:B0-----:R-:W-:Y:S05]  /*19c0*/  BSYNC.RECONVERGENT B0 ;  /* 0x0000000000007941 */ /* 0x001fea0003800200 */
.L_x_88:
[----:B-----5:R-:W-:Y:S01]  /*19d0*/  @!P1 STS [R9], R18 ;  /* 0x0000001209009388 */ /* 0x020fe20000000800 */
[----:B------:R-:W0:Y:S08]  /*19e0*/  LDC R15, c[0x0][0x3e0] ;  /* 0x0000f800ff0f7b82 */ /* 0x000e300000000800 */
[----:B------:R-:W-:Y:S01]  /*19f0*/  BAR.SYNC.DEFER_BLOCKING 0x0 ;  /* 0x0000000000007b1d */ /* 0x000fe20000010000 */
[----:B------:R-:W-:-:S05]  /*1a00*/  ISETP.NE.AND P5, PT, R4, RZ, PT ;  /* 0x000000ff0400720c */ /* 0x000fca0003fa5270 */
[----:B------:R-:W-:Y:S01]  /*1a10*/  BSSY.RECONVERGENT B1, `(.L_x_90) ;  /* 0x000017b000017945 */ /* 0x000fe20003800200 */
[----:B------:R-:W2:Y:S04]  /*1a20*/  @!P1 LDS R24, [R5] ;  /* 0x0000000005189984 */ /* 0x000ea80000000800 */
[----:B--2---:R-:W2:Y:S02]  /*1a30*/  SHFL.BFLY PT, R13, R24, 0x10, 0x1f ;  /* 0x0e001f00180d7f89 */ /* 0x004ea400000e0000 */
[----:B--2---:R-:W-:-:S05]  /*1a40*/  FMNMX.FTZ R22, R13, R24, !PT ;  /* 0x000000180d167209 */ /* 0x004fca0007810000 */
[----:B------:R-:W2:Y:S02]  /*1a50*/  SHFL.BFLY PT, R13, R22, 0x8, 0x1f ;  /* 0x0d001f00160d7f89 */ /* 0x000ea400000e0000 */
[----:B--2---:R-:W-:-:S05]  /*1a60*/  FMNMX.FTZ R13, R22, R13, !PT ;  /* 0x0000000d160d7209 */ /* 0x004fca0007810000 */
[----:B------:R-:W2:Y:S02]  /*1a70*/  SHFL.BFLY PT, R20, R13, 0x4, 0x1f ;  /* 0x0c801f000d147f89 */ /* 0x000ea400000e0000 */
[----:B--2---:R-:W-:Y:S02]  /*1a80*/  FMNMX.FTZ R20, R13, R20, !PT ;  /* 0x000000140d147209 */ /* 0x004fe40007810000 */
[----:B0-----:R-:W-:-:S03]  /*1a90*/  IABS R13, R15 ;  /* 0x0000000f000d7213 */ /* 0x001fc60000000000 */
[----:B------:R-:W0:Y:S02]  /*1aa0*/  SHFL.BFLY PT, R17, R20, 0x2, 0x1f ;  /* 0x0c401f0014117f89 */ /* 0x000e2400000e0000 */
[----:B0-----:R-:W-:-:S05]  /*1ab0*/  FMNMX.FTZ R17, R20, R17, !PT ;  /* 0x0000001114117209 */ /* 0x001fca0007810000 */
[----:B------:R-:W0:Y:S02]  /*1ac0*/  SHFL.BFLY PT, R2, R17, 0x1, 0x1f ;  /* 0x0c201f0011027f89 */ /* 0x000e2400000e0000 */
[----:B0-----:R-:W-:Y:S02]  /*1ad0*/  FMNMX.FTZ R2, R17, R2, !PT ;  /* 0x0000000211027209 */ /* 0x001fe40007810000 */
[----:B------:R-:W0:Y:S02]  /*1ae0*/  I2F.RP R17, R13 ;  /* 0x0000000d00117306 */ /* 0x000e240000209400 */
[----:B------:R-:W-:-:S04]  /*1af0*/  FSETP.NEU.FTZ.AND P0, PT, R2, -INF , PT ;  /* 0xff8000000200780b */ /* 0x000fc80003f1d000 */
[----:B------:R-:W-:Y:S02]  /*1b00*/  FSEL R9, R2, RZ, P0 ;  /* 0x000000ff02097208 */ /* 0x000fe40000000000 */
[----:B------:R-:W2:Y:S03]  /*1b10*/  I2F.RP R2, R23 ;  /* 0x0000001700027306 */ /* 0x000ea60000209400 */
[----:B------:R-:W-:-:S04]  /*1b20*/  FADD.FTZ R12, -R9, R24 ;  /* 0x00000018090c7221 */ /* 0x000fc80000010100 */
[----:B------:R-:W-:Y:S01]  /*1b30*/  FMUL.FTZ R12, R12, 1.4426950216293334961 ;  /* 0x3fb8aa3b0c0c7820 */ /* 0x000fe20000410000 */
[----:B0-----:R-:W0:Y:S08]  /*1b40*/  MUFU.RCP R32, R17 ;  /* 0x0000001100207308 */ /* 0x001e300000001000 */
[----:B------:R-:W3:Y:S04]  /*1b50*/  MUFU.EX2 R12, R12 ;  /* 0x0000000c000c7308 */ /* 0x000ee80000000800 */
[----:B--2---:R-:W2:Y:S01]  /*1b60*/  MUFU.RCP R30, R2 ;  /* 0x00000002001e7308 */ /* 0x004ea20000001000 */
[----:B0-----:R-:W-:Y:S01]  /*1b70*/  VIADD R32, R32, 0xffffffe ;  /* 0x0ffffffe20207836 */ /* 0x001fe20000000000 */
[----:B---3--:R-:W0:Y:S06]  /*1b80*/  SHFL.BFLY PT, R5, R12, 0x10, 0x1f ;  /* 0x0e001f000c057f89 */ /* 0x008e2c00000e0000 */
[----:B------:R3:W4:Y:S01]  /*1b90*/  F2I.FTZ.U32.TRUNC.NTZ R33, R32 ;  /* 0x0000002000217305 */ /* 0x000722000021f000 */
[----:B--2---:R-:W-:-:S07]  /*1ba0*/  VIADD R30, R30, 0xffffffe ;  /* 0x0ffffffe1e1e7836 */ /* 0x004fce0000000000 */
[----:B------:R-:W2:Y:S01]  /*1bb0*/  F2I.FTZ.U32.TRUNC.NTZ R31, R30 ;  /* 0x0000001e001f7305 */ /* 0x000ea2000021f000 */
[----:B---3--:R-:W-:Y:S02]  /*1bc0*/  HFMA2 R32, -RZ, RZ, 0, 0 ;  /* 0x00000000ff207431 */ /* 0x008fe400000001ff */
[----:B0-----:R-:W-:Y:S01]  /*1bd0*/  FADD.FTZ R5, R12, R5 ;  /* 0x000000050c057221 */ /* 0x001fe20000010000 */
[----:B----4-:R-:W-:Y:S02]  /*1be0*/  IMAD.MOV R12, RZ, RZ, -R33 ;  /* 0x000000ffff0c7224 */ /* 0x010fe400078e0a21 */
[----:B--2---:R-:W-:Y:S02]  /*1bf0*/  IMAD.MOV R2, RZ, RZ, -R31 ;  /* 0x000000ffff027224 */ /* 0x004fe400078e0a1f */
[----:B------:R-:W0:Y:S01]  /*1c00*/  SHFL.BFLY PT, R20, R5, 0x8, 0x1f ;  /* 0x0d001f0005147f89 */ /* 0x000e2200000e0000 */
[----:B------:R-:W-:Y:S02]  /*1c10*/  IMAD R12, R12, R13, RZ ;  /* 0x0000000d0c0c7224 */ /* 0x000fe400078e02ff */
[----:B------:R-:W-:Y:S01]  /*1c20*/  IMAD R17, R2, R23, RZ ;  /* 0x0000001702117224 */ /* 0x000fe200078e02ff */
[----:B------:R-:W-:Y:S01]  /*1c30*/  IABS R2, R4 ;  /* 0x0000000400027213 */ /* 0x000fe20000000000 */
[----:B------:R-:W-:-:S02]  /*1c40*/  IMAD.MOV.U32 R30, RZ, RZ, RZ ;  /* 0x000000ffff1e7224 */ /* 0x000fc400078e00ff */
[----:B------:R-:W-:-:S04]  /*1c50*/  IMAD.HI.U32 R12, R33, R12, R32 ;  /* 0x0000000c210c7227 */ /* 0x000fc800078e0020 */
[----:B------:R-:W-:-:S04]  /*1c60*/  IMAD.HI.U32 R30, R31, R17, R30 ;  /* 0x000000111f1e7227 */ /* 0x000fc800078e001e */
[----:B------:R-:W-:Y:S02]  /*1c70*/  IMAD.MOV R2, RZ, RZ, -R2 ;  /* 0x000000ffff027224 */ /* 0x000fe400078e0a02 */
[----:B0-----:R-:W-:Y:S01]  /*1c80*/  FADD.FTZ R20, R5, R20 ;  /* 0x0000001405147221 */ /* 0x001fe20000010000 */
[----:B------:R-:W-:-:S04]  /*1c90*/  IABS R5, R14 ;  /* 0x0000000e00057213 */ /* 0x000fc80000000000 */
[----:B-1----:R-:W0:Y:S01]  /*1ca0*/  SHFL.BFLY PT, R27, R20, 0x4, 0x1f ;  /* 0x0c801f00141b7f89 */ /* 0x002e2200000e0000 */
[----:B------:R-:W-:-:S04]  /*1cb0*/  IMAD.HI.U32 R12, R12, R5, RZ ;  /* 0x000000050c0c7227 */ /* 0x000fc800078e00ff */
[----:B------:R-:W-:-:S04]  /*1cc0*/  IMAD.HI.U32 R30, R30, R5, RZ ;  /* 0x000000051e1e7227 */ /* 0x000fc800078e00ff */
[----:B------:R-:W-:-:S05]  /*1cd0*/  IMAD R2, R30, R2, R5 ;  /* 0x000000021e027224 */ /* 0x000fca00078e0205 */
[----:B------:R-:W-:Y:S01]  /*1ce0*/  ISETP.GT.U32.AND P1, PT, R23, R2, PT ;  /* 0x000000021700720c */ /* 0x000fe20003f24070 */
[----:B0-----:R-:W-:Y:S01]  /*1cf0*/  FADD.FTZ R27, R20, R27 ;  /* 0x0000001b141b7221 */ /* 0x001fe20000010000 */
[----:B------:R-:W-:-:S11]  /*1d00*/  IMAD.MOV R20, RZ, RZ, -R12 ;  /* 0x000000ffff147224 */ /* 0x000fd600078e0a0c */
[-C--:B------:R-:W-:Y:S01]  /*1d10*/  @!P1 IADD3 R2, PT, PT, R2, -R23.reuse, RZ ;  /* 0x8000001702029210 */ /* 0x080fe20007ffe0ff */
[----:B------:R-:W-:Y:S01]  /*1d20*/  @!P1 VIADD R30, R30, 0x1 ;  /* 0x000000011e1e9836 */ /* 0x000fe20000000000 */
[----:B------:R-:W0:Y:S01]  /*1d30*/  SHFL.BFLY PT, R18, R27, 0x2, 0x1f ;  /* 0x0c401f001b127f89 */ /* 0x000e2200000e0000 */
[C---:B------:R-:W-:Y:S01]  /*1d40*/  IMAD R20, R13.reuse, R20, R5 ;  /* 0x000000140d147224 */ /* 0x040fe200078e0205 */
[-C--:B------:R-:W-:Y:S02]  /*1d50*/  ISETP.GE.U32.AND P2, PT, R2, R23.reuse, PT ;  /* 0x000000170200720c */ /* 0x080fe40003f46070 */
[C---:B------:R-:W-:Y:S02]  /*1d60*/  LOP3.LUT R2, R14.reuse, R23, RZ, 0x3c, !PT ;  /* 0x000000170e027212 */ /* 0x040fe400078e3cff */
[----:B------:R-:W-:Y:S02]  /*1d70*/  ISETP.GT.U32.AND P0, PT, R13, R20, PT ;  /* 0x000000140d00720c */ /* 0x000fe40003f04070 */
[----:B------:R-:W-:-:S02]  /*1d80*/  LOP3.LUT R14, R14, R15, RZ, 0x3c, !PT ;  /* 0x0000000f0e0e7212 */ /* 0x000fc400078e3cff */
[----:B------:R-:W-:-:S05]  /*1d90*/  ISETP.GE.AND P3, PT, R2, RZ, PT ;  /* 0x000000ff0200720c */ /* 0x000fca0003f66270 */
[----:B------:R-:W-:Y:S01]  /*1da0*/  @P2 VIADD R30, R30, 0x1 ;  /* 0x000000011e1e2836 */ /* 0x000fe20000000000 */
[----:B------:R-:W-:-:S03]  /*1db0*/  ISETP.GE.AND P2, PT, R14, RZ, PT ;  /* 0x000000ff0e00720c */ /* 0x000fc60003f46270 */
[----:B------:R-:W-:Y:S01]  /*1dc0*/  @!P0 IMAD.IADD R20, R20, 0x1, -R13 ;  /* 0x0000000114148824 */ /* 0x000fe200078e0a0d */
[----:B------:R-:W-:Y:S02]  /*1dd0*/  @!P0 IADD3 R12, PT, PT, R12, 0x1, RZ ;  /* 0x000000010c0c8810 */ /* 0x000fe40007ffe0ff */
[----:B------:R-:W-:Y:S01]  /*1de0*/  ISETP.NE.AND P0, PT, R15, RZ, PT ;  /* 0x000000ff0f00720c */ /* 0x000fe20003f05270 */
[----:B------:R-:W-:Y:S02]  /*1df0*/  @!P3 IMAD.MOV R30, RZ, RZ, -R30 ;  /* 0x000000ffff1eb224 */ /* 0x000fe400078e0a1e */
[----:B0-----:R-:W-:Y:S01]  /*1e00*/  FADD.FTZ R18, R27, R18 ;  /* 0x000000121b127221 */ /* 0x001fe20000010000 */
[----:B------:R-:W-:Y:S02]  /*1e10*/  ISETP.GE.U32.AND P4, PT, R20, R13, PT ;  /* 0x0000000d1400720c */ /* 0x000fe40003f86070 */
[----:B------:R-:W-:Y:S02]  /*1e20*/  ISETP.NE.AND P3, PT, R16, RZ, PT ;  /* 0x000000ff1000720c */ /* 0x000fe40003f65270 */
[----:B------:R-:W0:Y:S01]  /*1e30*/  SHFL.BFLY PT, R5, R18, 0x1, 0x1f ;  /* 0x0c201f0012057f89 */ /* 0x000e2200000e0000 */
[----:B------:R-:W-:-:S02]  /*1e40*/  @!P5 LOP3.LUT R30, RZ, R23, RZ, 0x33, !PT ;  /* 0x00000017ff1ed212 */ /* 0x000fc400078e33ff */
[----:B------:R-:W-:Y:S01]  /*1e50*/  SHF.R.S32.HI R23, RZ, 0x1f, R4 ;  /* 0x0000001fff177819 */ /* 0x000fe20000011404 */
[----:B------:R-:W-:Y:S01]  /*1e60*/  IMAD R4, R4, R3, RZ ;  /* 0x0000000304047224 */ /* 0x000fe200078e02ff */
[----:B------:R-:W-:-:S04]  /*1e70*/  SHF.R.S32.HI R17, RZ, 0x1f, R30 ;  /* 0x0000001fff117819 */ /* 0x000fc8000001141e */
[----:B------:R-:W-:-:S04]  /*1e80*/  @P4 VIADD R12, R12, 0x1 ;  /* 0x000000010c0c4836 */ /* 0x000fc80000000000 */
[----:B------:R-:W-:Y:S01]  /*1e90*/  IMAD.MOV.U32 R13, RZ, RZ, R12 ;  /* 0x000000ffff0d7224 */ /* 0x000fe200078e000c */
[----:B------:R-:W-:-:S04]  /*1ea0*/  SEL R12, RZ, 0x1, !P3 ;  /* 0x00000001ff0c7807 */ /* 0x000fc80005800000 */
[----:B------:R-:W-:Y:S02]  /*1eb0*/  @!P2 IADD3 R13, PT, PT, -R13, RZ, RZ ;  /* 0x000000ff0d0da210 */ /* 0x000fe40007ffe1ff */
[----:B------:R-:W-:Y:S02]  /*1ec0*/  @!P0 LOP3.LUT R13, RZ, R15, RZ, 0x33, !PT ;  /* 0x0000000fff0d8212 */ /* 0x000fe400078e33ff */
[----:B------:R-:W-:Y:S01]  /*1ed0*/  LOP3.LUT P0, RZ, R19, 0x39f, RZ, 0xc0, !PT ;  /* 0x0000039f13ff7812 */ /* 0x000fe2000780c0ff */
[----:B0-----:R-:W-:Y:S01]  /*1ee0*/  FADD.FTZ R5, R18, R5 ;  /* 0x0000000512057221 */ /* 0x001fe20000010000 */
[----:B------:R-:W-:Y:S02]  /*1ef0*/  ISETP.LT.U32.AND P2, PT, R10, R30, PT ;  /* 0x0000001e0a00720c */ /* 0x000fe40003f41070 */
[----:B------:R-:W-:Y:S01]  /*1f00*/  LOP3.LUT R12, R23, R12, RZ, 0xfc, !PT ;  /* 0x0000000c170c7212 */ /* 0x000fe200078efcff */
[----:B------:R-:W-:Y:S01]  /*1f10*/  IMAD.MOV.U32 R23, RZ, RZ, 0x7f800000 ;  /* 0x7f800000ff177424 */ /* 0x000fe200078e00ff */
[----:B------:R-:W-:-:S02]  /*1f20*/  FSETP.NE.FTZ.AND P1, PT, R5, RZ, PT ;  /* 0x000000ff0500720b */ /* 0x000fc40003f35000 */
[----:B------:R-:W-:Y:S01]  /*1f30*/  ISETP.LT.AND.EX P2, PT, R11, R17, PT, P2 ;  /* 0x000000110b00720c */ /* 0x000fe20003f41320 */
[----:B------:R-:W-:-:S04]  /*1f40*/  IMAD R11, R13, UR9, RZ ;  /* 0x000000090d0b7c24 */ /* 0x000fc8000f8e02ff */
[----:B------:R-:W-:-:S06]  /*1f50*/  IMAD R3, R12, R11, RZ ;  /* 0x0000000b0c037224 */ /* 0x000fcc00078e02ff */
[----:B------:R0:W1:Y:S02]  /*1f60*/  @P1 MUFU.LG2 R2, R5 ;  /* 0x0000000500021308 */ /* 0x0000640000000c00 */
[----:B0-----:R-:W-:Y:S01]  /*1f70*/  SEL R5, R10, R30, P2 ;  /* 0x0000001e0a057207 */ /* 0x001fe20001000000 */
[----:B-1----:R-:W-:Y:S01]  /*1f80*/  @P1 FFMA.FTZ R23, R2, 0.69314718246459960938, R9 ;  /* 0x3f31721802171823 */ /* 0x002fe20000010009 */
[----:B------:R-:W-:Y:S05]  /*1f90*/  @P0 BRA `(.L_x_91) ;  /* 0x0000001000880947 */ /* 0x000fea0003800000 */
        /* <DEDUP_REMOVED lines=28> */
[----:B------:R-:W-:Y:S01]  /*2160*/  MOV R10, RZ ;  /* 0x000000ff000a7202 */ /* 0x000fe20000000f00 */
[----:B------:R-:W-:Y:S01]  /*2170*/  HFMA2 R33, -RZ, RZ, 0, 0 ;  /* 0x00000000ff217431 */ /* 0x000fe200000001ff */
[----:B------:R-:W-:-:S05]  /*2180*/  ISETP.NE.U32.AND P0, PT, R32, RZ, PT ;  /* 0x000000ff2000720c */ /* 0x000fca0003f05070 */
        /* <DEDUP_REMOVED lines=19> */
.L_x_93:
[----:B------:R-:W-:Y:S01]  /*22c0*/  IMAD.MOV.U32 R22, RZ, RZ, R2 ;  /* 0x000000ffff167224 */ /* 0x000fe200078e0002 */
[----:B------:R-:W-:Y:S01]  /*22d0*/  MOV R17, RZ ;  /* 0x000000ff00117202 */ /* 0x000fe20000000f00 */
[----:B------:R-:W-:Y:S01]  /*22e0*/  IMAD.MOV.U32 R18, RZ, RZ, R32 ;  /* 0x000000ffff127224 */ /* 0x000fe200078e0020 */
[----:B------:R-:W-:Y:S02]  /*22f0*/  MOV R14, 0x2310 ;  /* 0x00002310000e7802 */ /* 0x000fe40000000f00 */
[----:B------:R-:W-:Y:S05]  /*2300*/  CALL.REL.NOINC `($__internal_2_$__cuda_sm20_div_s64) ;  /* 0x0000002000207944 */ /* 0x000fea0003c00000 */
[----:B------:R-:W-:Y:S02]  /*2310*/  IADD3 R9, PT, PT, -R10, RZ, RZ ;  /* 0x000000ff0a097210 */ /* 0x000fe40007ffe1ff */
[----:B------:R-:W-:-:S03]  /*2320*/  MOV R33, R11 ;  /* 0x0000000b00217202 */ /* 0x000fc60000000f00 */
[----:B------:R-:W-:Y:S01]  /*2330*/  IMAD R9, R32, R9, R2 ;  /* 0x0000000920097224 */ /* 0x000fe200078e0202 */
[----:B------:R-:W-:-:S07]  /*2340*/  MOV R32, R10 ;  /* 0x0000000a00207202 */ /* 0x000fce0000000f00 */
.L_x_94:
[----:B------:R-:W-:Y:S01]  /*2350*/  IABS R12, UR12 ;  /* 0x0000000c000c7c13 */ /* 0x000fe20008000000 */
[----:B------:R-:W-:Y:S01]  /*2360*/  IMAD R29, R29, R8, RZ ;  /* 0x000000081d1d7224 */ /* 0x000fe200078e02ff */
[----:B------:R-:W-:Y:S01]  /*2370*/  IABS R10, R9 ;  /* 0x00000009000a7213 */ /* 0x000fe20000000000 */
[----:B------:R-:W-:Y:S01]  /*2380*/  BSSY.RECONVERGENT B0, `(.L_x_95) ;  /* 0x000003f000007945 */ /* 0x000fe20003800200 */
[----:B------:R-:W0:Y:S01]  /*2390*/  I2F.U32.RP R13, R12 ;  /* 0x0000000c000d7306 */ /* 0x000e220000209000 */
[----:B------:R-:W-:Y:S01]  /*23a0*/  IABS R2, UR12 ;  /* 0x0000000c00027c13 */ /* 0x000fe20008000000 */
[----:B------:R-:W-:Y:S01]  /*23b0*/  IMAD R29, R7, R0, R29 ;  /* 0x00000000071d7224 */ /* 0x000fe200078e021d */
[----:B------:R-:W-:-:S04]  /*23c0*/  LOP3.LUT R0, R9, UR12, RZ, 0x3c, !PT ;  /* 0x0000000c09007c12 */ /* 0x000fc8000f8e3cff */
[----:B------:R-:W-:Y:S01]  /*23d0*/  ISETP.GE.AND P0, PT, R0, RZ, PT ;  /* 0x000000ff0000720c */ /* 0x000fe20003f06270 */
[----:B0-----:R-:W0:Y:S02]  /*23e0*/  MUFU.RCP R16, R13 ;  /* 0x0000000d00107308 */ /* 0x001e240000001000 */
[----:B0-----:R-:W-:-:S06]  /*23f0*/  IADD3 R16, PT, PT, R16, 0xffffffe, RZ ;  /* 0x0ffffffe10107810 */ /* 0x001fcc0007ffe0ff */
[----:B------:R-:W0:Y:S02]  /*2400*/  F2I.FTZ.U32.TRUNC.NTZ R17, R16 ;  /* 0x0000001000117305 */ /* 0x000e24000021f000 */
[----:B0-----:R-:W-:Y:S01]  /*2410*/  IADD3 R11, PT, PT, RZ, -R17, RZ ;  /* 0x80000011ff0b7210 */ /* 0x001fe20007ffe0ff */
[----:B------:R-:W-:-:S04]  /*2420*/  IMAD.MOV.U32 R16, RZ, RZ, RZ ;  /* 0x000000ffff107224 */ /* 0x000fc800078e00ff */
[----:B------:R-:W-:-:S04]  /*2430*/  IMAD R11, R11, R12, RZ ;  /* 0x0000000c0b0b7224 */ /* 0x000fc800078e02ff */
[----:B------:R-:W-:Y:S01]  /*2440*/  IMAD.HI.U32 R17, R17, R11, R16 ;  /* 0x0000000b11117227 */ /* 0x000fe200078e0010 */
[----:B------:R-:W-:-:S05]  /*2450*/  IADD3 R11, PT, PT, RZ, -R2, RZ ;  /* 0x80000002ff0b7210 */ /* 0x000fca0007ffe0ff */
[----:B------:R-:W-:-:S04]  /*2460*/  IMAD.HI.U32 R2, R17, R10, RZ ;  /* 0x0000000a11027227 */ /* 0x000fc800078e00ff */
[----:B------:R-:W-:Y:S02]  /*2470*/  IMAD R11, R2, R11, R10 ;  /* 0x0000000b020b7224 */ /* 0x000fe400078e020a */
[----:B------:R-:W-:-:S03]  /*2480*/  IMAD.WIDE.U32 R16, R7, R8, RZ ;  /* 0x0000000807107225 */ /* 0x000fc600078e00ff */
[----:B------:R-:W-:-:S13]  /*2490*/  ISETP.GT.U32.AND P1, PT, R12, R11, PT ;  /* 0x0000000b0c00720c */ /* 0x000fda0003f24070 */
[----:B------:R-:W-:Y:S02]  /*24a0*/  @!P1 IMAD.IADD R11, R11, 0x1, -R12 ;  /* 0x000000010b0b9824 */ /* 0x000fe400078e0a0c */
[----:B------:R-:W-:Y:S01]  /*24b0*/  @!P1 VIADD R2, R2, 0x1 ;  /* 0x0000000102029836 */ /* 0x000fe20000000000 */
[----:B------:R-:W-:Y:S02]  /*24c0*/  ISETP.NE.AND P1, PT, RZ, UR12, PT ;  /* 0x0000000cff007c0c */ /* 0x000fe4000bf25270 */
[----:B------:R-:W-:Y:S02]  /*24d0*/  ISETP.GE.U32.AND P2, PT, R11, R12, PT ;  /* 0x0000000c0b00720c */ /* 0x000fe40003f46070 */
[----:B------:R-:W-:Y:S01]  /*24e0*/  IADD3 R11, PT, PT, R17, R29, RZ ;  /* 0x0000001d110b7210 */ /* 0x000fe20007ffe0ff */
[----:B------:R-:W-:-:S04]  /*24f0*/  IMAD.WIDE.U32 R28, R16, R34, RZ ;  /* 0x00000022101c7225 */ /* 0x000fc800078e00ff */
[----:B------:R-:W-:-:S04]  /*2500*/  IMAD R11, R11, R34, RZ ;  /* 0x000000220b0b7224 */ /* 0x000fc800078e02ff */
[----:B------:R-:W-:Y:S02]  /*2510*/  IMAD R11, R35, R16, R11 ;  /* 0x00000010230b7224 */ /* 0x000fe400078e020b */
[----:B------:R-:W-:Y:S02]  /*2520*/  @P2 IADD3 R2, PT, PT, R2, 0x1, RZ ;  /* 0x0000000102022810 */ /* 0x000fe40007ffe0ff */
[----:B------:R-:W-:Y:S02]  /*2530*/  IMAD.IADD R16, R29, 0x1, R11 ;  /* 0x000000011d107824 */ /* 0x000fe400078e020b */
[----:B------:R-:W-:Y:S02]  /*2540*/  @!P0 IADD3 R2, PT, PT, -R2, RZ, RZ ;  /* 0x000000ff02028210 */ /* 0x000fe40007ffe1ff */
[----:B------:R-:W-:Y:S02]  /*2550*/  @!P1 LOP3.LUT R2, RZ, UR12, RZ, 0x33, !PT ;  /* 0x0000000cff029c12 */ /* 0x000fe4000f8e33ff */
[----:B------:R-:W-:-:S04]  /*2560*/  LOP3.LUT R0, R33, R16, RZ, 0xfc, !PT ;  /* 0x0000001021007212 */ /* 0x000fc800078efcff */
[----:B------:R-:W-:Y:S01]  /*2570*/  ISETP.NE.U32.AND P0, PT, R0, RZ, PT ;  /* 0x000000ff0000720c */ /* 0x000fe20003f05070 */
[----:B------:R-:W-:-:S04]  /*2580*/  IMAD.MOV R0, RZ, RZ, -R2 ;  /* 0x000000ffff007224 */ /* 0x000fc800078e0a02 */
[----:B------:R-:W-:-:S08]  /*2590*/  IMAD R0, R0, UR12, R9 ;  /* 0x0000000c00007c24 */ /* 0x000fd0000f8e0209 */
        /* <DEDUP_REMOVED lines=22> */
.L_x_96:
[----:B------:R-:W-:Y:S01]  /*2700*/  IMAD.MOV.U32 R22, RZ, RZ, R32 ;  /* 0x000000ffff167224 */ /* 0x000fe200078e0020 */
[----:B------:R-:W-:Y:S01]  /*2710*/  MOV R17, R33 ;  /* 0x0000002100117202 */ /* 0x000fe20000000f00 */
[----:B------:R-:W-:Y:S01]  /*2720*/  IMAD.MOV.U32 R18, RZ, RZ, R28 ;  /* 0x000000ffff127224 */ /* 0x000fe200078e001c */
[----:B------:R-:W-:Y:S02]  /*2730*/  MOV R14, 0x2750 ;  /* 0x00002750000e7802 */ /* 0x000fe40000000f00 */
[----:B------:R-:W-:Y:S05]  /*2740*/  CALL.REL.NOINC `($__internal_2_$__cuda_sm20_div_s64) ;  /* 0x0000001c00107944 */ /* 0x000fea0003c00000 */
[----:B------:R-:W-:-:S05]  /*2750*/  IADD3 R29, PT, PT, -R10, RZ, RZ ;  /* 0x000000ff0a1d7210 */ /* 0x000fca0007ffe1ff */
[----:B------:R-:W-:Y:S02]  /*2760*/  IMAD R29, R29, R28, R32 ;  /* 0x0000001c1d1d7224 */ /* 0x000fe400078e0220 */
.L_x_97:
[----:B------:R-:W-:Y:S05]  /*2770*/  BSYNC.RECONVERGENT B0 ;  /* 0x0000000000007941 */ /* 0x000fea0003800200 */
.L_x_95:
[----:B------:R-:W-:Y:S01]  /*2780*/  IABS R17, R8 ;  /* 0x0000000800117213 */ /* 0x000fe20000000000 */
[----:B------:R-:W0:Y:S01]  /*2790*/  LDCU.U8 UR15, c[0x0][0x549] ;  /* 0x0000a920ff0f77ac */ /* 0x000e220008000000 */
[----:B------:R-:W-:Y:S02]  /*27a0*/  IABS R14, R6 ;  /* 0x00000006000e7213 */ /* 0x000fe40000000000 */
[----:B------:R-:W1:Y:S01]  /*27b0*/  I2F.U32.RP R9, R17 ;  /* 0x0000001100097306 */ /* 0x000e620000209000 */
[----:B------:R-:W-:Y:S01]  /*27c0*/  IABS R12, R15 ;  /* 0x0000000f000c7213 */ /* 0x000fe20000000000 */
[----:B------:R-:W2:Y:S01]  /*27d0*/  LDCU.64 UR4, c[0x0][0x430] ;  /* 0x00008600ff0477ac */ /* 0x000ea20008000a00 */
[----:B------:R-:W-:Y:S02]  /*27e0*/  IABS R16, R7 ;  /* 0x0000000700107213 */ /* 0x000fe40000000000 */
[----:B------:R-:W-:Y:S02]  /*27f0*/  IABS R13, R5 ;  /* 0x00000005000d7213 */ /* 0x000fe40000000000 */
[-C--:B------:R-:W-:Y:S01]  /*2800*/  IABS R35, R8.reuse ;  /* 0x0000000800237213 */ /* 0x080fe20000000000 */
[----:B------:R-:W3:Y:S01]  /*2810*/  I2F.U32.RP R18, R14 ;  /* 0x0000000e00127306 */ /* 0x000ee20000209000 */
[----:B------:R-:W-:-:S02]  /*2820*/  LOP3.LUT R22, R29, R8, RZ, 0x3c, !PT ;  /* 0x000000081d167212 */ /* 0x000fc400078e3cff */
[----:B------:R-:W-:Y:S01]  /*2830*/  ISETP.NE.AND P5, PT, R8, RZ, PT ;  /* 0x000000ff0800720c */ /* 0x000fe20003fa5270 */
[----:B------:R-:W-:Y:S01]  /*2840*/  IMAD.MOV R35, RZ, RZ, -R35 ;  /* 0x000000ffff237224 */ /* 0x000fe200078e0a23 */
[----:B------:R-:W-:Y:S02]  /*2850*/  ISETP.GE.AND P2, PT, R22, RZ, PT ;  /* 0x000000ff1600720c */ /* 0x000fe40003f46270 */
[----:B------:R-:W-:Y:S01]  /*2860*/  IABS R22, R7 ;  /* 0x0000000700167213 */ /* 0x000fe20000000000 */
[----:B-1----:R-:W1:Y:S01]  /*2870*/  MUFU.RCP R9, R9 ;  /* 0x0000000900097308 */ /* 0x002e620000001000 */
[----:B0-----:R-:W-:-:S03]  /*2880*/  UISETP.NE.AND UP0, UPT, UR15, URZ, UPT ;  /* 0x000000ff0f00728c */ /* 0x001fc6000bf05270 */
[----:B------:R-:W-:Y:S01]  /*2890*/  IMAD.MOV R22, RZ, RZ, -R22 ;  /* 0x000000ffff167224 */ /* 0x000fe200078e0a16 */
[----:B--2---:R-:W-:Y:S02]  /*28a0*/  USEL UR15, UR4, 0x1, UP0 ;  /* 0x00000001040f7887 */ /* 0x004fe40008000000 */
[----:B------:R-:W-:Y:S01]  /*28b0*/  UIMAD UR4, UR5, UR4, URZ ;  /* 0x00000004050472a4 */ /* 0x000fe2000f8e02ff */
[----:B---3--:R-:W0:Y:S01]  /*28c0*/  MUFU.RCP R36, R18 ;  /* 0x0000001200247308 */ /* 0x008e220000001000 */
[----:B------:R-:W-:Y:S02]  /*28d0*/  USHF.R.S32.HI UR17, URZ, 0x1f, UR15 ;  /* 0x0000001fff117899 */ /* 0x000fe4000801140f */
[----:B------:R-:W-:-:S05]  /*28e0*/  UIMAD UR5, UR15, UR5, URZ ;  /* 0x000000050f0572a4 */ /* 0x000fca000f8e02ff */
[----:B------:R-:W-:Y:S01]  /*28f0*/  I2F.U32.RP R11, R12 ;  /* 0x0000000c000b7306 */ /* 0x000fe20000209000 */
[----:B-1----:R-:W-:-:S07]  /*2900*/  VIADD R26, R9, 0xffffffe ;  /* 0x0ffffffe091a7836 */ /* 0x002fce0000000000 */
[----:B------:R-:W1:Y:S01]  /*2910*/  F2I.FTZ.U32.TRUNC.NTZ R27, R26 ;  /* 0x0000001a001b7305 */ /* 0x000e62000021f000 */
[----:B0-----:R-:W-:-:S07]  /*2920*/  VIADD R36, R36, 0xffffffe ;  /* 0x0ffffffe24247836 */ /* 0x001fce0000000000 */
[----:B------:R-:W0:Y:S01]  /*2930*/  F2I.FTZ.U32.TRUNC.NTZ R37, R36 ;  /* 0x0000002400257305 */ /* 0x000e22000021f000 */
[----:B-1----:R-:W-:-:S07]  /*2940*/  IMAD.MOV R18, RZ, RZ, -R27 ;  /* 0x000000ffff127224 */ /* 0x002fce00078e0a1b */
[----:B------:R-:W1:Y:S01]  /*2950*/  MUFU.RCP R30, R11 ;  /* 0x0000000b001e7308 */ /* 0x000e620000001000 */
[----:B------:R-:W-:Y:S02]  /*2960*/  IMAD.MOV.U32 R26, RZ, RZ, RZ ;  /* 0x000000ffff1a7224 */ /* 0x000fe400078e00ff */
[----:B0-----:R-:W-:-:S05]  /*2970*/  IMAD.MOV R33, RZ, RZ, -R37 ;  /* 0x000000ffff217224 */ /* 0x001fca00078e0a25 */
[----:B------:R-:W0:Y:S01]  /*2980*/  I2F.U32.RP R32, R16 ;  /* 0x0000001000207306 */ /* 0x000e220000209000 */
[----:B------:R-:W-:Y:S02]  /*2990*/  HFMA2 R36, -RZ, RZ, 0, 0 ;  /* 0x00000000ff247431 */ /* 0x000fe400000001ff */
[----:B------:R-:W-:-:S04]  /*29a0*/  IMAD R33, R33, R14, RZ ;  /* 0x0000000e21217224 */ /* 0x000fc800078e02ff */
[----:B------:R-:W-:Y:S01]  /*29b0*/  IMAD.HI.U32 R33, R37, R33, R36 ;  /* 0x0000002125217227 */ /* 0x000fe200078e0024 */
[----:B------:R-:W-:Y:S01]  /*29c0*/  I2F.U32.RP R9, R13 ;  /* 0x0000000d00097306 */ /* 0x000fe20000209000 */
[----:B-1----:R-:W-:Y:S02]  /*29d0*/  IADD3 R30, PT, PT, R30, 0xffffffe, RZ ;  /* 0x0ffffffe1e1e7810 */ /* 0x002fe40007ffe0ff */
[----:B------:R-:W-:Y:S01]  /*29e0*/  IMAD R11, R18, R17, RZ ;  /* 0x00000011120b7224 */ /* 0x000fe200078e02ff */
[----:B------:R-:W-:-:S03]  /*29f0*/  IABS R18, R10 ;  /* 0x0000000a00127213 */ /* 0x000fc60000000000 */
[----:B------:R-:W-:Y:S01]  /*2a00*/  IMAD.HI.U32 R11, R27, R11, R26 ;  /* 0x0000000b1b0b7227 */ /* 0x000fe200078e001a */
[----:B------:R-:W-:Y:S01]  /*2a10*/  IABS R26, R29 ;  /* 0x0000001d001a7213 */ /* 0x000fe20000000000 */
[----:B------:R-:W1:Y:S01]  /*2a20*/  F2I.FTZ.U32.TRUNC.NTZ R31, R30 ;  /* 0x0000001e001f7305 */ /* 0x000e62000021f000 */
[----:B------:R-:W-:Y:S01]  /*2a30*/  IABS R27, R6 ;  /* 0x00000006001b7213 */ /* 0x000fe20000000000 */
[----:B------:R-:W-:-:S04]  /*2a40*/  IMAD.HI.U32 R20, R33, R18, RZ ;  /* 0x0000001221147227 */ /* 0x000fc800078e00ff */
[----:B------:R-:W-:Y:S02]  /*2a50*/  IMAD.HI.U32 R28, R11, R26, RZ ;  /* 0x0000001a0b1c7227 */ /* 0x000fe400078e00ff */
[----:B0-----:R-:W0:Y:S02]  /*2a60*/  MUFU.RCP R32, R32 ;  /* 0x0000002000207308 */ /* 0x001e240000001000 */
[----:B------:R-:W-:Y:S02]  /*2a70*/  IMAD.MOV R27, RZ, RZ, -R27 ;  /* 0x000000ffff1b7224 */ /* 0x000fe400078e0a1b */
[----:B------:R-:W-:Y:S02]  /*2a80*/  IMAD R26, R28, R35, R26 ;  /* 0x000000231c1a7224 */ /* 0x000fe400078e021a */
[----:B------:R-:W-:Y:S01]  /*2a90*/  IMAD R27, R20, R27, R18 ;  /* 0x0000001b141b7224 */ /* 0x000fe200078e0212 */
[----:B-1----:R-:W-:Y:S01]  /*2aa0*/  IADD3 R11, PT, PT, RZ, -R31, RZ ;  /* 0x8000001fff0b7210 */ /* 0x002fe20007ffe0ff */
[----:B------:R-:W1:Y:S01]  /*2ab0*/  MUFU.RCP R9, R9 ;  /* 0x0000000900097308 */ /* 0x000e620000001000 */
[----:B------:R-:W-:Y:S01]  /*2ac0*/  ISETP.GT.U32.AND P3, PT, R17, R26, PT ;  /* 0x0000001a1100720c */ /* 0x000fe20003f64070 */
[----:B------:R-:W-:Y:S01]  /*2ad0*/  IMAD.MOV.U32 R30, RZ, RZ, RZ ;  /* 0x000000ffff1e7224 */ /* 0x000fe200078e00ff */
[----:B------:R-:W-:Y:S01]  /*2ae0*/  ISETP.GT.U32.AND P1, PT, R14, R27, PT ;  /* 0x0000001b0e00720c */ /* 0x000fe20003f24070 */
[----:B------:R-:W-:Y:S01]  /*2af0*/  IMAD R18, R11, R12, RZ ;  /* 0x0000000c0b127224 */ /* 0x000fe200078e02ff */
[----:B------:R-:W-:-:S03]  /*2b00*/  IABS R11, R2 ;  /* 0x00000002000b7213 */ /* 0x000fc60000000000 */
[----:B------:R-:W-:-:S04]  /*2b10*/  IMAD.HI.U32 R18, R31, R18, R30 ;  /* 0x000000121f127227 */ /* 0x000fc800078e001e */
[----:B0-----:R-:W-:Y:S02]  /*2b20*/  VIADD R32, R32, 0xffffffe ;  /* 0x0ffffffe20207836 */ /* 0x001fe40000000000 */
[----:B------:R-:W-:Y:S01]  /*2b30*/  @!P3 IMAD.IADD R26, R26, 0x1, -R17 ;  /* 0x000000011a1ab824 */ /* 0x000fe200078e0a11 */
[----:B------:R-:W-:Y:S01]  /*2b40*/  @!P3 IADD3 R28, PT, PT, R28, 0x1, RZ ;  /* 0x000000011c1cb810 */ /* 0x000fe20007ffe0ff */
[----:B------:R0:W2:Y:S01]  /*2b50*/  F2I.FTZ.U32.TRUNC.NTZ R33, R32 ;  /* 0x0000002000217305 */ /* 0x0000a2000021f000 */
[----:B------:R-:W-:Y:S01]  /*2b60*/  @!P1 IADD3 R27, PT, PT, R27, -R14, RZ ;  /* 0x8000000e1b1b9210 */ /* 0x000fe20007ffe0ff */
[----:B------:R-:W-:Y:S01]  /*2b70*/  IMAD.HI.U32 R18, R18, R11, RZ ;  /* 0x0000000b12127227 */ /* 0x000fe200078e00ff */
[----:B-1----:R-:W-:Y:S02]  /*2b80*/  IADD3 R30, PT, PT, R9, 0xffffffe, RZ ;  /* 0x0ffffffe091e7810 */ /* 0x002fe40007ffe0ff */
[----:B------:R-:W-:Y:S01]  /*2b90*/  ISETP.GE.U32.AND P6, PT, R26, R17, PT ;  /* 0x000000111a00720c */ /* 0x000fe20003fc6070 */
[----:B------:R-:W-:Y:S01]  /*2ba0*/  @!P1 VIADD R20, R20, 0x1 ;  /* 0x0000000114149836 */ /* 0x000fe20000000000 */
[----:B------:R-:W-:Y:S01]  /*2bb0*/  LOP3.LUT R17, R10, R6, RZ, 0x3c, !PT ;  /* 0x000000060a117212 */ /* 0x000fe200078e3cff */
[----:B------:R1:W3:Y:S01]  /*2bc0*/  F2I.FTZ.U32.TRUNC.NTZ R31, R30 ;  /* 0x0000001e001f7305 */ /* 0x0002e2000021f000 */
[----:B------:R-:W-:-:S02]  /*2bd0*/  ISETP.GE.U32.AND P4, PT, R27, R14, PT ;  /* 0x0000000e1b00720c */ /* 0x000fc40003f86070 */
[----:B------:R-:W-:Y:S02]  /*2be0*/  IABS R9, R15 ;  /* 0x0000000f00097213 */ /* 0x000fe40000000000 */
[----:B------:R-:W-:Y:S02]  /*2bf0*/  ISETP.GE.AND P0, PT, R17, RZ, PT ;  /* 0x000000ff1100720c */ /* 0x000fe40003f06270 */
[----:B------:R-:W-:Y:S01]  /*2c00*/  ISETP.NE.AND P3, PT, R6, RZ, PT ;  /* 0x000000ff0600720c */ /* 0x000fe20003f65270 */
[----:B------:R-:W-:Y:S01]  /*2c10*/  IMAD.MOV R9, RZ, RZ, -R9 ;  /* 0x000000ffff097224 */ /* 0x000fe200078e0a09 */
[----:B0-----:R-:W-:Y:S01]  /*2c20*/  MOV R32, RZ ;  /* 0x000000ff00207202 */ /* 0x001fe20000000f00 */
[----:B--2---:R-:W-:Y:S02]  /*2c30*/  IMAD.MOV R14, RZ, RZ, -R33 ;  /* 0x000000ffff0e7224 */ /* 0x004fe400078e0a21 */
[----:B------:R-:W-:Y:S02]  /*2c40*/  @P6 VIADD R28, R28, 0x1 ;  /* 0x000000011c1c6836 */ /* 0x000fe40000000000 */
[----:B------:R-:W-:-:S02]  /*2c50*/  IMAD R11, R18, R9, R11 ;  /* 0x00000009120b7224 */ /* 0x000fc400078e020b */
[----:B-1----:R-:W-:Y:S02]  /*2c60*/  HFMA2 R30, -RZ, RZ, 0, 0 ;  /* 0x00000000ff1e7431 */ /* 0x002fe400000001ff */
[----:B---3--:R-:W-:Y:S02]  /*2c70*/  IMAD.MOV R9, RZ, RZ, -R31 ;  /* 0x000000ffff097224 */ /* 0x008fe400078e0a1f */
[----:B------:R-:W-:Y:S01]  /*2c80*/  @P4 VIADD R20, R20, 0x1 ;  /* 0x0000000114144836 */ /* 0x000fe20000000000 */
[----:B------:R-:W-:Y:S01]  /*2c90*/  ISETP.GT.U32.AND P1, PT, R12, R11, PT ;  /* 0x0000000b0c00720c */ /* 0x000fe20003f24070 */
[----:B------:R-:W-:Y:S02]  /*2ca0*/  IMAD R17, R14, R16, RZ ;  /* 0x000000100e117224 */ /* 0x000fe400078e02ff */
[----:B------:R-:W-:Y:S01]  /*2cb0*/  @!P2 IMAD.MOV R28, RZ, RZ, -R28 ;  /* 0x000000ffff1ca224 */ /* 0x000fe200078e0a1c */
[----:B------:R-:W-:Y:S01]  /*2cc0*/  @!P5 LOP3.LUT R28, RZ, R8, RZ, 0x33, !PT ;  /* 0x00000008ff1cd212 */ /* 0x000fe200078e33ff */
[----:B------:R-:W-:Y:S01]  /*2cd0*/  IMAD R9, R9, R13, RZ ;  /* 0x0000000d09097224 */ /* 0x000fe200078e02ff */
[----:B------:R-:W-:Y:S01]  /*2ce0*/  ISETP.NE.AND P2, PT, R15, RZ, PT ;  /* 0x000000ff0f00720c */ /* 0x000fe20003f45270 */
[----:B------:R-:W-:Y:S01]  /*2cf0*/  @!P0 IMAD.MOV R20, RZ, RZ, -R20 ;  /* 0x000000ffff148224 */ /* 0x000fe200078e0a14 */
[----:B------:R-:W-:Y:S01]  /*2d00*/  @!P3 LOP3.LUT R20, RZ, R6, RZ, 0x33, !PT ;  /* 0x00000006ff14b212 */ /* 0x000fe200078e33ff */
[----:B------:R-:W-:Y:S01]  /*2d10*/  IMAD.HI.U32 R17, R33, R17, R32 ;  /* 0x0000001121117227 */ /* 0x000fe200078e0020 */
[----:B------:R-:W-:-:S02]  /*2d20*/  IABS R26, R28 ;  /* 0x0000001c001a7213 */ /* 0x000fc40000000000 */
[----:B------:R-:W-:Y:S01]  /*2d30*/  IABS R14, R20 ;  /* 0x00000014000e7213 */ /* 0x000fe20000000000 */
[----:B------:R-:W-:Y:S01]  /*2d40*/  IMAD.HI.U32 R30, R31, R9, R30 ;  /* 0x000000091f1e7227 */ /* 0x000fe200078e001e */
[----:B------:R-:W-:Y:S02]  /*2d50*/  IABS R9, R5 ;  /* 0x0000000500097213 */ /* 0x000fe40000000000 */
[----:B------:R-:W-:Y:S01]  /*2d60*/  ISETP.NE.AND P5, PT, R7, RZ, PT ;  /* 0x000000ff0700720c */ /* 0x000fe20003fa5270 */
[----:B------:R-:W-:Y:S01]  /*2d70*/  IMAD.HI.U32 R17, R17, R26, RZ ;  /* 0x0000001a11117227 */ /* 0x000fe200078e00ff */
[----:B------:R-:W-:-:S03]  /*2d80*/  IADD3 R9, PT, PT, RZ, -R9, RZ ;  /* 0x80000009ff097210 */ /* 0x000fc60007ffe0ff */
[----:B------:R-:W-:-:S04]  /*2d90*/  IMAD.HI.U32 R30, R30, R14, RZ ;  /* 0x0000000e1e1e7227 */ /* 0x000fc800078e00ff */
[----:B------:R-:W-:Y:S02]  /*2da0*/  IMAD R27, R17, R22, R26 ;  /* 0x00000016111b7224 */ /* 0x000fe400078e021a */
[----:B------:R-:W-:Y:S02]  /*2db0*/  @!P1 IMAD.IADD R11, R11, 0x1, -R12 ;  /* 0x000000010b0b9824 */ /* 0x000fe400078e0a0c */
[----:B------:R-:W-:Y:S01]  /*2dc0*/  IMAD R14, R30, R9, R14 ;  /* 0x000000091e0e7224 */ /* 0x000fe200078e020e */
[----:B------:R-:W-:Y:S01]  /*2dd0*/  ISETP.GT.U32.AND P3, PT, R16, R27, PT ;  /* 0x0000001b1000720c */ /* 0x000fe20003f64070 */
[----:B------:R-:W-:Y:S01]  /*2de0*/  @!P1 VIADD R18, R18, 0x1 ;  /* 0x0000000112129836 */ /* 0x000fe20000000000 */
[----:B------:R-:W-:Y:S01]  /*2df0*/  ISETP.GE.U32.AND P4, PT, R11, R12, PT ;  /* 0x0000000c0b00720c */ /* 0x000fe20003f86070 */
[----:B------:R-:W-:Y:S01]  /*2e00*/  IMAD.MOV R9, RZ, RZ, -R28 ;  /* 0x000000ffff097224 */ /* 0x000fe200078e0a1c */
[----:B------:R-:W-:Y:S02]  /*2e10*/  ISETP.GT.U32.AND P1, PT, R13, R14, PT ;  /* 0x0000000e0d00720c */ /* 0x000fe40003f24070 */
[----:B------:R-:W-:Y:S01]  /*2e20*/  LOP3.LUT R11, R2, R15, RZ, 0x3c, !PT ;  /* 0x0000000f020b7212 */ /* 0x000fe200078e3cff */
[----:B------:R-:W-:Y:S01]  /*2e30*/  IMAD R9, R8, R9, R29 ;  /* 0x0000000908097224 */ /* 0x000fe200078e021d */
[----:B------:R-:W-:-:S02]  /*2e40*/  LOP3.LUT R8, R20, R5, RZ, 0x3c, !PT ;  /* 0x0000000514087212 */ /* 0x000fc400078e3cff */
[----:B------:R-:W-:Y:S02]  /*2e50*/  ISETP.GE.AND P0, PT, R11, RZ, PT ;  /* 0x000000ff0b00720c */ /* 0x000fe40003f06270 */
[----:B------:R-:W-:Y:S01]  /*2e60*/  LOP3.LUT R11, R28, R7, RZ, 0x3c, !PT ;  /* 0x000000071c0b7212 */ /* 0x000fe200078e3cff */
[----:B------:R-:W-:Y:S01]  /*2e70*/  @!P3 IMAD.IADD R27, R27, 0x1, -R16 ;  /* 0x000000011b1bb824 */ /* 0x000fe200078e0a10 */
[----:B------:R-:W-:Y:S02]  /*2e80*/  @!P3 IADD3 R17, PT, PT, R17, 0x1, RZ ;  /* 0x000000011111b810 */ /* 0x000fe40007ffe0ff */
[----:B------:R-:W-:Y:S01]  /*2e90*/  @P4 IADD3 R18, PT, PT, R18, 0x1, RZ ;  /* 0x0000000112124810 */ /* 0x000fe20007ffe0ff */
[----:B------:R-:W-:Y:S01]  /*2ea0*/  @!P1 IMAD.IADD R14, R14, 0x1, -R13 ;  /* 0x000000010e0e9824 */ /* 0x000fe200078e0a0d */
[----:B------:R-:W-:Y:S01]  /*2eb0*/  ISETP.GE.U32.AND P6, PT, R27, R16, PT ;  /* 0x000000101b00720c */ /* 0x000fe20003fc6070 */
[----:B------:R-:W-:Y:S01]  /*2ec0*/  @!P1 VIADD R30, R30, 0x1 ;  /* 0x000000011e1e9836 */ /* 0x000fe20000000000 */
[----:B------:R-:W-:-:S02]  /*2ed0*/  ISETP.NE.AND P1, PT, R5, RZ, PT ;  /* 0x000000ff0500720c */ /* 0x000fc40003f25270 */
[----:B------:R-:W-:Y:S02]  /*2ee0*/  ISETP.GE.U32.AND P4, PT, R14, R13, PT ;  /* 0x0000000d0e00720c */ /* 0x000fe40003f86070 */
[----:B------:R-:W-:Y:S02]  /*2ef0*/  @!P0 IADD3 R18, PT, PT, -R18, RZ, RZ ;  /* 0x000000ff12128210 */ /* 0x000fe40007ffe1ff */
[----:B------:R-:W-:Y:S02]  /*2f00*/  @!P2 LOP3.LUT R18, RZ, R15, RZ, 0x33, !PT ;  /* 0x0000000fff12a212 */ /* 0x000fe400078e33ff */
[----:B------:R-:W-:Y:S02]  /*2f10*/  ISETP.GE.AND P2, PT, R11, RZ, PT ;  /* 0x000000ff0b00720c */ /* 0x000fe40003f46270 */
[----:B------:R-:W-:Y:S01]  /*2f20*/  ISETP.GE.AND P0, PT, R8, RZ, PT ;  /* 0x000000ff0800720c */ /* 0x000fe20003f06270 */
[----:B------:R-:W-:Y:S01]  /*2f30*/  IMAD.WIDE R12, R18, UR9, RZ ;  /* 0x00000009120c7c25 */ /* 0x000fe2000f8e02ff */
[----:B------:R-:W-:-:S03]  /*2f40*/  IADD3 R11, PT, PT, -R20, RZ, RZ ;  /* 0x000000ff140b7210 */ /* 0x000fc60007ffe1ff */
[----:B------:R-:W-:Y:S01]  /*2f50*/  @P6 VIADD R17, R17, 0x1 ;  /* 0x0000000111116836 */ /* 0x000fe20000000000 */
[----:B------:R-:W-:Y:S01]  /*2f60*/  @P4 IADD3 R30, PT, PT, R30, 0x1, RZ ;  /* 0x000000011e1e4810 */ /* 0x000fe20007ffe0ff */
[----:B------:R-:W-:Y:S02]  /*2f70*/  IMAD.MOV R18, RZ, RZ, -R18 ;  /* 0x000000ffff127224 */ /* 0x000fe400078e0a12 */
[----:B------:R-:W-:Y:S01]  /*2f80*/  IMAD.WIDE.U32 R12, R0, UR15, R12 ;  /* 0x0000000f000c7c25 */ /* 0x000fe2000f8e000c */
[----:B------:R-:W-:-:S03]  /*2f90*/  UIMAD UR15, UR8, UR15, URZ ;  /* 0x0000000f080f72a4 */ /* 0x000fc6000f8e02ff */
[----:B------:R-:W-:Y:S01]  /*2fa0*/  @!P2 IMAD.MOV R17, RZ, RZ, -R17 ;  /* 0x000000ffff11a224 */ /* 0x000fe200078e0a11 */
[----:B------:R-:W-:Y:S01]  /*2fb0*/  @!P5 LOP3.LUT R17, RZ, R7, RZ, 0x33, !PT ;  /* 0x00000007ff11d212 */ /* 0x000fe200078e33ff */
[----:B------:R-:W-:Y:S01]  /*2fc0*/  @!P0 IMAD.MOV R30, RZ, RZ, -R30 ;  /* 0x000000ffff1e8224 */ /* 0x000fe200078e0a1e */
[----:B------:R-:W-:Y:S01]  /*2fd0*/  @!P1 LOP3.LUT R30, RZ, R5, RZ, 0x33, !PT ;  /* 0x00000005ff1e9212 */ /* 0x000fe200078e33ff */
[----:B------:R-:W-:Y:S01]  /*2fe0*/  IMAD R13, R0, UR17, R13 ;  /* 0x00000011000d7c24 */ /* 0x000fe2000f8e020d */
[----:B------:R-:W-:Y:S01]  /*2ff0*/  UIMAD UR17, UR6, UR4, URZ ;  /* 0x00000004061172a4 */ /* 0x000fe2000f8e02ff */
[----:B------:R-:W-:Y:S01]  /*3000*/  IMAD R15, R15, R18, R2 ;  /* 0x000000120f0f7224 */ /* 0x000fe200078e0202 */
[----:B------:R-:W-:Y:S01]  /*3010*/  IADD3 R0, PT, PT, -R30, RZ, RZ ;  /* 0x000000ff1e007210 */ /* 0x000fe20007ffe1ff */
[----:B------:R-:W-:Y:S02]  /*3020*/  IMAD.MOV R2, RZ, RZ, -R17 ;  /* 0x000000ffff027224 */ /* 0x000fe400078e0a11 */
[----:B------:R-:W-:-:S04]  /*3030*/  IMAD.WIDE R12, R15, UR4, R12 ;  /* 0x000000040f0c7c25 */ /* 0x000fc8000f8e020c */
[----:B------:R-:W-:Y:S01]  /*3040*/  IMAD.WIDE R8, R9, UR5, RZ ;  /* 0x0000000509087c25 */ /* 0x000fe2000f8e02ff */
        /* <DEDUP_REMOVED lines=19> */
.L_x_92:
[----:B------:R-:W0:Y:S01]  /*3180*/  LDC.64 R2, c[0x0][0x420] ;  /* 0x00010800ff027b82 */ /* 0x000e220000000a00 */
[----:B------:R-:W-:-:S05]  /*3190*/  IADD3 R0, PT, PT, R21, UR13, RZ ;  /* 0x0000000d15007c10 */ /* 0x000fca000fffe0ff */
[----:B0-----:R-:W-:-:S05]  /*31a0*/  IMAD.WIDE.U32 R2, R0, 0x4, R2 ;  /* 0x0000000400027825 */ /* 0x001fca00078e0002 */
[----:B------:R1:W-:Y:S02]  /*31b0*/  STG.E desc[UR10][R2.64], R23 ;  /* 0x0000001702007986 */ /* 0x0003e4000c10190a */
.L_x_91:
[----:B------:R-:W-:Y:S05]  /*31c0*/  BSYNC.RECONVERGENT B1 ;  /* 0x0000000000017941 */ /* 0x000fea0003800200 */
.L_x_90:
[----:B------:R-:W2:Y:S01]  /*31d0*/  LDCU UR6, c[0x0][0x534] ;  /* 0x0000a680ff0677ac */ /* 0x000ea20008000800 */
[----:B------:R-:W3:Y:S01]  /*31e0*/  LDC R8, c[0x0][0x44c] ;  /* 0x00011300ff087b82 */ /* 0x000ee20000000800 */
[----:B01----:R-:W-:Y:S01]  /*31f0*/  IMAD.SHL.U32 R2, R19, 0x8, RZ ;  /* 0x0000000813027824 */ /* 0x003fe200078e00ff */
[----:B------:R-:W-:Y:S04]  /*3200*/  BSSY.RECONVERGENT B0, `(.L_x_98) ;  /* 0x000000e000007945 */ /* 0x000fe80003800200 */
[----:B------:R-:W-:Y:S02]  /*3210*/  LOP3.LUT R2, R2, 0x1f00, RZ, 0xc0, !PT ;  /* 0x00001f0002027812 */ /* 0x000fe400078ec0ff */
[----:B--2---:R-:W-:-:S04]  /*3220*/  ISETP.GE.AND P0, PT, R25, UR6, PT ;  /* 0x0000000619007c0c */ /* 0x004fc8000bf06270 */
[----:B------:R-:W-:-:S13]  /*3230*/  ISETP.GT.U32.OR P0, PT, R19, 0x7f, P0 ;  /* 0x0000007f1300780c */ /* 0x000fda0000704470 */
[----:B------:R-:W-:Y:S05]  /*3240*/  @P0 BRA `(.L_x_99) ;  /* 0x0000000000240947 */ /* 0x000fea0003800000 */
[----:B------:R-:W0:Y:S01]  /*3250*/  S2R R0, SR_CgaCtaId ;  /* 0x0000000000007919 */ /* 0x000e220000008800 */
[----:B------:R-:W-:Y:S01]  /*3260*/  FADD.FTZ R4, -R23, R24 ;  /* 0x0000001817047221 */ /* 0x000fe20000010100 */
[----:B------:R-:W-:-:S03]  /*3270*/  MOV R3, 0x400 ;  /* 0x0000040000037802 */ /* 0x000fc60000000f00 */
[----:B------:R-:W-:-:S06]  /*3280*/  FMUL.FTZ R4, R4, 1.4426950216293334961 ;  /* 0x3fb8aa3b04047820 */ /* 0x000fcc0000410000 */
[----:B------:R-:W1:Y:S01]  /*3290*/  MUFU.EX2 R4, R4 ;  /* 0x0000000400047308 */ /* 0x000e620000000800 */
[----:B0-----:R-:W-:-:S05]  /*32a0*/  LEA R0, R0, R3, 0x18 ;  /* 0x0000000300007211 */ /* 0x001fca00078ec0ff */
[----:B------:R-:W-:-:S05]  /*32b0*/  IMAD R0, R25, 0x14, R0 ;  /* 0x0000001419007824 */ /* 0x000fca00078e0200 */
[----:B------:R-:W-:-:S05]  /*32c0*/  LEA R3, R21, R0, 0x2 ;  /* 0x0000000015037211 */ /* 0x000fca00078e10ff */
[----:B-1----:R0:W-:Y:S02]  /*32d0*/  STS [R3], R4 ;  /* 0x0000000403007388 */ /* 0x0021e40000000800 */
.L_x_99:
[----:B------:R-:W-:Y:S05]  /*32e0*/  BSYNC.RECONVERGENT B0 ;  /* 0x0000000000007941 */ /* 0x000fea0003800200 */
.L_x_98:
[----:B------:R-:W-:Y:S01]  /*32f0*/  BAR.SYNC.DEFER_BLOCKING 0x0 ;  /* 0x0000000000007b1d */ /* 0x000fe20000010000 */
[----:B------:R-:W-:Y:S01]  /*3300*/  UISETP.GE.AND UP0, UPT, UR6, 0x1, UPT ;  /* 0x000000010600788c */ /* 0x000fe2000bf06270 */
[----:B------:R-:W-:Y:S01]  /*3310*/  IMAD R24, R25, 0x4, R2 ;  /* 0x0000000419187824 */ /* 0x000fe200078e0202 */
[----:B0-----:R-:W-:Y:S01]  /*3320*/  CS2R R2, SRZ ;  /* 0x0000000000027805 */ /* 0x001fe2000001ff00 */
[----:B------:R-:W-:Y:S01]  /*3330*/  IMAD.SHL.U32 R20, R19, 0x4, RZ ;  /* 0x0000000413147824 */ /* 0x000fe200078e00ff */
[----:B------:R-:W-:Y:S01]  /*3340*/  CS2R R4, SRZ ;  /* 0x0000000000047805 */ /* 0x000fe2000001ff00 */
[----:B---3--:R-:W-:Y:S01]  /*3350*/  IMAD R25, R8, UR13, RZ ;  /* 0x0000000d08197c24 */ /* 0x008fe2000f8e02ff */
[----:B------:R-:W-:Y:S01]  /*3360*/  CS2R R6, SRZ ;  /* 0x0000000000067805 */ /* 0x000fe2000001ff00 */
[----:B------:R-:W-:Y:S01]  /*3370*/  IMAD.MOV.U32 R0, RZ, RZ, RZ ;  /* 0x000000ffff007224 */ /* 0x000fe200078e00ff */
[----:B------:R-:W-:Y:S01]  /*3380*/  LOP3.LUT R20, R20, 0x7c, RZ, 0xc0, !PT ;  /* 0x0000007c14147812 */ /* 0x000fe200078ec0ff */
[----:B------:R-:W-:Y:S01]  /*3390*/  IMAD.MOV.U32 R9, RZ, RZ, RZ ;  /* 0x000000ffff097224 */ /* 0x000fe200078e00ff */
[----:B------:R-:W-:-:S02]  /*33a0*/  IADD3 R24, P0, PT, R25, R24, RZ ;  /* 0x0000001819187210 */ /* 0x000fc40007f1e0ff */
[----:B------:R-:W-:Y:S02]  /*33b0*/  LOP3.LUT R11, R20, 0x80, RZ, 0xfc, !PT ;  /* 0x00000080140b7812 */ /* 0x000fe400078efcff */
        /* <DEDUP_REMOVED lines=17> */
[----:B------:R-:W-:Y:S01]  /*34d0*/  UMOV UR7, 0x400 ;  /* 0x0000040000077882 */ /* 0x000fe20000000000 */
[----:B------:R-:W-:Y:S01]  /*34e0*/  ULOP3.LUT UR12, UR6, 0x7ffffffc, URZ, 0xc0, !UPT ;  /* 0x7ffffffc060c7892 */ /* 0x000fe2000f8ec0ff */
[----:B------:R-:W-:Y:S01]  /*34f0*/  ISETP.GE.AND P3, PT, R21, UR4, PT ;  /* 0x0000000415007c0c */ /* 0x000fe2000bf66270 */
[----:B------:R-:W-:Y:S01]  /*3500*/  IMAD.MOV.U32 R0, RZ, RZ, RZ ;  /* 0x000000ffff007224 */ /* 0x000fe200078e00ff */
        /* <DEDUP_REMOVED lines=10> */
.L_x_110:
        /* <DEDUP_REMOVED lines=11> */
.L_x_103:
[----:B------:R-:W-:Y:S05]  /*3660*/  BSYNC.RECONVERGENT B0 ;  /* 0x0000000000007941 */ /* 0x000fea0003800200 */
.L_x_102:
        /* <DEDUP_REMOVED lines=21> */
.L_x_105:
[----:B------:R-:W-:Y:S05]  /*37c0*/  BSYNC.RECONVERGENT B0 ;  /* 0x0000000000007941 */ /* 0x000fea0003800200 */
.L_x_104:
        /* <DEDUP_REMOVED lines=21> */
.L_x_107:
[----:B------:R-:W-:Y:S05]  /*3920*/  BSYNC.RECONVERGENT B0 ;  /* 0x0000000000007941 */ /* 0x000fea0003800200 */
.L_x_106:
        /* <DEDUP_REMOVED lines=20> */
.L_x_109:
[----:B------:R-:W-:Y:S05]  /*3a70*/  BSYNC.RECONVERGENT B0 ;  /* 0x0000000000007941 */ /* 0x000fea0003800200 */
.L_x_108:
        /* <DEDUP_REMOVED lines=15> */
.L_x_101:
        /* <DEDUP_REMOVED lines=14> */
.L_x_113:
        /* <DEDUP_REMOVED lines=16> */
.L_x_112:
[----:B------:R-:W-:Y:S05]  /*3d50*/  BSYNC.RECONVERGENT B0 ;  /* 0x0000000000007941 */ /* 0x000fea0003800200 */
.L_x_111:
        /* <DEDUP_REMOVED lines=12> */
.L_x_100:
        /* <DEDUP_REMOVED lines=11> */
[----:B------:R-:W-:Y:S01]  /*3ed0*/  IADD3 R10, PT, PT, RZ, -R10, RZ ;  /* 0x8000000aff0a7210 */ /* 0x000fe20007ffe0ff */
[----:B------:R-:W3:Y:S01]  /*3ee0*/  LDCU UR9, c[0x0][0x440] ;  /* 0x00008800ff0977ac */ /* 0x000ee20008000800 */
        /* <DEDUP_REMOVED lines=52> */
[-C--:B------:R-:W-:Y:S02]  /*4230*/  @!P0 LOP3.LUT R10, RZ, R13.reuse, RZ, 0x33, !PT ;  /* 0x0000000dff0a8212 */ /* 0x080fe400078e33ff */
[----:B---3--:R-:W-:Y:S02]  /*4240*/  ISETP.GE.AND P1, PT, R20, UR9, PT ;  /* 0x0000000914007c0c */ /* 0x008fe4000bf26270 */
[----:B------:R-:W-:Y:S01]  /*4250*/  SHF.R.S32.HI R12, RZ, 0x1f, R10 ;  /* 0x0000001fff0c7819 */ /* 0x000fe2000001140a */
[C---:B------:R-:W-:Y:S02]  /*4260*/  IMAD R14, R10.reuse, R13, R14 ;  /* 0x0000000d0a0e7224 */ /* 0x040fe400078e020e */
[----:B--2---:R-:W-:-:S03]  /*4270*/  IMAD.WIDE.U32 R16, R10, UR12, R16 ;  /* 0x0000000c0a107c25 */ /* 0x004fc6000f8e0010 */
[----:B------:R-:W-:Y:S01]  /*4280*/  IADD3 R14, PT, PT, R21, -R14, RZ ;  /* 0x8000000e150e7210 */ /* 0x000fe20007ffe0ff */
[----:B------:R-:W-:-:S03]  /*4290*/  IMAD R15, R12, UR12, RZ ;  /* 0x0000000c0c0f7c24 */ /* 0x000fc6000f8e02ff */
[----:B------:R-:W-:Y:S01]  /*42a0*/  SHF.R.S32.HI R8, RZ, 0x1f, R14 ;  /* 0x0000001fff087819 */ /* 0x000fe2000001140e */
[----:B------:R-:W-:-:S04]  /*42b0*/  IMAD R15, R10, UR13, R15 ;  /* 0x0000000d0a0f7c24 */ /* 0x000fc8000f8e020f */
[----:B------:R-:W-:Y:S02]  /*42c0*/  IMAD.IADD R17, R17, 0x1, R15 ;  /* 0x0000000111117824 */ /* 0x000fe400078e020f */
[----:B------:R-:W-:Y:S02]  /*42d0*/  IMAD R13, R8, UR6, RZ ;  /* 0x00000006080d7c24 */ /* 0x000fe4000f8e02ff */
[----:B------:R-:W-:-:S04]  /*42e0*/  IMAD.WIDE.U32 R16, R14, UR6, R16 ;  /* 0x000000060e107c25 */ /* 0x000fc8000f8e0010 */
[----:B------:R-:W-:Y:S01]  /*42f0*/  IMAD R13, R14, UR7, R13 ;  /* 0x000000070e0d7c24 */ /* 0x000fe2000f8e020d */
[----:B------:R-:W-:-:S04]  /*4300*/  IADD3 R8, P0, PT, R20, R16, RZ ;  /* 0x0000001014087210 */ /* 0x000fc80007f1e0ff */
        /* <DEDUP_REMOVED lines=8> */
        .weak           $__internal_2_$__cuda_sm20_div_s64
        .type           $__internal_2_$__cuda_sm20_div_s64,@function
        .size           $__internal_2_$__cuda_sm20_div_s64,(.L_x_4042 - $__internal_2_$__cuda_sm20_div_s64)
$__internal_2_$__cuda_sm20_div_s64:
        /* <DEDUP_REMOVED lines=32> */
[----:B------:R-:W-:Y:S01]  /*4590*/  IMAD.X R9, RZ, RZ, ~R9, P0 ;  /* 0x000000ffff097224 */ /* 0x000fe200000e0e09 */
[----:B------:R-:W-:-:S03]  /*45a0*/  IADD3 R10, P0, PT, RZ, -R22, RZ ;  /* 0x80000016ff0a7210 */ /* 0x000fc60007f1e0ff */
[----:B------:R-:W-:Y:S01]  /*45b0*/  IMAD.WIDE.U32 R30, P4, R31, R9, R30 ;  /* 0x000000091f1e7225 */ /* 0x000fe2000788001e */
[----:B------:R-:W-:-:S03]  /*45c0*/  SEL R10, R10, R22, !P1 ;  /* 0x000000160a0a7207 */ /* 0x000fc60004800000 */
[----:B------:R-:W-:-:S04]  /*45d0*/  IMAD.HI.U32 R20, P3, R12, R11, R30 ;  /* 0x0000000b0c147227 */ /* 0x000fc8000786001e */
[CC--:B------:R-:W-:Y:S02]  /*45e0*/  IMAD R11, R12.reuse, R9.reuse, RZ ;  /* 0x000000090c0b7224 */ /* 0x0c0fe400078e02ff */
[----:B------:R-:W-:-:S03]  /*45f0*/  IMAD.HI.U32 R9, R12, R9, RZ ;  /* 0x000000090c097227 */ /* 0x000fc600078e00ff */
[----:B------:R-:W-:Y:S01]  /*4600*/  IADD3 R11, P2, PT, R11, R20, RZ ;  /* 0x000000140b0b7210 */ /* 0x000fe20007f5e0ff */
[----:B------:R-:W-:Y:S01]  /*4610*/  IMAD.X R12, R9, 0x1, R12, P4 ;  /* 0x00000001090c7824 */ /* 0x000fe200020e060c */
[-C--:B------:R-:W-:Y:S01]  /*4620*/  IADD3.X R20, PT, PT, RZ, ~R17.reuse, RZ, P0, !PT ;  /* 0x80000011ff147210 */ /* 0x080fe200007fe4ff */
[----:B------:R-:W-:Y:S02]  /*4630*/  IMAD.MOV.U32 R31, RZ, RZ, RZ ;  /* 0x000000ffff1f7224 */ /* 0x000fe400078e00ff */
[----:B------:R-:W-:Y:S01]  /*4640*/  IMAD.HI.U32 R30, R11, R10, RZ ;  /* 0x0000000a0b1e7227 */ /* 0x000fe200078e00ff */
[----:B------:R-:W-:Y:S02]  /*4650*/  SEL R9, R20, R17, !P1 ;  /* 0x0000001114097207 */ /* 0x000fe40004800000 */
[----:B------:R-:W-:-:S03]  /*4660*/  IADD3.X R12, PT, PT, RZ, RZ, R12, P2, P3 ;  /* 0x000000ffff0c7210 */ /* 0x000fc600017e640c */
[----:B------:R-:W-:-:S04]  /*4670*/  IMAD.WIDE.U32 R30, R11, R9, R30 ;  /* 0x000000090b1e7225 */ /* 0x000fc800078e001e */
[C---:B------:R-:W-:Y:S02]  /*4680*/  IMAD R22, R12.reuse, R9, RZ ;  /* 0x000000090c167224 */ /* 0x040fe400078e02ff */
[----:B------:R-:W-:-:S04]  /*4690*/  IMAD.HI.U32 R13, P1, R12, R10, R30 ;  /* 0x0000000a0c0d7227 */ /* 0x000fc8000782001e */
[----:B------:R-:W-:Y:S01]  /*46a0*/  IMAD.HI.U32 R11, R12, R9, RZ ;  /* 0x000000090c0b7227 */ /* 0x000fe200078e00ff */
[----:B------:R-:W-:-:S03]  /*46b0*/  IADD3 R22, P0, PT, R22, R13, RZ ;  /* 0x0000000d16167210 */ /* 0x000fc60007f1e0ff */
[----:B------:R-:W-:Y:S02]  /*46c0*/  IMAD.X R11, RZ, RZ, R11, P1 ;  /* 0x000000ffff0b7224 */ /* 0x000fe400008e060b */
[----:B------:R-:W-:-:S04]  /*46d0*/  IMAD.WIDE.U32 R12, R22, R26, RZ ;  /* 0x0000001a160c7225 */ /* 0x000fc800078e00ff */
[----:B------:R-:W-:Y:S01]  /*46e0*/  IMAD.X R20, RZ, RZ, R11, P0 ;  /* 0x000000ffff147224 */ /* 0x000fe200000e060b */
[----:B------:R-:W-:Y:S01]  /*46f0*/  IADD3 R10, P0, PT, -R12, R10, RZ ;  /* 0x0000000a0c0a7210 */ /* 0x000fe20007f1e1ff */
[----:B------:R-:W-:-:S03]  /*4700*/  IMAD R11, R22, R27, R13 ;  /* 0x0000001b160b7224 */ /* 0x000fc600078e020d */
[-C--:B------:R-:W-:Y:S01]  /*4710*/  ISETP.GE.U32.AND P2, PT, R10, R26.reuse, PT ;  /* 0x0000001a0a00720c */ /* 0x080fe20003f46070 */
[-C--:B------:R-:W-:Y:S01]  /*4720*/  IMAD R12, R20, R26.reuse, R11 ;  /* 0x0000001a140c7224 */ /* 0x080fe200078e020b */
[----:B------:R-:W-:-:S04]  /*4730*/  IADD3 R11, P1, PT, R10, -R26, RZ ;  /* 0x8000001a0a0b7210 */ /* 0x000fc80007f3e0ff */
[----:B------:R-:W-:Y:S02]  /*4740*/  IADD3.X R9, PT, PT, ~R12, R9, RZ, P0, !PT ;  /* 0x000000090c097210 */ /* 0x000fe400007fe5ff */
[----:B------:R-:W-:Y:S02]  /*4750*/  IADD3 R13, P0, PT, R22, 0x1, RZ ;  /* 0x00000001160d7810 */ /* 0x000fe40007f1e0ff */
[C---:B------:R-:W-:Y:S01]  /*4760*/  ISETP.GE.U32.AND.EX P2, PT, R9.reuse, R27, PT, P2 ;  /* 0x0000001b0900720c */ /* 0x040fe20003f46120 */
[----:B------:R-:W-:Y:S02]  /*4770*/  IMAD.X R12, R9, 0x1, ~R27, P1 ;  /* 0x00000001090c7824 */ /* 0x000fe400008e0e1b */
[----:B------:R-:W-:Y:S01]  /*4780*/  IMAD.X R31, RZ, RZ, R20, P0 ;  /* 0x000000ffff1f7224 */ /* 0x000fe200000e0614 */
[----:B------:R-:W-:Y:S02]  /*4790*/  SEL R11, R11, R10, P2 ;  /* 0x0000000a0b0b7207 */ /* 0x000fe40001000000 */
[----:B------:R-:W-:-:S02]  /*47a0*/  SEL R13, R13, R22, P2 ;  /* 0x000000160d0d7207 */ /* 0x000fc40001000000 */
[----:B------:R-:W-:Y:S02]  /*47b0*/  SEL R9, R12, R9, P2 ;  /* 0x000000090c097207 */ /* 0x000fe40001000000 */
[----:B------:R-:W-:Y:S02]  /*47c0*/  ISETP.GE.U32.AND P0, PT, R11, R26, PT ;  /* 0x0000001a0b00720c */ /* 0x000fe40003f06070 */
[----:B------:R-:W-:Y:S02]  /*47d0*/  SEL R31, R31, R20, P2 ;  /* 0x000000141f1f7207 */ /* 0x000fe40001000000 */
[----:B------:R-:W-:Y:S02]  /*47e0*/  IADD3 R10, P1, PT, R13, 0x1, RZ ;  /* 0x000000010d0a7810 */ /* 0x000fe40007f3e0ff */
[----:B------:R-:W-:Y:S02]  /*47f0*/  ISETP.GE.U32.AND.EX P0, PT, R9, R27, PT, P0 ;  /* 0x0000001b0900720c */ /* 0x000fe40003f06100 */
[----:B------:R-:W-:Y:S01]  /*4800*/  LOP3.LUT R9, R16, R17, RZ, 0x3c, !PT ;  /* 0x0000001110097212 */ /* 0x000fe200078e3cff */
[----:B------:R-:W-:Y:S01]  /*4810*/  IMAD.X R12, RZ, RZ, R31, P1 ;  /* 0x000000ffff0c7224 */ /* 0x000fe200008e061f */
[----:B------:R-:W-:Y:S01]  /*4820*/  SEL R10, R10, R13, P0 ;  /* 0x0000000d0a0a7207 */ /* 0x000fe20000000000 */
[----:B------:R-:W-:Y:S01]  /*4830*/  IMAD.MOV.U32 R13, RZ, RZ, 0x0 ;  /* 0x00000000ff0d7424 */ /* 0x000fe200078e00ff */
[----:B------:R-:W-:-:S02]  /*4840*/  ISETP.GE.AND P2, PT, R9, RZ, PT ;  /* 0x000000ff0900720c */ /* 0x000fc40003f46270 */
[----:B------:R-:W-:Y:S02]  /*4850*/  SEL R12, R12, R31, P0 ;  /* 0x0000001f0c0c7207 */ /* 0x000fe40000000000 */
[----:B------:R-:W-:Y:S02]  /*4860*/  IADD3 R11, P1, PT, RZ, -R10, RZ ;  /* 0x8000000aff0b7210 */ /* 0x000fe40007f3e0ff */
[----:B------:R-:W-:Y:S02]  /*4870*/  ISETP.NE.U32.AND P0, PT, R18, RZ, PT ;  /* 0x000000ff1200720c */ /* 0x000fe40003f05070 */
[-C--:B------:R-:W-:Y:S02]  /*4880*/  IADD3.X R9, PT, PT, RZ, ~R12.reuse, RZ, P1, !PT ;  /* 0x8000000cff097210 */ /* 0x080fe40000ffe4ff */
[----:B------:R-:W-:Y:S02]  /*4890*/  ISETP.NE.AND.EX P0, PT, R16, RZ, PT, P0 ;  /* 0x000000ff1000720c */ /* 0x000fe40003f05300 */
[----:B------:R-:W-:Y:S01]  /*48a0*/  SEL R9, R9, R12, !P2 ;  /* 0x0000000c09097207 */ /* 0x000fe20005000000 */
[----:B------:R-:W-:Y:S01]  /*48b0*/  IMAD.MOV.U32 R12, RZ, RZ, R14 ;  /* 0x000000ffff0c7224 */ /* 0x000fe200078e000e */
[----:B------:R-:W-:-:S04]  /*48c0*/  SEL R11, R11, R10, !P2 ;  /* 0x0000000a0b0b7207 */ /* 0x000fc80005000000 */
[----:B------:R-:W-:Y:S02]  /*48d0*/  SEL R10, R11, 0xffffffff, P0 ;  /* 0xffffffff0b0a7807 */ /* 0x000fe40000000000 */
[----:B------:R-:W-:Y:S01]  /*48e0*/  SEL R11, R9, 0xffffffff, P0 ;  /* 0xffffffff090b7807 */ /* 0x000fe20000000000 */
[----:B------:R-:W-:Y:S06]  /*48f0*/  RET.REL.NODEC R12 `(_ZN5flash32flash_fwd_splitkv_combine_kernelI23Flash_fwd_kernel_traitsILi256ELi64ELi64ELi4ELb0ELb0EN7cutlass6half_tE19Flash_kernel_traitsILi256ELi64ELi64ELi4ES3_EELi4ELi5ELb0EEEvNS_16Flash_fwd_paramsE) ;  /* 0xffffffb40cc07950 */ /* 0x000fec0003c3ffff */
.L_x_114:
        /* <DEDUP_REMOVED lines=16> */
.L_x_4042:


//--------------------- .text._ZN5flash32flash_fwd_splitkv_combine_kernelI23Flash_fwd_kernel_traitsILi256ELi64ELi64ELi4ELb0ELb0EN7cutlass6half_tE19Flash_kernel_traitsILi256ELi64ELi64ELi4ES3_EELi4ELi4ELb0EEEvNS_16Flash_fwd_paramsE --------------------------
	.section	.text._ZN5flash32flash_fwd_splitkv_combine_kernelI23Flash_fwd_kernel_traitsILi256ELi64ELi64ELi4ELb0ELb0EN7cutlass6half_tE19Flash_kernel_traitsILi256ELi64ELi64ELi4ES3_EELi4ELi4ELb0EEEvNS_16Flash_fwd_paramsE,"ax",@progbits
	.align	128
        .global         _ZN5flash32flash_fwd_splitkv_combine_kernelI23Flash_fwd_kernel_traitsILi256ELi64ELi64ELi4ELb0ELb0EN7cutlass6half_tE19Flash_kernel_traitsILi256ELi64ELi64ELi4ES3_EELi4ELi4ELb0EEEvNS_16Flash_fwd_paramsE
        .type           _ZN5flash32flash_fwd_splitkv_combine_kernelI23Flash_fwd_kernel_traitsILi256ELi64ELi64ELi4ELb0ELb0EN7cutlass6half_tE19Flash_kernel_traitsILi256ELi64ELi64ELi4ES3_EELi4ELi4ELb0EEEvNS_16Flash_fwd_paramsE,@function
        .size           _ZN5flash32flash_fwd_splitkv_combine_kernelI23Flash_fwd_kernel_traitsILi256ELi64ELi64ELi4ELb0ELb0EN7cutlass6half_tE19Flash_kernel_traitsILi256ELi64ELi64ELi4ES3_EELi4ELi4ELb0EEEvNS_16Flash_fwd_paramsE,(.L_x_4043 - _ZN5flash32flash_fwd_splitkv_combine_kernelI23Flash_fwd_kernel_traitsILi256ELi64ELi64ELi4ELb0ELb0EN7cutlass6half_tE19Flash_kernel_traitsILi256ELi64ELi64ELi4ES3_EELi4ELi4ELb0EEEvNS_16Flash_fwd_paramsE)
        .other          _ZN5flash32flash_fwd_splitkv_combine_kernelI23Flash_fwd_kernel_traitsILi256ELi64ELi64ELi4ELb0ELb0EN7cutlass6half_tE19Flash_kernel_traitsILi256ELi64ELi64ELi4ES3_EELi4ELi4ELb0EEEvNS_16Flash_fwd_paramsE,@"STO_CUDA_ENTRY STV_DEFAULT"
_ZN5flash32flash_fwd_splitkv_combine_kernelI23Flash_fwd_kernel_traitsILi256ELi64ELi64ELi4ELb0ELb0EN7cutlass6half_tE19Flash_kernel_traitsILi256ELi64ELi64ELi4ES3_EELi4ELi4ELb0EEEvNS_16Flash_fwd_paramsE:
.text._ZN5flash32flash_fwd_splitkv_combine_kernelI23Flash_fwd_kernel_traitsILi256ELi64ELi64ELi4ELb0ELb0EN7cutlass6half_tE19Flash_kernel_traitsILi256ELi64ELi64ELi4ES3_EELi4ELi4ELb0EEEvNS_16Flash_fwd_paramsE:
        /* <DEDUP_REMOVED lines=38> */
.L_x_115:
[----:B------:R-:W-:Y:S01]  /*0260*/  IMAD.U32 R19, RZ, RZ, UR16 ;  /* 0x00000010ff137e24 */ /* 0x000fe2000f8e00ff */
[----:B------:R-:W-:Y:S01]  /*0270*/  MOV R17, UR14 ;  /* 0x0000000e00117c02 */ /* 0x000fe20008000f00 */
[----:B------:R-:W-:Y:S01]  /*0280*/  IMAD.U32 R18, RZ, RZ, UR17 ;  /* 0x00000011ff127e24 */ /* 0x000fe2000f8e00ff */
[----:B------:R-:W-:Y:S02]  /*0290*/  MOV R16, UR9 ;  /* 0x0000000900107c02 */ /* 0x000fe40008000f00 */
[----:B------:R-:W-:Y:S02]  /*02a0*/  MOV R15, 0x2c0 ;  /* 0x000002c0000f7802 */ /* 0x000fe40000000f00 */
[----:B------:R-:W-:Y:S05]  /*02b0*/  CALL.REL.NOINC `($__internal_3_$__cuda_sm20_div_s64) ;  /* 0x0000004000687944 */ /* 0x000fea0003c00000 */
[----:B------:R-:W-:-:S07]  /*02c0*/  MOV R11, R12 ;  /* 0x0000000c000b7202 */ /* 0x000fce0000000f00 */
.L_x_116:
        /* <DEDUP_REMOVED lines=30> */
.L_x_118:
[----:B------:R-:W-:Y:S01]  /*04b0*/  IMAD.MOV.U32 R19, RZ, RZ, R10 ;  /* 0x000000ffff137224 */ /* 0x000fe200078e000a */
[----:B------:R-:W-:Y:S01]  /*04c0*/  MOV R17, R3 ;  /* 0x0000000300117202 */ /* 0x000fe20000000f00 */
[----:B------:R-:W-:Y:S01]  /*04d0*/  IMAD.MOV.U32 R18, RZ, RZ, R11 ;  /* 0x000000ffff127224 */ /* 0x000fe200078e000b */
[----:B------:R-:W-:Y:S02]  /*04e0*/  MOV R16, R0 ;  /* 0x0000000000107202 */ /* 0x000fe40000000f00 */
[----:B------:R-:W-:Y:S02]  /*04f0*/  MOV R15, 0x510 ;  /* 0x00000510000f7802 */ /* 0x000fe40000000f00 */
[----:B------:R-:W-:Y:S05]  /*0500*/  CALL.REL.NOINC `($__internal_3_$__cuda_sm20_div_s64) ;  /* 0x0000003c00d47944 */ /* 0x000fea0003c00000 */
[----:B------:R-:W-:Y:S02]  /*0510*/  MOV R4, R10 ;  /* 0x0000000a00047202 */ /* 0x000fe40000000f00 */
[----:B------:R-:W-:Y:S02]  /*0520*/  MOV R5, R12 ;  /* 0x0000000c00057202 */ /* 0x000fe40000000f00 */
.L_x_119:
[----:B------:R-:W-:Y:S05]  /*0530*/  BSYNC.RECONVERGENT B0 ;  /* 0x0000000000007941 */ /* 0x000fea0003800200 */
.L_x_117:
        /* <DEDUP_REMOVED lines=57> */
.L_x_121:
[----:B------:R-:W-:Y:S01]  /*08d0*/  IMAD.MOV.U32 R19, RZ, RZ, R3 ;  /* 0x000000ffff137224 */ /* 0x000fe200078e0003 */
[----:B------:R-:W-:Y:S01]  /*08e0*/  MOV R17, R8 ;  /* 0x0000000800117202 */ /* 0x000fe20000000f00 */
[----:B------:R-:W-:Y:S01]  /*08f0*/  IMAD.MOV.U32 R18, RZ, RZ, R0 ;  /* 0x000000ffff127224 */ /* 0x000fe200078e0000 */
[----:B------:R-:W-:Y:S02]  /*0900*/  MOV R16, R2 ;  /* 0x0000000200107202 */ /* 0x000fe40000000f00 */
[----:B------:R-:W-:Y:S02]  /*0910*/  MOV R15, 0x930 ;  /* 0x00000930000f7802 */ /* 0x000fe40000000f00 */
[----:B------:R-:W-:Y:S05]  /*0920*/  CALL.REL.NOINC `($__internal_3_$__cuda_sm20_div_s64) ;  /* 0x0000003800cc7944 */ /* 0x000fea0003c00000 */
[----:B------:R-:W-:Y:S02]  /*0930*/  MOV R11, R12 ;  /* 0x0000000c000b7202 */ /* 0x000fe40000000f00 */
.L_x_122:
[----:B------:R-:W-:Y:S05]  /*0940*/  BSYNC.RECONVERGENT B0 ;  /* 0x0000000000007941 */ /* 0x000fea0003800200 */
.L_x_120:
        /* <DEDUP_REMOVED lines=46> */
[----:B0-----:R-:W-:-:S03]  /*0c30*/  VIADD R0, R0, 0xffffffe ;  /* 0x0ffffffe00007836 */ /* 0x001fc60000000000 */
[----:B------:R-:W-:-:S03]  /*0c40*/  ULOP3.LUT UR22, UR6, UR11, URZ, 0x3c, !UPT ;  /* 0x0000000b06167292 */ /* 0x000fc6000f8e3cff */
[----:B------:R-:W0:Y:S03]  /*0c50*/  F2I.FTZ.U32.TRUNC.NTZ R0, R0 ;  /* 0x0000000000007305 */ /* 0x000e26000021f000 */
[----:B------:R-:W-:-:S05]  /*0c60*/  ISETP.LE.AND P0, PT, RZ, UR22, PT ;  /* 0x00000016ff007c0c */ /* 0x000fca000bf03270 */
[----:B-1----:R-:W1:Y:S01]  /*0c70*/  MUFU.RCP R3, R3 ;  /* 0x0000000300037308 */ /* 0x002e620000001000 */
[----:B0-----:R-:W-:Y:S02]  /*0c80*/  R2UR UR19, R0 ;  /* 0x00000000001372ca */ /* 0x001fe400000e0000 */
[----:B------:R-:W-:-:S05]  /*0c90*/  IABS R0, UR7 ;  /* 0x0000000700007c13 */ /* 0x000fca0008000000 */
[----:B------:R-:W-:Y:S02]  /*0ca0*/  IMAD.MOV R0, RZ, RZ, -R0 ;  /* 0x000000ffff007224 */ /* 0x000fe400078e0a00 */
[----:B-1----:R-:W-:-:S04]  /*0cb0*/  VIADD R3, R3, 0xffffffe ;  /* 0x0ffffffe03037836 */ /* 0x002fc80000000000 */
[----:B------:R-:W-:Y:S01]  /*0cc0*/  UIADD3 UR12, UPT, UPT, URZ, -UR19, URZ ;  /* 0x80000013ff0c7290 */ /* 0x000fe2000fffe0ff */
[----:B------:R0:W1:Y:S03]  /*0cd0*/  F2I.FTZ.U32.TRUNC.NTZ R7, R3 ;  /* 0x0000000300077305 */ /* 0x000066000021f000 */
[----:B------:R-:W-:-:S04]  /*0ce0*/  UIMAD UR12, UR12, UR20, URZ ;  /* 0x000000140c0c72a4 */ /* 0x000fc8000f8e02ff */
[----:B------:R-:W-:-:S07]  /*0cf0*/  UIMAD.WIDE.U32 UR18, UR19, UR12, UR18 ;  /* 0x0000000c131272a5 */ /* 0x000fce000f8e0012 */
[----:B------:R-:W2:Y:S01]  /*0d00*/  LDCU.U8 UR12, c[0x0][0x549] ;  /* 0x0000a920ff0c77ac */ /* 0x000ea20008000000 */
[----:B0-----:R-:W-:Y:S02]  /*0d10*/  IMAD.U32 R3, RZ, RZ, UR6 ;  /* 0x00000006ff037e24 */ /* 0x001fe4000f8e00ff */
[----:B-1----:R-:W-:Y:S01]  /*0d20*/  IMAD.MOV R6, RZ, RZ, -R7 ;  /* 0x000000ffff067224 */ /* 0x002fe200078e0a07 */
[----:B------:R-:W-:Y:S02]  /*0d30*/  ULOP3.LUT UR6, UR6, UR5, URZ, 0x3c, !UPT ;  /* 0x0000000506067292 */ /* 0x000fe4000f8e3cff */
[----:B------:R-:W-:-:S04]  /*0d40*/  IABS R3, R3 ;  /* 0x0000000300037213 */ /* 0x000fc80000000000 */
[----:B------:R-:W-:Y:S01]  /*0d50*/  R2UR UR21, R3 ;  /* 0x00000000031572ca */ /* 0x000fe200000e0000 */
[----:B------:R-:W-:Y:S02]  /*0d60*/  IMAD R3, R6, UR11, RZ ;  /* 0x0000000b06037c24 */ /* 0x000fe4000f8e02ff */
[----:B------:R-:W-:-:S04]  /*0d70*/  IMAD.MOV.U32 R6, RZ, RZ, RZ ;  /* 0x000000ffff067224 */ /* 0x000fc800078e00ff */
[----:B------:R-:W-:Y:S01]  /*0d80*/  IMAD.HI.U32 R3, R7, R3, R6 ;  /* 0x0000000307037227 */ /* 0x000fe200078e0006 */
[----:B--2---:R-:W-:-:S04]  /*0d90*/  UISETP.NE.AND UP0, UPT, UR12, URZ, UPT ;  /* 0x000000ff0c00728c */ /* 0x004fc8000bf05270 */
[----:B------:R-:W-:Y:S01]  /*0da0*/  USEL UR13, UR13, 0x1, !UP0 ;  /* 0x000000010d0d7887 */ /* 0x000fe2000c000000 */
[----:B------:R-:W-:Y:S01]  /*0db0*/  IMAD.HI.U32 R3, R3, UR21, RZ ;  /* 0x0000001503037c27 */ /* 0x000fe2000f8e00ff */
[----:B------:R-:W-:Y:S02]  /*0dc0*/  UIMAD.WIDE.U32 UR18, UR19, UR21, URZ ;  /* 0x00000015131272a5 */ /* 0x000fe4000f8e00ff */
[----:B------:R-:W-:Y:S01]  /*0dd0*/  UISETP.GE.AND UP0, UPT, UR6, URZ, UPT ;  /* 0x000000ff0600728c */ /* 0x000fe2000bf06270 */
[----:B------:R-:W-:Y:S01]  /*0de0*/  IMAD R0, R3, R0, UR21 ;  /* 0x0000001503007e24 */ /* 0x000fe2000f8e0200 */
[----:B------:R-:W-:-:S04]  /*0df0*/  UIADD3 UR18, UPT, UPT, -UR19, URZ, URZ ;  /* 0x000000ff13127290 */ /* 0x000fc8000fffe1ff */
[----:B------:R-:W-:Y:S01]  /*0e00*/  ISETP.LT.U32.AND P1, PT, R0, UR11, PT ;  /* 0x0000000b00007c0c */ /* 0x000fe2000bf21070 */
[----:B------:R-:W-:-:S04]  /*0e10*/  UIMAD UR18, UR20, UR18, UR21 ;  /* 0x00000012141272a4 */ /* 0x000fc8000f8e0215 */
[----:B------:R-:W-:-:S08]  /*0e20*/  UISETP.GT.U32.AND UP1, UPT, UR20, UR18, UPT ;  /* 0x000000121400728c */ /* 0x000fd0000bf24070 */
[----:B------:R-:W-:Y:S02]  /*0e30*/  @!P1 VIADD R0, R0, -UR11 ;  /* 0x8000000b00009c36 */ /* 0x000fe40008000000 */
[----:B------:R-:W-:Y:S01]  /*0e40*/  @!P1 VIADD R3, R3, 0x1 ;  /* 0x0000000103039836 */ /* 0x000fe20000000000 */
[----:B------:R-:W-:Y:S01]  /*0e50*/  ISETP.NE.AND P1, PT, RZ, UR7, PT ;  /* 0x00000007ff007c0c */ /* 0x000fe2000bf25270 */
[----:B------:R-:W-:Y:S01]  /*0e60*/  @!UP1 UIADD3 UR18, UPT, UPT, UR18, -UR20, URZ ;  /* 0x8000001412129290 */ /* 0x000fe2000fffe0ff */
[----:B------:R-:W-:Y:S01]  /*0e70*/  ISETP.GE.U32.AND P2, PT, R0, UR11, PT ;  /* 0x0000000b00007c0c */ /* 0x000fe2000bf46070 */
[----:B------:R-:W-:Y:S02]  /*0e80*/  @!UP1 UIADD3 UR19, UPT, UPT, UR19, 0x1, URZ ;  /* 0x0000000113139890 */ /* 0x000fe4000fffe0ff */
[----:B------:R-:W-:Y:S02]  /*0e90*/  UISETP.GE.U32.AND UP3, UPT, UR18, UR20, UPT ;  /* 0x000000141200728c */ /* 0x000fe4000bf66070 */
[----:B------:R-:W-:-:S02]  /*0ea0*/  UISETP.NE.AND UP1, UPT, UR10, URZ, UPT ;  /* 0x000000ff0a00728c */ /* 0x000fc4000bf25270 */
[----:B------:R-:W-:Y:S02]  /*0eb0*/  USHF.R.S32.HI UR10, URZ, 0x1f, UR7 ;  /* 0x0000001fff0a7899 */ /* 0x000fe40008011407 */
[----:B------:R-:W-:-:S04]  /*0ec0*/  USEL UR6, URZ, 0x1, !UP1 ;  /* 0x00000001ff067887 */ /* 0x000fc8000c800000 */
[----:B------:R-:W-:Y:S01]  /*0ed0*/  @P2 VIADD R3, R3, 0x1 ;  /* 0x0000000103032836 */ /* 0x000fe20000000000 */
[----:B------:R-:W-:Y:S02]  /*0ee0*/  @UP3 UIADD3 UR19, UPT, UPT, UR19, 0x1, URZ ;  /* 0x0000000113133890 */ /* 0x000fe4000fffe0ff */
[----:B------:R-:W-:Y:S01]  /*0ef0*/  ULOP3.LUT UR6, UR10, UR6, URZ, 0xfc, !UPT ;  /* 0x000000060a067292 */ /* 0x000fe2000f8efcff */
[----:B------:R-:W-:Y:S01]  /*0f00*/  IMAD.MOV.U32 R7, RZ, RZ, R3 ;  /* 0x000000ffff077224 */ /* 0x000fe200078e0003 */
[----:B------:R-:W-:Y:S02]  /*0f10*/  @!UP0 UIADD3 UR19, UPT, UPT, -UR19, URZ, URZ ;  /* 0x000000ff13138290 */ /* 0x000fe4000fffe1ff */
[----:B------:R-:W-:Y:S01]  /*0f20*/  @!UP2 ULOP3.LUT UR19, URZ, UR5, URZ, 0x33, !UPT ;  /* 0x00000005ff13a292 */ /* 0x000fe2000f8e33ff */
        /* <DEDUP_REMOVED lines=30> */
.L_x_124:
        /* <DEDUP_REMOVED lines=8> */
.L_x_125:
[----:B------:R-:W-:Y:S05]  /*1190*/  BSYNC.RECONVERGENT B0 ;  /* 0x0000000000007941 */ /* 0x000fea0003800200 */
.L_x_123:
        /* <DEDUP_REMOVED lines=26> */
[----:B------:R-:W-:-:S04]  /*1340*/  @P2 VIADD R10, R10, 0x1 ;  /* 0x000000010a0a2836 */ /* 0x000fc80000000000 */
[----:B------:R-:W-:-:S04]  /*1350*/  IMAD.MOV.U32 R6, RZ, RZ, R10 ;  /* 0x000000ffff067224 */ /* 0x000fc800078e000a */
        /* <DEDUP_REMOVED lines=30> */
.L_x_127:
[----:B------:R-:W-:Y:S01]  /*1540*/  IMAD.MOV.U32 R19, RZ, RZ, R4 ;  /* 0x000000ffff137224 */ /* 0x000fe200078e0004 */
[----:B------:R-:W-:Y:S01]  /*1550*/  MOV R18, R5 ;  /* 0x0000000500127202 */ /* 0x000fe20000000f00 */
[----:B------:R-:W-:Y:S01]  /*1560*/  IMAD.MOV.U32 R17, RZ, RZ, R6 ;  /* 0x000000ffff117224 */ /* 0x000fe200078e0006 */
[----:B------:R-:W-:Y:S02]  /*1570*/  MOV R15, 0x1590 ;  /* 0x00001590000f7802 */ /* 0x000fe40000000f00 */
[----:B------:R-:W-:Y:S05]  /*1580*/  CALL.REL.NOINC `($__internal_3_$__cuda_sm20_div_s64) ;  /* 0x0000002c00b47944 */ /* 0x000fea0003c00000 */
[----:B------:R-:W-:Y:S02]  /*1590*/  MOV R26, R10 ;  /* 0x0000000a001a7202 */ /* 0x000fe40000000f00 */
[----:B------:R-:W-:Y:S02]  /*15a0*/  MOV R27, R12 ;  /* 0x0000000c001b7202 */ /* 0x000fe40000000f00 */
.L_x_128:
[----:B------:R-:W-:Y:S05]  /*15b0*/  BSYNC.RECONVERGENT B0 ;  /* 0x0000000000007941 */ /* 0x000fea0003800200 */
.L_x_126:
[----:B------:R-:W0:Y:S01]  /*15c0*/  LDCU UR5, c[0x0][0x434] ;  /* 0x00008680ff0577ac */ /* 0x000e220008000800 */
[----:B------:R-:W1:Y:S01]  /*15d0*/  S2R R20, SR_TID.X ;  /* 0x0000000000147919 */ /* 0x000e620000002100 */
[----:B------:R-:W-:Y:S01]  /*15e0*/  BSSY.RECONVERGENT B0, `(.L_x_129) ;  /* 0x0000046000007945 */ /* 0x000fe20003800200 */
[----:B------:R-:W-:Y:S01]  /*15f0*/  IMAD.MOV.U32 R12, RZ, RZ, -0x800000 ;  /* 0xff800000ff0c7424 */ /* 0x000fe200078e00ff */
[----:B------:R-:W2:Y:S01]  /*1600*/  LDCU UR18, c[0x0][0x534] ;  /* 0x0000a680ff1277ac */ /* 0x000ea20008000800 */
[----:B------:R-:W-:Y:S01]  /*1610*/  IMAD.MOV.U32 R23, RZ, RZ, -0x800000 ;  /* 0xff800000ff177424 */ /* 0x000fe200078e00ff */
[----:B------:R-:W3:Y:S01]  /*1620*/  LDCU UR12, c[0x0][0x430] ;  /* 0x00008600ff0c77ac */ /* 0x000ee20008000800 */
[----:B------:R-:W-:-:S04]  /*1630*/  USHF.R.S32.HI UR10, URZ, 0x1f, UR8 ;  /* 0x0000001fff0a7899 */ /* 0x000fc80008011408 */
[----:B------:R-:W-:Y:S01]  /*1640*/  ULOP3.LUT UR10, UR10, 0x1, URZ, 0xfc, !UPT ;  /* 0x000000010a0a7892 */ /* 0x000fe2000f8efcff */
[----:B0-----:R-:W-:-:S05]  /*1650*/  IMAD.U32 R9, RZ, RZ, UR5 ;  /* 0x00000005ff097e24 */ /* 0x001fca000f8e00ff */
[----:B------:R-:W-:Y:S01]  /*1660*/  IABS R9, R9 ;  /* 0x0000000900097213 */ /* 0x000fe20000000000 */
[----:B---3--:R-:W-:-:S03]  /*1670*/  UIMAD UR12, UR5, UR12, URZ ;  /* 0x0000000c050c72a4 */ /* 0x008fc6000f8e02ff */
[----:B------:R-:W0:Y:S01]  /*1680*/  I2F.RP R10, R9 ;  /* 0x00000009000a7306 */ /* 0x000e220000209400 */
[C---:B-1----:R-:W-:Y:S02]  /*1690*/  ISETP.GT.U32.AND P1, PT, R20.reuse, 0x3f, PT ;  /* 0x0000003f1400780c */ /* 0x042fe40003f24070 */
[----:B------:R-:W-:Y:S02]  /*16a0*/  SHF.R.U32.HI R14, RZ, 0x2, R20 ;  /* 0x00000002ff0e7819 */ /* 0x000fe40000011614 */
[----:B------:R-:W-:-:S03]  /*16b0*/  LOP3.LUT R24, R20, 0xf, RZ, 0xc0, !PT ;  /* 0x0000000f14187812 */ /* 0x000fc600078ec0ff */
[----:B0-----:R-:W0:Y:S02]  /*16c0*/  MUFU.RCP R10, R10 ;  /* 0x0000000a000a7308 */ /* 0x001e240000001000 */
[----:B0-----:R-:W-:-:S06]  /*16d0*/  VIADD R10, R10, 0xffffffe ;  /* 0x0ffffffe0a0a7836 */ /* 0x001fcc0000000000 */
[----:B------:R-:W0:Y:S02]  /*16e0*/  F2I.FTZ.U32.TRUNC.NTZ R11, R10 ;  /* 0x0000000a000b7305 */ /* 0x000e24000021f000 */
[--C-:B0-----:R-:W-:Y:S02]  /*16f0*/  IMAD.MOV R4, RZ, RZ, -R11.reuse ;  /* 0x000000ffff047224 */ /* 0x101fe400078e0a0b */
[----:B------:R-:W-:Y:S02]  /*1700*/  IMAD.MOV.U32 R10, RZ, RZ, RZ ;  /* 0x000000ffff0a7224 */ /* 0x000fe400078e00ff */
[----:B------:R-:W-:Y:S01]  /*1710*/  IMAD R5, R4, R9, RZ ;  /* 0x0000000904057224 */ /* 0x000fe200078e02ff */
[----:B------:R-:W-:Y:S02]  /*1720*/  IABS R4, R3 ;  /* 0x0000000300047213 */ /* 0x000fe40000000000 */
[----:B------:R-:W-:Y:S01]  /*1730*/  LOP3.LUT R3, R3, UR5, RZ, 0x3c, !PT ;  /* 0x0000000503037c12 */ /* 0x000fe2000f8e3cff */
[----:B------:R-:W-:-:S03]  /*1740*/  IMAD.HI.U32 R5, R11, R5, R10 ;  /* 0x000000050b057227 */ /* 0x000fc600078e000a */
[----:B------:R-:W-:Y:S02]  /*1750*/  ISETP.GE.AND P2, PT, R3, RZ, PT ;  /* 0x000000ff0300720c */ /* 0x000fe40003f46270 */
[----:B------:R-:W-:Y:S01]  /*1760*/  @!P1 MOV R3, 0x400 ;  /* 0x0000040000039802 */ /* 0x000fe20000000f00 */
[----:B------:R-:W-:Y:S02]  /*1770*/  IMAD.HI.U32 R15, R5, R4, RZ ;  /* 0x00000004050f7227 */ /* 0x000fe400078e00ff */
[----:B------:R-:W0:Y:S02]  /*1780*/  @!P1 S2R R5, SR_CgaCtaId ;  /* 0x0000000000059919 */ /* 0x000e240000008800 */
[----:B------:R-:W-:-:S04]  /*1790*/  IMAD.MOV R10, RZ, RZ, -R15 ;  /* 0x000000ffff0a7224 */ /* 0x000fc800078e0a0f */
[C---:B------:R-:W-:Y:S02]  /*17a0*/  IMAD R10, R9.reuse, R10, R4 ;  /* 0x0000000a090a7224 */ /* 0x040fe400078e0204 */
[----:B------:R-:W1:Y:S03]  /*17b0*/  @!P1 S2R R4, SR_CgaCtaId ;  /* 0x0000000000049919 */ /* 0x000e660000008800 */
[----:B------:R-:W-:-:S13]  /*17c0*/  ISETP.GT.U32.AND P0, PT, R9, R10, PT ;  /* 0x0000000a0900720c */ /* 0x000fda0003f04070 */
[-C--:B------:R-:W-:Y:S01]  /*17d0*/  @!P0 IADD3 R10, PT, PT, R10, -R9.reuse, RZ ;  /* 0x800000090a0a8210 */ /* 0x080fe20007ffe0ff */
[----:B------:R-:W-:Y:S01]  /*17e0*/  @!P0 VIADD R15, R15, 0x1 ;  /* 0x000000010f0f8836 */ /* 0x000fe20000000000 */
[----:B------:R-:W-:Y:S02]  /*17f0*/  ISETP.NE.AND P0, PT, RZ, UR5, PT ;  /* 0x00000005ff007c0c */ /* 0x000fe4000bf05270 */
[----:B------:R-:W-:Y:S02]  /*1800*/  ISETP.GE.U32.AND P3, PT, R10, R9, PT ;  /* 0x000000090a00720c */ /* 0x000fe40003f66070 */
[----:B------:R-:W-:Y:S02]  /*1810*/  @!P1 MOV R9, 0x400 ;  /* 0x0000040000099802 */ /* 0x000fe40000000f00 */
[----:B0-----:R-:W-:Y:S02]  /*1820*/  @!P1 LEA R3, R5, R3, 0x18 ;  /* 0x0000000305039211 */ /* 0x001fe400078ec0ff */
[----:B------:R-:W-:-:S03]  /*1830*/  @!P1 SHF.L.U32 R5, R20, 0x2, RZ ;  /* 0x0000000214059819 */ /* 0x000fc600000006ff */
[----:B------:R-:W-:Y:S01]  /*1840*/  @!P1 IMAD R3, R14, 0x14, R3 ;  /* 0x000000140e039824 */ /* 0x000fe200078e0203 */
[----:B------:R-:W-:Y:S02]  /*1850*/  @!P1 LOP3.LUT R5, R5, 0xc, RZ, 0xc0, !PT ;  /* 0x0000000c05059812 */ /* 0x000fe400078ec0ff */
[----:B-1----:R-:W-:Y:S01]  /*1860*/  @!P1 LEA R4, R4, R9, 0x18 ;  /* 0x0000000904049211 */ /* 0x002fe200078ec0ff */
[----:B------:R-:W-:Y:S01]  /*1870*/  @P3 VIADD R15, R15, 0x1 ;  /* 0x000000010f0f3836 */ /* 0x000fe20000000000 */
[----:B------:R-:W-:Y:S01]  /*1880*/  SHF.R.U32.HI R9, RZ, 0x4, R20 ;  /* 0x00000004ff097819 */ /* 0x000fe20000011614 */
[----:B------:R-:W-:Y:S02]  /*1890*/  @!P1 IMAD.IADD R5, R3, 0x1, R5 ;  /* 0x0000000103059824 */ /* 0x000fe400078e0205 */
[----:B------:R-:W-:Y:S01]  /*18a0*/  @!P2 IMAD.MOV R15, RZ, RZ, -R15 ;  /* 0x000000ffff0fa224 */ /* 0x000fe200078e0a0f */
[----:B------:R-:W-:Y:S01]  /*18b0*/  @!P0 LOP3.LUT R15, RZ, UR5, RZ, 0x33, !PT ;  /* 0x00000005ff0f8c12 */ /* 0x000fe2000f8e33ff */
[----:B------:R-:W-:Y:S01]  /*18c0*/  @!P1 IMAD R4, R24, 0x14, R4 ;  /* 0x0000001418049824 */ /* 0x000fe200078e0204 */
[----:B--2---:R-:W-:-:S03]  /*18d0*/  ISETP.GE.AND P0, PT, R14, UR18, PT ;  /* 0x000000120e007c0c */ /* 0x004fc6000bf06270 */
        /* <DEDUP_REMOVED lines=22> */
.L_x_130:
[----:B0-----:R-:W-:Y:S05]  /*1a40*/  BSYNC.RECONVERGENT B0 ;  /* 0x0000000000007941 */ /* 0x001fea0003800200 */
.L_x_129:
[----:B-----5:R0:W-:Y:S01]  /*1a50*/  @!P1 STS [R5], R12 ;  /* 0x0000000c05009388 */ /* 0x0201e20000000800 */
[----:B------:R-:W0:Y:S01]  /*1a60*/  LDC R14, c[0x0][0x3e0] ;  /* 0x0000f800ff0e7b82 */ /* 0x000e220000000800 */
[----:B-1----:R-:W1:Y:S07]  /*1a70*/  I2F.RP R28, R17 ;  /* 0x00000011001c7306 */ /* 0x002e6e0000209400 */
[----:B------:R-:W-:Y:S01]  /*1a80*/  BAR.SYNC.DEFER_BLOCKING 0x0 ;  /* 0x0000000000007b1d */ /* 0x000fe20000010000 */
[----:B------:R-:W-:Y:S01]  /*1a90*/  ISETP.NE.AND P5, PT, R10, RZ, PT ;  /* 0x000000ff0a00720c */ /* 0x000fe20003fa5270 */
[----:B------:R-:W-:-:S04]  /*1aa0*/  IMAD.MOV.U32 R22, RZ, RZ, 0x7f800000 ;  /* 0x7f800000ff167424 */ /* 0x000fc800078e00ff */
[----:B------:R-:W-:Y:S01]  /*1ab0*/  BSSY.RECONVERGENT B1, `(.L_x_131) ;  /* 0x000017a000017945 */ /* 0x000fe20003800200 */
[----:B-1----:R-:W1:Y:S01]  /*1ac0*/  MUFU.RCP R28, R28 ;  /* 0x0000001c001c7308 */ /* 0x002e620000001000 */
[----:B0-----:R-:W-:Y:S01]  /*1ad0*/  IABS R12, R14 ;  /* 0x0000000e000c7213 */ /* 0x001fe20000000000 */
[----:B------:R-:W0:Y:S06]  /*1ae0*/  @!P1 LDS R23, [R4] ;  /* 0x0000000004179984 */ /* 0x000e2c0000000800 */
[----:B------:R-:W2:Y:S01]  /*1af0*/  I2F.RP R32, R12 ;  /* 0x0000000c00207306 */ /* 0x000ea20000209400 */
[----:B-1----:R-:W-:-:S07]  /*1b00*/  VIADD R28, R28, 0xffffffe ;  /* 0x0ffffffe1c1c7836 */ /* 0x002fce0000000000 */
[----:B------:R-:W1:Y:S08]  /*1b10*/  F2I.FTZ.U32.TRUNC.NTZ R29, R28 ;  /* 0x0000001c001d7305 */ /* 0x000e70000021f000 */
[----:B--2---:R-:W2:Y:S01]  /*1b20*/  MUFU.RCP R32, R32 ;  /* 0x0000002000207308 */ /* 0x004ea20000001000 */
[----:B-1----:R-:W-:Y:S02]  /*1b30*/  IMAD.MOV R16, RZ, RZ, -R29 ;  /* 0x000000ffff107224 */ /* 0x002fe400078e0a1d */
[----:B------:R-:W-:-:S02]  /*1b40*/  IMAD.MOV.U32 R28, RZ, RZ, RZ ;  /* 0x000000ffff1c7224 */ /* 0x000fc400078e00ff */
[----:B------:R-:W-:-:S04]  /*1b50*/  IMAD R16, R16, R17, RZ ;  /* 0x0000001110107224 */ /* 0x000fc800078e02ff */
[----:B------:R-:W-:-:S04]  /*1b60*/  IMAD.HI.U32 R16, R29, R16, R28 ;  /* 0x000000101d107227 */ /* 0x000fc800078e001c */
[----:B--2---:R-:W-:Y:S01]  /*1b70*/  VIADD R32, R32, 0xffffffe ;  /* 0x0ffffffe20207836 */ /* 0x004fe20000000000 */
[----:B0-----:R-:W0:Y:S03]  /*1b80*/  SHFL.BFLY PT, R3, R23, 0x8, 0x1f ;  /* 0x0d001f0017037f89 */ /* 0x001e2600000e0000 */
[----:B------:R-:W1:Y:S02]  /*1b90*/  F2I.FTZ.U32.TRUNC.NTZ R33, R32 ;  /* 0x0000002000217305 */ /* 0x000e64000021f000 */
[----:B-1----:R-:W-:Y:S02]  /*1ba0*/  IMAD.MOV R11, RZ, RZ, -R33 ;  /* 0x000000ffff0b7224 */ /* 0x002fe400078e0a21 */
[----:B------:R-:W-:Y:S02]  /*1bb0*/  HFMA2 R32, -RZ, RZ, 0, 0 ;  /* 0x00000000ff207431 */ /* 0x000fe400000001ff */
[----:B------:R-:W-:Y:S01]  /*1bc0*/  IMAD R11, R11, R12, RZ ;  /* 0x0000000c0b0b7224 */ /* 0x000fe200078e02ff */
[----:B0-----:R-:W-:-:S03]  /*1bd0*/  FMNMX.FTZ R3, R3, R23, !PT ;  /* 0x0000001703037209 */ /* 0x001fc60007810000 */
[----:B------:R-:W-:Y:S02]  /*1be0*/  IMAD.HI.U32 R11, R33, R11, R32 ;  /* 0x0000000b210b7227 */ /* 0x000fe400078e0020 */
[----:B------:R-:W0:Y:S02]  /*1bf0*/  SHFL.BFLY PT, R4, R3, 0x4, 0x1f ;  /* 0x0c801f0003047f89 */ /* 0x000e2400000e0000 */
[----:B0-----:R-:W-:-:S05]  /*1c00*/  FMNMX.FTZ R4, R3, R4, !PT ;  /* 0x0000000403047209 */ /* 0x001fca0007810000 */
[----:B------:R-:W0:Y:S02]  /*1c10*/  SHFL.BFLY PT, R3, R4, 0x2, 0x1f ;  /* 0x0c401f0004037f89 */ /* 0x000e2400000e0000 */
[----:B0-----:R-:W-:-:S05]  /*1c20*/  FMNMX.FTZ R3, R4, R3, !PT ;  /* 0x0000000304037209 */ /* 0x001fca0007810000 */
[----:B------:R-:W0:Y:S02]  /*1c30*/  SHFL.BFLY PT, R4, R3, 0x1, 0x1f ;  /* 0x0c201f0003047f89 */ /* 0x000e2400000e0000 */
[----:B0-----:R-:W-:-:S04]  /*1c40*/  FMNMX.FTZ R4, R3, R4, !PT ;  /* 0x0000000403047209 */ /* 0x001fc80007810000 */
[----:B------:R-:W-:-:S04]  /*1c50*/  FSETP.NEU.FTZ.AND P0, PT, R4, -INF , PT ;  /* 0xff8000000400780b */ /* 0x000fc80003f1d000 */
[----:B------:R-:W-:-:S05]  /*1c60*/  FSEL R4, R4, RZ, P0 ;  /* 0x000000ff04047208 */ /* 0x000fca0000000000 */
[----:B------:R-:W-:-:S04]  /*1c70*/  FADD.FTZ R5, -R4, R23 ;  /* 0x0000001704057221 */ /* 0x000fc80000010100 */
[----:B------:R-:W-:-:S06]  /*1c80*/  FMUL.FTZ R5, R5, 1.4426950216293334961 ;  /* 0x3fb8aa3b05057820 */ /* 0x000fcc0000410000 */
[----:B------:R-:W0:Y:S02]  /*1c90*/  MUFU.EX2 R5, R5 ;  /* 0x0000000500057308 */ /* 0x000e240000000800 */
[----:B0-----:R-:W0:Y:S02]  /*1ca0*/  SHFL.BFLY PT, R3, R5, 0x8, 0x1f ;  /* 0x0d001f0005037f89 */ /* 0x001e2400000e0000 */
[----:B0-----:R-:W-:Y:S01]  /*1cb0*/  FADD.FTZ R3, R5, R3 ;  /* 0x0000000305037221 */ /* 0x001fe20000010000 */
[----:B------:R-:W-:-:S04]  /*1cc0*/  IABS R5, R13 ;  /* 0x0000000d00057213 */ /* 0x000fc80000000000 */
[----:B------:R-:W0:Y:S01]  /*1cd0*/  SHFL.BFLY PT, R19, R3, 0x4, 0x1f ;  /* 0x0c801f0003137f89 */ /* 0x000e2200000e0000 */
[----:B------:R-:W-:-:S04]  /*1ce0*/  IMAD.HI.U32 R11, R11, R5, RZ ;  /* 0x000000050b0b7227 */ /* 0x000fc800078e00ff */
[----:B------:R-:W-:-:S04]  /*1cf0*/  IMAD.HI.U32 R21, R16, R5, RZ ;  /* 0x0000000510157227 */ /* 0x000fc800078e00ff */
[----:B------:R-:W-:-:S04]  /*1d00*/  IMAD.MOV R16, RZ, RZ, -R11 ;  /* 0x000000ffff107224 */ /* 0x000fc800078e0a0b */
[----:B------:R-:W-:-:S05]  /*1d10*/  IMAD R16, R12, R16, R5 ;  /* 0x000000100c107224 */ /* 0x000fca00078e0205 */
[----:B------:R-:W-:Y:S01]  /*1d20*/  ISETP.GT.U32.AND P0, PT, R12, R16, PT ;  /* 0x000000100c00720c */ /* 0x000fe20003f04070 */
[----:B0-----:R-:W-:Y:S01]  /*1d30*/  FADD.FTZ R19, R3, R19 ;  /* 0x0000001303137221 */ /* 0x001fe20000010000 */
[----:B------:R-:W-:-:S04]  /*1d40*/  IABS R3, R10 ;  /* 0x0000000a00037213 */ /* 0x000fc80000000000 */
[----:B------:R-:W0:Y:S01]  /*1d50*/  SHFL.BFLY PT, R18, R19, 0x2, 0x1f ;  /* 0x0c401f0013127f89 */ /* 0x000e2200000e0000 */
[----:B------:R-:W-:-:S06]  /*1d60*/  IMAD.MOV R3, RZ, RZ, -R3 ;  /* 0x000000ffff037224 */ /* 0x000fcc00078e0a03 */
[----:B------:R-:W-:Y:S01]  /*1d70*/  @!P0 IADD3 R11, PT, PT, R11, 0x1, RZ ;  /* 0x000000010b0b8810 */ /* 0x000fe20007ffe0ff */
[----:B------:R-:W-:Y:S01]  /*1d80*/  @!P0 IMAD.IADD R16, R16, 0x1, -R12 ;  /* 0x0000000110108824 */ /* 0x000fe200078e0a0c */
[----:B------:R-:W-:Y:S01]  /*1d90*/  ISETP.NE.AND P0, PT, R14, RZ, PT ;  /* 0x000000ff0e00720c */ /* 0x000fe20003f05270 */
[----:B------:R-:W-:-:S03]  /*1da0*/  IMAD R3, R21, R3, R5 ;  /* 0x0000000315037224 */ /* 0x000fc600078e0205 */
[----:B------:R-:W-:Y:S02]  /*1db0*/  ISETP.GE.U32.AND P4, PT, R16, R12, PT ;  /* 0x0000000c1000720c */ /* 0x000fe40003f86070 */
[----:B------:R-:W-:-:S11]  /*1dc0*/  ISETP.GT.U32.AND P1, PT, R17, R3, PT ;  /* 0x000000031100720c */ /* 0x000fd60003f24070 */
[----:B------:R-:W-:Y:S02]  /*1dd0*/  @P4 VIADD R11, R11, 0x1 ;  /* 0x000000010b0b4836 */ /* 0x000fe40000000000 */
[-C--:B------:R-:W-:Y:S01]  /*1de0*/  @!P1 IADD3 R3, PT, PT, R3, -R17.reuse, RZ ;  /* 0x8000001103039210 */ /* 0x080fe20007ffe0ff */
[----:B0-----:R-:W-:Y:S01]  /*1df0*/  FADD.FTZ R18, R19, R18 ;  /* 0x0000001213127221 */ /* 0x001fe20000010000 */
[----:B------:R-:W-:Y:S02]  /*1e00*/  @!P1 VIADD R21, R21, 0x1 ;  /* 0x0000000115159836 */ /* 0x000fe40000000000 */
[-C--:B------:R-:W-:Y:S02]  /*1e10*/  ISETP.GE.U32.AND P2, PT, R3, R17.reuse, PT ;  /* 0x000000110300720c */ /* 0x080fe40003f46070 */
[----:B------:R-:W0:Y:S01]  /*1e20*/  SHFL.BFLY PT, R5, R18, 0x1, 0x1f ;  /* 0x0c201f0012057f89 */ /* 0x000e2200000e0000 */
[C---:B------:R-:W-:Y:S02]  /*1e30*/  LOP3.LUT R3, R13.reuse, R17, RZ, 0x3c, !PT ;  /* 0x000000110d037212 */ /* 0x040fe400078e3cff */
[----:B------:R-:W-:-:S02]  /*1e40*/  LOP3.LUT R13, R13, R14, RZ, 0x3c, !PT ;  /* 0x0000000e0d0d7212 */ /* 0x000fc400078e3cff */
[----:B------:R-:W-:Y:S01]  /*1e50*/  ISETP.GE.AND P3, PT, R3, RZ, PT ;  /* 0x000000ff0300720c */ /* 0x000fe20003f66270 */
[----:B------:R-:W-:-:S05]  /*1e60*/  IMAD.MOV.U32 R3, RZ, RZ, R11 ;  /* 0x000000ffff037224 */ /* 0x000fca00078e000b */
[----:B------:R-:W-:Y:S01]  /*1e70*/  @P2 VIADD R21, R21, 0x1 ;  /* 0x0000000115152836 */ /* 0x000fe20000000000 */
[----:B------:R-:W-:Y:S02]  /*1e80*/  ISETP.GE.AND P2, PT, R13, RZ, PT ;  /* 0x000000ff0d00720c */ /* 0x000fe40003f46270 */
[----:B------:R-:W-:-:S04]  /*1e90*/  SHF.R.S32.HI R13, RZ, 0x1f, R10 ;  /* 0x0000001fff0d7819 */ /* 0x000fc8000001140a */
[----:B------:R-:W-:Y:S01]  /*1ea0*/  @!P3 IMAD.MOV R21, RZ, RZ, -R21 ;  /* 0x000000ffff15b224 */ /* 0x000fe200078e0a15 */
[----:B------:R-:W-:Y:S02]  /*1eb0*/  ISETP.NE.AND P3, PT, R15, RZ, PT ;  /* 0x000000ff0f00720c */ /* 0x000fe40003f65270 */
[----:B------:R-:W-:Y:S02]  /*1ec0*/  @!P5 LOP3.LUT R21, RZ, R17, RZ, 0x33, !PT ;  /* 0x00000011ff15d212 */ /* 0x000fe400078e33ff */
[----:B------:R-:W-:Y:S01]  /*1ed0*/  SEL R12, RZ, 0x1, !P3 ;  /* 0x00000001ff0c7807 */ /* 0x000fe20005800000 */
[----:B0-----:R-:W-:Y:S01]  /*1ee0*/  FADD.FTZ R5, R18, R5 ;  /* 0x0000000512057221 */ /* 0x001fe20000010000 */
[----:B------:R-:W-:Y:S02]  /*1ef0*/  @!P2 IADD3 R3, PT, PT, -R3, RZ, RZ ;  /* 0x000000ff0303a210 */ /* 0x000fe40007ffe1ff */
[----:B------:R-:W-:Y:S02]  /*1f00*/  @!P0 LOP3.LUT R3, RZ, R14, RZ, 0x33, !PT ;  /* 0x0000000eff038212 */ /* 0x000fe400078e33ff */
[----:B------:R-:W-:-:S02]  /*1f10*/  FSETP.NE.FTZ.AND P1, PT, R5, RZ, PT ;  /* 0x000000ff0500720b */ /* 0x000fc40003f35000 */
[----:B------:R-:W-:Y:S01]  /*1f20*/  LOP3.LUT P0, RZ, R20, 0x3cf, RZ, 0xc0, !PT ;  /* 0x000003cf14ff7812 */ /* 0x000fe2000780c0ff */
[----:B------:R-:W-:Y:S01]  /*1f30*/  IMAD R3, R3, UR13, RZ ;  /* 0x0000000d03037c24 */ /* 0x000fe2000f8e02ff */
[----:B------:R-:W-:Y:S02]  /*1f40*/  ISETP.LT.U32.AND P2, PT, R26, R21, PT ;  /* 0x000000151a00720c */ /* 0x000fe40003f41070 */
[----:B------:R-:W-:-:S05]  /*1f50*/  LOP3.LUT R12, R13, R12, RZ, 0xfc, !PT ;  /* 0x0000000c0d0c7212 */ /* 0x000fca00078efcff */
[----:B------:R-:W-:Y:S02]  /*1f60*/  IMAD R3, R12, R3, RZ ;  /* 0x000000030c037224 */ /* 0x000fe400078e02ff */
[----:B------:R0:W1:Y:S02]  /*1f70*/  @P1 MUFU.LG2 R11, R5 ;  /* 0x00000005000b1308 */ /* 0x0000640000000c00 */
[----:B0-----:R-:W-:Y:S01]  /*1f80*/  SHF.R.S32.HI R5, RZ, 0x1f, R21 ;  /* 0x0000001fff057819 */ /* 0x001fe20000011415 */
[----:B-1----:R-:W-:Y:S01]  /*1f90*/  @P1 FFMA.FTZ R22, R11, 0.69314718246459960938, R4 ;  /* 0x3f3172180b161823 */ /* 0x002fe20000010004 */
[----:B------:R-:W-:Y:S02]  /*1fa0*/  IMAD R4, R10, UR12, RZ ;  /* 0x0000000c0a047c24 */ /* 0x000fe4000f8e02ff */
[----:B------:R-:W-:-:S04]  /*1fb0*/  ISETP.LT.AND.EX P2, PT, R27, R5, PT, P2 ;  /* 0x000000051b00720c */ /* 0x000fc80003f41320 */
[----:B------:R-:W-:Y:S01]  /*1fc0*/  SEL R5, R26, R21, P2 ;  /* 0x000000151a057207 */ /* 0x000fe20001000000 */
        /* <DEDUP_REMOVED lines=12> */
[----:B------:R-:W-:Y:S01]  /*2090*/  IADD3 R11, P1, PT, R14, 0x1, RZ ;  /* 0x000000010e0b7810 */ /* 0x000fe20007f3e0ff */
[----:B------:R-:W-:Y:S02]  /*20a0*/  IMAD R9, R10, UR14, RZ ;  /* 0x0000000e0a097c24 */ /* 0x000fe4000f8e02ff */
[C---:B------:R-:W-:Y:S01]  /*20b0*/  IMAD.WIDE.U32 R12, R14.reuse, UR14, RZ ;  /* 0x0000000e0e0c7c25 */ /* 0x040fe2000f8e00ff */
        /* <DEDUP_REMOVED lines=14> */
[----:B------:R-:W-:-:S07]  /*21a0*/  ISETP.NE.U32.AND P0, PT, R28, RZ, PT ;  /* 0x000000ff1c00720c */ /* 0x000fce0003f05070 */
[----:B0-----:R-:W0:Y:S02]  /*21b0*/  MUFU.RCP R10, R10 ;  /* 0x0000000a000a7308 */ /* 0x001e240000001000 */
[----:B0-----:R-:W-:-:S06]  /*21c0*/  VIADD R10, R10, 0xffffffe ;  /* 0x0ffffffe0a0a7836 */ /* 0x001fcc0000000000 */
[----:B------:R-:W0:Y:S02]  /*21d0*/  F2I.FTZ.U32.TRUNC.NTZ R11, R10 ;  /* 0x0000000a000b7305 */ /* 0x000e24000021f000 */
[----:B0-----:R-:W-:Y:S01]  /*21e0*/  IMAD.MOV R9, RZ, RZ, -R11 ;  /* 0x000000ffff097224 */ /* 0x001fe200078e0a0b */
[----:B------:R-:W-:-:S03]  /*21f0*/  MOV R10, RZ ;  /* 0x000000ff000a7202 */ /* 0x000fc60000000f00 */
[----:B------:R-:W-:-:S04]  /*2200*/  IMAD R9, R9, R28, RZ ;  /* 0x0000001c09097224 */ /* 0x000fc800078e02ff */
[----:B------:R-:W-:Y:S01]  /*2210*/  IMAD.HI.U32 R10, R11, R9, R10 ;  /* 0x000000090b0a7227 */ /* 0x000fe200078e000a */
[----:B------:R-:W-:-:S05]  /*2220*/  LEA.HI R9, R20, UR15, RZ, 0x1c ;  /* 0x0000000f14097c11 */ /* 0x000fca000f8fe0ff */
        /* <DEDUP_REMOVED lines=12> */
[----:B------:R-:W-:Y:S01]  /*22f0*/  HFMA2 R29, -RZ, RZ, 0, 0 ;  /* 0x00000000ff1d7431 */ /* 0x000fe200000001ff */
[----:B------:R-:W-:Y:S06]  /*2300*/  BRA `(.L_x_135) ;  /* 0x0000000000287947 */ /* 0x000fec0003800000 */
.L_x_134:
[----:B------:R-:W-:Y:S01]  /*2310*/  LEA.HI R25, R20, UR15, RZ, 0x1c ;  /* 0x0000000f14197c11 */ /* 0x000fe2000f8fe0ff */
[----:B------:R-:W-:Y:S01]  /*2320*/  IMAD.MOV.U32 R18, RZ, RZ, RZ ;  /* 0x000000ffff127224 */ /* 0x000fe200078e00ff */
[----:B------:R-:W-:Y:S02]  /*2330*/  MOV R17, R28 ;  /* 0x0000001c00117202 */ /* 0x000fe40000000f00 */
[----:B------:R-:W-:Y:S01]  /*2340*/  MOV R15, 0x2370 ;  /* 0x00002370000f7802 */ /* 0x000fe20000000f00 */
[----:B------:R-:W-:Y:S02]  /*2350*/  IMAD.MOV.U32 R19, RZ, RZ, R25 ;  /* 0x000000ffff137224 */ /* 0x000fe400078e0019 */
[----:B------:R-:W-:Y:S05]  /*2360*/  CALL.REL.NOINC `($__internal_3_$__cuda_sm20_div_s64) ;  /* 0x00000020003c7944 */ /* 0x000fea0003c00000 */
[----:B------:R-:W-:Y:S02]  /*2370*/  IADD3 R9, PT, PT, -R10, RZ, RZ ;  /* 0x000000ff0a097210 */ /* 0x000fe40007ffe1ff */
[----:B------:R-:W-:-:S03]  /*2380*/  MOV R29, R12 ;  /* 0x0000000c001d7202 */ /* 0x000fc60000000f00 */
[----:B------:R-:W-:Y:S01]  /*2390*/  IMAD R25, R28, R9, R25 ;  /* 0x000000091c197224 */ /* 0x000fe200078e0219 */
[----:B------:R-:W-:-:S07]  /*23a0*/  MOV R28, R10 ;  /* 0x0000000a001c7202 */ /* 0x000fce0000000f00 */
.L_x_135:
[----:B------:R-:W-:Y:S01]  /*23b0*/  IABS R12, UR14 ;  /* 0x0000000e000c7c13 */ /* 0x000fe20008000000 */
[----:B------:R-:W-:Y:S01]  /*23c0*/  IMAD R0, R0, R8, RZ ;  /* 0x0000000800007224 */ /* 0x000fe200078e02ff */
[----:B------:R-:W-:Y:S01]  /*23d0*/  IABS R9, UR14 ;  /* 0x0000000e00097c13 */ /* 0x000fe20008000000 */
[----:B------:R-:W-:Y:S01]  /*23e0*/  BSSY.RECONVERGENT B0, `(.L_x_136) ;  /* 0x0000042000007945 */ /* 0x000fe20003800200 */
[----:B------:R-:W0:Y:S01]  /*23f0*/  I2F.U32.RP R16, R12 ;  /* 0x0000000c00107306 */ /* 0x000e220000209000 */
[----:B------:R-:W-:Y:S01]  /*2400*/  IABS R10, R25 ;  /* 0x00000019000a7213 */ /* 0x000fe20000000000 */
[----:B------:R-:W-:Y:S01]  /*2410*/  IMAD R0, R7, R2, R0 ;  /* 0x0000000207007224 */ /* 0x000fe200078e0200 */
[----:B------:R-:W-:Y:S02]  /*2420*/  IADD3 R9, PT, PT, RZ, -R9, RZ ;  /* 0x80000009ff097210 */ /* 0x000fe40007ffe0ff */
        /* <DEDUP_REMOVED lines=8> */
[----:B------:R-:W-:-:S04]  /*24b0*/  IMAD.HI.U32 R16, R17, R11, R16 ;  /* 0x0000000b11107227 */ /* 0x000fc800078e0010 */
[----:B------:R-:W-:Y:S02]  /*24c0*/  IMAD.MOV.U32 R11, RZ, RZ, R9 ;  /* 0x000000ffff0b7224 */ /* 0x000fe400078e0009 */
        /* <DEDUP_REMOVED lines=18> */
[----:B------:R-:W-:-:S05]  /*25f0*/  @!P1 LOP3.LUT R2, RZ, UR14, RZ, 0x33, !PT ;  /* 0x0000000eff029c12 */ /* 0x000fca000f8e33ff */
[----:B------:R-:W-:-:S04]  /*2600*/  IMAD.MOV R0, RZ, RZ, -R2 ;  /* 0x000000ffff007224 */ /* 0x000fc800078e0a02 */
[----:B------:R-:W-:Y:S02]  /*2610*/  IMAD R0, R0, UR14, R25 ;  /* 0x0000000e00007c24 */ /* 0x000fe4000f8e0219 */
        /* <DEDUP_REMOVED lines=22> */
.L_x_137:
[----:B------:R-:W-:Y:S01]  /*2780*/  IMAD.MOV.U32 R19, RZ, RZ, R28 ;  /* 0x000000ffff137224 */ /* 0x000fe200078e001c */
[----:B------:R-:W-:Y:S01]  /*2790*/  MOV R18, R29 ;  /* 0x0000001d00127202 */ /* 0x000fe20000000f00 */
[----:B------:R-:W-:Y:S01]  /*27a0*/  IMAD.MOV.U32 R17, RZ, RZ, R32 ;  /* 0x000000ffff117224 */ /* 0x000fe200078e0020 */
[----:B------:R-:W-:Y:S02]  /*27b0*/  MOV R15, 0x27d0 ;  /* 0x000027d0000f7802 */ /* 0x000fe40000000f00 */
[----:B------:R-:W-:Y:S05]  /*27c0*/  CALL.REL.NOINC `($__internal_3_$__cuda_sm20_div_s64) ;  /* 0x0000001c00247944 */ /* 0x000fea0003c00000 */
[----:B------:R-:W-:Y:S02]  /*27d0*/  IADD3 R11, PT, PT, -R10, RZ, RZ ;  /* 0x000000ff0a0b7210 */ /* 0x000fe40007ffe1ff */
[----:B------:R-:W-:-:S03]  /*27e0*/  MOV R9, R10 ;  /* 0x0000000a00097202 */ /* 0x000fc60000000f00 */
[----:B------:R-:W-:Y:S02]  /*27f0*/  IMAD R28, R11, R32, R28 ;  /* 0x000000200b1c7224 */ /* 0x000fe400078e021c */
.L_x_138:
[----:B------:R-:W-:Y:S05]  /*2800*/  BSYNC.RECONVERGENT B0 ;  /* 0x0000000000007941 */ /* 0x000fea0003800200 */
.L_x_136:
[----:B------:R-:W-:Y:S01]  /*2810*/  IABS R19, R8 ;  /* 0x0000000800137213 */ /* 0x000fe20000000000 */
[----:B------:R-:W-:Y:S01]  /*2820*/  IMAD.MOV.U32 R32, RZ, RZ, RZ ;  /* 0x000000ffff207224 */ /* 0x000fe200078e00ff */
[----:B------:R-:W-:Y:S01]  /*2830*/  IABS R15, R6 ;  /* 0x00000006000f7213 */ /* 0x000fe20000000000 */
[----:B------:R-:W0:Y:S01]  /*2840*/  LDCU.U8 UR17, c[0x0][0x549] ;  /* 0x0000a920ff1177ac */ /* 0x000e220008000000 */
[----:B------:R-:W1:Y:S01]  /*2850*/  I2F.U32.RP R11, R19 ;  /* 0x00000013000b7306 */ /* 0x000e620000209000 */
[----:B------:R-:W-:Y:S02]  /*2860*/  IABS R12, R14 ;  /* 0x0000000e000c7213 */ /* 0x000fe40000000000 */
[----:B------:R-:W-:Y:S01]  /*2870*/  IABS R16, R7 ;  /* 0x0000000700107213 */ /* 0x000fe20000000000 */
[----:B------:R-:W2:Y:S01]  /*2880*/  LDCU.64 UR4, c[0x0][0x430] ;  /* 0x00008600ff0477ac */ /* 0x000ea20008000a00 */
[----:B------:R-:W-:Y:S02]  /*2890*/  IABS R13, R5 ;  /* 0x00000005000d7213 */ /* 0x000fe40000000000 */
[----:B------:R-:W-:Y:S01]  /*28a0*/  IABS R18, R28 ;  /* 0x0000001c00127213 */ /* 0x000fe20000000000 */
[----:B------:R-:W3:Y:S01]  /*28b0*/  I2F.U32.RP R10, R15 ;  /* 0x0000000f000a7306 */ /* 0x000ee20000209000 */
[----:B------:R-:W-:Y:S01]  /*28c0*/  IABS R17, R8 ;  /* 0x0000000800117213 */ /* 0x000fe20000000000 */
[----:B------:R-:W-:Y:S01]  /*28d0*/  UIMAD UR18, UR7, UR12, URZ ;  /* 0x0000000c071272a4 */ /* 0x000fe2000f8e02ff */
[----:B------:R-:W-:-:S03]  /*28e0*/  ISETP.NE.AND P5, PT, R8, RZ, PT ;  /* 0x000000ff0800720c */ /* 0x000fc60003fa5270 */
[----:B------:R-:W-:Y:S02]  /*28f0*/  IMAD.MOV R17, RZ, RZ, -R17 ;  /* 0x000000ffff117224 */ /* 0x000fe400078e0a11 */
[----:B-1----:R-:W1:Y:S01]  /*2900*/  MUFU.RCP R11, R11 ;  /* 0x0000000b000b7308 */ /* 0x002e620000001000 */
[----:B0-----:R-:W-:-:S04]  /*2910*/  UISETP.NE.AND UP0, UPT, UR17, URZ, UPT ;  /* 0x000000ff1100728c */ /* 0x001fc8000bf05270 */
[----:B--2---:R-:W-:-:S03]  /*2920*/  USEL UR4, UR4, 0x1, UP0 ;  /* 0x0000000104047887 */ /* 0x004fc60008000000 */
        /* <DEDUP_REMOVED lines=10> */
[----:B------:R-:W-:Y:S01]  /*29d0*/  IMAD R27, R27, R19, RZ ;  /* 0x000000131b1b7224 */ /* 0x000fe200078e02ff */
[----:B0-----:R-:W-:-:S06]  /*29e0*/  IADD3 R25, PT, PT, RZ, -R11, RZ ;  /* 0x8000000bff197210 */ /* 0x001fcc0007ffe0ff */
[----:B------:R-:W0:Y:S01]  /*29f0*/  I2F.U32.RP R26, R16 ;  /* 0x00000010001a7306 */ /* 0x000e220000209000 */
[----:B------:R-:W-:Y:S02]  /*2a00*/  HFMA2 R10, -RZ, RZ, 0, 0 ;  /* 0x00000000ff0a7431 */ /* 0x000fe400000001ff */
[----:B------:R-:W-:-:S04]  /*2a10*/  IMAD.HI.U32 R27, R33, R27, R32 ;  /* 0x0000001b211b7227 */ /* 0x000fc800078e0020 */
[----:B------:R-:W-:Y:S01]  /*2a20*/  IMAD R25, R25, R15, RZ ;  /* 0x0000000f19197224 */ /* 0x000fe200078e02ff */
[----:B------:R-:W2:Y:S01]  /*2a30*/  I2F.U32.RP R21, R13 ;  /* 0x0000000d00157306 */ /* 0x000ea20000209000 */
[----:B------:R-:W-:-:S04]  /*2a40*/  IMAD.HI.U32 R27, R27, R18, RZ ;  /* 0x000000121b1b7227 */ /* 0x000fc800078e00ff */
[----:B------:R-:W-:Y:S01]  /*2a50*/  IMAD.HI.U32 R25, R11, R25, R10 ;  /* 0x000000190b197227 */ /* 0x000fe200078e000a */
[----:B------:R-:W-:Y:S02]  /*2a60*/  IABS R11, R9 ;  /* 0x00000009000b7213 */ /* 0x000fe40000000000 */
[----:B------:R-:W-:Y:S01]  /*2a70*/  IABS R10, R6 ;  /* 0x00000006000a7213 */ /* 0x000fe20000000000 */
[----:B-1----:R-:W-:Y:S01]  /*2a80*/  VIADD R30, R30, 0xffffffe ;  /* 0x0ffffffe1e1e7836 */ /* 0x002fe20000000000 */
[----:B0-----:R-:W0:Y:S01]  /*2a90*/  MUFU.RCP R26, R26 ;  /* 0x0000001a001a7308 */ /* 0x001e220000001000 */
[----:B------:R-:W-:Y:S02]  /*2aa0*/  IMAD R17, R27, R17, R18 ;  /* 0x000000111b117224 */ /* 0x000fe400078e0212 */
[----:B------:R-:W-:Y:S02]  /*2ab0*/  IMAD.MOV R10, RZ, RZ, -R10 ;  /* 0x000000ffff0a7224 */ /* 0x000fe400078e0a0a */
[----:B------:R-:W-:Y:S01]  /*2ac0*/  IMAD.HI.U32 R25, R25, R11, RZ ;  /* 0x0000000b19197227 */ /* 0x000fe200078e00ff */
[----:B------:R-:W-:-:S02]  /*2ad0*/  ISETP.GT.U32.AND P3, PT, R19, R17, PT ;  /* 0x000000111300720c */ /* 0x000fc40003f64070 */
[----:B------:R-:W1:Y:S01]  /*2ae0*/  F2I.FTZ.U32.TRUNC.NTZ R31, R30 ;  /* 0x0000001e001f7305 */ /* 0x000e62000021f000 */
[----:B------:R-:W-:Y:S01]  /*2af0*/  IMAD R10, R25, R10, R11 ;  /* 0x0000000a190a7224 */ /* 0x000fe200078e020b */
[----:B------:R-:W-:-:S04]  /*2b00*/  LOP3.LUT R11, R28, R8, RZ, 0x3c, !PT ;  /* 0x000000081c0b7212 */ /* 0x000fc800078e3cff */
[----:B------:R-:W-:Y:S02]  /*2b10*/  ISETP.GT.U32.AND P1, PT, R15, R10, PT ;  /* 0x0000000a0f00720c */ /* 0x000fe40003f24070 */
[----:B--2---:R-:W2:Y:S01]  /*2b20*/  MUFU.RCP R21, R21 ;  /* 0x0000001500157308 */ /* 0x004ea20000001000 */
[----:B------:R-:W-:Y:S01]  /*2b30*/  ISETP.GE.AND P2, PT, R11, RZ, PT ;  /* 0x000000ff0b00720c */ /* 0x000fe20003f46270 */
[----:B0-----:R-:W-:Y:S01]  /*2b40*/  VIADD R26, R26, 0xffffffe ;  /* 0x0ffffffe1a1a7836 */ /* 0x001fe20000000000 */
[----:B------:R-:W-:Y:S01]  /*2b50*/  @!P3 IADD3 R27, PT, PT, R27, 0x1, RZ ;  /* 0x000000011b1bb810 */ /* 0x000fe20007ffe0ff */
[----:B------:R-:W-:Y:S01]  /*2b60*/  @!P3 IMAD.IADD R17, R17, 0x1, -R19 ;  /* 0x000000011111b824 */ /* 0x000fe200078e0a13 */
[----:B------:R-:W-:Y:S02]  /*2b70*/  ISETP.NE.AND P3, PT, R6, RZ, PT ;  /* 0x000000ff0600720c */ /* 0x000fe40003f65270 */
[----:B-1----:R-:W-:Y:S01]  /*2b80*/  IADD3 R18, PT, PT, RZ, -R31, RZ ;  /* 0x8000001fff127210 */ /* 0x002fe20007ffe0ff */
[----:B------:R2:W0:Y:S01]  /*2b90*/  F2I.FTZ.U32.TRUNC.NTZ R11, R26 ;  /* 0x0000001a000b7305 */ /* 0x000422000021f000 */
[----:B------:R-:W-:Y:S01]  /*2ba0*/  IMAD.MOV.U32 R30, RZ, RZ, RZ ;  /* 0x000000ffff1e7224 */ /* 0x000fe200078e00ff */
[----:B------:R-:W-:-:S02]  /*2bb0*/  ISETP.GE.U32.AND P6, PT, R17, R19, PT ;  /* 0x000000131100720c */ /* 0x000fc40003fc6070 */
[----:B------:R-:W-:Y:S01]  /*2bc0*/  IMAD R18, R18, R12, RZ ;  /* 0x0000000c12127224 */ /* 0x000fe200078e02ff */
[-C--:B------:R-:W-:Y:S02]  /*2bd0*/  @!P1 IADD3 R10, PT, PT, R10, -R15.reuse, RZ ;  /* 0x8000000f0a0a9210 */ /* 0x080fe40007ffe0ff */
[----:B------:R-:W-:Y:S01]  /*2be0*/  LOP3.LUT R17, R9, R6, RZ, 0x3c, !PT ;  /* 0x0000000609117212 */ /* 0x000fe200078e3cff */
[----:B------:R-:W-:Y:S01]  /*2bf0*/  IMAD.HI.U32 R30, R31, R18, R30 ;  /* 0x000000121f1e7227 */ /* 0x000fe200078e001e */
[----:B------:R-:W-:Y:S02]  /*2c00*/  ISETP.GE.U32.AND P4, PT, R10, R15, PT ;  /* 0x0000000f0a00720c */ /* 0x000fe40003f86070 */
[----:B------:R-:W-:Y:S02]  /*2c10*/  IABS R18, R2 ;  /* 0x0000000200127213 */ /* 0x000fe40000000000 */
[----:B------:R-:W-:Y:S02]  /*2c20*/  ISETP.GE.AND P0, PT, R17, RZ, PT ;  /* 0x000000ff1100720c */ /* 0x000fe40003f06270 */
[----:B--2---:R-:W-:Y:S01]  /*2c30*/  IADD3 R26, PT, PT, R21, 0xffffffe, RZ ;  /* 0x0ffffffe151a7810 */ /* 0x004fe20007ffe0ff */
[----:B------:R-:W-:Y:S01]  /*2c40*/  IMAD.HI.U32 R19, R30, R18, RZ ;  /* 0x000000121e137227 */ /* 0x000fe200078e00ff */
[----:B------:R-:W-:-:S02]  /*2c50*/  IABS R21, R14 ;  /* 0x0000000e00157213 */ /* 0x000fc40000000000 */
[----:B------:R-:W1:Y:S01]  /*2c60*/  F2I.FTZ.U32.TRUNC.NTZ R31, R26 ;  /* 0x0000001a001f7305 */ /* 0x000e62000021f000 */
[----:B0-----:R-:W-:Y:S01]  /*2c70*/  IMAD.MOV R10, RZ, RZ, -R11 ;  /* 0x000000ffff0a7224 */ /* 0x001fe200078e0a0b */
[----:B------:R-:W-:Y:S01]  /*2c80*/  @!P1 IADD3 R25, PT, PT, R25, 0x1, RZ ;  /* 0x0000000119199810 */ /* 0x000fe20007ffe0ff */
[----:B------:R-:W-:Y:S02]  /*2c90*/  IMAD.MOV R21, RZ, RZ, -R21 ;  /* 0x000000ffff157224 */ /* 0x000fe400078e0a15 */
[----:B------:R-:W-:Y:S02]  /*2ca0*/  @P6 VIADD R27, R27, 0x1 ;  /* 0x000000011b1b6836 */ /* 0x000fe40000000000 */
[----:B------:R-:W-:Y:S02]  /*2cb0*/  IMAD R18, R19, R21, R18 ;  /* 0x0000001513127224 */ /* 0x000fe400078e0212 */
[----:B------:R-:W-:Y:S01]  /*2cc0*/  IMAD.MOV.U32 R17, RZ, RZ, R10 ;  /* 0x000000ffff117224 */ /* 0x000fe200078e000a */
[----:B------:R-:W-:Y:S01]  /*2cd0*/  @!P2 IADD3 R27, PT, PT, -R27, RZ, RZ ;  /* 0x000000ff1b1ba210 */ /* 0x000fe20007ffe1ff */
[----:B------:R-:W-:Y:S01]  /*2ce0*/  @P4 VIADD R25, R25, 0x1 ;  /* 0x0000000119194836 */ /* 0x000fe20000000000 */
[----:B------:R-:W-:Y:S01]  /*2cf0*/  ISETP.GT.U32.AND P1, PT, R12, R18, PT ;  /* 0x000000120c00720c */ /* 0x000fe20003f24070 */
[----:B------:R-:W-:Y:S01]  /*2d00*/  IMAD.MOV.U32 R10, RZ, RZ, RZ ;  /* 0x000000ffff0a7224 */ /* 0x000fe200078e00ff */
[----:B------:R-:W-:Y:S01]  /*2d10*/  @!P5 LOP3.LUT R27, RZ, R8, RZ, 0x33, !PT ;  /* 0x00000008ff1bd212 */ /* 0x000fe200078e33ff */
[----:B-1----:R-:W-:Y:S01]  /*2d20*/  IMAD.MOV R15, RZ, RZ, -R31 ;  /* 0x000000ffff0f7224 */ /* 0x002fe200078e0a1f */
[----:B------:R-:W-:Y:S01]  /*2d30*/  ISETP.NE.AND P4, PT, R14, RZ, PT ;  /* 0x000000ff0e00720c */ /* 0x000fe20003f85270 */
[----:B------:R-:W-:Y:S01]  /*2d40*/  IMAD R17, R17, R16, RZ ;  /* 0x0000001011117224 */ /* 0x000fe200078e02ff */
[----:B------:R-:W-:Y:S01]  /*2d50*/  IABS R21, R27 ;  /* 0x0000001b00157213 */ /* 0x000fe20000000000 */
[----:B------:R-:W-:Y:S01]  /*2d60*/  IMAD R15, R15, R13, RZ ;  /* 0x0000000d0f0f7224 */ /* 0x000fe200078e02ff */
[----:B------:R-:W-:Y:S01]  /*2d70*/  ISETP.NE.AND P5, PT, R7, RZ, PT ;  /* 0x000000ff0700720c */ /* 0x000fe20003fa5270 */
[----:B------:R-:W-:-:S02]  /*2d80*/  IMAD.MOV.U32 R30, RZ, RZ, RZ ;  /* 0x000000ffff1e7224 */ /* 0x000fc400078e00ff */
[----:B------:R-:W-:Y:S01]  /*2d90*/  @!P0 IMAD.MOV R25, RZ, RZ, -R25 ;  /* 0x000000ffff198224 */ /* 0x000fe200078e0a19 */
[----:B------:R-:W-:Y:S01]  /*2da0*/  @!P3 LOP3.LUT R25, RZ, R6, RZ, 0x33, !PT ;  /* 0x00000006ff19b212 */ /* 0x000fe200078e33ff */
[----:B------:R-:W-:Y:S01]  /*2db0*/  IMAD.HI.U32 R10, R11, R17, R10 ;  /* 0x000000110b0a7227 */ /* 0x000fe200078e000a */
[----:B------:R-:W-:Y:S02]  /*2dc0*/  IABS R17, R7 ;  /* 0x0000000700117213 */ /* 0x000fe40000000000 */
[----:B------:R-:W-:Y:S01]  /*2dd0*/  IABS R11, R5 ;  /* 0x00000005000b7213 */ /* 0x000fe20000000000 */
[----:B------:R-:W-:Y:S01]  /*2de0*/  IMAD.HI.U32 R30, R31, R15, R30 ;  /* 0x0000000f1f1e7227 */ /* 0x000fe200078e001e */
[----:B------:R-:W-:Y:S02]  /*2df0*/  IABS R15, R25 ;  /* 0x00000019000f7213 */ /* 0x000fe40000000000 */
[----:B------:R-:W-:Y:S01]  /*2e00*/  IADD3 R17, PT, PT, RZ, -R17, RZ ;  /* 0x80000011ff117210 */ /* 0x000fe20007ffe0ff */
[----:B------:R-:W-:Y:S01]  /*2e10*/  IMAD.HI.U32 R10, R10, R21, RZ ;  /* 0x000000150a0a7227 */ /* 0x000fe200078e00ff */
[----:B------:R-:W-:-:S03]  /*2e20*/  @!P1 IADD3 R19, PT, PT, R19, 0x1, RZ ;  /* 0x0000000113139810 */ /* 0x000fc60007ffe0ff */
[----:B------:R-:W-:Y:S02]  /*2e30*/  IMAD.MOV R11, RZ, RZ, -R11 ;  /* 0x000000ffff0b7224 */ /* 0x000fe400078e0a0b */
[----:B------:R-:W-:-:S04]  /*2e40*/  IMAD.HI.U32 R30, R30, R15, RZ ;  /* 0x0000000f1e1e7227 */ /* 0x000fc800078e00ff */
[----:B------:R-:W-:Y:S02]  /*2e50*/  @!P1 IMAD.IADD R18, R18, 0x1, -R12 ;  /* 0x0000000112129824 */ /* 0x000fe400078e0a0c */
[----:B------:R-:W-:Y:S02]  /*2e60*/  IMAD R17, R10, R17, R21 ;  /* 0x000000110a117224 */ /* 0x000fe400078e0215 */
[----:B------:R-:W-:Y:S01]  /*2e70*/  IMAD R11, R30, R11, R15 ;  /* 0x0000000b1e0b7224 */ /* 0x000fe200078e020f */
[----:B------:R-:W-:Y:S02]  /*2e80*/  ISETP.GE.U32.AND P2, PT, R18, R12, PT ;  /* 0x0000000c1200720c */ /* 0x000fe40003f46070 */
[----:B------:R-:W-:Y:S02]  /*2e90*/  ISETP.GT.U32.AND P3, PT, R16, R17, PT ;  /* 0x000000111000720c */ /* 0x000fe40003f64070 */
[----:B------:R-:W-:Y:S02]  /*2ea0*/  LOP3.LUT R12, R2, R14, RZ, 0x3c, !PT ;  /* 0x0000000e020c7212 */ /* 0x000fe400078e3cff */
[----:B------:R-:W-:-:S02]  /*2eb0*/  ISETP.GT.U32.AND P1, PT, R13, R11, PT ;  /* 0x0000000b0d00720c */ /* 0x000fc40003f24070 */
[----:B------:R-:W-:Y:S02]  /*2ec0*/  ISETP.GE.AND P0, PT, R12, RZ, PT ;  /* 0x000000ff0c00720c */ /* 0x000fe40003f06270 */
[----:B------:R-:W-:-:S03]  /*2ed0*/  LOP3.LUT R12, R27, R7, RZ, 0x3c, !PT ;  /* 0x000000071b0c7212 */ /* 0x000fc600078e3cff */
[----:B------:R-:W-:Y:S01]  /*2ee0*/  @P2 VIADD R19, R19, 0x1 ;  /* 0x0000000113132836 */ /* 0x000fe20000000000 */
[----:B------:R-:W-:Y:S01]  /*2ef0*/  ISETP.GE.AND P2, PT, R12, RZ, PT ;  /* 0x000000ff0c00720c */ /* 0x000fe20003f46270 */
[----:B------:R-:W-:Y:S01]  /*2f00*/  @!P3 VIADD R10, R10, 0x1 ;  /* 0x000000010a0ab836 */ /* 0x000fe20000000000 */
[-C--:B------:R-:W-:Y:S02]  /*2f10*/  @!P3 IADD3 R17, PT, PT, R17, -R16.reuse, RZ ;  /* 0x800000101111b210 */ /* 0x080fe40007ffe0ff */
[----:B------:R-:W-:Y:S01]  /*2f20*/  LOP3.LUT R12, R25, R5, RZ, 0x3c, !PT ;  /* 0x00000005190c7212 */ /* 0x000fe200078e3cff */
[----:B------:R-:W-:Y:S01]  /*2f30*/  @!P1 IMAD.IADD R11, R11, 0x1, -R13 ;  /* 0x000000010b0b9824 */ /* 0x000fe200078e0a0d */
[----:B------:R-:W-:Y:S01]  /*2f40*/  ISETP.GE.U32.AND P6, PT, R17, R16, PT ;  /* 0x000000101100720c */ /* 0x000fe20003fc6070 */
[----:B------:R-:W-:Y:S01]  /*2f50*/  @!P0 IMAD.MOV R19, RZ, RZ, -R19 ;  /* 0x000000ffff138224 */ /* 0x000fe200078e0a13 */
[----:B------:R-:W-:Y:S01]  /*2f60*/  @!P4 LOP3.LUT R19, RZ, R14, RZ, 0x33, !PT ;  /* 0x0000000eff13c212 */ /* 0x000fe200078e33ff */
[----:B------:R-:W-:Y:S01]  /*2f70*/  @!P1 VIADD R30, R30, 0x1 ;  /* 0x000000011e1e9836 */ /* 0x000fe20000000000 */
[----:B------:R-:W-:-:S02]  /*2f80*/  ISETP.GE.U32.AND P4, PT, R11, R13, PT ;  /* 0x0000000d0b00720c */ /* 0x000fc40003f86070 */
[----:B------:R-:W-:Y:S01]  /*2f90*/  ISETP.GE.AND P0, PT, R12, RZ, PT ;  /* 0x000000ff0c00720c */ /* 0x000fe20003f06270 */
[----:B------:R-:W-:Y:S01]  /*2fa0*/  IMAD.WIDE R16, R19, UR13, RZ ;  /* 0x0000000d13107c25 */ /* 0x000fe2000f8e02ff */
[----:B------:R-:W-:Y:S02]  /*2fb0*/  ISETP.NE.AND P3, PT, R5, RZ, PT ;  /* 0x000000ff0500720c */ /* 0x000fe40003f65270 */
[----:B------:R-:W-:Y:S01]  /*2fc0*/  IADD3 R11, PT, PT, -R27, RZ, RZ ;  /* 0x000000ff1b0b7210 */ /* 0x000fe20007ffe1ff */
[----:B------:R-:W-:Y:S02]  /*2fd0*/  IMAD.MOV R19, RZ, RZ, -R19 ;  /* 0x000000ffff137224 */ /* 0x000fe400078e0a13 */
[----:B------:R-:W-:Y:S01]  /*2fe0*/  @P6 IADD3 R10, PT, PT, R10, 0x1, RZ ;  /* 0x000000010a0a6810 */ /* 0x000fe20007ffe0ff */
[----:B------:R-:W-:-:S04]  /*2ff0*/  IMAD.WIDE.U32 R12, R0, UR4, R16 ;  /* 0x00000004000c7c25 */ /* 0x000fc8000f8e0010 */
[----:B------:R-:W-:Y:S02]  /*3000*/  @P4 VIADD R30, R30, 0x1 ;  /* 0x000000011e1e4836 */ /* 0x000fe40000000000 */
[----:B------:R-:W-:Y:S01]  /*3010*/  @!P2 IMAD.MOV R10, RZ, RZ, -R10 ;  /* 0x000000ffff0aa224 */ /* 0x000fe200078e0a0a */
[----:B------:R-:W-:Y:S01]  /*3020*/  @!P5 LOP3.LUT R10, RZ, R7, RZ, 0x33, !PT ;  /* 0x00000007ff0ad212 */ /* 0x000fe200078e33ff */
[----:B------:R-:W-:Y:S01]  /*3030*/  IMAD R11, R8, R11, R28 ;  /* 0x0000000b080b7224 */ /* 0x000fe200078e021c */
[----:B------:R-:W-:Y:S01]  /*3040*/  @!P0 IADD3 R30, PT, PT, -R30, RZ, RZ ;  /* 0x000000ff1e1e8210 */ /* 0x000fe20007ffe1ff */
[----:B------:R-:W-:Y:S01]  /*3050*/  IMAD R13, R0, UR17, R13 ;  /* 0x00000011000d7c24 */ /* 0x000fe2000f8e020d */
[----:B------:R-:W-:Y:S01]  /*3060*/  @!P3 LOP3.LUT R30, RZ, R5, RZ, 0x33, !PT ;  /* 0x00000005ff1eb212 */ /* 0x000fe200078e33ff */
[----:B------:R-:W-:Y:S01]  /*3070*/  IMAD R19, R14, R19, R2 ;  /* 0x000000130e137224 */ /* 0x000fe200078e0202 */
[----:B------:R-:W-:Y:S01]  /*3080*/  UIMAD UR17, UR8, UR4, URZ ;  /* 0x00000004081172a4 */ /* 0x000fe2000f8e02ff */
[----:B------:R-:W-:Y:S01]  /*3090*/  IMAD.MOV R2, RZ, RZ, -R25 ;  /* 0x000000ffff027224 */ /* 0x000fe200078e0a19 */
[----:B------:R-:W-:Y:S01]  /*30a0*/  IADD3 R0, PT, PT, -R30, RZ, RZ ;  /* 0x000000ff1e007210 */ /* 0x000fe20007ffe1ff */
[----:B------:R-:W-:-:S02]  /*30b0*/  IMAD.MOV R8, RZ, RZ, -R10 ;  /* 0x000000ffff087224 */ /* 0x000fc400078e0a0a */
[----:B------:R-:W-:Y:S01]  /*30c0*/  IMAD.WIDE R14, R11, UR5, RZ ;  /* 0x000000050b0e7c25 */ /* 0x000fe2000f8e02ff */
[----:B------:R-:W0:Y:S03]  /*30d0*/  LDCU.64 UR4, c[0x0][0x420] ;  /* 0x00008400ff0477ac */ /* 0x000e260008000a00 */
[----:B------:R-:W-:-:S04]  /*30e0*/  IMAD.WIDE R12, R19, UR12, R12 ;  /* 0x0000000c130c7c25 */ /* 0x000fc8000f8e020c */
        /* <DEDUP_REMOVED lines=18> */
.L_x_133:
[----:B------:R-:W0:Y:S01]  /*3210*/  LDC.64 R2, c[0x0][0x420] ;  /* 0x00010800ff027b82 */ /* 0x000e220000000a00 */
[----:B------:R-:W-:-:S05]  /*3220*/  IADD3 R9, PT, PT, R9, UR15, RZ ;  /* 0x0000000f09097c10 */ /* 0x000fca000fffe0ff */
[----:B0-----:R-:W-:-:S05]  /*3230*/  IMAD.WIDE.U32 R2, R9, 0x4, R2 ;  /* 0x0000000409027825 */ /* 0x001fca00078e0002 */
[----:B------:R1:W-:Y:S02]  /*3240*/  STG.E desc[UR10][R2.64], R22 ;  /* 0x0000001602007986 */ /* 0x0003e4000c10190a */
.L_x_132:
[----:B------:R-:W-:Y:S05]  /*3250*/  BSYNC.RECONVERGENT B1 ;  /* 0x0000000000017941 */ /* 0x000fea0003800200 */
.L_x_131:
[----:B------:R-:W2:Y:S01]  /*3260*/  LDCU UR6, c[0x0][0x534] ;  /* 0x0000a680ff0677ac */ /* 0x000ea20008000800 */
[----:B------:R-:W3:Y:S01]  /*3270*/  LDC R9, c[0x0][0x44c] ;  /* 0x00011300ff097b82 */ /* 0x000ee20000000800 */
[----:B------:R-:W-:Y:S01]  /*3280*/  BSSY.RECONVERGENT B0, `(.L_x_139) ;  /* 0x0000011000007945 */ /* 0x000fe20003800200 */
[----:B------:R-:W-:Y:S01]  /*3290*/  IMAD.SHL.U32 R21, R20, 0x4, RZ ;  /* 0x0000000414157824 */ /* 0x000fe200078e00ff */
[----:B--2---:R-:W-:-:S04]  /*32a0*/  ISETP.GE.AND P0, PT, R24, UR6, PT ;  /* 0x0000000618007c0c */ /* 0x004fc8000bf06270 */
[----:B------:R-:W-:-:S13]  /*32b0*/  ISETP.GT.U32.OR P0, PT, R20, 0x3f, P0 ;  /* 0x0000003f1400780c */ /* 0x000fda0000704470 */
[----:B------:R-:W-:Y:S05]  /*32c0*/  @P0 BRA `(.L_x_140) ;  /* 0x0000000000300947 */ /* 0x000fea0003800000 */
[----:B------:R-:W2:Y:S01]  /*32d0*/  S2R R0, SR_CgaCtaId ;  /* 0x0000000000007919 */ /* 0x000ea20000008800 */
[----:B------:R-:W-:Y:S01]  /*32e0*/  FADD.FTZ R4, -R22, R23 ;  /* 0x0000001716047221 */ /* 0x000fe20000010100 */
[----:B01----:R-:W-:Y:S02]  /*32f0*/  MOV R2, 0x400 ;  /* 0x0000040000027802 */ /* 0x003fe40000000f00 */
[----:B------:R-:W-:Y:S01]  /*3300*/  LOP3.LUT R3, R20, 0xf, RZ, 0xc0, !PT ;  /* 0x0000000f14037812 */ /* 0x000fe200078ec0ff */
[----:B------:R-:W-:-:S06]  /*3310*/  FMUL.FTZ R4, R4, 1.4426950216293334961 ;  /* 0x3fb8aa3b04047820 */ /* 0x000fcc0000410000 */
[----:B------:R-:W0:Y:S01]  /*3320*/  MUFU.EX2 R4, R4 ;  /* 0x0000000400047308 */ /* 0x000e220000000800 */
[----:B--2---:R-:W-:Y:S02]  /*3330*/  LEA R0, R0, R2, 0x18 ;  /* 0x0000000200007211 */ /* 0x004fe400078ec0ff */
[----:B------:R-:W-:-:S03]  /*3340*/  SHF.R.U32.HI R2, RZ, 0x2, R20 ;  /* 0x00000002ff027819 */ /* 0x000fc60000011614 */
[----:B------:R-:W-:Y:S01]  /*3350*/  IMAD R0, R3, 0x14, R0 ;  /* 0x0000001403007824 */ /* 0x000fe200078e0200 */
[----:B------:R-:W-:-:S05]  /*3360*/  LOP3.LUT R2, R2, 0xfc, RZ, 0xc0, !PT ;  /* 0x000000fc02027812 */ /* 0x000fca00078ec0ff */
[----:B------:R-:W-:-:S05]  /*3370*/  IMAD.IADD R0, R0, 0x1, R2 ;  /* 0x0000000100007824 */ /* 0x000fca00078e0202 */
[----:B0-----:R2:W-:Y:S02]  /*3380*/  STS [R0], R4 ;  /* 0x0000000400007388 */ /* 0x0015e40000000800 */
.L_x_140:
[----:B------:R-:W-:Y:S05]  /*3390*/  BSYNC.RECONVERGENT B0 ;  /* 0x0000000000007941 */ /* 0x000fea0003800200 */
.L_x_139:
[----:B------:R-:W-:Y:S01]  /*33a0*/  BAR.SYNC.DEFER_BLOCKING 0x0 ;  /* 0x0000000000007b1d */ /* 0x000fe20000010000 */
[----:B------:R-:W-:Y:S01]  /*33b0*/  IMAD.SHL.U32 R24, R20, 0x8, RZ ;  /* 0x0000000814187824 */ /* 0x000fe200078e00ff */
[----:B------:R-:W-:Y:S01]  /*33c0*/  LOP3.LUT R21, R21, 0x7c, RZ, 0xc0, !PT ;  /* 0x0000007c15157812 */ /* 0x000fe200078ec0ff */
[----:B------:R-:W-:Y:S01]  /*33d0*/  UISETP.GE.AND UP0, UPT, UR6, 0x1, UPT ;  /* 0x000000010600788c */ /* 0x000fe2000bf06270 */
[----:B---3--:R-:W-:Y:S01]  /*33e0*/  IMAD R10, R9, UR15, RZ ;  /* 0x0000000f090a7c24 */ /* 0x008fe2000f8e02ff */
[----:B------:R-:W-:Y:S01]  /*33f0*/  SHF.R.U32.HI R20, RZ, 0x5, R20 ;  /* 0x00000005ff147819 */ /* 0x000fe20000011614 */
[----:B--2---:R-:W-:Y:S01]  /*3400*/  IMAD.MOV.U32 R0, RZ, RZ, RZ ;  /* 0x000000ffff007224 */ /* 0x004fe200078e00ff */
[----:B------:R-:W-:Y:S02]  /*3410*/  LOP3.LUT R24, R21, 0x1f00, R24, 0xf8, !PT ;  /* 0x00001f0015187812 */ /* 0x000fe400078ef818 */
[----:B01----:R-:W-:Y:S02]  /*3420*/  CS2R R2, SRZ ;  /* 0x0000000000027805 */ /* 0x003fe4000001ff00 */
[----:B------:R-:W-:-:S02]  /*3430*/  CS2R R4, SRZ ;  /* 0x0000000000047805 */ /* 0x000fc4000001ff00 */
[----:B------:R-:W-:Y:S02]  /*3440*/  CS2R R6, SRZ ;  /* 0x0000000000067805 */ /* 0x000fe4000001ff00 */
[C---:B------:R-:W-:Y:S01]  /*3450*/  IADD3 R24, P0, PT, R10.reuse, R24, RZ ;  /* 0x000000180a187210 */ /* 0x040fe20007f1e0ff */
[----:B------:R-:W-:Y:S01]  /*3460*/  IMAD.MOV.U32 R8, RZ, RZ, RZ ;  /* 0x000000ffff087224 */ /* 0x000fe200078e00ff */
[----:B------:R-:W-:Y:S02]  /*3470*/  LOP3.LUT R11, R21, 0x80, RZ, 0xfc, !PT ;  /* 0x00000080150b7812 */ /* 0x000fe400078efcff */
[----:B------:R-:W-:Y:S01]  /*3480*/  LEA.HI.X.SX32 R10, R10, RZ, 0x1, P0 ;  /* 0x000000ff0a0a7211 */ /* 0x000fe200000f0eff */
[----:B------:R-:W-:Y:S08]  /*3490*/  BRA.U !UP0, `(.L_x_141) ;  /* 0x0000000908907547 */ /* 0x000ff0000b800000 */
[----:B------:R-:W0:Y:S01]  /*34a0*/  LDCU.64 UR4, c[0x0][0x3f8] ;  /* 0x00007f00ff0477ac */ /* 0x000e220008000a00 */
[C---:B------:R-:W-:Y:S01]  /*34b0*/  SHF.L.U64.HI R10, R24.reuse, 0x2, R10 ;  /* 0x00000002180a7819 */ /* 0x040fe2000001020a */
[----:B------:R-:W-:Y:S01]  /*34c0*/  IMAD R23, R9, UR16, RZ ;  /* 0x0000001009177c24 */ /* 0x000fe2000f8e02ff */
[----:B------:R-:W-:Y:S01]  /*34d0*/  CS2R R18, SRZ ;  /* 0x0000000000127805 */ /* 0x000fe2000001ff00 */
[----:B------:R-:W-:Y:S01]  /*34e0*/  UISETP.GE.U32.AND UP0, UPT, UR6, 0x4, UPT ;  /* 0x000000040600788c */ /* 0x000fe2000bf06070 */
[----:B------:R-:W-:Y:S01]  /*34f0*/  IMAD.MOV.U32 R22, RZ, RZ, RZ ;  /* 0x000000ffff167224 */ /* 0x000fe200078e00ff */
[----:B------:R-:W-:Y:S01]  /*3500*/  CS2R R16, SRZ ;  /* 0x0000000000107805 */ /* 0x000fe2000001ff00 */
[----:B------:R-:W-:Y:S01]  /*3510*/  IMAD.MOV.U32 R0, RZ, RZ, RZ ;  /* 0x000000ffff007224 */ /* 0x000fe200078e00ff */
[----:B------:R-:W-:Y:S02]  /*3520*/  CS2R R14, SRZ ;  /* 0x00000000000e7805 */ /* 0x000fe4000001ff00 */
[----:B------:R-:W-:Y:S01]  /*3530*/  CS2R R12, SRZ ;  /* 0x00000000000c7805 */ /* 0x000fe2000001ff00 */
[----:B------:R-:W-:Y:S01]  /*3540*/  UIADD3 UR7, UPT, UPT, UR16, -UR15, URZ ;  /* 0x8000000f10077290 */ /* 0x000fe2000fffe0ff */
[----:B0-----:R-:W-:Y:S01]  /*3550*/  LEA R24, P0, R24, UR4, 0x2 ;  /* 0x0000000418187c11 */ /* 0x001fe2000f8010ff */
[----:B------:R-:W-:-:S03]  /*3560*/  ULOP3.LUT UR4, UR6, 0x3, URZ, 0xc0, !UPT ;  /* 0x0000000306047892 */ /* 0x000fc6000f8ec0ff */
        /* <DEDUP_REMOVED lines=17> */
.L_x_151:
        /* <DEDUP_REMOVED lines=11> */
.L_x_144:
[----:B------:R-:W-:Y:S05]  /*3730*/  BSYNC.RECONVERGENT B0 ;  /* 0x0000000000007941 */ /* 0x000fea0003800200 */
.L_x_143:
        /* <DEDUP_REMOVED lines=21> */
.L_x_146:
[----:B------:R-:W-:Y:S05]  /*3890*/  BSYNC.RECONVERGENT B0 ;  /* 0x0000000000007941 */ /* 0x000fea0003800200 */
.L_x_145:
        /* <DEDUP_REMOVED lines=21> */
.L_x_148:
[----:B------:R-:W-:Y:S05]  /*39f0*/  BSYNC.RECONVERGENT B0 ;  /* 0x0000000000007941 */ /* 0x000fea0003800200 */
.L_x_147:
        /* <DEDUP_REMOVED lines=20> */
.L_x_150:
[----:B------:R-:W-:Y:S05]  /*3b40*/  BSYNC.RECONVERGENT B0 ;  /* 0x0000000000007941 */ /* 0x000fea0003800200 */
.L_x_149:
        /* <DEDUP_REMOVED lines=15> */
.L_x_142:
[----:B------:R-:W-:-:S09]  /*3c40*/  UISETP.NE.AND UP0, UPT, UR4, URZ, UPT ;  /* 0x000000ff0400728c */ /* 0x000fd2000bf05270 */
        /* <DEDUP_REMOVED lines=9> */
[----:B0-----:R-:W-:Y:S02]  /*3ce0*/  ULEA UR9, UR9, UR12, 0x18 ;  /* 0x0000000c09097291 */ /* 0x001fe4000f8ec0ff */
[----:B------:R-:W-:-:S04]  /*3cf0*/  UIADD3 UR12, UPT, UPT, -UR4, URZ, URZ ;  /* 0x000000ff040c7290 */ /* 0x000fc8000fffe1ff */
[----:B-1----:R-:W-:-:S08]  /*3d00*/  LEA R10, R22, UR9, 0x2 ;  /* 0x00000009160a7c11 */ /* 0x002fd0000f8e10ff */
.L_x_154:
        /* <DEDUP_REMOVED lines=16> */
.L_x_153:
[----:B------:R-:W-:Y:S05]  /*3e10*/  BSYNC.RECONVERGENT B0 ;  /* 0x0000000000007941 */ /* 0x000fea0003800200 */
.L_x_152:
[----:B------:R-:W-:Y:S01]  /*3e20*/  UISETP.NE.AND UP0, UPT, UR12, URZ, UPT ;  /* 0x000000ff0c00728c */ /* 0x000fe2000bf05270 */
[C---:B-1---5:R-:W-:Y:S01]  /*3e30*/  FFMA.FTZ R8, R9.reuse, R12, R8 ;  /* 0x0000000c09087223 */ /* 0x062fe20000010008 */
[C---:B------:R-:W-:Y:S01]  /*3e40*/  FFMA.FTZ R7, R9.reuse, R13, R7 ;  /* 0x0000000d09077223 */ /* 0x040fe20000010007 */
[C---:B------:R-:W-:Y:S01]  /*3e50*/  FFMA.FTZ R6, R9.reuse, R14, R6 ;  /* 0x0000000e09067223 */ /* 0x040fe20000010006 */
[C---:B------:R-:W-:Y:S01]  /*3e60*/  FFMA.FTZ R5, R9.reuse, R15, R5 ;  /* 0x0000000f09057223 */ /* 0x040fe20000010005 */
[----:B------:R-:W-:Y:S01]  /*3e70*/  FFMA.FTZ R4, R9, R16, R4 ;  /* 0x0000001009047223 */ /* 0x000fe20000010004 */
[----:B------:R-:W-:Y:S01]  /*3e80*/  IADD3.X R25, PT, PT, R27, R23, RZ, P3, !PT ;  /* 0x000000171b197210 */ /* 0x000fe20001ffe4ff */
[C---:B------:R-:W-:Y:S01]  /*3e90*/  FFMA.FTZ R3, R9.reuse, R17, R3 ;  /* 0x0000001109037223 */ /* 0x040fe20000010003 */
[C---:B------:R-:W-:Y:S01]  /*3ea0*/  FFMA.FTZ R2, R9.reuse, R18, R2 ;  /* 0x0000001209027223 */ /* 0x040fe20000010002 */
[----:B0-----:R-:W-:Y:S01]  /*3eb0*/  IADD3 R10, PT, PT, R10, 0x14, RZ ;  /* 0x000000140a0a7810 */ /* 0x001fe20007ffe0ff */
[----:B------:R-:W-:Y:S01]  /*3ec0*/  FFMA.FTZ R0, R9, R19, R0 ;  /* 0x0000001309007223 */ /* 0x000fe20000010000 */
[----:B------:R-:W-:Y:S06]  /*3ed0*/  BRA.U UP0, `(.L_x_154) ;  /* 0xfffffffd008c7547 */ /* 0x000fec000b83ffff */
.L_x_141:
        /* <DEDUP_REMOVED lines=13> */
[----:B------:R-:W-:Y:S01]  /*3fb0*/  F2FP.F16.F32.PACK_AB R5, R5, R6 ;  /* 0x000000060505723e */ /* 0x000fe200000000ff */
[----:B------:R-:W-:Y:S01]  /*3fc0*/  IMAD.MOV.U32 R6, RZ, RZ, R7 ;  /* 0x000000ffff067224 */ /* 0x000fe200078e0007 */
[----:B------:R-:W-:-:S02]  /*3fd0*/  F2FP.F16.F32.PACK_AB R4, R3, R4 ;  /* 0x000000040304723e */ /* 0x000fc400000000ff */
[----:B------:R-:W-:Y:S02]  /*3fe0*/  MOV R7, R5 ;  /* 0x0000000500077202 */ /* 0x000fe40000000f00 */
[----:B------:R-:W-:Y:S01]  /*3ff0*/  F2FP.F16.F32.PACK_AB R5, R0, R2 ;  /* 0x000000020005723e */ /* 0x000fe200000000ff */
[----:B-----5:R-:W5:Y:S01]  /*4000*/  MUFU.RCP R18, R18 ;  /* 0x0000001200127308 */ /* 0x020f620000001000 */
[----:B0-----:R-:W-:Y:S01]  /*4010*/  IABS R12, R13 ;  /* 0x0000000d000c7213 */ /* 0x001fe20000000000 */
[----:B-----5:R-:W-:-:S06]  /*4020*/  VIADD R18, R18, 0xffffffe ;  /* 0x0ffffffe12127836 */ /* 0x020fcc0000000000 */
        /* <DEDUP_REMOVED lines=8> */
[----:B0-----:R-:W0:Y:S04]  /*40b0*/  MUFU.RCP R9, R9 ;  /* 0x0000000900097308 */ /* 0x001e280000001000 */
[----:B------:R-:W-:-:S13]  /*40c0*/  ISETP.GT.U32.AND P1, PT, R14, R10, PT ;  /* 0x0000000a0e00720c */ /* 0x000fda0003f24070 */
[----:B------:R-:W-:Y:S02]  /*40d0*/  @!P1 IMAD.IADD R10, R10, 0x1, -R14 ;  /* 0x000000010a0a9824 */ /* 0x000fe400078e0a0e */
[----:B------:R-:W-:Y:S01]  /*40e0*/  @!P1 VIADD R15, R15, 0x1 ;  /* 0x000000010f0f9836 */ /* 0x000fe20000000000 */
[----:B0-----:R-:W-:Y:S02]  /*40f0*/  IADD3 R9, PT, PT, R9, 0xffffffe, RZ ;  /* 0x0ffffffe09097810 */ /* 0x001fe40007ffe0ff */
[----:B------:R-:W-:Y:S02]  /*4100*/  ISETP.GE.U32.AND P2, PT, R10, R14, PT ;  /* 0x0000000e0a00720c */ /* 0x000fe40003f46070 */
[----:B------:R-:W-:Y:S01]  /*4110*/  LOP3.LUT R10, R20, UR8, RZ, 0x3c, !PT ;  /* 0x00000008140a7c12 */ /* 0x000fe2000f8e3cff */
[----:B------:R-:W0:Y:S01]  /*4120*/  F2I.FTZ.U32.TRUNC.NTZ R19, R9 ;  /* 0x0000000900137305 */ /* 0x000e22000021f000 */
[----:B------:R-:W-:Y:S02]  /*4130*/  ISETP.NE.AND P1, PT, RZ, UR8, PT ;  /* 0x00000008ff007c0c */ /* 0x000fe4000bf25270 */
[----:B------:R-:W-:-:S07]  /*4140*/  ISETP.GE.AND P0, PT, R10, RZ, PT ;  /* 0x000000ff0a00720c */ /* 0x000fce0003f06270 */
[----:B------:R-:W-:Y:S01]  /*4150*/  @P2 VIADD R15, R15, 0x1 ;  /* 0x000000010f0f2836 */ /* 0x000fe20000000000 */
[----:B0-----:R-:W-:-:S05]  /*4160*/  IADD3 R10, PT, PT, RZ, -R19, RZ ;  /* 0x80000013ff0a7210 */ /* 0x001fca0007ffe0ff */
[----:B------:R-:W-:Y:S01]  /*4170*/  @!P0 IMAD.MOV R15, RZ, RZ, -R15 ;  /* 0x000000ffff0f8224 */ /* 0x000fe200078e0a0f */
[----:B------:R-:W-:Y:S01]  /*4180*/  @!P1 LOP3.LUT R15, RZ, UR8, RZ, 0x33, !PT ;  /* 0x00000008ff0f9c12 */ /* 0x000fe2000f8e33ff */
[----:B------:R-:W-:-:S04]  /*4190*/  IMAD R10, R10, R12, RZ ;  /* 0x0000000c0a0a7224 */ /* 0x000fc800078e02ff */
[----:B------:R-:W-:Y:S02]  /*41a0*/  IMAD R14, R15, UR8, RZ ;  /* 0x000000080f0e7c24 */ /* 0x000fe4000f8e02ff */
[----:B------:R-:W-:-:S04]  /*41b0*/  IMAD.HI.U32 R10, R19, R10, R18 ;  /* 0x0000000a130a7227 */ /* 0x000fc800078e0012 */
[----:B------:R-:W-:Y:S02]  /*41c0*/  IMAD.IADD R16, R20, 0x1, -R14 ;  /* 0x0000000114107824 */ /* 0x000fe400078e0a0e */
[----:B-1----:R-:W-:-:S03]  /*41d0*/  IMAD.WIDE.U32 R18, R15, UR4, RZ ;  /* 0x000000040f127c25 */ /* 0x002fc6000f8e00ff */
[----:B------:R-:W-:Y:S02]  /*41e0*/  IABS R9, R16 ;  /* 0x0000001000097213 */ /* 0x000fe40000000000 */
[----:B------:R-:W-:-:S03]  /*41f0*/  LOP3.LUT R16, R16, R13, RZ, 0x3c, !PT ;  /* 0x0000000d10107212 */ /* 0x000fc600078e3cff */
[----:B------:R-:W-:Y:S01]  /*4200*/  IMAD.HI.U32 R17, R10, R9, RZ ;  /* 0x000000090a117227 */ /* 0x000fe200078e00ff */
[----:B------:R-:W-:-:S03]  /*4210*/  ISETP.GE.AND P1, PT, R16, RZ, PT ;  /* 0x000000ff1000720c */ /* 0x000fc60003f26270 */
[----:B------:R-:W-:-:S04]  /*4220*/  IMAD.MOV R10, RZ, RZ, -R17 ;  /* 0x000000ffff0a7224 */ /* 0x000fc800078e0a11 */
[----:B------:R-:W-:-:S05]  /*4230*/  IMAD R9, R12, R10, R9 ;  /* 0x0000000a0c097224 */ /* 0x000fca00078e0209 */
[----:B------:R-:W-:-:S13]  /*4240*/  ISETP.GT.U32.AND P0, PT, R12, R9, PT ;  /* 0x000000090c00720c */ /* 0x000fda0003f04070 */
[-C--:B------:R-:W-:Y:S01]  /*4250*/  @!P0 IADD3 R9, PT, PT, R9, -R12.reuse, RZ ;  /* 0x8000000c09098210 */ /* 0x080fe20007ffe0ff */
[----:B------:R-:W-:Y:S01]  /*4260*/  @!P0 VIADD R17, R17, 0x1 ;  /* 0x0000000111118836 */ /* 0x000fe20000000000 */
[----:B------:R-:W-:Y:S02]  /*4270*/  ISETP.NE.AND P0, PT, R13, RZ, PT ;  /* 0x000000ff0d00720c */ /* 0x000fe40003f05270 */
[----:B------:R-:W-:Y:S02]  /*4280*/  ISETP.GE.U32.AND P2, PT, R9, R12, PT ;  /* 0x0000000c0900720c */ /* 0x000fe40003f46070 */
[----:B------:R-:W-:-:S05]  /*4290*/  SHF.R.S32.HI R9, RZ, 0x1f, R15 ;  /* 0x0000001fff097819 */ /* 0x000fca000001140f */
[----:B------:R-:W-:-:S04]  /*42a0*/  IMAD R9, R9, UR4, RZ ;  /* 0x0000000409097c24 */ /* 0x000fc8000f8e02ff */
[----:B------:R-:W-:Y:S01]  /*42b0*/  IMAD R9, R15, UR5, R9 ;  /* 0x000000050f097c24 */ /* 0x000fe2000f8e0209 */
[----:B------:R-:W0:Y:S01]  /*42c0*/  LDCU.64 UR4, c[0x0][0x3f0] ;  /* 0x00007e00ff0477ac */ /* 0x000e220008000a00 */
[----:B------:R-:W-:Y:S02]  /*42d0*/  @P2 VIADD R17, R17, 0x1 ;  /* 0x0000000111112836 */ /* 0x000fe40000000000 */
[----:B------:R-:W-:-:S03]  /*42e0*/  IMAD.IADD R19, R19, 0x1, R9 ;  /* 0x0000000113137824 */ /* 0x000fc600078e0209 */
[----:B------:R-:W-:Y:S02]  /*42f0*/  @!P1 IADD3 R17, PT, PT, -R17, RZ, RZ ;  /* 0x000000ff11119210 */ /* 0x000fe40007ffe1ff */
[-C--:B------:R-:W-:Y:S02]  /*4300*/  @!P0 LOP3.LUT R17, RZ, R13.reuse, RZ, 0x33, !PT ;  /* 0x0000000dff118212 */ /* 0x080fe400078e33ff */
[----:B---3--:R-:W-:Y:S02]  /*4310*/  ISETP.GE.AND P1, PT, R21, UR9, PT ;  /* 0x0000000915007c0c */ /* 0x008fe4000bf26270 */
[----:B------:R-:W-:Y:S01]  /*4320*/  SHF.R.S32.HI R10, RZ, 0x1f, R17 ;  /* 0x0000001fff0a7819 */ /* 0x000fe20000011411 */
[C---:B------:R-:W-:Y:S02]  /*4330*/  IMAD R13, R17.reuse, R13, R14 ;  /* 0x0000000d110d7224 */ /* 0x040fe400078e020e */
[----:B--2---:R-:W-:-:S04]  /*4340*/  IMAD.WIDE.U32 R18, R17, UR12, R18 ;  /* 0x0000000c11127c25 */ /* 0x004fc8000f8e0012 */
[----:B------:R-:W-:Y:S02]  /*4350*/  IMAD R10, R10, UR12, RZ ;  /* 0x0000000c0a0a7c24 */ /* 0x000fe4000f8e02ff */
[----:B------:R-:W-:Y:S02]  /*4360*/  IMAD.IADD R13, R20, 0x1, -R13 ;  /* 0x00000001140d7824 */ /* 0x000fe400078e0a0d */
[----:B------:R-:W-:-:S03]  /*4370*/  IMAD R10, R17, UR13, R10 ;  /* 0x0000000d110a7c24 */ /* 0x000fc6000f8e020a */
[----:B------:R-:W-:Y:S02]  /*4380*/  SHF.R.S32.HI R9, RZ, 0x1f, R13 ;  /* 0x0000001fff097819 */ /* 0x000fe4000001140d */
[----:B------:R-:W-:-:S03]  /*4390*/  IADD3 R19, PT, PT, R19, R10, RZ ;  /* 0x0000000a13137210 */ /* 0x000fc60007ffe0ff */
[----:B------:R-:W-:Y:S02]  /*43a0*/  IMAD R9, R9, UR6, RZ ;  /* 0x0000000609097c24 */ /* 0x000fe4000f8e02ff */
[----:B------:R-:W-:-:S04]  /*43b0*/  IMAD.WIDE.U32 R18, R13, UR6, R18 ;  /* 0x000000060d127c25 */ /* 0x000fc8000f8e0012 */
[----:B------:R-:W-:Y:S01]  /*43c0*/  IMAD R9, R13, UR7, R9 ;  /* 0x000000070d097c24 */ /* 0x000fe2000f8e0209 */
[----:B------:R-:W-:-:S05]  /*43d0*/  IADD3 R10, P0, PT, R21, R18, RZ ;  /* 0x00000012150a7210 */ /* 0x000fca0007f1e0ff */
[----:B------:R-:W-:Y:S01]  /*43e0*/  IMAD.X R9, R19, 0x1, R9, P0 ;  /* 0x0000000113097824 */ /* 0x000fe200000e0609 */
[----:B0-----:R-:W-:-:S04]  /*43f0*/  LEA R12, P0, R10, UR4, 0x1 ;  /* 0x000000040a0c7c11 */ /* 0x001fc8000f8008ff */
[----:B------:R-:W-:Y:S02]  /*4400*/  LEA.HI.X R13, R10, UR5, R9, 0x1, P0 ;  /* 0x000000050a0d7c11 */ /* 0x000fe400080f0c09 */
[----:B------:R-:W-:-:S03]  /*4410*/  ISETP.GE.AND P0, PT, R11, UR9, PT ;  /* 0x000000090b007c0c */ /* 0x000fc6000bf06270 */
[----:B------:R0:W-:Y:S10]  /*4420*/  @!P1 STG.E.64 desc[UR10][R12.64], R6 ;  /* 0x000000060c009986 */ /* 0x0001f4000c101b0a */
[----:B------:R-:W-:Y:S05]  /*4430*/  @P0 EXIT ;  /* 0x000000000000094d */ /* 0x000fea0003800000 */
[----:B------:R-:W-:Y:S01]  /*4440*/  STG.E.64 desc[UR10][R12.64+0x100], R4 ;  /* 0x000100040c007986 */ /* 0x000fe2000c101b0a */
[----:B------:R-:W-:Y:S05]  /*4450*/  EXIT ;  /* 0x000000000000794d */ /* 0x000fea0003800000 */
        .weak           $__internal_3_$__cuda_sm20_div_s64
        .type           $__internal_3_$__cuda_sm20_div_s64,@function
        .size           $__internal_3_$__cuda_sm20_div_s64,(.L_x_4043 - $__internal_3_$__cuda_sm20_div_s64)
$__internal_3_$__cuda_sm20_div_s64:
        /* <DEDUP_REMOVED lines=36> */
[C---:B------:R-:W-:Y:S02]  /*46a0*/  IMAD R12, R11.reuse, R9, RZ ;  /* 0x000000090b0c7224 */ /* 0x040fe400078e02ff */
[----:B------:R-:W-:-:S04]  /*46b0*/  IMAD.HI.U32 R13, P3, R11, R13, R34 ;  /* 0x0000000d0b0d7227 */ /* 0x000fc80007860022 */
[----:B------:R-:W-:Y:S01]  /*46c0*/  IMAD.HI.U32 R9, R11, R9, RZ ;  /* 0x000000090b097227 */ /* 0x000fe200078e00ff */
[----:B------:R-:W-:Y:S02]  /*46d0*/  IADD3 R12, P2, PT, R12, R13, RZ ;  /* 0x0000000d0c0c7210 */ /* 0x000fe40007f5e0ff */
[----:B------:R-:W-:Y:S01]  /*46e0*/  IADD3.X R13, PT, PT, RZ, ~R18, RZ, P0, !PT ;  /* 0x80000012ff0d7210 */ /* 0x000fe200007fe4ff */
[----:B------:R-:W-:Y:S02]  /*46f0*/  IMAD.X R11, R9, 0x1, R11, P4 ;  /* 0x00000001090b7824 */ /* 0x000fe400020e060b */
[----:B------:R-:W-:Y:S01]  /*4700*/  IMAD.HI.U32 R34, R12, R10, RZ ;  /* 0x0000000a0c227227 */ /* 0x000fe200078e00ff */
[----:B------:R-:W-:Y:S02]  /*4710*/  SEL R9, R13, R18, !P1 ;  /* 0x000000120d097207 */ /* 0x000fe40004800000 */
[----:B------:R-:W-:Y:S01]  /*4720*/  IADD3.X R11, PT, PT, RZ, RZ, R11, P2, P3 ;  /* 0x000000ffff0b7210 */ /* 0x000fe200017e640b */
[----:B------:R-:W-:-:S02]  /*4730*/  IMAD.MOV.U32 R35, RZ, RZ, RZ ;  /* 0x000000ffff237224 */ /* 0x000fc400078e00ff */
        /* <DEDUP_REMOVED lines=10> */
[CC--:B------:R-:W-:Y:S01]  /*47e0*/  ISETP.GE.U32.AND P2, PT, R10.reuse, R26.reuse, PT ;  /* 0x0000001a0a00720c */ /* 0x0c0fe20003f46070 */
[-C--:B------:R-:W-:Y:S01]  /*47f0*/  IMAD R11, R19, R26.reuse, R11 ;  /* 0x0000001a130b7224 */ /* 0x080fe200078e020b */
[----:B------:R-:W-:-:S04]  /*4800*/  IADD3 R12, P1, PT, R10, -R26, RZ ;  /* 0x8000001a0a0c7210 */ /* 0x000fc80007f3e0ff */
[----:B------:R-:W-:Y:S02]  /*4810*/  IADD3.X R9, PT, PT, ~R11, R9, RZ, P0, !PT ;  /* 0x000000090b097210 */ /* 0x000fe400007fe5ff */
[----:B------:R-:W-:Y:S02]  /*4820*/  IADD3 R13, P0, PT, R21, 0x1, RZ ;  /* 0x00000001150d7810 */ /* 0x000fe40007f1e0ff */
[C---:B------:R-:W-:Y:S01]  /*4830*/  ISETP.GE.U32.AND.EX P2, PT, R9.reuse, R27, PT, P2 ;  /* 0x0000001b0900720c */ /* 0x040fe20003f46120 */
[----:B------:R-:W-:-:S03]  /*4840*/  IMAD.X R11, R9, 0x1, ~R27, P1 ;  /* 0x00000001090b7824 */ /* 0x000fc600008e0e1b */
[----:B------:R-:W-:Y:S01]  /*4850*/  SEL R12, R12, R10, P2 ;  /* 0x0000000a0c0c7207 */ /* 0x000fe20001000000 */
[----:B------:R-:W-:Y:S01]  /*4860*/  IMAD.X R10, RZ, RZ, R19, P0 ;  /* 0x000000ffff0a7224 */ /* 0x000fe200000e0613 */
[----:B------:R-:W-:Y:S02]  /*4870*/  SEL R13, R13, R21, P2 ;  /* 0x000000150d0d7207 */ /* 0x000fe40001000000 */
[----:B------:R-:W-:Y:S02]  /*4880*/  SEL R11, R11, R9, P2 ;  /* 0x000000090b0b7207 */ /* 0x000fe40001000000 */
[----:B------:R-:W-:Y:S02]  /*4890*/  ISETP.GE.U32.AND P0, PT, R12, R26, PT ;  /* 0x0000001a0c00720c */ /* 0x000fe40003f06070 */
[----:B------:R-:W-:Y:S02]  /*48a0*/  SEL R10, R10, R19, P2 ;  /* 0x000000130a0a7207 */ /* 0x000fe40001000000 */
[----:B------:R-:W-:-:S02]  /*48b0*/  IADD3 R9, P1, PT, R13, 0x1, RZ ;  /* 0x000000010d097810 */ /* 0x000fc40007f3e0ff */
[----:B------:R-:W-:Y:S02]  /*48c0*/  ISETP.GE.U32.AND.EX P0, PT, R11, R27, PT, P0 ;  /* 0x0000001b0b00720c */ /* 0x000fe40003f06100 */
[----:B------:R-:W-:Y:S01]  /*48d0*/  LOP3.LUT R12, R16, R18, RZ, 0x3c, !PT ;  /* 0x00000012100c7212 */ /* 0x000fe200078e3cff */
[----:B------:R-:W-:Y:S01]  /*48e0*/  IMAD.X R11, RZ, RZ, R10, P1 ;  /* 0x000000ffff0b7224 */ /* 0x000fe200008e060a */
[----:B------:R-:W-:Y:S02]  /*48f0*/  SEL R9, R9, R13, P0 ;  /* 0x0000000d09097207 */ /* 0x000fe40000000000 */
[----:B------:R-:W-:Y:S02]  /*4900*/  ISETP.GE.AND P2, PT, R12, RZ, PT ;  /* 0x000000ff0c00720c */ /* 0x000fe40003f46270 */
[----:B------:R-:W-:Y:S02]  /*4910*/  SEL R11, R11, R10, P0 ;  /* 0x0000000a0b0b7207 */ /* 0x000fe40000000000 */
[----:B------:R-:W-:-:S02]  /*4920*/  IADD3 R10, P1, PT, RZ, -R9, RZ ;  /* 0x80000009ff0a7210 */ /* 0x000fc40007f3e0ff */
[----:B------:R-:W-:Y:S01]  /*4930*/  ISETP.NE.U32.AND P0, PT, R17, RZ, PT ;  /* 0x000000ff1100720c */ /* 0x000fe20003f05070 */
[----:B------:R-:W-:Y:S01]  /*4940*/  IMAD.MOV.U32 R17, RZ, RZ, 0x0 ;  /* 0x00000000ff117424 */ /* 0x000fe200078e00ff */
[----:B------:R-:W-:Y:S02]  /*4950*/  IADD3.X R12, PT, PT, RZ, ~R11, RZ, P1, !PT ;  /* 0x8000000bff0c7210 */ /* 0x000fe40000ffe4ff */
[----:B------:R-:W-:Y:S01]  /*4960*/  ISETP.NE.AND.EX P0, PT, R16, RZ, PT, P0 ;  /* 0x000000ff1000720c */ /* 0x000fe20003f05300 */
[----:B------:R-:W-:Y:S01]  /*4970*/  IMAD.MOV.U32 R16, RZ, RZ, R15 ;  /* 0x000000ffff107224 */ /* 0x000fe200078e000f */
[----:B------:R-:W-:Y:S02]  /*4980*/  SEL R10, R10, R9, !P2 ;  /* 0x000000090a0a7207 */ /* 0x000fe40005000000 */
[----:B------:R-:W-:Y:S02]  /*4990*/  SEL R12, R12, R11, !P2 ;  /* 0x0000000b0c0c7207 */ /* 0x000fe40005000000 */
[----:B------:R-:W-:-:S02]  /*49a0*/  SEL R10, R10, 0xffffffff, P0 ;  /* 0xffffffff0a0a7807 */ /* 0x000fc40000000000 */
[----:B------:R-:W-:Y:S01]  /*49b0*/  SEL R12, R12, 0xffffffff, P0 ;  /* 0xffffffff0c0c7807 */ /* 0x000fe20000000000 */
[----:B------:R-:W-:Y:S06]  /*49c0*/  RET.REL.NODEC R16 `(_ZN5flash32flash_fwd_splitkv_combine_kernelI23Flash_fwd_kernel_traitsILi256ELi64ELi64ELi4ELb0ELb0EN7cutlass6half_tE19Flash_kernel_traitsILi256ELi64ELi64ELi4ES3_EELi4ELi4ELb0EEEvNS_16Flash_fwd_paramsE) ;  /* 0xffffffb4108c7950 */ /* 0x000fec0003c3ffff */
.L_x_155:
        /* <DEDUP_REMOVED lines=11> */
.L_x_4043:


//--------------------- .text._ZN5flash32flash_fwd_splitkv_combine_kernelI23Flash_fwd_kernel_traitsILi256ELi64ELi64ELi4ELb0ELb0EN7cutlass6half_tE19Flash_kernel_traitsILi256ELi64ELi64ELi4ES3_EELi4ELi3ELb0EEEvNS_16Flash_fwd_paramsE --------------------------
	.section	.text._ZN5flash32flash_fwd_splitkv_combine_kernelI23Flash_fwd_kernel_traitsILi256ELi64ELi64ELi4ELb0ELb0EN7cutlass6half_tE19Flash_kernel_traitsILi256ELi64ELi64ELi4ES3_EELi4ELi3ELb0EEEvNS_16Flash_fwd_paramsE,"ax",@progbits
	.align	128
        .global         _ZN5flash32flash_fwd_splitkv_combine_kernelI23Flash_fwd_kernel_traitsILi256ELi64ELi64ELi4ELb0ELb0EN7cutlass6half_tE19Flash_kernel_traitsILi256ELi64ELi64ELi4ES3_EELi4ELi3ELb0EEEvNS_16Flash_fwd_paramsE
        .type           _ZN5flash32flash_fwd_splitkv_combine_kernelI23Flash_fwd_kernel_traitsILi256ELi64ELi64ELi4ELb0ELb0EN7cutlass6half_tE19Flash_kernel_traitsILi256ELi64ELi64ELi4ES3_EELi4ELi3ELb0EEEvNS_16Flash_fwd_paramsE,@function
        .size           _ZN5flash32flash_fwd_splitkv_combine_kernelI23Flash_fwd_kernel_traitsILi256ELi64ELi64ELi4ELb0ELb0EN7cutlass6half_tE19Flash_kernel_traitsILi256ELi64ELi64ELi4ES3_EELi4ELi3ELb0EEEvNS_16Flash_fwd_paramsE,(.L_x_4044 - _ZN5flash32flash_fwd_splitkv_combine_kernelI23Flash_fwd_kernel_traitsILi256ELi64ELi64ELi4ELb0ELb0EN7cutlass6half_tE19Flash_kernel_traitsILi256ELi64ELi64ELi4ES3_EELi4ELi3ELb0EEEvNS_16Flash_fwd_paramsE)
        .other          _ZN5flash32flash_fwd_splitkv_combine_kernelI23Flash_fwd_kernel_traitsILi256ELi64ELi64ELi4ELb0ELb0EN7cutlass6half_tE19Flash_kernel_traitsILi256ELi64ELi64ELi4ES3_EELi4ELi3ELb0EEEvNS_16Flash_fwd_paramsE,@"STO_CUDA_ENTRY STV_DEFAULT"
_ZN5flash32flash_fwd_splitkv_combine_kernelI23Flash_fwd_kernel_traitsILi256ELi64ELi64ELi4ELb0ELb0EN7cutlass6half_tE19Flash_kernel_traitsILi256ELi64ELi64ELi4ES3_EELi4ELi3ELb0EEEvNS_16Flash_fwd_paramsE:
.text._ZN5flash32flash_fwd_splitkv_combine_kernelI23Flash_fwd_kernel_traitsILi256ELi64ELi64ELi4ELb0ELb0EN7cutlass6half_tE19Flash_kernel_traitsILi256ELi64ELi64ELi4ES3_EELi4ELi3ELb0EEEvNS_16Flash_fwd_paramsE:
        /* <DEDUP_REMOVED lines=38> */
.L_x_156:
[----:B------:R-:W-:Y:S01]  /*0260*/  IMAD.U32 R19, RZ, RZ, UR16 ;  /* 0x00000010ff137e24 */ /* 0x000fe2000f8e00ff */
[----:B------:R-:W-:Y:S01]  /*0270*/  MOV R17, UR14 ;  /* 0x0000000e00117c02 */ /* 0x000fe20008000f00 */
[----:B------:R-:W-:Y:S01]  /*0280*/  IMAD.U32 R18, RZ, RZ, UR17 ;  /* 0x00000011ff127e24 */ /* 0x000fe2000f8e00ff */
[----:B------:R-:W-:Y:S02]  /*0290*/  MOV R16, UR9 ;  /* 0x0000000900107c02 */ /* 0x000fe40008000f00 */
[----:B------:R-:W-:Y:S02]  /*02a0*/  MOV R15, 0x2c0 ;  /* 0x000002c0000f7802 */ /* 0x000fe40000000f00 */
[----:B------:R-:W-:Y:S05]  /*02b0*/  CALL.REL.NOINC `($__internal_4_$__cuda_sm20_div_s64) ;  /* 0x0000004000587944 */ /* 0x000fea0003c00000 */
[----:B------:R-:W-:-:S07]  /*02c0*/  MOV R11, R12 ;  /* 0x0000000c000b7202 */ /* 0x000fce0000000f00 */
.L_x_157:
        /* <DEDUP_REMOVED lines=30> */
.L_x_159:
[----:B------:R-:W-:Y:S01]  /*04b0*/  IMAD.MOV.U32 R19, RZ, RZ, R10 ;  /* 0x000000ffff137224 */ /* 0x000fe200078e000a */
[----:B------:R-:W-:Y:S01]  /*04c0*/  MOV R17, R3 ;  /* 0x0000000300117202 */ /* 0x000fe20000000f00 */
[----:B------:R-:W-:Y:S01]  /*04d0*/  IMAD.MOV.U32 R18, RZ, RZ, R11 ;  /* 0x000000ffff127224 */ /* 0x000fe200078e000b */
[----:B------:R-:W-:Y:S02]  /*04e0*/  MOV R16, R0 ;  /* 0x0000000000107202 */ /* 0x000fe40000000f00 */
[----:B------:R-:W-:Y:S02]  /*04f0*/  MOV R15, 0x510 ;  /* 0x00000510000f7802 */ /* 0x000fe40000000f00 */
[----:B------:R-:W-:Y:S05]  /*0500*/  CALL.REL.NOINC `($__internal_4_$__cuda_sm20_div_s64) ;  /* 0x0000003c00c47944 */ /* 0x000fea0003c00000 */
[----:B------:R-:W-:Y:S02]  /*0510*/  MOV R4, R10 ;  /* 0x0000000a00047202 */ /* 0x000fe40000000f00 */
[----:B------:R-:W-:Y:S02]  /*0520*/  MOV R5, R12 ;  /* 0x0000000c00057202 */ /* 0x000fe40000000f00 */
.L_x_160:
[----:B------:R-:W-:Y:S05]  /*0530*/  BSYNC.RECONVERGENT B0 ;  /* 0x0000000000007941 */ /* 0x000fea0003800200 */
.L_x_158:
        /* <DEDUP_REMOVED lines=57> */
.L_x_162:
[----:B------:R-:W-:Y:S01]  /*08d0*/  IMAD.MOV.U32 R19, RZ, RZ, R3 ;  /* 0x000000ffff137224 */ /* 0x000fe200078e0003 */
[----:B------:R-:W-:Y:S01]  /*08e0*/  MOV R17, R8 ;  /* 0x0000000800117202 */ /* 0x000fe20000000f00 */
[----:B------:R-:W-:Y:S01]  /*08f0*/  IMAD.MOV.U32 R18, RZ, RZ, R0 ;  /* 0x000000ffff127224 */ /* 0x000fe200078e0000 */
[----:B------:R-:W-:Y:S02]  /*0900*/  MOV R16, R2 ;  /* 0x0000000200107202 */ /* 0x000fe40000000f00 */
[----:B------:R-:W-:Y:S02]  /*0910*/  MOV R15, 0x930 ;  /* 0x00000930000f7802 */ /* 0x000fe40000000f00 */
[----:B------:R-:W-:Y:S05]  /*0920*/  CALL.REL.NOINC `($__internal_4_$__cuda_sm20_div_s64) ;  /* 0x0000003800bc7944 */ /* 0x000fea0003c00000 */
[----:B------:R-:W-:Y:S02]  /*0930*/  MOV R11, R12 ;  /* 0x0000000c000b7202 */ /* 0x000fe40000000f00 */
.L_x_163:
[----:B------:R-:W-:Y:S05]  /*0940*/  BSYNC.RECONVERGENT B0 ;  /* 0x0000000000007941 */ /* 0x000fea0003800200 */
.L_x_161:
        /* <DEDUP_REMOVED lines=124> */
.L_x_165:
        /* <DEDUP_REMOVED lines=8> */
.L_x_166:
[----:B------:R-:W-:Y:S05]  /*1190*/  BSYNC.RECONVERGENT B0 ;  /* 0x0000000000007941 */ /* 0x000fea0003800200 */
.L_x_164:
        /* <DEDUP_REMOVED lines=58> */
.L_x_168:
[----:B------:R-:W-:Y:S01]  /*1540*/  IMAD.MOV.U32 R19, RZ, RZ, R4 ;  /* 0x000000ffff137224 */ /* 0x000fe200078e0004 */
[----:B------:R-:W-:Y:S01]  /*1550*/  MOV R18, R5 ;  /* 0x0000000500127202 */ /* 0x000fe20000000f00 */
[----:B------:R-:W-:Y:S01]  /*1560*/  IMAD.MOV.U32 R17, RZ, RZ, R6 ;  /* 0x000000ffff117224 */ /* 0x000fe200078e0006 */
[----:B------:R-:W-:Y:S02]  /*1570*/  MOV R15, 0x1590 ;  /* 0x00001590000f7802 */ /* 0x000fe40000000f00 */
[----:B------:R-:W-:Y:S05]  /*1580*/  CALL.REL.NOINC `($__internal_4_$__cuda_sm20_div_s64) ;  /* 0x0000002c00a47944 */ /* 0x000fea0003c00000 */
[----:B------:R-:W-:Y:S02]  /*1590*/  MOV R26, R10 ;  /* 0x0000000a001a7202 */ /* 0x000fe40000000f00 */
[----:B------:R-:W-:Y:S02]  /*15a0*/  MOV R27, R12 ;  /* 0x0000000c001b7202 */ /* 0x000fe40000000f00 */
.L_x_169:
[----:B------:R-:W-:Y:S05]  /*15b0*/  BSYNC.RECONVERGENT B0 ;  /* 0x0000000000007941 */ /* 0x000fea0003800200 */
.L_x_167:
        /* <DEDUP_REMOVED lines=72> */
.L_x_171:
[----:B0-----:R-:W-:Y:S05]  /*1a40*/  BSYNC.RECONVERGENT B0 ;  /* 0x0000000000007941 */ /* 0x001fea0003800200 */
.L_x_170:
        /* <DEDUP_REMOVED lines=8> */
[----:B0-----:R-:W-:Y:S02]  /*1ad0*/  IABS R12, R14 ;  /* 0x0000000e000c7213 */ /* 0x001fe40000000000 */
[----:B------:R-:W-:Y:S01]  /*1ae0*/  IABS R5, R13 ;  /* 0x0000000d00057213 */ /* 0x000fe20000000000 */
[----:B------:R-:W0:Y:S04]  /*1af0*/  @!P1 LDS R23, [R4] ;  /* 0x0000000004179984 */ /* 0x000e280000000800 */
        /* <DEDUP_REMOVED lines=9> */
[----:B0-----:R-:W0:Y:S01]  /*1b90*/  SHFL.BFLY PT, R4, R23, 0x4, 0x1f ;  /* 0x0c801f0017047f89 */ /* 0x001e2200000e0000 */
[----:B------:R-:W-:Y:S02]  /*1ba0*/  IMAD.HI.U32 R21, R16, R5, RZ ;  /* 0x0000000510157227 */ /* 0x000fe400078e00ff */
[----:B------:R-:W1:Y:S02]  /*1bb0*/  F2I.FTZ.U32.TRUNC.NTZ R33, R32 ;  /* 0x0000002000217305 */ /* 0x000e64000021f000 */
[----:B-1----:R-:W-:Y:S02]  /*1bc0*/  IMAD.MOV R11, RZ, RZ, -R33 ;  /* 0x000000ffff0b7224 */ /* 0x002fe400078e0a21 */
[----:B------:R-:W-:Y:S02]  /*1bd0*/  HFMA2 R32, -RZ, RZ, 0, 0 ;  /* 0x00000000ff207431 */ /* 0x000fe400000001ff */
[----:B------:R-:W-:Y:S01]  /*1be0*/  IMAD R11, R11, R12, RZ ;  /* 0x0000000c0b0b7224 */ /* 0x000fe200078e02ff */
[----:B0-----:R-:W-:-:S03]  /*1bf0*/  FMNMX.FTZ R4, R4, R23, !PT ;  /* 0x0000001704047209 */ /* 0x001fc60007810000 */
[----:B------:R-:W-:Y:S02]  /*1c00*/  IMAD.HI.U32 R11, R33, R11, R32 ;  /* 0x0000000b210b7227 */ /* 0x000fe400078e0020 */
[----:B------:R-:W0:Y:S04]  /*1c10*/  SHFL.BFLY PT, R3, R4, 0x2, 0x1f ;  /* 0x0c401f0004037f89 */ /* 0x000e2800000e0000 */
[----:B------:R-:W-:-:S04]  /*1c20*/  IMAD.HI.U32 R11, R11, R5, RZ ;  /* 0x000000050b0b7227 */ /* 0x000fc800078e00ff */
[----:B------:R-:W-:-:S04]  /*1c30*/  IMAD.MOV R16, RZ, RZ, -R11 ;  /* 0x000000ffff107224 */ /* 0x000fc800078e0a0b */
[----:B------:R-:W-:Y:S01]  /*1c40*/  IMAD R16, R12, R16, R5 ;  /* 0x000000100c107224 */ /* 0x000fe200078e0205 */
[----:B0-----:R-:W-:-:S05]  /*1c50*/  FMNMX.FTZ R3, R4, R3, !PT ;  /* 0x0000000304037209 */ /* 0x001fca0007810000 */
[----:B------:R-:W0:Y:S02]  /*1c60*/  SHFL.BFLY PT, R4, R3, 0x1, 0x1f ;  /* 0x0c201f0003047f89 */ /* 0x000e2400000e0000 */
[----:B0-----:R-:W-:-:S04]  /*1c70*/  FMNMX.FTZ R4, R3, R4, !PT ;  /* 0x0000000403047209 */ /* 0x001fc80007810000 */
[----:B------:R-:W-:-:S04]  /*1c80*/  FSETP.NEU.FTZ.AND P0, PT, R4, -INF , PT ;  /* 0xff8000000400780b */ /* 0x000fc80003f1d000 */
[----:B------:R-:W-:Y:S02]  /*1c90*/  FSEL R4, R4, RZ, P0 ;  /* 0x000000ff04047208 */ /* 0x000fe40000000000 */
[----:B------:R-:W-:-:S03]  /*1ca0*/  ISETP.GT.U32.AND P0, PT, R12, R16, PT ;  /* 0x000000100c00720c */ /* 0x000fc60003f04070 */
[----:B------:R-:W-:-:S04]  /*1cb0*/  FADD.FTZ R3, -R4, R23 ;  /* 0x0000001704037221 */ /* 0x000fc80000010100 */
[----:B------:R-:W-:-:S06]  /*1cc0*/  FMUL.FTZ R3, R3, 1.4426950216293334961 ;  /* 0x3fb8aa3b03037820 */ /* 0x000fcc0000410000 */
[----:B------:R-:W0:Y:S01]  /*1cd0*/  MUFU.EX2 R3, R3 ;  /* 0x0000000300037308 */ /* 0x000e220000000800 */
[----:B------:R-:W-:Y:S01]  /*1ce0*/  @!P0 IMAD.IADD R16, R16, 0x1, -R12 ;  /* 0x0000000110108824 */ /* 0x000fe200078e0a0c */
[----:B------:R-:W-:Y:S02]  /*1cf0*/  @!P0 IADD3 R11, PT, PT, R11, 0x1, RZ ;  /* 0x000000010b0b8810 */ /* 0x000fe40007ffe0ff */
[----:B------:R-:W-:Y:S02]  /*1d00*/  ISETP.NE.AND P0, PT, R14, RZ, PT ;  /* 0x000000ff0e00720c */ /* 0x000fe40003f05270 */
[----:B------:R-:W-:Y:S01]  /*1d10*/  ISETP.GE.U32.AND P4, PT, R16, R12, PT ;  /* 0x0000000c1000720c */ /* 0x000fe20003f86070 */
[----:B0-----:R-:W0:-:S12]  /*1d20*/  SHFL.BFLY PT, R19, R3, 0x4, 0x1f ;  /* 0x0c801f0003137f89 */ /* 0x001e1800000e0000 */
[----:B------:R-:W-:Y:S02]  /*1d30*/  @P4 VIADD R11, R11, 0x1 ;  /* 0x000000010b0b4836 */ /* 0x000fe40000000000 */
[----:B0-----:R-:W-:Y:S01]  /*1d40*/  FADD.FTZ R19, R3, R19 ;  /* 0x0000001303137221 */ /* 0x001fe20000010000 */
[----:B------:R-:W-:-:S04]  /*1d50*/  IABS R3, R10 ;  /* 0x0000000a00037213 */ /* 0x000fc80000000000 */
[----:B------:R-:W0:Y:S01]  /*1d60*/  SHFL.BFLY PT, R18, R19, 0x2, 0x1f ;  /* 0x0c401f0013127f89 */ /* 0x000e2200000e0000 */
[----:B------:R-:W-:-:S04]  /*1d70*/  IMAD.MOV R3, RZ, RZ, -R3 ;  /* 0x000000ffff037224 */ /* 0x000fc800078e0a03 */
[----:B------:R-:W-:-:S05]  /*1d80*/  IMAD R3, R21, R3, R5 ;  /* 0x0000000315037224 */ /* 0x000fca00078e0205 */
[----:B------:R-:W-:-:S13]  /*1d90*/  ISETP.GT.U32.AND P1, PT, R17, R3, PT ;  /* 0x000000031100720c */ /* 0x000fda0003f24070 */
[-C--:B------:R-:W-:Y:S01]  /*1da0*/  @!P1 IADD3 R3, PT, PT, R3, -R17.reuse, RZ ;  /* 0x8000001103039210 */ /* 0x080fe20007ffe0ff */
[----:B0-----:R-:W-:Y:S01]  /*1db0*/  FADD.FTZ R18, R19, R18 ;  /* 0x0000001213127221 */ /* 0x001fe20000010000 */
[----:B------:R-:W-:Y:S02]  /*1dc0*/  @!P1 VIADD R21, R21, 0x1 ;  /* 0x0000000115159836 */ /* 0x000fe40000000000 */
[-C--:B------:R-:W-:Y:S02]  /*1dd0*/  ISETP.GE.U32.AND P2, PT, R3, R17.reuse, PT ;  /* 0x000000110300720c */ /* 0x080fe40003f46070 */
[----:B------:R-:W0:Y:S01]  /*1de0*/  SHFL.BFLY PT, R5, R18, 0x1, 0x1f ;  /* 0x0c201f0012057f89 */ /* 0x000e2200000e0000 */
[C---:B------:R-:W-:Y:S02]  /*1df0*/  LOP3.LUT R3, R13.reuse, R17, RZ, 0x3c, !PT ;  /* 0x000000110d037212 */ /* 0x040fe400078e3cff */
[----:B------:R-:W-:Y:S02]  /*1e00*/  LOP3.LUT R13, R13, R14, RZ, 0x3c, !PT ;  /* 0x0000000e0d0d7212 */ /* 0x000fe400078e3cff */
        /* <DEDUP_REMOVED lines=76> */
.L_x_175:
[----:B------:R-:W-:Y:S01]  /*22d0*/  LEA.HI R25, R20, UR15, RZ, 0x1d ;  /* 0x0000000f14197c11 */ /* 0x000fe2000f8fe8ff */
[----:B------:R-:W-:Y:S01]  /*22e0*/  IMAD.MOV.U32 R18, RZ, RZ, RZ ;  /* 0x000000ffff127224 */ /* 0x000fe200078e00ff */
[----:B------:R-:W-:Y:S02]  /*22f0*/  MOV R17, R28 ;  /* 0x0000001c00117202 */ /* 0x000fe40000000f00 */
[----:B------:R-:W-:Y:S01]  /*2300*/  MOV R15, 0x2330 ;  /* 0x00002330000f7802 */ /* 0x000fe20000000f00 */
[----:B------:R-:W-:Y:S02]  /*2310*/  IMAD.MOV.U32 R19, RZ, RZ, R25 ;  /* 0x000000ffff137224 */ /* 0x000fe400078e0019 */
[----:B------:R-:W-:Y:S05]  /*2320*/  CALL.REL.NOINC `($__internal_4_$__cuda_sm20_div_s64) ;  /* 0x00000020003c7944 */ /* 0x000fea0003c00000 */
[----:B------:R-:W-:Y:S02]  /*2330*/  IADD3 R9, PT, PT, -R10, RZ, RZ ;  /* 0x000000ff0a097210 */ /* 0x000fe40007ffe1ff */
[----:B------:R-:W-:-:S03]  /*2340*/  MOV R29, R12 ;  /* 0x0000000c001d7202 */ /* 0x000fc60000000f00 */
[----:B------:R-:W-:Y:S01]  /*2350*/  IMAD R25, R28, R9, R25 ;  /* 0x000000091c197224 */ /* 0x000fe200078e0219 */
[----:B------:R-:W-:-:S07]  /*2360*/  MOV R28, R10 ;  /* 0x0000000a001c7202 */ /* 0x000fce0000000f00 */
.L_x_176:
        /* <DEDUP_REMOVED lines=61> */
.L_x_178:
[----:B------:R-:W-:Y:S01]  /*2740*/  IMAD.MOV.U32 R19, RZ, RZ, R28 ;  /* 0x000000ffff137224 */ /* 0x000fe200078e001c */
[----:B------:R-:W-:Y:S01]  /*2750*/  MOV R18, R29 ;  /* 0x0000001d00127202 */ /* 0x000fe20000000f00 */
[----:B------:R-:W-:Y:S01]  /*2760*/  IMAD.MOV.U32 R17, RZ, RZ, R32 ;  /* 0x000000ffff117224 */ /* 0x000fe200078e0020 */
[----:B------:R-:W-:Y:S02]  /*2770*/  MOV R15, 0x2790 ;  /* 0x00002790000f7802 */ /* 0x000fe40000000f00 */
[----:B------:R-:W-:Y:S05]  /*2780*/  CALL.REL.NOINC `($__internal_4_$__cuda_sm20_div_s64) ;  /* 0x0000001c00247944 */ /* 0x000fea0003c00000 */
[----:B------:R-:W-:Y:S02]  /*2790*/  IADD3 R11, PT, PT, -R10, RZ, RZ ;  /* 0x000000ff0a0b7210 */ /* 0x000fe40007ffe1ff */
[----:B------:R-:W-:-:S03]  /*27a0*/  MOV R9, R10 ;  /* 0x0000000a00097202 */ /* 0x000fc60000000f00 */
[----:B------:R-:W-:Y:S02]  /*27b0*/  IMAD R28, R11, R32, R28 ;  /* 0x000000200b1c7224 */ /* 0x000fe400078e021c */
.L_x_179:
[----:B------:R-:W-:Y:S05]  /*27c0*/  BSYNC.RECONVERGENT B0 ;  /* 0x0000000000007941 */ /* 0x000fea0003800200 */
.L_x_177:
        /* <DEDUP_REMOVED lines=160> */
.L_x_174:
[----:B------:R-:W0:Y:S01]  /*31d0*/  LDC.64 R2, c[0x0][0x420] ;  /* 0x00010800ff027b82 */ /* 0x000e220000000a00 */
[----:B------:R-:W-:-:S05]  /*31e0*/  IADD3 R9, PT, PT, R9, UR15, RZ ;  /* 0x0000000f09097c10 */ /* 0x000fca000fffe0ff */
[----:B0-----:R-:W-:-:S05]  /*31f0*/  IMAD.WIDE.U32 R2, R9, 0x4, R2 ;  /* 0x0000000409027825 */ /* 0x001fca00078e0002 */
[----:B------:R1:W-:Y:S02]  /*3200*/  STG.E desc[UR10][R2.64], R22 ;  /* 0x0000001602007986 */ /* 0x0003e4000c10190a */
.L_x_173:
[----:B------:R-:W-:Y:S05]  /*3210*/  BSYNC.RECONVERGENT B1 ;  /* 0x0000000000017941 */ /* 0x000fea0003800200 */
.L_x_172:
        /* <DEDUP_REMOVED lines=19> */
.L_x_181:
[----:B------:R-:W-:Y:S05]  /*3350*/  BSYNC.RECONVERGENT B0 ;  /* 0x0000000000007941 */ /* 0x000fea0003800200 */
.L_x_180:
        /* <DEDUP_REMOVED lines=46> */
.L_x_192:
        /* <DEDUP_REMOVED lines=11> */
.L_x_185:
[----:B------:R-:W-:Y:S05]  /*36f0*/  BSYNC.RECONVERGENT B0 ;  /* 0x0000000000007941 */ /* 0x000fea0003800200 */
.L_x_184:
        /* <DEDUP_REMOVED lines=21> */
.L_x_187:
[----:B------:R-:W-:Y:S05]  /*3850*/  BSYNC.RECONVERGENT B0 ;  /* 0x0000000000007941 */ /* 0x000fea0003800200 */
.L_x_186:
        /* <DEDUP_REMOVED lines=21> */
.L_x_189:
[----:B------:R-:W-:Y:S05]  /*39b0*/  BSYNC.RECONVERGENT B0 ;  /* 0x0000000000007941 */ /* 0x000fea0003800200 */
.L_x_188:
        /* <DEDUP_REMOVED lines=20> */
.L_x_191:
[----:B------:R-:W-:Y:S05]  /*3b00*/  BSYNC.RECONVERGENT B0 ;  /* 0x0000000000007941 */ /* 0x000fea0003800200 */
.L_x_190:
        /* <DEDUP_REMOVED lines=15> */
.L_x_183:
        /* <DEDUP_REMOVED lines=13> */
.L_x_195:
        /* <DEDUP_REMOVED lines=16> */
.L_x_194:
[----:B------:R-:W-:Y:S05]  /*3dd0*/  BSYNC.RECONVERGENT B0 ;  /* 0x0000000000007941 */ /* 0x000fea0003800200 */
.L_x_193:
        /* <DEDUP_REMOVED lines=12> */
.L_x_182:
        /* <DEDUP_REMOVED lines=88> */
        .weak           $__internal_4_$__cuda_sm20_div_s64
        .type           $__internal_4_$__cuda_sm20_div_s64,@function
        .size           $__internal_4_$__cuda_sm20_div_s64,(.L_x_4044 - $__internal_4_$__cuda_sm20_div_s64)
$__internal_4_$__cuda_sm20_div_s64:
        /* <DEDUP_REMOVED lines=86> */
[----:B------:R-:W-:Y:S06]  /*4980*/  RET.REL.NODEC R16 `(_ZN5flash32flash_fwd_splitkv_combine_kernelI23Flash_fwd_kernel_traitsILi256ELi64ELi64ELi4ELb0ELb0EN7cutlass6half_tE19Flash_kernel_traitsILi256ELi64ELi64ELi4ES3_EELi4ELi3ELb0EEEvNS_16Flash_fwd_paramsE) ;  /* 0xffffffb4109c7950 */ /* 0x000fec0003c3ffff */
.L_x_196:
        /* <DEDUP_REMOVED lines=15> */
.L_x_4044:


//--------------------- .text._ZN5flash32flash_fwd_splitkv_combine_kernelI23Flash_fwd_kernel_traitsILi256ELi64ELi64ELi4ELb0ELb0EN7cutlass6half_tE19Flash_kernel_traitsILi256ELi64ELi64ELi4ES3_EELi4ELi2ELb0EEEvNS_16Flash_fwd_paramsE --------------------------
	.section	.text._ZN5flash32flash_fwd_splitkv_combine_kernelI23Flash_fwd_kernel_traitsILi256ELi64ELi64ELi4ELb0ELb0EN7cutlass6half_tE19Flash_kernel_traitsILi256ELi64ELi64ELi4ES3_EELi4ELi2ELb0EEEvNS_16Flash_fwd_paramsE,"ax",@progbits
	.align	128
        .global         _ZN5flash32flash_fwd_splitkv_combine_kernelI23Flash_fwd_kernel_traitsILi256ELi64ELi64ELi4ELb0ELb0EN7cutlass6half_tE19Flash_kernel_traitsILi256ELi64ELi64ELi4ES3_EELi4ELi2ELb0EEEvNS_16Flash_fwd_paramsE
        .type           _ZN5flash32flash_fwd_splitkv_combine_kernelI23Flash_fwd_kernel_traitsILi256ELi64ELi64ELi4ELb0ELb0EN7cutlass6half_tE19Flash_kernel_traitsILi256ELi64ELi64ELi4ES3_EELi4ELi2ELb0EEEvNS_16Flash_fwd_paramsE,@function
        .size           _ZN5flash32flash_fwd_splitkv_combine_kernelI23Flash_fwd_kernel_traitsILi256ELi64ELi64ELi4ELb0ELb0EN7cutlass6half_tE19Flash_kernel_traitsILi256ELi64ELi64ELi4ES3_EELi4ELi2ELb0EEEvNS_16Flash_fwd_paramsE,(.L_x_4045 - _ZN5flash32flash_fwd_splitkv_combine_kernelI23Flash_fwd_kernel_traitsILi256ELi64ELi64ELi4ELb0ELb0EN7cutlass6half_tE19Flash_kernel_traitsILi256ELi64ELi64ELi4ES3_EELi4ELi2ELb0EEEvNS_16Flash_fwd_paramsE)
        .other          _ZN5flash32flash_fwd_splitkv_combine_kernelI23Flash_fwd_kernel_traitsILi256ELi64ELi64ELi4ELb0ELb0EN7cutlass6half_tE19Flash_kernel_traitsILi256ELi64ELi64ELi4ES3_EELi4ELi2ELb0EEEvNS_16Flash_fwd_paramsE,@"STO_CUDA_ENTRY STV_DEFAULT"
_ZN5flash32flash_fwd_splitkv_combine_kernelI23Flash_fwd_kernel_traitsILi256ELi64ELi64ELi4ELb0ELb0EN7cutlass6half_tE19Flash_kernel_traitsILi256ELi64ELi64ELi4ES3_EELi4ELi2ELb0EEEvNS_16Flash_fwd_paramsE:
.text._ZN5flash32flash_fwd_splitkv_combine_kernelI23Flash_fwd_kernel_traitsILi256ELi64ELi64ELi4ELb0ELb0EN7cutlass6half_tE19Flash_kernel_traitsILi256ELi64ELi64ELi4ES3_EELi4ELi2ELb0EEEvNS_16Flash_fwd_paramsE:
        /* <DEDUP_REMOVED lines=38> */
.L_x_197:
[----:B------:R-:W-:Y:S01]  /*0260*/  IMAD.U32 R23, RZ, RZ, UR21 ;  /* 0x00000015ff177e24 */ /* 0x000fe2000f8e00ff */
[----:B------:R-:W-:Y:S01]  /*0270*/  MOV R16, UR19 ;  /* 0x0000001300107c02 */ /* 0x000fe20008000f00 */
[----:B------:R-:W-:Y:S01]  /*0280*/  IMAD.U32 R15, RZ, RZ, UR15 ;  /* 0x0000000fff0f7e24 */ /* 0x000fe2000f8e00ff */
[----:B------:R-:W-:Y:S02]  /*0290*/  MOV R13, UR14 ;  /* 0x0000000e000d7c02 */ /* 0x000fe40008000f00 */
[----:B------:R-:W-:Y:S02]  /*02a0*/  MOV R14, 0x2c0 ;  /* 0x000002c0000e7802 */ /* 0x000fe40000000f00 */
[----:B------:R-:W-:Y:S05]  /*02b0*/  CALL.REL.NOINC `($__internal_5_$__cuda_sm20_div_s64) ;  /* 0x0000004000107944 */ /* 0x000fea0003c00000 */
[----:B------:R-:W-:-:S07]  /*02c0*/  MOV R10, R0 ;  /* 0x00000000000a7202 */ /* 0x000fce0000000f00 */
.L_x_198:
        /* <DEDUP_REMOVED lines=30> */
.L_x_200:
[----:B------:R-:W-:Y:S01]  /*04b0*/  IMAD.MOV.U32 R23, RZ, RZ, R10 ;  /* 0x000000ffff177224 */ /* 0x000fe200078e000a */
[----:B------:R-:W-:Y:S02]  /*04c0*/  MOV R15, R11 ;  /* 0x0000000b000f7202 */ /* 0x000fe40000000f00 */
[----:B------:R-:W-:Y:S02]  /*04d0*/  MOV R14, 0x4f0 ;  /* 0x000004f0000e7802 */ /* 0x000fe40000000f00 */
[----:B------:R-:W-:Y:S05]  /*04e0*/  CALL.REL.NOINC `($__internal_5_$__cuda_sm20_div_s64) ;  /* 0x0000003c00847944 */ /* 0x000fea0003c00000 */
[----:B------:R-:W-:Y:S02]  /*04f0*/  MOV R6, R0 ;  /* 0x0000000000067202 */ /* 0x000fe40000000f00 */
[----:B------:R-:W-:Y:S02]  /*0500*/  MOV R7, R11 ;  /* 0x0000000b00077202 */ /* 0x000fe40000000f00 */
.L_x_201:
[----:B------:R-:W-:Y:S05]  /*0510*/  BSYNC.RECONVERGENT B0 ;  /* 0x0000000000007941 */ /* 0x000fea0003800200 */
.L_x_199:
        /* <DEDUP_REMOVED lines=58> */
.L_x_203:
[----:B------:R-:W-:Y:S01]  /*08c0*/  IMAD.MOV.U32 R23, RZ, RZ, R16 ;  /* 0x000000ffff177224 */ /* 0x000fe200078e0010 */
[----:B------:R-:W-:Y:S01]  /*08d0*/  MOV R16, R10 ;  /* 0x0000000a00107202 */ /* 0x000fe20000000f00 */
[----:B------:R-:W-:Y:S01]  /*08e0*/  IMAD.MOV.U32 R15, RZ, RZ, R13 ;  /* 0x000000ffff0f7224 */ /* 0x000fe200078e000d */
[----:B------:R-:W-:Y:S02]  /*08f0*/  MOV R13, R4 ;  /* 0x00000004000d7202 */ /* 0x000fe40000000f00 */
[----:B------:R-:W-:Y:S02]  /*0900*/  MOV R14, 0x920 ;  /* 0x00000920000e7802 */ /* 0x000fe40000000f00 */
[----:B------:R-:W-:Y:S05]  /*0910*/  CALL.REL.NOINC `($__internal_5_$__cuda_sm20_div_s64) ;  /* 0x0000003800787944 */ /* 0x000fea0003c00000 */
[----:B------:R-:W-:Y:S02]  /*0920*/  MOV R14, R0 ;  /* 0x00000000000e7202 */ /* 0x000fe40000000f00 */
[----:B------:R-:W-:Y:S02]  /*0930*/  MOV R15, R11 ;  /* 0x0000000b000f7202 */ /* 0x000fe40000000f00 */
.L_x_204:
[----:B------:R-:W-:Y:S05]  /*0940*/  BSYNC.RECONVERGENT B0 ;  /* 0x0000000000007941 */ /* 0x000fea0003800200 */
.L_x_202:
        /* <DEDUP_REMOVED lines=67> */
[----:B------:R-:W-:Y:S01]  /*0d80*/  IMAD R0, R9, R0, UR12 ;  /* 0x0000000c09007e24 */ /* 0x000fe2000f8e0200 */
[----:B------:R-:W-:Y:S02]  /*0d90*/  ULOP3.LUT UR16, UR6, UR13, URZ, 0x3c, !UPT ;  /* 0x0000000d06107292 */ /* 0x000fe4000f8e3cff */
[----:B------:R-:W-:Y:S02]  /*0da0*/  UIADD3 UR10, UPT, UPT, -UR17, URZ, URZ ;  /* 0x000000ff110a7290 */ /* 0x000fe4000fffe1ff */
[----:B------:R-:W-:Y:S01]  /*0db0*/  ISETP.LT.U32.AND P1, PT, R0, UR13, PT ;  /* 0x0000000d00007c0c */ /* 0x000fe2000bf21070 */
[----:B------:R-:W0:Y:S01]  /*0dc0*/  LDCU.U8 UR9, c[0x0][0x549] ;  /* 0x0000a920ff0977ac */ /* 0x000e220008000000 */
[----:B------:R-:W-:Y:S01]  /*0dd0*/  ISETP.LE.AND P0, PT, RZ, UR16, PT ;  /* 0x00000010ff007c0c */ /* 0x000fe2000bf03270 */
[----:B------:R-:W-:Y:S02]  /*0de0*/  UIMAD UR10, UR11, UR10, UR12 ;  /* 0x0000000a0b0a72a4 */ /* 0x000fe4000f8e020c */
[----:B------:R-:W-:-:S02]  /*0df0*/  ULOP3.LUT UR6, UR6, UR4, URZ, 0x3c, !UPT ;  /* 0x0000000406067292 */ /* 0x000fc4000f8e3cff */
[----:B------:R-:W-:-:S06]  /*0e00*/  UISETP.GT.U32.AND UP1, UPT, UR11, UR10, UPT ;  /* 0x0000000a0b00728c */ /* 0x000fcc000bf24070 */
[----:B------:R-:W-:Y:S02]  /*0e10*/  @!P1 VIADD R0, R0, -UR13 ;  /* 0x8000000d00009c36 */ /* 0x000fe40008000000 */
[----:B------:R-:W-:Y:S01]  /*0e20*/  @!P1 VIADD R9, R9, 0x1 ;  /* 0x0000000109099836 */ /* 0x000fe20000000000 */
[----:B------:R-:W-:Y:S02]  /*0e30*/  ISETP.NE.AND P1, PT, RZ, UR7, PT ;  /* 0x00000007ff007c0c */ /* 0x000fe4000bf25270 */
[----:B------:R-:W-:Y:S01]  /*0e40*/  ISETP.GE.U32.AND P2, PT, R0, UR13, PT ;  /* 0x0000000d00007c0c */ /* 0x000fe2000bf46070 */
[----:B0-----:R-:W-:Y:S02]  /*0e50*/  UISETP.NE.AND UP0, UPT, UR9, URZ, UPT ;  /* 0x000000ff0900728c */ /* 0x001fe4000bf05270 */
[----:B------:R-:W-:Y:S02]  /*0e60*/  @!UP1 UIADD3 UR10, UPT, UPT, UR10, -UR11, URZ ;  /* 0x8000000b0a0a9290 */ /* 0x000fe4000fffe0ff */
[----:B------:R-:W-:-:S02]  /*0e70*/  @!UP1 UIADD3 UR17, UPT, UPT, UR17, 0x1, URZ ;  /* 0x0000000111119890 */ /* 0x000fc4000fffe0ff */
[----:B------:R-:W-:Y:S02]  /*0e80*/  UISETP.GE.U32.AND UP3, UPT, UR10, UR11, UPT ;  /* 0x0000000b0a00728c */ /* 0x000fe4000bf66070 */
[----:B------:R-:W-:Y:S02]  /*0e90*/  UISETP.GE.AND UP1, UPT, UR6, URZ, UPT ;  /* 0x000000ff0600728c */ /* 0x000fe4000bf26270 */
[----:B------:R-:W-:Y:S02]  /*0ea0*/  USEL UR9, UR5, 0x1, !UP0 ;  /* 0x0000000105097887 */ /* 0x000fe4000c000000 */
[----:B------:R-:W-:Y:S01]  /*0eb0*/  @P2 VIADD R9, R9, 0x1 ;  /* 0x0000000109092836 */ /* 0x000fe20000000000 */
[----:B------:R-:W-:-:S03]  /*0ec0*/  USHF.R.S32.HI UR6, URZ, 0x1f, UR7 ;  /* 0x0000001fff067899 */ /* 0x000fc60008011407 */
[----:B------:R-:W-:Y:S01]  /*0ed0*/  @!P0 IMAD.MOV R9, RZ, RZ, -R9 ;  /* 0x000000ffff098224 */ /* 0x000fe200078e0a09 */
[----:B------:R-:W-:Y:S01]  /*0ee0*/  @!P1 LOP3.LUT R9, RZ, UR13, RZ, 0x33, !PT ;  /* 0x0000000dff099c12 */ /* 0x000fe2000f8e33ff */
[----:B------:R-:W-:Y:S02]  /*0ef0*/  @UP3 UIADD3 UR17, UPT, UPT, UR17, 0x1, URZ ;  /* 0x0000000111113890 */ /* 0x000fe4000fffe0ff */
[----:B------:R-:W-:Y:S01]  /*0f00*/  UISETP.NE.AND UP3, UPT, UR8, URZ, UPT ;  /* 0x000000ff0800728c */ /* 0x000fe2000bf65270 */
[----:B------:R-:W-:Y:S01]  /*0f10*/  ISETP.LT.U32.AND P0, PT, R14, R9, PT ;  /* 0x000000090e00720c */ /* 0x000fe20003f01070 */
[----:B------:R-:W-:Y:S01]  /*0f20*/  @!UP1 UIADD3 UR17, UPT, UPT, -UR17, URZ, URZ ;  /* 0x000000ff11119290 */ /* 0x000fe2000fffe1ff */
[----:B------:R-:W-:Y:S01]  /*0f30*/  SHF.R.S32.HI R3, RZ, 0x1f, R9 ;  /* 0x0000001fff037819 */ /* 0x000fe20000011409 */
[----:B------:R-:W-:Y:S02]  /*0f40*/  USEL UR5, URZ, 0x1, !UP3 ;  /* 0x00000001ff057887 */ /* 0x000fe4000d800000 */
[----:B------:R-:W-:Y:S01]  /*0f50*/  @!UP2 ULOP3.LUT UR17, URZ, UR4, URZ, 0x33, !UPT ;  /* 0x00000004ff11a292 */ /* 0x000fe2000f8e33ff */
[----:B------:R-:W-:Y:S01]  /*0f60*/  ISETP.LT.AND.EX P0, PT, R15, R3, PT, P0 ;  /* 0x000000030f00720c */ /* 0x000fe20003f01300 */
[----:B------:R-:W-:-:S03]  /*0f70*/  ULOP3.LUT UR6, UR6, UR5, URZ, 0xfc, !UPT ;  /* 0x0000000506067292 */ /* 0x000fc6000f8efcff */
        /* <DEDUP_REMOVED lines=25> */
.L_x_206:
[----:B------:R-:W-:Y:S01]  /*1110*/  IMAD.MOV.U32 R23, RZ, RZ, R14 ;  /* 0x000000ffff177224 */ /* 0x000fe200078e000e */
[----:B------:R-:W-:Y:S01]  /*1120*/  MOV R16, R9 ;  /* 0x0000000900107202 */ /* 0x000fe20000000f00 */
[----:B------:R-:W-:Y:S01]  /*1130*/  IMAD.MOV.U32 R13, RZ, RZ, R3 ;  /* 0x000000ffff0d7224 */ /* 0x000fe200078e0003 */
[----:B------:R-:W-:Y:S02]  /*1140*/  MOV R14, 0x1160 ;  /* 0x00001160000e7802 */ /* 0x000fe40000000f00 */
[----:B------:R-:W-:Y:S05]  /*1150*/  CALL.REL.NOINC `($__internal_5_$__cuda_sm20_div_s64) ;  /* 0x0000003000687944 */ /* 0x000fea0003c00000 */
[----:B------:R-:W-:Y:S02]  /*1160*/  MOV R28, R0 ;  /* 0x00000000001c7202 */ /* 0x000fe40000000f00 */
[----:B------:R-:W-:Y:S02]  /*1170*/  MOV R29, R11 ;  /* 0x0000000b001d7202 */ /* 0x000fe40000000f00 */
.L_x_207:
[----:B------:R-:W-:Y:S05]  /*1180*/  BSYNC.RECONVERGENT B0 ;  /* 0x0000000000007941 */ /* 0x000fea0003800200 */
.L_x_205:
        /* <DEDUP_REMOVED lines=57> */
.L_x_209:
[----:B------:R-:W-:Y:S01]  /*1520*/  IMAD.MOV.U32 R23, RZ, RZ, R6 ;  /* 0x000000ffff177224 */ /* 0x000fe200078e0006 */
[----:B------:R-:W-:Y:S01]  /*1530*/  MOV R15, R7 ;  /* 0x00000007000f7202 */ /* 0x000fe20000000f00 */
[----:B------:R-:W-:Y:S01]  /*1540*/  IMAD.MOV.U32 R16, RZ, RZ, R8 ;  /* 0x000000ffff107224 */ /* 0x000fe200078e0008 */
[----:B------:R-:W-:Y:S02]  /*1550*/  MOV R14, 0x1570 ;  /* 0x00001570000e7802 */ /* 0x000fe40000000f00 */
[----:B------:R-:W-:Y:S05]  /*1560*/  CALL.REL.NOINC `($__internal_5_$__cuda_sm20_div_s64) ;  /* 0x0000002c00647944 */ /* 0x000fea0003c00000 */
[----:B------:R-:W-:Y:S02]  /*1570*/  MOV R18, R0 ;  /* 0x0000000000127202 */ /* 0x000fe40000000f00 */
[----:B------:R-:W-:Y:S02]  /*1580*/  MOV R19, R11 ;  /* 0x0000000b00137202 */ /* 0x000fe40000000f00 */
.L_x_210:
[----:B------:R-:W-:Y:S05]  /*1590*/  BSYNC.RECONVERGENT B0 ;  /* 0x0000000000007941 */ /* 0x000fea0003800200 */
.L_x_208:
[----:B------:R-:W0:Y:S01]  /*15a0*/  LDCU UR8, c[0x0][0x434] ;  /* 0x00008680ff0877ac */ /* 0x000e220008000800 */
[----:B------:R-:W-:Y:S01]  /*15b0*/  HFMA2 R12, -RZ, RZ, 0, 0 ;  /* 0x00000000ff0c7431 */ /* 0x000fe200000001ff */
[----:B------:R-:W1:Y:S01]  /*15c0*/  S2R R20, SR_TID.X ;  /* 0x0000000000147919 */ /* 0x000e620000002100 */
[----:B------:R-:W-:Y:S01]  /*15d0*/  BSSY.RECONVERGENT B0, `(.L_x_211) ;  /* 0x000004e000007945 */ /* 0x000fe20003800200 */
[----:B------:R-:W-:Y:S01]  /*15e0*/  USHF.R.S32.HI UR4, URZ, 0x1f, UR22 ;  /* 0x0000001fff047899 */ /* 0x000fe20008011416 */
[----:B------:R-:W-:Y:S01]  /*15f0*/  MOV R17, 0xff800000 ;  /* 0xff80000000117802 */ /* 0x000fe20000000f00 */
[----:B------:R-:W2:Y:S02]  /*1600*/  LDCU UR5, c[0x0][0x534] ;  /* 0x0000a680ff0577ac */ /* 0x000ea40008000800 */
[----:B------:R-:W-:Y:S01]  /*1610*/  ULOP3.LUT UR4, UR4, 0x1, URZ, 0xfc, !UPT ;  /* 0x0000000104047892 */ /* 0x000fe2000f8efcff */
[----:B------:R-:W3:Y:S01]  /*1620*/  LDCU.64 UR10, c[0x0][0x358] ;  /* 0x00006b00ff0a77ac */ /* 0x000ee20008000a00 */
[----:B0-----:R-:W-:-:S04]  /*1630*/  IABS R6, UR8 ;  /* 0x0000000800067c13 */ /* 0x001fc80008000000 */
[----:B------:R-:W0:Y:S01]  /*1640*/  I2F.RP R7, R6 ;  /* 0x0000000600077306 */ /* 0x000e220000209400 */
[----:B-1----:R-:W-:-:S07]  /*1650*/  SHF.R.U32.HI R11, RZ, 0x2, R20 ;  /* 0x00000002ff0b7819 */ /* 0x002fce0000011614 */
[----:B0-----:R-:W0:Y:S02]  /*1660*/  MUFU.RCP R13, R7 ;  /* 0x00000007000d7308 */ /* 0x001e240000001000 */
[----:B0-----:R-:W-:-:S06]  /*1670*/  VIADD R13, R13, 0xffffffe ;  /* 0x0ffffffe0d0d7836 */ /* 0x001fcc0000000000 */
[----:B------:R-:W0:Y:S02]  /*1680*/  F2I.FTZ.U32.TRUNC.NTZ R13, R13 ;  /* 0x0000000d000d7305 */ /* 0x000e24000021f000 */
[----:B0-----:R-:W-:-:S04]  /*1690*/  IMAD.MOV R0, RZ, RZ, -R13 ;  /* 0x000000ffff007224 */ /* 0x001fc800078e0a0d */
[----:B------:R-:W-:Y:S01]  /*16a0*/  IMAD R5, R0, R6, RZ ;  /* 0x0000000600057224 */ /* 0x000fe200078e02ff */
[----:B------:R-:W-:Y:S02]  /*16b0*/  IABS R0, R2 ;  /* 0x0000000200007213 */ /* 0x000fe40000000000 */
[----:B------:R-:W-:Y:S01]  /*16c0*/  LOP3.LUT R2, R2, UR8, RZ, 0x3c, !PT ;  /* 0x0000000802027c12 */ /* 0x000fe2000f8e3cff */
[----:B------:R-:W-:-:S03]  /*16d0*/  IMAD.HI.U32 R5, R13, R5, R12 ;  /* 0x000000050d057227 */ /* 0x000fc600078e000c */
[----:B------:R-:W-:-:S03]  /*16e0*/  ISETP.GE.AND P1, PT, R2, RZ, PT ;  /* 0x000000ff0200720c */ /* 0x000fc60003f26270 */
[----:B------:R-:W-:-:S04]  /*16f0*/  IMAD.HI.U32 R12, R5, R0, RZ ;  /* 0x00000000050c7227 */ /* 0x000fc800078e00ff */
[----:B------:R-:W-:-:S04]  /*1700*/  IMAD.MOV R5, RZ, RZ, -R12 ;  /* 0x000000ffff057224 */ /* 0x000fc800078e0a0c */
[C---:B------:R-:W-:Y:S02]  /*1710*/  IMAD R5, R6.reuse, R5, R0 ;  /* 0x0000000506057224 */ /* 0x040fe400078e0200 */
[----:B------:R-:W0:Y:S03]  /*1720*/  LDC R0, c[0x0][0x3e0] ;  /* 0x0000f800ff007b82 */ /* 0x000e260000000800 */
[----:B------:R-:W-:-:S13]  /*1730*/  ISETP.GT.U32.AND P0, PT, R6, R5, PT ;  /* 0x000000050600720c */ /* 0x000fda0003f04070 */
[----:B------:R-:W-:Y:S01]  /*1740*/  @!P0 IMAD.IADD R5, R5, 0x1, -R6 ;  /* 0x0000000105058824 */ /* 0x000fe200078e0a06 */
[----:B------:R-:W-:Y:S02]  /*1750*/  @!P0 IADD3 R12, PT, PT, R12, 0x1, RZ ;  /* 0x000000010c0c8810 */ /* 0x000fe40007ffe0ff */
[----:B------:R-:W-:Y:S02]  /*1760*/  ISETP.NE.AND P0, PT, RZ, UR8, PT ;  /* 0x00000008ff007c0c */ /* 0x000fe4000bf05270 */
[----:B------:R-:W-:Y:S02]  /*1770*/  ISETP.GE.U32.AND P2, PT, R5, R6, PT ;  /* 0x000000060500720c */ /* 0x000fe40003f46070 */
[----:B0-----:R-:W-:-:S04]  /*1780*/  IABS R5, R0 ;  /* 0x0000000000057213 */ /* 0x001fc80000000000 */
[----:B------:R-:W0:Y:S07]  /*1790*/  I2F.RP R22, R5 ;  /* 0x0000000500167306 */ /* 0x000e2e0000209400 */
[----:B------:R-:W-:-:S05]  /*17a0*/  @P2 VIADD R12, R12, 0x1 ;  /* 0x000000010c0c2836 */ /* 0x000fca0000000000 */
[----:B------:R-:W-:Y:S02]  /*17b0*/  @!P1 IADD3 R12, PT, PT, -R12, RZ, RZ ;  /* 0x000000ff0c0c9210 */ /* 0x000fe40007ffe1ff */
[----:B------:R-:W-:Y:S01]  /*17c0*/  @!P0 LOP3.LUT R12, RZ, UR8, RZ, 0x33, !PT ;  /* 0x00000008ff0c8c12 */ /* 0x000fe2000f8e33ff */
[----:B0-----:R-:W0:Y:S01]  /*17d0*/  MUFU.RCP R22, R22 ;  /* 0x0000001600167308 */ /* 0x001e220000001000 */
[----:B--2---:R-:W-:-:S03]  /*17e0*/  ISETP.GE.AND P0, PT, R11, UR5, PT ;  /* 0x000000050b007c0c */ /* 0x004fc6000bf06270 */
[----:B------:R-:W-:Y:S01]  /*17f0*/  IMAD R6, R12, UR4, RZ ;  /* 0x000000040c067c24 */ /* 0x000fe2000f8e02ff */
[----:B------:R-:W1:Y:S04]  /*1800*/  LDCU UR4, c[0x0][0x430] ;  /* 0x00008600ff0477ac */ /* 0x000e680008000800 */
[-C--:B------:R-:W-:Y:S02]  /*1810*/  IABS R16, R6.reuse ;  /* 0x0000000600107213 */ /* 0x080fe40000000000 */
[----:B------:R-:W-:Y:S02]  /*1820*/  IABS R13, R6 ;  /* 0x00000006000d7213 */ /* 0x000fe40000000000 */
[----:B------:R-:W2:Y:S01]  /*1830*/  I2F.RP R2, R16 ;  /* 0x0000001000027306 */ /* 0x000ea20000209400 */
[----:B------:R-:W-:-:S02]  /*1840*/  VIADD R7, R16, UR18 ;  /* 0x0000001210077c36 */ /* 0x000fc40008000000 */
[----:B------:R-:W-:-:S03]  /*1850*/  IMAD.MOV R13, RZ, RZ, -R13 ;  /* 0x000000ffff0d7224 */ /* 0x000fc600078e0a0d */
[----:B------:R-:W-:Y:S02]  /*1860*/  IABS R14, R7 ;  /* 0x00000007000e7213 */ /* 0x000fe40000000000 */
[----:B0-----:R-:W-:Y:S01]  /*1870*/  IADD3 R22, PT, PT, R22, 0xffffffe, RZ ;  /* 0x0ffffffe16167810 */ /* 0x001fe20007ffe0ff */
[----:B-1----:R-:W-:-:S03]  /*1880*/  UIMAD UR8, UR8, UR4, URZ ;  /* 0x00000004080872a4 */ /* 0x002fc6000f8e02ff */
[----:B------:R0:W-:Y:S08]  /*1890*/  F2I.FTZ.U32.TRUNC.NTZ R23, R22 ;  /* 0x0000001600177305 */ /* 0x0001f0000021f000 */
[----:B--2---:R-:W1:Y:S01]  /*18a0*/  MUFU.RCP R24, R2 ;  /* 0x0000000200187308 */ /* 0x004e620000001000 */
[----:B0-----:R-:W-:Y:S02]  /*18b0*/  IMAD.MOV.U32 R22, RZ, RZ, RZ ;  /* 0x000000ffff167224 */ /* 0x001fe400078e00ff */
[----:B-1----:R-:W-:-:S02]  /*18c0*/  VIADD R24, R24, 0xffffffe ;  /* 0x0ffffffe18187836 */ /* 0x002fc40000000000 */
[----:B------:R-:W-:-:S03]  /*18d0*/  IMAD.MOV R2, RZ, RZ, -R23 ;  /* 0x000000ffff027224 */ /* 0x000fc600078e0a17 */
[----:B------:R-:W0:Y:S02]  /*18e0*/  F2I.FTZ.U32.TRUNC.NTZ R25, R24 ;  /* 0x0000001800197305 */ /* 0x000e24000021f000 */
[----:B0-----:R-:W-:Y:S02]  /*18f0*/  IADD3 R15, PT, PT, RZ, -R25, RZ ;  /* 0x80000019ff0f7210 */ /* 0x001fe40007ffe0ff */
[----:B------:R-:W-:-:S03]  /*1900*/  MOV R24, RZ ;  /* 0x000000ff00187202 */ /* 0x000fc60000000f00 */
[----:B------:R-:W-:-:S04]  /*1910*/  IMAD R15, R15, R16, RZ ;  /* 0x000000100f0f7224 */ /* 0x000fc800078e02ff */
[----:B------:R-:W-:-:S06]  /*1920*/  IMAD.HI.U32 R15, R25, R15, R24 ;  /* 0x0000000f190f7227 */ /* 0x000fcc00078e0018 */
[----:B------:R-:W-:-:S04]  /*1930*/  IMAD.HI.U32 R15, R15, R14, RZ ;  /* 0x0000000e0f0f7227 */ /* 0x000fc800078e00ff */
[----:B------:R-:W-:-:S05]  /*1940*/  IMAD R13, R15, R13, R14 ;  /* 0x0000000d0f0d7224 */ /* 0x000fca00078e020e */
[----:B------:R-:W-:-:S13]  /*1950*/  ISETP.GT.U32.AND P1, PT, R16, R13, PT ;  /* 0x0000000d1000720c */ /* 0x000fda0003f24070 */
[----:B------:R-:W-:-:S04]  /*1960*/  @!P1 IADD3 R13, PT, PT, R13, -R16, RZ ;  /* 0x800000100d0d9210 */ /* 0x000fc80007ffe0ff */
[----:B------:R-:W-:Y:S01]  /*1970*/  ISETP.GE.U32.AND P2, PT, R13, R16, PT ;  /* 0x000000100d00720c */ /* 0x000fe20003f46070 */
[----:B------:R-:W-:-:S04]  /*1980*/  IMAD R13, R2, R5, RZ ;  /* 0x00000005020d7224 */ /* 0x000fc800078e02ff */
[----:B------:R-:W-:Y:S01]  /*1990*/  IMAD.HI.U32 R2, R23, R13, R22 ;  /* 0x0000000d17027227 */ /* 0x000fe200078e0016 */
[----:B---3--:R-:W-:Y:S07]  /*19a0*/  @P0 BRA `(.L_x_212) ;  /* 0x0000000000400947 */ /* 0x008fee0003800000 */
[----:B------:R-:W-:Y:S01]  /*19b0*/  UIADD3 UR5, UP1, UPT, UR21, -UR20, URZ ;  /* 0x8000001415057290 */ /* 0x000fe2000ff3e0ff */
[----:B------:R-:W-:-:S03]  /*19c0*/  LOP3.LUT R21, R20, 0x3, RZ, 0xc0, !PT ;  /* 0x0000000314157812 */ /* 0x000fc600078ec0ff */
[----:B------:R-:W-:Y:S02]  /*19d0*/  UIADD3.X UR4, UPT, UPT, UR15, -0x1, URZ, UP1, !UPT ;  /* 0xffffffff0f047890 */ /* 0x000fe40008ffe4ff */
[----:B------:R-:W-:-:S04]  /*19e0*/  ISETP.LT.U32.AND P0, PT, R21, UR5, PT ;  /* 0x0000000515007c0c */ /* 0x000fc8000bf01070 */
[----:B------:R-:W-:-:S05]  /*19f0*/  IMAD.U32 R13, RZ, RZ, UR4 ;  /* 0x00000004ff0d7e24 */ /* 0x000fca000f8e00ff */
[----:B------:R-:W-:-:S13]  /*1a00*/  ISETP.GT.AND.EX P0, PT, R13, RZ, PT, P0 ;  /* 0x000000ff0d00720c */ /* 0x000fda0003f04300 */
[----:B------:R-:W-:Y:S05]  /*1a10*/  @!P0 BRA `(.L_x_212) ;  /* 0x0000000000248947 */ /* 0x000fea0003800000 */
[----:B------:R-:W0:Y:S01]  /*1a20*/  LDCU.64 UR4, c[0x0][0x428] ;  /* 0x00008500ff0477ac */ /* 0x000e220008000a00 */
[----:B------:R-:W-:Y:S01]  /*1a30*/  IADD3 R22, P0, PT, R21, UR20, RZ ;  /* 0x0000001415167c10 */ /* 0x000fe2000ff1e0ff */
[----:B------:R-:W-:-:S04]  /*1a40*/  IMAD R13, R11, UR15, RZ ;  /* 0x0000000f0b0d7c24 */ /* 0x000fc8000f8e02ff */
[----:B------:R-:W-:Y:S02]  /*1a50*/  IMAD.X R23, RZ, RZ, RZ, P0 ;  /* 0x000000ffff177224 */ /* 0x000fe400000e06ff */
[----:B------:R-:W-:-:S05]  /*1a60*/  IMAD.WIDE.U32 R22, R11, UR21, R22 ;  /* 0x000000150b167c25 */ /* 0x000fca000f8e0016 */
[----:B------:R-:W-:Y:S02]  /*1a70*/  IADD3 R13, PT, PT, R23, R13, RZ ;  /* 0x0000000d170d7210 */ /* 0x000fe40007ffe0ff */
[----:B0-----:R-:W-:-:S04]  /*1a80*/  LEA R24, P0, R22, UR4, 0x2 ;  /* 0x0000000416187c11 */ /* 0x001fc8000f8010ff */
[----:B------:R-:W-:-:S05]  /*1a90*/  LEA.HI.X R25, R22, UR5, R13, 0x2, P0 ;  /* 0x0000000516197c11 */ /* 0x000fca00080f140d */
[----:B------:R0:W5:Y:S04]  /*1aa0*/  LDG.E R17, desc[UR10][R24.64] ;  /* 0x0000000a18117981 */ /* 0x000168000c1e1900 */
.L_x_212:
[----:B------:R-:W-:Y:S05]  /*1ab0*/  BSYNC.RECONVERGENT B0 ;  /* 0x0000000000007941 */ /* 0x000fea0003800200 */
.L_x_211:
[----:B------:R-:W1:Y:S01]  /*1ac0*/  S2R R21, SR_CgaCtaId ;  /* 0x0000000000157919 */ /* 0x000e620000008800 */
[C---:B------:R-:W-:Y:S01]  /*1ad0*/  ISETP.GT.U32.AND P0, PT, R20.reuse, 0xf, PT ;  /* 0x0000000f1400780c */ /* 0x040fe20003f04070 */
[----:B------:R-:W-:Y:S01]  /*1ae0*/  @!P1 VIADD R15, R15, 0x1 ;  /* 0x000000010f0f9836 */ /* 0x000fe20000000000 */
[----:B------:R-:W-:Y:S01]  /*1af0*/  MOV R22, 0x400 ;  /* 0x0000040000167802 */ /* 0x000fe20000000f00 */
[----:B------:R-:W-:Y:S01]  /*1b00*/  BSSY.RECONVERGENT B1, `(.L_x_213) ;  /* 0x0000164000017945 */ /* 0x000fe20003800200 */
[----:B0-----:R-:W-:Y:S01]  /*1b10*/  LOP3.LUT R24, R20, 0x3, RZ, 0xc0, !PT ;  /* 0x0000000314187812 */ /* 0x001fe200078ec0ff */
[----:B------:R-:W-:Y:S01]  /*1b20*/  @P2 VIADD R15, R15, 0x1 ;  /* 0x000000010f0f2836 */ /* 0x000fe20000000000 */
[----:B------:R-:W-:-:S07]  /*1b30*/  ISETP.NE.AND P5, PT, R6, RZ, PT ;  /* 0x000000ff0600720c */ /* 0x000fce0003fa5270 */
[----:B------:R-:W-:-:S05]  /*1b40*/  @!P0 IMAD.SHL.U32 R13, R20, 0x4, RZ ;  /* 0x00000004140d8824 */ /* 0x000fca00078e00ff */
[----:B------:R-:W-:Y:S02]  /*1b50*/  @!P0 LOP3.LUT R13, R13, 0xc, RZ, 0xc0, !PT ;  /* 0x0000000c0d0d8812 */ /* 0x000fe400078ec0ff */
[----:B-1----:R-:W-:-:S05]  /*1b60*/  LEA R21, R21, R22, 0x18 ;  /* 0x0000001615157211 */ /* 0x002fca00078ec0ff */
[C-C-:B------:R-:W-:Y:S02]  /*1b70*/  @!P0 IMAD R22, R11.reuse, 0x14, R21.reuse ;  /* 0x000000140b168824 */ /* 0x140fe400078e0215 */
[----:B------:R-:W-:Y:S02]  /*1b80*/  IMAD R24, R24, 0x14, R21 ;  /* 0x0000001418187824 */ /* 0x000fe400078e0215 */
[----:B------:R-:W-:Y:S02]  /*1b90*/  @!P0 IMAD.IADD R26, R22, 0x1, R13 ;  /* 0x00000001161a8824 */ /* 0x000fe400078e020d */
[----:B------:R-:W-:Y:S02]  /*1ba0*/  IMAD.MOV.U32 R22, RZ, RZ, -0x800000 ;  /* 0xff800000ff167424 */ /* 0x000fe400078e00ff */
[----:B------:R-:W-:Y:S01]  /*1bb0*/  IMAD R21, R11, 0x4, R24 ;  /* 0x000000040b157824 */ /* 0x000fe200078e0218 */
[----:B-----5:R-:W-:Y:S01]  /*1bc0*/  @!P0 STS [R26], R17 ;  /* 0x000000111a008388 */ /* 0x020fe20000000800 */
[----:B------:R-:W-:Y:S06]  /*1bd0*/  BAR.SYNC.DEFER_BLOCKING 0x0 ;  /* 0x0000000000007b1d */ /* 0x000fec0000010000 */
[----:B------:R0:W1:Y:S02]  /*1be0*/  @!P0 LDS R22, [R21] ;  /* 0x0000000015168984 */ /* 0x0000640000000800 */
[----:B0-----:R-:W-:-:S04]  /*1bf0*/  IMAD.HI.U32 R21, R2, R14, RZ ;  /* 0x0000000e02157227 */ /* 0x001fc800078e00ff */
[----:B------:R-:W-:-:S04]  /*1c00*/  IMAD.MOV R2, RZ, RZ, -R21 ;  /* 0x000000ffff027224 */ /* 0x000fc800078e0a15 */
[----:B------:R-:W-:Y:S01]  /*1c10*/  IMAD R14, R5, R2, R14 ;  /* 0x00000002050e7224 */ /* 0x000fe200078e020e */
[----:B-1----:R-:W0:Y:S02]  /*1c20*/  SHFL.BFLY PT, R13, R22, 0x2, 0x1f ;  /* 0x0c401f00160d7f89 */ /* 0x002e2400000e0000 */
        /* <DEDUP_REMOVED lines=9> */
[----:B------:R-:W-:Y:S02]  /*1cc0*/  @!P0 IMAD.IADD R14, R14, 0x1, -R5 ;  /* 0x000000010e0e8824 */ /* 0x000fe400078e0a05 */
[----:B------:R-:W-:Y:S01]  /*1cd0*/  @!P0 VIADD R21, R21, 0x1 ;  /* 0x0000000115158836 */ /* 0x000fe20000000000 */
[----:B------:R-:W-:Y:S02]  /*1ce0*/  ISETP.NE.AND P0, PT, R0, RZ, PT ;  /* 0x000000ff0000720c */ /* 0x000fe40003f05270 */
[----:B------:R-:W-:Y:S02]  /*1cf0*/  ISETP.GE.U32.AND P4, PT, R14, R5, PT ;  /* 0x000000050e00720c */ /* 0x000fe40003f86070 */
[C---:B------:R-:W-:Y:S02]  /*1d00*/  LOP3.LUT R5, R7.reuse, R16, RZ, 0x3c, !PT ;  /* 0x0000001007057212 */ /* 0x040fe400078e3cff */
[----:B------:R-:W-:-:S02]  /*1d10*/  LOP3.LUT R7, R7, R0, RZ, 0x3c, !PT ;  /* 0x0000000007077212 */ /* 0x000fc400078e3cff */
[----:B------:R-:W-:Y:S01]  /*1d20*/  ISETP.GE.AND P3, PT, R5, RZ, PT ;  /* 0x000000ff0500720c */ /* 0x000fe20003f66270 */
[----:B0-----:R-:W0:Y:S01]  /*1d30*/  SHFL.BFLY PT, R17, R24, 0x2, 0x1f ;  /* 0x0c401f0018117f89 */ /* 0x001e2200000e0000 */
[----:B------:R-:W-:-:S05]  /*1d40*/  ISETP.GE.AND P2, PT, R7, RZ, PT ;  /* 0x000000ff0700720c */ /* 0x000fca0003f46270 */
[----:B------:R-:W-:-:S06]  /*1d50*/  @P4 VIADD R21, R21, 0x1 ;  /* 0x0000000115154836 */ /* 0x000fcc0000000000 */
[----:B------:R-:W-:Y:S01]  /*1d60*/  @!P3 IMAD.MOV R15, RZ, RZ, -R15 ;  /* 0x000000ffff0fb224 */ /* 0x000fe200078e0a0f */
[----:B------:R-:W-:Y:S01]  /*1d70*/  ISETP.NE.AND P3, PT, R12, RZ, PT ;  /* 0x000000ff0c00720c */ /* 0x000fe20003f65270 */
[----:B------:R-:W-:Y:S01]  /*1d80*/  @!P2 IMAD.MOV R21, RZ, RZ, -R21 ;  /* 0x000000ffff15a224 */ /* 0x000fe200078e0a15 */
[----:B------:R-:W-:Y:S02]  /*1d90*/  @!P0 LOP3.LUT R21, RZ, R0, RZ, 0x33, !PT ;  /* 0x00000000ff158212 */ /* 0x000fe400078e33ff */
[----:B------:R-:W-:Y:S02]  /*1da0*/  LOP3.LUT P0, RZ, R20, 0x3f3, RZ, 0xc0, !PT ;  /* 0x000003f314ff7812 */ /* 0x000fe4000780c0ff */
[----:B------:R-:W-:Y:S02]  /*1db0*/  @!P5 LOP3.LUT R15, RZ, R16, RZ, 0x33, !PT ;  /* 0x00000010ff0fd212 */ /* 0x000fe400078e33ff */
[----:B------:R-:W-:Y:S02]  /*1dc0*/  SEL R5, RZ, 0x1, !P3 ;  /* 0x00000001ff057807 */ /* 0x000fe40005800000 */
[----:B------:R-:W-:Y:S01]  /*1dd0*/  SHF.R.S32.HI R12, RZ, 0x1f, R6 ;  /* 0x0000001fff0c7819 */ /* 0x000fe20000011406 */
[----:B0-----:R-:W-:Y:S01]  /*1de0*/  FADD.FTZ R17, R24, R17 ;  /* 0x0000001118117221 */ /* 0x001fe20000010000 */
[----:B------:R-:W-:Y:S01]  /*1df0*/  ISETP.LT.U32.AND P2, PT, R18, R15, PT ;  /* 0x0000000f1200720c */ /* 0x000fe20003f41070 */
[----:B------:R-:W-:Y:S01]  /*1e00*/  IMAD R6, R6, UR8, RZ ;  /* 0x0000000806067c24 */ /* 0x000fe2000f8e02ff */
[----:B------:R-:W-:-:S02]  /*1e10*/  SHF.R.S32.HI R7, RZ, 0x1f, R15 ;  /* 0x0000001fff077819 */ /* 0x000fc4000001140f */
[----:B------:R-:W0:Y:S01]  /*1e20*/  SHFL.BFLY PT, R2, R17, 0x1, 0x1f ;  /* 0x0c201f0011027f89 */ /* 0x000e2200000e0000 */
[----:B------:R-:W-:Y:S01]  /*1e30*/  LOP3.LUT R5, R12, R5, RZ, 0xfc, !PT ;  /* 0x000000050c057212 */ /* 0x000fe200078efcff */
[----:B------:R-:W-:Y:S01]  /*1e40*/  IMAD R12, R21, UR9, RZ ;  /* 0x00000009150c7c24 */ /* 0x000fe2000f8e02ff */
[----:B------:R-:W-:Y:S01]  /*1e50*/  ISETP.LT.AND.EX P2, PT, R19, R7, PT, P2 ;  /* 0x000000071300720c */ /* 0x000fe20003f41320 */
[----:B------:R-:W-:Y:S02]  /*1e60*/  IMAD.MOV.U32 R19, RZ, RZ, 0x7f800000 ;  /* 0x7f800000ff137424 */ /* 0x000fe400078e00ff */
[----:B------:R-:W-:Y:S01]  /*1e70*/  IMAD R5, R5, R12, RZ ;  /* 0x0000000c05057224 */ /* 0x000fe200078e02ff */
[----:B------:R-:W-:Y:S01]  /*1e80*/  SEL R7, R18, R15, P2 ;  /* 0x0000000f12077207 */ /* 0x000fe20001000000 */
[----:B0-----:R-:W-:-:S05]  /*1e90*/  FADD.FTZ R2, R17, R2 ;  /* 0x0000000211027221 */ /* 0x001fca0000010000 */
[----:B------:R-:W-:-:S13]  /*1ea0*/  FSETP.NE.FTZ.AND P1, PT, R2, RZ, PT ;  /* 0x000000ff0200720b */ /* 0x000fda0003f35000 */
[----:B------:R-:W0:Y:S02]  /*1eb0*/  @P1 MUFU.LG2 R2, R2 ;  /* 0x0000000200021308 */ /* 0x000e240000000c00 */
[----:B0-----:R-:W-:Y:S01]  /*1ec0*/  @P1 FFMA.FTZ R19, R2, 0.69314718246459960938, R13 ;  /* 0x3f31721802131823 */ /* 0x001fe2000001000d */
        /* <DEDUP_REMOVED lines=13> */
[----:B------:R-:W-:-:S03]  /*1fa0*/  IMAD R15, R11, UR19, RZ ;  /* 0x000000130b0f7c24 */ /* 0x000fc6000f8e02ff */
        /* <DEDUP_REMOVED lines=15> */
[----:B------:R-:W-:Y:S01]  /*20a0*/  HFMA2 R12, -RZ, RZ, 0, 0 ;  /* 0x00000000ff0c7431 */ /* 0x000fe200000001ff */
[----:B------:R-:W-:Y:S01]  /*20b0*/  LEA.HI R11, R20, UR20, RZ, 0x1e ;  /* 0x00000014140b7c11 */ /* 0x000fe2000f8ff0ff */
[----:B------:R-:W-:Y:S01]  /*20c0*/  HFMA2 R27, -RZ, RZ, 0, 0 ;  /* 0x00000000ff1b7431 */ /* 0x000fe200000001ff */
[----:B------:R-:W-:-:S04]  /*20d0*/  ISETP.NE.U32.AND P0, PT, R26, RZ, PT ;  /* 0x000000ff1a00720c */ /* 0x000fc80003f05070 */
[----:B0-----:R-:W0:Y:S02]  /*20e0*/  MUFU.RCP R14, R15 ;  /* 0x0000000f000e7308 */ /* 0x001e240000001000 */
[----:B0-----:R-:W-:-:S06]  /*20f0*/  VIADD R14, R14, 0xffffffe ;  /* 0x0ffffffe0e0e7836 */ /* 0x001fcc0000000000 */
        /* <DEDUP_REMOVED lines=17> */
.L_x_216:
[----:B------:R-:W-:Y:S01]  /*2210*/  LEA.HI R23, R20, UR20, RZ, 0x1e ;  /* 0x0000001414177c11 */ /* 0x000fe2000f8ff0ff */
[----:B------:R-:W-:Y:S01]  /*2220*/  IMAD.MOV.U32 R15, RZ, RZ, RZ ;  /* 0x000000ffff0f7224 */ /* 0x000fe200078e00ff */
[----:B------:R-:W-:Y:S01]  /*2230*/  MOV R14, 0x2260 ;  /* 0x00002260000e7802 */ /* 0x000fe20000000f00 */
[----:B------:R-:W-:Y:S02]  /*2240*/  IMAD.MOV.U32 R16, RZ, RZ, R26 ;  /* 0x000000ffff107224 */ /* 0x000fe400078e001a */
[----:B------:R-:W-:Y:S05]  /*2250*/  CALL.REL.NOINC `($__internal_5_$__cuda_sm20_div_s64) ;  /* 0x0000002000287944 */ /* 0x000fea0003c00000 */
[----:B------:R-:W-:Y:S02]  /*2260*/  IADD3 R12, PT, PT, -R0, RZ, RZ ;  /* 0x000000ff000c7210 */ /* 0x000fe40007ffe1ff */
[----:B------:R-:W-:-:S03]  /*2270*/  MOV R27, R11 ;  /* 0x0000000b001b7202 */ /* 0x000fc60000000f00 */
[----:B------:R-:W-:Y:S01]  /*2280*/  IMAD R23, R26, R12, R23 ;  /* 0x0000000c1a177224 */ /* 0x000fe200078e0217 */
[----:B------:R-:W-:-:S07]  /*2290*/  MOV R26, R0 ;  /* 0x00000000001a7202 */ /* 0x000fce0000000f00 */
.L_x_217:
[----:B------:R-:W-:Y:S01]  /*22a0*/  IABS R13, UR19 ;  /* 0x00000013000d7c13 */ /* 0x000fe20008000000 */
[----:B------:R-:W-:Y:S01]  /*22b0*/  IMAD R3, R3, R10, RZ ;  /* 0x0000000a03037224 */ /* 0x000fe200078e02ff */
[----:B------:R-:W-:Y:S01]  /*22c0*/  MOV R14, RZ ;  /* 0x000000ff000e7202 */ /* 0x000fe20000000f00 */
[----:B------:R-:W-:Y:S01]  /*22d0*/  BSSY.RECONVERGENT B0, `(.L_x_218) ;  /* 0x0000040000007945 */ /* 0x000fe20003800200 */
[----:B------:R-:W0:Y:S01]  /*22e0*/  I2F.U32.RP R16, R13 ;  /* 0x0000000d00107306 */ /* 0x000e220000209000 */
[----:B------:R-:W-:Y:S01]  /*22f0*/  IABS R0, UR19 ;  /* 0x0000001300007c13 */ /* 0x000fe20008000000 */
[----:B------:R-:W-:Y:S01]  /*2300*/  IMAD R3, R9, R4, R3 ;  /* 0x0000000409037224 */ /* 0x000fe200078e0203 */
[----:B------:R-:W-:Y:S02]  /*2310*/  IABS R11, R23 ;  /* 0x00000017000b7213 */ /* 0x000fe40000000000 */
[----:B------:R-:W-:-:S04]  /*2320*/  LOP3.LUT R4, R23, UR19, RZ, 0x3c, !PT ;  /* 0x0000001317047c12 */ /* 0x000fc8000f8e3cff */
[----:B------:R-:W-:Y:S01]  /*2330*/  ISETP.GE.AND P0, PT, R4, RZ, PT ;  /* 0x000000ff0400720c */ /* 0x000fe20003f06270 */
[----:B0-----:R-:W0:Y:S02]  /*2340*/  MUFU.RCP R15, R16 ;  /* 0x00000010000f7308 */ /* 0x001e240000001000 */
[----:B0-----:R-:W-:-:S06]  /*2350*/  VIADD R15, R15, 0xffffffe ;  /* 0x0ffffffe0f0f7836 */ /* 0x001fcc0000000000 */
[----:B------:R-:W0:Y:S02]  /*2360*/  F2I.FTZ.U32.TRUNC.NTZ R15, R15 ;  /* 0x0000000f000f7305 */ /* 0x000e24000021f000 */
[----:B0-----:R-:W-:-:S04]  /*2370*/  IMAD.MOV R12, RZ, RZ, -R15 ;  /* 0x000000ffff0c7224 */ /* 0x001fc800078e0a0f */
        /* <DEDUP_REMOVED lines=12> */
[----:B------:R-:W-:Y:S02]  /*2440*/  @!P1 IADD3 R0, PT, PT, R0, 0x1, RZ ;  /* 0x0000000100009810 */ /* 0x000fe40007ffe0ff */
[----:B------:R-:W-:Y:S01]  /*2450*/  ISETP.GE.U32.AND P2, PT, R12, R13, PT ;  /* 0x0000000d0c00720c */ /* 0x000fe20003f46070 */
[----:B------:R-:W-:Y:S01]  /*2460*/  IMAD.IADD R13, R31, 0x1, R3 ;  /* 0x000000011f0d7824 */ /* 0x000fe200078e0203 */
[----:B------:R-:W-:-:S11]  /*2470*/  ISETP.NE.AND P1, PT, RZ, UR19, PT ;  /* 0x00000013ff007c0c */ /* 0x000fd6000bf25270 */
[----:B------:R-:W-:-:S05]  /*2480*/  @P2 VIADD R0, R0, 0x1 ;  /* 0x0000000100002836 */ /* 0x000fca0000000000 */
[----:B------:R-:W-:Y:S02]  /*2490*/  MOV R4, R0 ;  /* 0x0000000000047202 */ /* 0x000fe40000000f00 */
[----:B------:R-:W-:Y:S02]  /*24a0*/  LOP3.LUT R0, R27, R13, RZ, 0xfc, !PT ;  /* 0x0000000d1b007212 */ /* 0x000fe400078efcff */
[----:B------:R-:W-:Y:S02]  /*24b0*/  @!P0 IADD3 R4, PT, PT, -R4, RZ, RZ ;  /* 0x000000ff04048210 */ /* 0x000fe40007ffe1ff */
[----:B------:R-:W-:Y:S02]  /*24c0*/  ISETP.NE.U32.AND P0, PT, R0, RZ, PT ;  /* 0x000000ff0000720c */ /* 0x000fe40003f05070 */
[----:B------:R-:W-:-:S04]  /*24d0*/  @!P1 LOP3.LUT R4, RZ, UR19, RZ, 0x33, !PT ;  /* 0x00000013ff049c12 */ /* 0x000fc8000f8e33ff */
[----:B------:R-:W-:-:S05]  /*24e0*/  IADD3 R0, PT, PT, -R4, RZ, RZ ;  /* 0x000000ff04007210 */ /* 0x000fca0007ffe1ff */
        /* <DEDUP_REMOVED lines=23> */
.L_x_219:
[----:B------:R-:W-:Y:S01]  /*2660*/  IMAD.MOV.U32 R23, RZ, RZ, R26 ;  /* 0x000000ffff177224 */ /* 0x000fe200078e001a */
[----:B------:R-:W-:Y:S01]  /*2670*/  MOV R15, R27 ;  /* 0x0000001b000f7202 */ /* 0x000fe20000000f00 */
[----:B------:R-:W-:Y:S01]  /*2680*/  IMAD.MOV.U32 R16, RZ, RZ, R30 ;  /* 0x000000ffff107224 */ /* 0x000fe200078e001e */
[----:B------:R-:W-:Y:S02]  /*2690*/  MOV R14, 0x26b0 ;  /* 0x000026b0000e7802 */ /* 0x000fe40000000f00 */
[----:B------:R-:W-:Y:S05]  /*26a0*/  CALL.REL.NOINC `($__internal_5_$__cuda_sm20_div_s64) ;  /* 0x0000001c00147944 */ /* 0x000fea0003c00000 */
[----:B------:R-:W-:-:S05]  /*26b0*/  IADD3 R27, PT, PT, -R0, RZ, RZ ;  /* 0x000000ff001b7210 */ /* 0x000fca0007ffe1ff */
[----:B------:R-:W-:Y:S02]  /*26c0*/  IMAD R27, R27, R30, R26 ;  /* 0x0000001e1b1b7224 */ /* 0x000fe400078e021a */
.L_x_220:
[----:B------:R-:W-:Y:S05]  /*26d0*/  BSYNC.RECONVERGENT B0 ;  /* 0x0000000000007941 */ /* 0x000fea0003800200 */
.L_x_218:
[----:B------:R-:W-:Y:S01]  /*26e0*/  IABS R21, R10 ;  /* 0x0000000a00157213 */ /* 0x000fe20000000000 */
[----:B------:R-:W0:Y:S01]  /*26f0*/  LDCU UR12, c[0x0][0x430] ;  /* 0x00008600ff0c77ac */ /* 0x000e220008000800 */
[----:B------:R-:W-:Y:S02]  /*2700*/  IABS R18, R8 ;  /* 0x0000000800127213 */ /* 0x000fe40000000000 */
[----:B------:R-:W1:Y:S01]  /*2710*/  I2F.U32.RP R23, R21 ;  /* 0x0000001500177306 */ /* 0x000e620000209000 */
[----:B------:R-:W-:Y:S01]  /*2720*/  IABS R12, R9 ;  /* 0x00000009000c7213 */ /* 0x000fe20000000000 */
[----:B------:R-:W2:Y:S01]  /*2730*/  LDCU UR4, c[0x0][0x434] ;  /* 0x00008680ff0477ac */ /* 0x000ea20008000800 */
[----:B------:R-:W-:Y:S02]  /*2740*/  IABS R11, R7 ;  /* 0x00000007000b7213 */ /* 0x000fe40000000000 */
[----:B------:R-:W-:Y:S01]  /*2750*/  ISETP.NE.AND P5, PT, R9, RZ, PT ;  /* 0x000000ff0900720c */ /* 0x000fe20003fa5270 */
[----:B------:R-:W-:-:S02]  /*2760*/  UIMAD UR13, UR7, UR8, URZ ;  /* 0x00000008070d72a4 */ /* 0x000fc4000f8e02ff */
[----:B------:R-:W3:Y:S01]  /*2770*/  I2F.U32.RP R16, R18 ;  /* 0x0000001200107306 */ /* 0x000ee20000209000 */
[----:B0-----:R-:W-:-:S07]  /*2780*/  USEL UR12, UR12, 0x1, UP0 ;  /* 0x000000010c0c7887 */ /* 0x001fce0008000000 */
[----:B-1----:R-:W0:Y:S01]  /*2790*/  MUFU.RCP R14, R23 ;  /* 0x00000017000e7308 */ /* 0x002e220000001000 */
[----:B------:R-:W-:Y:S02]  /*27a0*/  USHF.R.S32.HI UR5, URZ, 0x1f, UR12 ;  /* 0x0000001fff057899 */ /* 0x000fe4000801140c */
[----:B--2---:R-:W-:-:S05]  /*27b0*/  UIMAD UR4, UR12, UR4, URZ ;  /* 0x000000040c0472a4 */ /* 0x004fca000f8e02ff */
[----:B------:R-:W1:Y:S08]  /*27c0*/  I2F.U32.RP R17, R12 ;  /* 0x0000000c00117306 */ /* 0x000e700000209000 */
[----:B---3--:R-:W2:Y:S01]  /*27d0*/  MUFU.RCP R24, R16 ;  /* 0x0000001000187308 */ /* 0x008ea20000001000 */
[----:B0-----:R-:W-:-:S07]  /*27e0*/  VIADD R14, R14, 0xffffffe ;  /* 0x0ffffffe0e0e7836 */ /* 0x001fce0000000000 */
[----:B-1----:R-:W0:Y:S08]  /*27f0*/  MUFU.RCP R13, R17 ;  /* 0x00000011000d7308 */ /* 0x002e300000001000 */
[----:B------:R-:W1:Y:S01]  /*2800*/  F2I.FTZ.U32.TRUNC.NTZ R15, R14 ;  /* 0x0000000e000f7305 */ /* 0x000e62000021f000 */
[----:B--2---:R-:W-:-:S07]  /*2810*/  VIADD R24, R24, 0xffffffe ;  /* 0x0ffffffe18187836 */ /* 0x004fce0000000000 */
[----:B------:R2:W3:Y:S01]  /*2820*/  F2I.FTZ.U32.TRUNC.NTZ R25, R24 ;  /* 0x0000001800197305 */ /* 0x0004e2000021f000 */
[----:B0-----:R-:W-:Y:S01]  /*2830*/  VIADD R30, R13, 0xffffffe ;  /* 0x0ffffffe0d1e7836 */ /* 0x001fe20000000000 */
[----:B-1----:R-:W-:Y:S01]  /*2840*/  IADD3 R13, PT, PT, RZ, -R15, RZ ;  /* 0x8000000fff0d7210 */ /* 0x002fe20007ffe0ff */
[----:B------:R-:W-:-:S05]  /*2850*/  IMAD.MOV.U32 R14, RZ, RZ, RZ ;  /* 0x000000ffff0e7224 */ /* 0x000fca00078e00ff */
[----:B------:R-:W0:Y:S01]  /*2860*/  F2I.FTZ.U32.TRUNC.NTZ R31, R30 ;  /* 0x0000001e001f7305 */ /* 0x000e22000021f000 */
[----:B------:R-:W-:Y:S02]  /*2870*/  IMAD R13, R13, R21, RZ ;  /* 0x000000150d0d7224 */ /* 0x000fe400078e02ff */
[----:B--2---:R-:W-:Y:S02]  /*2880*/  IMAD.MOV.U32 R24, RZ, RZ, RZ ;  /* 0x000000ffff187224 */ /* 0x004fe400078e00ff */
[----:B------:R-:W-:Y:S01]  /*2890*/  IMAD.HI.U32 R13, R15, R13, R14 ;  /* 0x0000000d0f0d7227 */ /* 0x000fe200078e000e */
[----:B---3--:R-:W-:Y:S02]  /*28a0*/  IADD3 R15, PT, PT, RZ, -R25, RZ ;  /* 0x80000019ff0f7210 */ /* 0x008fe40007ffe0ff */
[----:B------:R-:W1:Y:S03]  /*28b0*/  I2F.U32.RP R29, R11 ;  /* 0x0000000b001d7306 */ /* 0x000e660000209000 */
[----:B------:R-:W-:-:S02]  /*28c0*/  IMAD R15, R15, R18, RZ ;  /* 0x000000120f0f7224 */ /* 0x000fc400078e02ff */
[----:B0-----:R-:W-:Y:S02]  /*28d0*/  IMAD.MOV R17, RZ, RZ, -R31 ;  /* 0x000000ffff117224 */ /* 0x001fe400078e0a1f */
[----:B------:R-:W-:Y:S01]  /*28e0*/  IMAD.HI.U32 R26, R25, R15, R24 ;  /* 0x0000000f191a7227 */ /* 0x000fe200078e0018 */
[----:B------:R-:W-:Y:S02]  /*28f0*/  IABS R24, R27 ;  /* 0x0000001b00187213 */ /* 0x000fe40000000000 */
[----:B------:R-:W-:Y:S01]  /*2900*/  IABS R15, R10 ;  /* 0x0000000a000f7213 */ /* 0x000fe20000000000 */
[----:B------:R-:W-:Y:S02]  /*2910*/  IMAD R14, R17, R12, RZ ;  /* 0x0000000c110e7224 */ /* 0x000fe400078e02ff */
[----:B------:R-:W-:Y:S01]  /*2920*/  IMAD.HI.U32 R16, R13, R24, RZ ;  /* 0x000000180d107227 */ /* 0x000fe200078e00ff */
[----:B------:R-:W-:Y:S01]  /*2930*/  IADD3 R15, PT, PT, RZ, -R15, RZ ;  /* 0x8000000fff0f7210 */ /* 0x000fe20007ffe0ff */
[----:B-1----:R-:W0:Y:S02]  /*2940*/  MUFU.RCP R29, R29 ;  /* 0x0000001d001d7308 */ /* 0x002e240000001000 */
[----:B------:R-:W-:-:S02]  /*2950*/  IMAD.MOV.U32 R30, RZ, RZ, RZ ;  /* 0x000000ffff1e7224 */ /* 0x000fc400078e00ff */
[----:B------:R-:W-:Y:S02]  /*2960*/  IMAD R24, R16, R15, R24 ;  /* 0x0000000f10187224 */ /* 0x000fe400078e0218 */
[----:B------:R-:W1:Y:S01]  /*2970*/  LDC R15, c[0x0][0x3e0] ;  /* 0x0000f800ff0f7b82 */ /* 0x000e620000000800 */
[----:B------:R-:W-:Y:S02]  /*2980*/  IMAD.HI.U32 R14, R31, R14, R30 ;  /* 0x0000000e1f0e7227 */ /* 0x000fe400078e001e */
[----:B------:R-:W-:Y:S02]  /*2990*/  ISETP.GT.U32.AND P1, PT, R21, R24, PT ;  /* 0x000000181500720c */ /* 0x000fe40003f24070 */
[----:B0-----:R-:W-:-:S11]  /*29a0*/  VIADD R29, R29, 0xffffffe ;  /* 0x0ffffffe1d1d7836 */ /* 0x001fd60000000000 */
[----:B------:R-:W-:Y:S01]  /*29b0*/  @!P1 IMAD.IADD R24, R24, 0x1, -R21 ;  /* 0x0000000118189824 */ /* 0x000fe200078e0a15 */
[----:B------:R-:W-:Y:S01]  /*29c0*/  @!P1 IADD3 R16, PT, PT, R16, 0x1, RZ ;  /* 0x0000000110109810 */ /* 0x000fe20007ffe0ff */
[----:B------:R-:W0:Y:S01]  /*29d0*/  F2I.FTZ.U32.TRUNC.NTZ R29, R29 ;  /* 0x0000001d001d7305 */ /* 0x000e22000021f000 */
[----:B------:R-:W-:Y:S02]  /*29e0*/  ISETP.NE.AND P1, PT, R10, RZ, PT ;  /* 0x000000ff0a00720c */ /* 0x000fe40003f25270 */
[----:B------:R-:W-:Y:S02]  /*29f0*/  ISETP.GE.U32.AND P3, PT, R24, R21, PT ;  /* 0x000000151800720c */ /* 0x000fe40003f66070 */
[----:B------:R-:W-:Y:S02]  /*2a00*/  IABS R24, R8 ;  /* 0x0000000800187213 */ /* 0x000fe40000000000 */
[----:B-1----:R-:W-:Y:S02]  /*2a10*/  ISETP.LT.U32.AND P0, PT, R15, 0x1, PT ;  /* 0x000000010f00780c */ /* 0x002fe40003f01070 */
[----:B------:R-:W-:Y:S01]  /*2a20*/  IABS R21, R0 ;  /* 0x0000000000157213 */ /* 0x000fe20000000000 */
[----:B------:R-:W-:Y:S01]  /*2a30*/  IMAD.MOV R24, RZ, RZ, -R24 ;  /* 0x000000ffff187224 */ /* 0x000fe200078e0a18 */
[----:B------:R-:W-:-:S03]  /*2a40*/  ISETP.LT.AND.EX P0, PT, R2, RZ, PT, P0 ;  /* 0x000000ff0200720c */ /* 0x000fc60003f01300 */
[----:B------:R-:W-:Y:S01]  /*2a50*/  IMAD.HI.U32 R23, R26, R21, RZ ;  /* 0x000000151a177227 */ /* 0x000fe200078e00ff */
[----:B------:R-:W-:-:S03]  /*2a60*/  SEL R15, R15, 0x1, P0 ;  /* 0x000000010f0f7807 */ /* 0x000fc60000000000 */
[----:B------:R-:W-:Y:S01]  /*2a70*/  IMAD R21, R23, R24, R21 ;  /* 0x0000001817157224 */ /* 0x000fe200078e0215 */
[----:B------:R-:W-:Y:S01]  /*2a80*/  IABS R17, R15 ;  /* 0x0000000f00117213 */ /* 0x000fe20000000000 */
[----:B------:R-:W-:Y:S01]  /*2a90*/  @P3 VIADD R16, R16, 0x1 ;  /* 0x0000000110103836 */ /* 0x000fe20000000000 */
[----:B------:R-:W-:Y:S01]  /*2aa0*/  LOP3.LUT R24, R27, R10, RZ, 0x3c, !PT ;  /* 0x0000000a1b187212 */ /* 0x000fe200078e3cff */
[----:B0-----:R-:W-:Y:S01]  /*2ab0*/  IMAD.MOV R28, RZ, RZ, -R29 ;  /* 0x000000ffff1c7224 */ /* 0x001fe200078e0a1d */
[----:B------:R-:W0:Y:S01]  /*2ac0*/  I2F.U32.RP R2, R17 ;  /* 0x0000001100027306 */ /* 0x000e220000209000 */
[----:B------:R-:W-:Y:S02]  /*2ad0*/  ISETP.GT.U32.AND P2, PT, R18, R21, PT ;  /* 0x000000151200720c */ /* 0x000fe40003f44070 */
[----:B------:R-:W-:Y:S01]  /*2ae0*/  ISETP.GE.AND P0, PT, R24, RZ, PT ;  /* 0x000000ff1800720c */ /* 0x000fe20003f06270 */
[----:B------:R-:W-:Y:S02]  /*2af0*/  IMAD R13, R28, R11, RZ ;  /* 0x0000000b1c0d7224 */ /* 0x000fe400078e02ff */
[----:B------:R-:W-:-:S04]  /*2b00*/  IMAD.MOV.U32 R28, RZ, RZ, RZ ;  /* 0x000000ffff1c7224 */ /* 0x000fc800078e00ff */
[----:B------:R-:W-:-:S04]  /*2b10*/  IMAD.HI.U32 R13, R29, R13, R28 ;  /* 0x0000000d1d0d7227 */ /* 0x000fc800078e001c */
[----:B------:R-:W-:Y:S01]  /*2b20*/  @!P2 IADD3 R21, PT, PT, R21, -R18, RZ ;  /* 0x800000121515a210 */ /* 0x000fe20007ffe0ff */
[----:B0-----:R-:W0:Y:S01]  /*2b30*/  MUFU.RCP R2, R2 ;  /* 0x0000000200027308 */ /* 0x001e220000001000 */
[----:B------:R-:W-:Y:S01]  /*2b40*/  @!P0 IMAD.MOV R16, RZ, RZ, -R16 ;  /* 0x000000ffff108224 */ /* 0x000fe200078e0a10 */
[----:B------:R-:W-:Y:S01]  /*2b50*/  @!P1 LOP3.LUT R16, RZ, R10, RZ, 0x33, !PT ;  /* 0x0000000aff109212 */ /* 0x000fe200078e33ff */
[----:B------:R-:W-:Y:S01]  /*2b60*/  @!P2 VIADD R23, R23, 0x1 ;  /* 0x000000011717a836 */ /* 0x000fe20000000000 */
[----:B------:R-:W-:Y:S02]  /*2b70*/  ISETP.GE.U32.AND P0, PT, R21, R18, PT ;  /* 0x000000121500720c */ /* 0x000fe40003f06070 */
[----:B------:R-:W-:Y:S02]  /*2b80*/  IABS R18, R9 ;  /* 0x0000000900127213 */ /* 0x000fe40000000000 */
[----:B------:R-:W-:Y:S02]  /*2b90*/  IABS R21, R16 ;  /* 0x0000001000157213 */ /* 0x000fe40000000000 */
[----:B------:R-:W-:Y:S01]  /*2ba0*/  ISETP.NE.AND P2, PT, R8, RZ, PT ;  /* 0x000000ff0800720c */ /* 0x000fe20003f45270 */
[----:B------:R-:W-:-:S02]  /*2bb0*/  IMAD.MOV R18, RZ, RZ, -R18 ;  /* 0x000000ffff127224 */ /* 0x000fc400078e0a12 */
[----:B------:R-:W-:-:S04]  /*2bc0*/  IMAD.HI.U32 R14, R14, R21, RZ ;  /* 0x000000150e0e7227 */ /* 0x000fc800078e00ff */
[----:B------:R-:W-:Y:S01]  /*2bd0*/  IMAD R21, R14, R18, R21 ;  /* 0x000000120e157224 */ /* 0x000fe200078e0215 */
[----:B------:R-:W-:Y:S01]  /*2be0*/  LOP3.LUT R18, R0, R8, RZ, 0x3c, !PT ;  /* 0x0000000800127212 */ /* 0x000fe200078e3cff */
[----:B0-----:R-:W-:Y:S01]  /*2bf0*/  VIADD R24, R2, 0xffffffe ;  /* 0x0ffffffe02187836 */ /* 0x001fe20000000000 */
[----:B------:R-:W-:Y:S02]  /*2c00*/  @P0 IADD3 R23, PT, PT, R23, 0x1, RZ ;  /* 0x0000000117170810 */ /* 0x000fe40007ffe0ff */
[----:B------:R-:W-:Y:S01]  /*2c10*/  ISETP.GE.AND P1, PT, R18, RZ, PT ;  /* 0x000000ff1200720c */ /* 0x000fe20003f26270 */
[----:B------:R-:W0:Y:S01]  /*2c20*/  F2I.FTZ.U32.TRUNC.NTZ R25, R24 ;  /* 0x0000001800197305 */ /* 0x000e22000021f000 */
[----:B------:R-:W-:Y:S02]  /*2c30*/  IABS R18, R4 ;  /* 0x0000000400127213 */ /* 0x000fe40000000000 */
[----:B------:R-:W-:-:S09]  /*2c40*/  ISETP.GT.U32.AND P3, PT, R12, R21, PT ;  /* 0x000000150c00720c */ /* 0x000fd20003f64070 */
[----:B------:R-:W-:Y:S01]  /*2c50*/  @!P1 IMAD.MOV R23, RZ, RZ, -R23 ;  /* 0x000000ffff179224 */ /* 0x000fe200078e0a17 */
[----:B------:R-:W-:Y:S01]  /*2c60*/  @!P2 LOP3.LUT R23, RZ, R8, RZ, 0x33, !PT ;  /* 0x00000008ff17a212 */ /* 0x000fe200078e33ff */
[--C-:B0-----:R-:W-:Y:S02]  /*2c70*/  IMAD.MOV R2, RZ, RZ, -R25.reuse ;  /* 0x000000ffff027224 */ /* 0x101fe400078e0a19 */
[----:B------:R-:W-:Y:S02]  /*2c80*/  HFMA2 R24, -RZ, RZ, 0, 0 ;  /* 0x00000000ff187431 */ /* 0x000fe400000001ff */
[----:B------:R-:W-:Y:S01]  /*2c90*/  @!P3 IMAD.IADD R21, R21, 0x1, -R12 ;  /* 0x000000011515b824 */ /* 0x000fe200078e0a0c */
[----:B------:R-:W-:Y:S01]  /*2ca0*/  @!P3 IADD3 R14, PT, PT, R14, 0x1, RZ ;  /* 0x000000010e0eb810 */ /* 0x000fe20007ffe0ff */
[----:B------:R-:W-:Y:S01]  /*2cb0*/  IMAD R29, R2, R17, RZ ;  /* 0x00000011021d7224 */ /* 0x000fe200078e02ff */
[----:B------:R-:W-:Y:S02]  /*2cc0*/  IABS R2, R15 ;  /* 0x0000000f00027213 */ /* 0x000fe40000000000 */
[----:B------:R-:W-:Y:S01]  /*2cd0*/  ISETP.GE.U32.AND P6, PT, R21, R12, PT ;  /* 0x0000000c1500720c */ /* 0x000fe20003fc6070 */
[----:B------:R-:W-:Y:S01]  /*2ce0*/  IMAD.HI.U32 R29, R25, R29, R24 ;  /* 0x0000001d191d7227 */ /* 0x000fe200078e0018 */
[----:B------:R-:W-:-:S02]  /*2cf0*/  IABS R12, R7 ;  /* 0x00000007000c7213 */ /* 0x000fc40000000000 */
[----:B------:R-:W-:Y:S01]  /*2d00*/  ISETP.NE.AND P3, PT, R7, RZ, PT ;  /* 0x000000ff0700720c */ /* 0x000fe20003f65270 */
[----:B------:R-:W-:Y:S02]  /*2d10*/  IMAD.MOV R2, RZ, RZ, -R2 ;  /* 0x000000ffff027224 */ /* 0x000fe400078e0a02 */
[----:B------:R-:W-:-:S04]  /*2d20*/  IMAD.HI.U32 R29, R29, R18, RZ ;  /* 0x000000121d1d7227 */ /* 0x000fc800078e00ff */
[----:B------:R-:W-:Y:S01]  /*2d30*/  IMAD R2, R29, R2, R18 ;  /* 0x000000021d027224 */ /* 0x000fe200078e0212 */
[----:B------:R-:W-:Y:S01]  /*2d40*/  IABS R18, R23 ;  /* 0x0000001700127213 */ /* 0x000fe20000000000 */
[----:B------:R-:W-:Y:S02]  /*2d50*/  IMAD.MOV R12, RZ, RZ, -R12 ;  /* 0x000000ffff0c7224 */ /* 0x000fe400078e0a0c */
[----:B------:R-:W-:Y:S01]  /*2d60*/  @P6 VIADD R14, R14, 0x1 ;  /* 0x000000010e0e6836 */ /* 0x000fe20000000000 */
[----:B------:R-:W-:Y:S01]  /*2d70*/  ISETP.GT.U32.AND P0, PT, R17, R2, PT ;  /* 0x000000021100720c */ /* 0x000fe20003f04070 */
[----:B------:R-:W-:-:S04]  /*2d80*/  IMAD.HI.U32 R13, R13, R18, RZ ;  /* 0x000000120d0d7227 */ /* 0x000fc800078e00ff */
[----:B------:R-:W-:-:S08]  /*2d90*/  IMAD R12, R13, R12, R18 ;  /* 0x0000000c0d0c7224 */ /* 0x000fd000078e0212 */
[-C--:B------:R-:W-:Y:S01]  /*2da0*/  @!P0 IADD3 R2, PT, PT, R2, -R17.reuse, RZ ;  /* 0x8000001102028210 */ /* 0x080fe20007ffe0ff */
[----:B------:R-:W-:Y:S01]  /*2db0*/  @!P0 VIADD R29, R29, 0x1 ;  /* 0x000000011d1d8836 */ /* 0x000fe20000000000 */
[----:B------:R-:W-:Y:S02]  /*2dc0*/  ISETP.NE.AND P0, PT, R15, RZ, PT ;  /* 0x000000ff0f00720c */ /* 0x000fe40003f05270 */
[----:B------:R-:W-:Y:S02]  /*2dd0*/  ISETP.GE.U32.AND P1, PT, R2, R17, PT ;  /* 0x000000110200720c */ /* 0x000fe40003f26070 */
[----:B------:R-:W-:-:S04]  /*2de0*/  LOP3.LUT R2, R4, R15, RZ, 0x3c, !PT ;  /* 0x0000000f04027212 */ /* 0x000fc800078e3cff */
[----:B------:R-:W-:Y:S02]  /*2df0*/  ISETP.GE.AND P2, PT, R2, RZ, PT ;  /* 0x000000ff0200720c */ /* 0x000fe40003f46270 */
[----:B------:R-:W-:-:S05]  /*2e00*/  LOP3.LUT R2, R16, R9, RZ, 0x3c, !PT ;  /* 0x0000000910027212 */ /* 0x000fca00078e3cff */
[----:B------:R-:W-:Y:S02]  /*2e10*/  @P1 IADD3 R29, PT, PT, R29, 0x1, RZ ;  /* 0x000000011d1d1810 */ /* 0x000fe40007ffe0ff */
[----:B------:R-:W-:-:S04]  /*2e20*/  ISETP.GT.U32.AND P1, PT, R11, R12, PT ;  /* 0x0000000c0b00720c */ /* 0x000fc80003f24070 */
[----:B------:R-:W-:Y:S01]  /*2e30*/  @!P2 IMAD.MOV R29, RZ, RZ, -R29 ;  /* 0x000000ffff1da224 */ /* 0x000fe200078e0a1d */
[----:B------:R-:W-:Y:S02]  /*2e40*/  ISETP.GE.AND P2, PT, R2, RZ, PT ;  /* 0x000000ff0200720c */ /* 0x000fe40003f46270 */
[----:B------:R-:W-:Y:S02]  /*2e50*/  LOP3.LUT R2, R23, R7, RZ, 0x3c, !PT ;  /* 0x0000000717027212 */ /* 0x000fe400078e3cff */
[----:B------:R-:W-:Y:S02]  /*2e60*/  @!P0 LOP3.LUT R29, RZ, R15, RZ, 0x33, !PT ;  /* 0x0000000fff1d8212 */ /* 0x000fe400078e33ff */
[----:B------:R-:W-:Y:S01]  /*2e70*/  ISETP.GE.AND P0, PT, R2, RZ, PT ;  /* 0x000000ff0200720c */ /* 0x000fe20003f06270 */
[----:B------:R-:W-:Y:S02]  /*2e80*/  IMAD.MOV R2, RZ, RZ, -R16 ;  /* 0x000000ffff027224 */ /* 0x000fe400078e0a10 */
[----:B------:R-:W-:-:S02]  /*2e90*/  @!P1 IMAD.IADD R12, R12, 0x1, -R11 ;  /* 0x000000010c0c9824 */ /* 0x000fc400078e0a0b */
[C---:B------:R-:W-:Y:S01]  /*2ea0*/  IMAD.WIDE R24, R29.reuse, UR9, RZ ;  /* 0x000000091d187c25 */ /* 0x040fe2000f8e02ff */
[----:B------:R-:W-:Y:S02]  /*2eb0*/  IADD3 R29, PT, PT, -R29, RZ, RZ ;  /* 0x000000ff1d1d7210 */ /* 0x000fe40007ffe1ff */
[----:B------:R-:W-:Y:S01]  /*2ec0*/  ISETP.GE.U32.AND P4, PT, R12, R11, PT ;  /* 0x0000000b0c00720c */ /* 0x000fe20003f86070 */
[----:B------:R-:W-:Y:S01]  /*2ed0*/  @!P1 VIADD R13, R13, 0x1 ;  /* 0x000000010d0d9836 */ /* 0x000fe20000000000 */
[----:B------:R-:W-:Y:S01]  /*2ee0*/  @!P2 IADD3 R14, PT, PT, -R14, RZ, RZ ;  /* 0x000000ff0e0ea210 */ /* 0x000fe20007ffe1ff */
[C---:B------:R-:W-:Y:S01]  /*2ef0*/  IMAD.WIDE.U32 R24, R3.reuse, UR12, R24 ;  /* 0x0000000c03187c25 */ /* 0x040fe2000f8e0018 */
[----:B------:R-:W-:Y:S01]  /*2f00*/  @!P5 LOP3.LUT R14, RZ, R9, RZ, 0x33, !PT ;  /* 0x00000009ff0ed212 */ /* 0x000fe200078e33ff */
[----:B------:R-:W-:Y:S02]  /*2f10*/  UIMAD UR12, UR22, UR12, URZ ;  /* 0x0000000c160c72a4 */ /* 0x000fe4000f8e02ff */
[----:B------:R-:W-:Y:S01]  /*2f20*/  IMAD R2, R10, R2, R27 ;  /* 0x000000020a027224 */ /* 0x000fe200078e021b */
[----:B------:R-:W-:Y:S01]  /*2f30*/  IADD3 R10, PT, PT, -R14, RZ, RZ ;  /* 0x000000ff0e0a7210 */ /* 0x000fe20007ffe1ff */
[----:B------:R-:W-:-:S02]  /*2f40*/  IMAD R25, R3, UR5, R25 ;  /* 0x0000000503197c24 */ /* 0x000fc4000f8e0219 */
[----:B------:R-:W-:Y:S02]  /*2f50*/  IMAD R29, R15, R29, R4 ;  /* 0x0000001d0f1d7224 */ /* 0x000fe400078e0204 */
[----:B------:R-:W-:Y:S02]  /*2f60*/  @P4 VIADD R13, R13, 0x1 ;  /* 0x000000010d0d4836 */ /* 0x000fe40000000000 */
[----:B------:R-:W-:Y:S02]  /*2f70*/  IMAD.MOV R3, RZ, RZ, -R23 ;  /* 0x000000ffff037224 */ /* 0x000fe400078e0a17 */
[----:B------:R-:W-:Y:S01]  /*2f80*/  @!P0 IMAD.MOV R13, RZ, RZ, -R13 ;  /* 0x000000ffff0d8224 */ /* 0x000fe200078e0a0d */
[----:B------:R-:W-:Y:S01]  /*2f90*/  @!P3 LOP3.LUT R13, RZ, R7, RZ, 0x33, !PT ;  /* 0x00000007ff0db212 */ /* 0x000fe200078e33ff */
[----:B------:R-:W-:-:S04]  /*2fa0*/  IMAD.WIDE R24, R29, UR8, R24 ;  /* 0x000000081d187c25 */ /* 0x000fc8000f8e0218 */
[----:B------:R-:W-:Y:S01]  /*2fb0*/  IMAD.WIDE R26, R2, UR4, RZ ;  /* 0x00000004021a7c25 */ /* 0x000fe2000f8e02ff */
[----:B------:R-:W0:Y:S03]  /*2fc0*/  LDCU.64 UR4, c[0x0][0x420] ;  /* 0x00008400ff0477ac */ /* 0x000e260008000a00 */
[----:B------:R-:W-:-:S04]  /*2fd0*/  IMAD.WIDE R14, R14, UR6, RZ ;  /* 0x000000060e0e7c25 */ /* 0x000fc8000f8e02ff */
[----:B------:R-:W-:Y:S02]  /*2fe0*/  IMAD.MOV R4, RZ, RZ, -R13 ;  /* 0x000000ffff047224 */ /* 0x000fe400078e0a0d */
        /* <DEDUP_REMOVED lines=17> */
.L_x_215:
[----:B------:R-:W0:Y:S01]  /*3100*/  LDC.64 R2, c[0x0][0x420] ;  /* 0x00010800ff027b82 */ /* 0x000e220000000a00 */
[----:B------:R-:W-:-:S05]  /*3110*/  IADD3 R11, PT, PT, R11, UR20, RZ ;  /* 0x000000140b0b7c10 */ /* 0x000fca000fffe0ff */
[----:B0-----:R-:W-:-:S05]  /*3120*/  IMAD.WIDE.U32 R2, R11, 0x4, R2 ;  /* 0x000000040b027825 */ /* 0x001fca00078e0002 */
[----:B------:R1:W-:Y:S02]  /*3130*/  STG.E desc[UR10][R2.64], R19 ;  /* 0x0000001302007986 */ /* 0x0003e4000c10190a */
.L_x_214:
[----:B------:R-:W-:Y:S05]  /*3140*/  BSYNC.RECONVERGENT B1 ;  /* 0x0000000000017941 */ /* 0x000fea0003800200 */
.L_x_213:
[----:B------:R-:W2:Y:S01]  /*3150*/  LDCU UR6, c[0x0][0x534] ;  /* 0x0000a680ff0677ac */ /* 0x000ea20008000800 */
[C---:B01----:R-:W-:Y:S01]  /*3160*/  LOP3.LUT R2, R20.reuse, 0x3, RZ, 0xc0, !PT ;  /* 0x0000000314027812 */ /* 0x043fe200078ec0ff */
[----:B------:R-:W0:Y:S01]  /*3170*/  LDC R8, c[0x0][0x44c] ;  /* 0x00011300ff087b82 */ /* 0x000e220000000800 */
[----:B------:R-:W-:Y:S01]  /*3180*/  BSSY.RECONVERGENT B0, `(.L_x_221) ;  /* 0x000000f000007945 */ /* 0x000fe20003800200 */
[----:B------:R-:W-:Y:S01]  /*3190*/  IMAD.SHL.U32 R21, R20, 0x4, RZ ;  /* 0x0000000414157824 */ /* 0x000fe200078e00ff */
[----:B--2---:R-:W-:-:S04]  /*31a0*/  ISETP.GE.AND P0, PT, R2, UR6, PT ;  /* 0x0000000602007c0c */ /* 0x004fc8000bf06270 */
[----:B------:R-:W-:-:S13]  /*31b0*/  ISETP.GT.U32.OR P0, PT, R20, 0xf, P0 ;  /* 0x0000000f1400780c */ /* 0x000fda0000704470 */
[----:B------:R-:W-:Y:S05]  /*31c0*/  @P0 BRA `(.L_x_222) ;  /* 0x0000000000280947 */ /* 0x000fea0003800000 */
[----:B------:R-:W1:Y:S01]  /*31d0*/  S2R R0, SR_CgaCtaId ;  /* 0x0000000000007919 */ /* 0x000e620000008800 */
[----:B------:R-:W-:Y:S01]  /*31e0*/  FADD.FTZ R4, -R19, R22 ;  /* 0x0000001613047221 */ /* 0x000fe20000010100 */
[----:B------:R-:W-:-:S03]  /*31f0*/  MOV R3, 0x400 ;  /* 0x0000040000037802 */ /* 0x000fc60000000f00 */
[----:B------:R-:W-:-:S06]  /*3200*/  FMUL.FTZ R4, R4, 1.4426950216293334961 ;  /* 0x3fb8aa3b04047820 */ /* 0x000fcc0000410000 */
[----:B------:R-:W2:Y:S01]  /*3210*/  MUFU.EX2 R4, R4 ;  /* 0x0000000400047308 */ /* 0x000ea20000000800 */
[----:B-1----:R-:W-:Y:S02]  /*3220*/  LEA R3, R0, R3, 0x18 ;  /* 0x0000000300037211 */ /* 0x002fe400078ec0ff */
[----:B------:R-:W-:-:S03]  /*3230*/  LOP3.LUT R0, R20, 0x3fc, RZ, 0xc0, !PT ;  /* 0x000003fc14007812 */ /* 0x000fc600078ec0ff */
[----:B------:R-:W-:-:S05]  /*3240*/  IMAD R3, R2, 0x14, R3 ;  /* 0x0000001402037824 */ /* 0x000fca00078e0203 */
[----:B------:R-:W-:-:S05]  /*3250*/  IADD3 R3, PT, PT, R3, R0, RZ ;  /* 0x0000000003037210 */ /* 0x000fca0007ffe0ff */
[----:B--2---:R1:W-:Y:S02]  /*3260*/  STS [R3], R4 ;  /* 0x0000000403007388 */ /* 0x0043e40000000800 */
.L_x_222:
[----:B------:R-:W-:Y:S05]  /*3270*/  BSYNC.RECONVERGENT B0 ;  /* 0x0000000000007941 */ /* 0x000fea0003800200 */
.L_x_221:
[----:B------:R-:W-:Y:S01]  /*3280*/  BAR.SYNC.DEFER_BLOCKING 0x0 ;  /* 0x0000000000007b1d */ /* 0x000fe20000010000 */
[----:B------:R-:W-:Y:S01]  /*3290*/  IMAD.SHL.U32 R2, R20, 0x8, RZ ;  /* 0x0000000814027824 */ /* 0x000fe200078e00ff */
[----:B------:R-:W-:Y:S01]  /*32a0*/  LOP3.LUT R21, R21, 0x7c, RZ, 0xc0, !PT ;  /* 0x0000007c15157812 */ /* 0x000fe200078ec0ff */
[----:B------:R-:W-:Y:S01]  /*32b0*/  UISETP.GE.AND UP0, UPT, UR6, 0x1, UPT ;  /* 0x000000010600788c */ /* 0x000fe2000bf06270 */
[----:B0-----:R-:W-:Y:S01]  /*32c0*/  IMAD R10, R8, UR20, RZ ;  /* 0x00000014080a7c24 */ /* 0x001fe2000f8e02ff */
[----:B------:R-:W-:Y:S01]  /*32d0*/  SHF.R.U32.HI R20, RZ, 0x5, R20 ;  /* 0x00000005ff147819 */ /* 0x000fe20000011614 */
[----:B------:R-:W-:Y:S01]  /*32e0*/  IMAD.MOV.U32 R0, RZ, RZ, RZ ;  /* 0x000000ffff007224 */ /* 0x000fe200078e00ff */
[----:B------:R-:W-:Y:S02]  /*32f0*/  LOP3.LUT R13, R21, 0x1f00, R2, 0xf8, !PT ;  /* 0x00001f00150d7812 */ /* 0x000fe400078ef802 */
[----:B-1----:R-:W-:Y:S02]  /*3300*/  CS2R R2, SRZ ;  /* 0x0000000000027805 */ /* 0x002fe4000001ff00 */
        /* <DEDUP_REMOVED lines=15> */
[----:B------:R-:W-:Y:S01]  /*3400*/  CS2R R14, SRZ ;  /* 0x00000000000e7805 */ /* 0x000fe2000001ff00 */
[----:B------:R-:W-:Y:S01]  /*3410*/  UIADD3 UR7, UPT, UPT, UR21, -UR20, URZ ;  /* 0x8000001415077290 */ /* 0x000fe2000fffe0ff */
[----:B0-----:R-:W-:-:S02]  /*3420*/  LEA R24, P0, R13, UR4, 0x2 ;  /* 0x000000040d187c11 */ /* 0x001fc4000f8010ff */
[----:B------:R-:W-:Y:S01]  /*3430*/  CS2R R12, SRZ ;  /* 0x00000000000c7805 */ /* 0x000fe2000001ff00 */
[----:B------:R-:W-:Y:S01]  /*3440*/  ULOP3.LUT UR4, UR6, 0x3, URZ, 0xc0, !UPT ;  /* 0x0000000306047892 */ /* 0x000fe2000f8ec0ff */
[----:B------:R-:W-:Y:S01]  /*3450*/  IADD3.X R25, PT, PT, R10, UR5, RZ, P0, !PT ;  /* 0x000000050a197c10 */ /* 0x000fe200087fe4ff */
[----:B------:R-:W-:Y:S10]  /*3460*/  BRA.U !UP0, `(.L_x_224) ;  /* 0x0000000508ac7547 */ /* 0x000ff4000b800000 */
        /* <DEDUP_REMOVED lines=15> */
.L_x_233:
[----:B------:R-:W-:Y:S04]  /*3560*/  BSSY.RECONVERGENT B0, `(.L_x_225) ;  /* 0x000000a000007945 */ /* 0x000fe80003800200 */
[----:B--23--:R-:W-:Y:S05]  /*3570*/  @P3 BRA `(.L_x_226) ;  /* 0x0000000000203947 */ /* 0x00cfea0003800000 */
        /* <DEDUP_REMOVED lines=8> */
.L_x_226:
[----:B------:R-:W-:Y:S05]  /*3600*/  BSYNC.RECONVERGENT B0 ;  /* 0x0000000000007941 */ /* 0x000fea0003800200 */
.L_x_225:
[----:B------:R-:W1:Y:S01]  /*3610*/  LDS R8, [R10+-0x28] ;  /* 0xffffd8000a087984 */ /* 0x000e620000000800 */
[----:B------:R-:W-:Y:S01]  /*3620*/  ISETP.GE.AND P3, PT, R20, UR7, PT ;  /* 0x0000000714007c0c */ /* 0x000fe2000bf66270 */
[----:B------:R-:W-:Y:S01]  /*3630*/  BSSY.RECONVERGENT B0, `(.L_x_227) ;  /* 0x0000014000007945 */ /* 0x000fe20003800200 */
[C---:B-1---5:R-:W-:Y:S01]  /*3640*/  FFMA.FTZ R9, R8.reuse, R12, R9 ;  /* 0x0000000c08097223 */ /* 0x062fe20000010009 */
[C---:B------:R-:W-:Y:S01]  /*3650*/  FFMA.FTZ R6, R8.reuse, R13, R6 ;  /* 0x0000000d08067223 */ /* 0x040fe20000010006 */
[C---:B------:R-:W-:Y:S01]  /*3660*/  FFMA.FTZ R7, R8.reuse, R14, R7 ;  /* 0x0000000e08077223 */ /* 0x040fe20000010007 */
[C---:B------:R-:W-:Y:S01]  /*3670*/  FFMA.FTZ R4, R8.reuse, R15, R4 ;  /* 0x0000000f08047223 */ /* 0x040fe20000010004 */
[C---:B------:R-:W-:Y:S01]  /*3680*/  FFMA.FTZ R5, R8.reuse, R16, R5 ;  /* 0x0000001008057223 */ /* 0x040fe20000010005 */
[C---:B------:R-:W-:Y:S01]  /*3690*/  FFMA.FTZ R2, R8.reuse, R17, R2 ;  /* 0x0000001108027223 */ /* 0x040fe20000010002 */
        /* <DEDUP_REMOVED lines=13> */
.L_x_228:
[----:B------:R-:W-:Y:S05]  /*3770*/  BSYNC.RECONVERGENT B0 ;  /* 0x0000000000007941 */ /* 0x000fea0003800200 */
.L_x_227:
        /* <DEDUP_REMOVED lines=21> */
.L_x_230:
[----:B------:R-:W-:Y:S05]  /*38d0*/  BSYNC.RECONVERGENT B0 ;  /* 0x0000000000007941 */ /* 0x000fea0003800200 */
.L_x_229:
[----:B------:R-:W3:Y:S01]  /*38e0*/  LDS R8, [R10] ;  /* 0x000000000a087984 */ /* 0x000ee20000000800 */
        /* <DEDUP_REMOVED lines=16> */
[----:B-12---:R-:W-:Y:S05]  /*39f0*/  IMAD.WIDE R26, R22, 0xc, R24 ;  /* 0x0000000c161a7825 */ /* 0x006fea00078e0218 */
[----:B------:R3:W5:Y:S04]  /*3a00*/  @!P1 LDG.E.128 R12, desc[UR10][R26.64] ;  /* 0x0000000a1a0c9981 */ /* 0x000768000c1e1d00 */
[----:B------:R3:W5:Y:S02]  /*3a10*/  @!P0 LDG.E.128 R16, desc[UR10][R26.64+0x200] ;  /* 0x0002000a1a108981 */ /* 0x000764000c1e1d00 */
.L_x_232:
[----:B------:R-:W-:Y:S05]  /*3a20*/  BSYNC.RECONVERGENT B0 ;  /* 0x0000000000007941 */ /* 0x000fea0003800200 */
.L_x_231:
[----:B------:R4:W1:Y:S01]  /*3a30*/  LDS R8, [R10+0x14] ;  /* 0x000014000a087984 */ /* 0x0008620000000800 */
[----:B------:R-:W-:Y:S01]  /*3a40*/  UIADD3 UR8, UPT, UPT, UR8, 0x4, URZ ;  /* 0x0000000408087890 */ /* 0x000fe2000fffe0ff */
[C---:B0-----:R-:W-:Y:S03]  /*3a50*/  LEA R24, P0, R22.reuse, R24, 0x4 ;  /* 0x0000001816187211 */ /* 0x041fe600078020ff */
[----:B------:R-:W-:Y:S01]  /*3a60*/  UISETP.NE.AND UP0, UPT, UR8, URZ, UPT ;  /* 0x000000ff0800728c */ /* 0x000fe2000bf05270 */
[----:B------:R-:W-:Y:S02]  /*3a70*/  LEA.HI.X.SX32 R25, R22, R25, 0x4, P0 ;  /* 0x0000001916197211 */ /* 0x000fe400000f26ff */
[----:B----4-:R-:W-:Y:S01]  /*3a80*/  IADD3 R10, PT, PT, R10, 0x50, RZ ;  /* 0x000000500a0a7810 */ /* 0x010fe20007ffe0ff */
        /* <DEDUP_REMOVED lines=9> */
.L_x_224:
[----:B------:R-:W-:-:S09]  /*3b20*/  UISETP.NE.AND UP0, UPT, UR4, URZ, UPT ;  /* 0x000000ff0400728c */ /* 0x000fd2000bf05270 */
[----:B------:R-:W-:Y:S05]  /*3b30*/  BRA.U !UP0, `(.L_x_223) ;  /* 0x0000000108947547 */ /* 0x000fea000b800000 */
[----:B------:R-:W0:Y:S01]  /*3b40*/  S2UR UR8, SR_CgaCtaId ;  /* 0x00000000000879c3 */ /* 0x000e220000008800 */
[----:B------:R-:W-:Y:S01]  /*3b50*/  UMOV UR9, 0x400 ;  /* 0x0000040000097882 */ /* 0x000fe20000000000 */
[----:B------:R-:W-:Y:S01]  /*3b60*/  IMAD R23, R23, 0x5, R20 ;  /* 0x0000000517177824 */ /* 0x000fe200078e0214 */
[----:B------:R-:W-:Y:S01]  /*3b70*/  IADD3 R24, P0, PT, R24, 0x200, RZ ;  /* 0x0000020018187810 */ /* 0x000fe20007f1e0ff */
[----:B--23--:R-:W-:Y:S01]  /*3b80*/  IMAD.WIDE R26, R22, 0x4, RZ ;  /* 0x00000004161a7825 */ /* 0x00cfe200078e02ff */
[----:B------:R-:W-:Y:S01]  /*3b90*/  ISETP.GE.AND P2, PT, R20, UR7, PT ;  /* 0x0000000714007c0c */ /* 0x000fe2000bf46270 */
[----:B------:R-:W1:Y:S01]  /*3ba0*/  LDCU UR5, c[0x0][0x440] ;  /* 0x00008800ff0577ac */ /* 0x000e620008000800 */
[----:B------:R-:W-:Y:S01]  /*3bb0*/  IADD3.X R25, PT, PT, RZ, R25, RZ, P0, !PT ;  /* 0x00000019ff197210 */ /* 0x000fe200007fe4ff */
[----:B0-----:R-:W-:Y:S02]  /*3bc0*/  ULEA UR8, UR8, UR9, 0x18 ;  /* 0x0000000908087291 */ /* 0x001fe4000f8ec0ff */
[----:B------:R-:W-:-:S04]  /*3bd0*/  UIADD3 UR9, UPT, UPT, -UR4, URZ, URZ ;  /* 0x000000ff04097290 */ /* 0x000fc8000fffe1ff */
[----:B-1----:R-:W-:-:S08]  /*3be0*/  LEA R10, R23, UR8, 0x2 ;  /* 0x00000008170a7c11 */ /* 0x002fd0000f8e10ff */
.L_x_236:
[----:B------:R-:W-:Y:S04]  /*3bf0*/  BSSY.RECONVERGENT B0, `(.L_x_234) ;  /* 0x000000a000007945 */ /* 0x000fe80003800200 */
[----:B------:R-:W-:Y:S05]  /*3c00*/  @P2 BRA `(.L_x_235) ;  /* 0x0000000000202947 */ /* 0x000fea0003800000 */
        /* <DEDUP_REMOVED lines=8> */
.L_x_235:
[----:B------:R-:W-:Y:S05]  /*3c90*/  BSYNC.RECONVERGENT B0 ;  /* 0x0000000000007941 */ /* 0x000fea0003800200 */
.L_x_234:
[----:B------:R1:W2:Y:S01]  /*3ca0*/  LDS R8, [R10] ;  /* 0x000000000a087984 */ /* 0x0002a20000000800 */
[----:B------:R-:W-:Y:S01]  /*3cb0*/  UIADD3 UR9, UPT, UPT, UR9, 0x1, URZ ;  /* 0x0000000109097890 */ /* 0x000fe2000fffe0ff */
[----:B0-----:R-:W-:Y:S03]  /*3cc0*/  IADD3 R24, P0, PT, R26, R24, RZ ;  /* 0x000000181a187210 */ /* 0x001fe60007f1e0ff */
[----:B------:R-:W-:Y:S01]  /*3cd0*/  UISETP.NE.AND UP0, UPT, UR9, URZ, UPT ;  /* 0x000000ff0900728c */ /* 0x000fe2000bf05270 */
[----:B------:R-:W-:Y:S02]  /*3ce0*/  IADD3.X R25, PT, PT, R27, R25, RZ, P0, !PT ;  /* 0x000000191b197210 */ /* 0x000fe400007fe4ff */
[----:B-1----:R-:W-:Y:S01]  /*3cf0*/  IADD3 R10, PT, PT, R10, 0x14, RZ ;  /* 0x000000140a0a7810 */ /* 0x002fe20007ffe0ff */
        /* <DEDUP_REMOVED lines=9> */
.L_x_223:
[----:B------:R-:W-:-:S04]  /*3d90*/  IADD3 R17, PT, PT, R20, UR20, RZ ;  /* 0x0000001414117c10 */ /* 0x000fc8000fffe0ff */
[----:B------:R-:W-:-:S13]  /*3da0*/  ISETP.GE.AND P0, PT, R17, UR21, PT ;  /* 0x0000001511007c0c */ /* 0x000fda000bf06270 */
[----:B------:R-:W-:Y:S05]  /*3db0*/  @P0 EXIT ;  /* 0x000000000000094d */ /* 0x000fea0003800000 */
[----:B------:R-:W-:Y:S01]  /*3dc0*/  IABS R14, UR22 ;  /* 0x00000016000e7c13 */ /* 0x000fe20008000000 */
[----:B------:R-:W0:Y:S01]  /*3dd0*/  LDC R13, c[0x0][0x434] ;  /* 0x00010d00ff0d7b82 */ /* 0x000e220000000800 */
[----:B------:R-:W-:Y:S01]  /*3de0*/  IABS R16, R17 ;  /* 0x0000001100107213 */ /* 0x000fe20000000000 */
[----:B------:R-:W1:Y:S01]  /*3df0*/  LDCU.128 UR4, c[0x0][0x400] ;  /* 0x00008000ff0477ac */ /* 0x000e620008000c00 */
[----:B------:R-:W4:Y:S01]  /*3e00*/  I2F.RP R12, R14 ;  /* 0x0000000e000c7306 */ /* 0x000f220000209400 */
[----:B------:R-:W-:Y:S01]  /*3e10*/  IABS R10, UR22 ;  /* 0x00000016000a7c13 */ /* 0x000fe20008000000 */
[----:B------:R-:W5:Y:S01]  /*3e20*/  LDCU.64 UR8, c[0x0][0x410] ;  /* 0x00008200ff0877ac */ /* 0x000f620008000a00 */
[----:B------:R-:W-:Y:S02]  /*3e30*/  F2FP.F16.F32.PACK_AB R6, R6, R9 ;  /* 0x000000090606723e */ /* 0x000fe400000000ff */
[----:B------:R-:W-:Y:S02]  /*3e40*/  IADD3 R10, PT, PT, RZ, -R10, RZ ;  /* 0x8000000aff0a7210 */ /* 0x000fe40007ffe0ff */
[----:B------:R-:W-:-:S02]  /*3e50*/  F2FP.F16.F32.PACK_AB R7, R4, R7 ;  /* 0x000000070407723e */ /* 0x000fc400000000ff */
[----:B------:R-:W-:Y:S02]  /*3e60*/  F2FP.F16.F32.PACK_AB R2, R2, R5 ;  /* 0x000000050202723e */ /* 0x000fe400000000ff */
[----:B------:R-:W-:Y:S01]  /*3e70*/  F2FP.F16.F32.PACK_AB R3, R0, R3 ;  /* 0x000000030003723e */ /* 0x000fe200000000ff */
[----:B----4-:R-:W4:Y:S02]  /*3e80*/  MUFU.RCP R18, R12 ;  /* 0x0000000c00127308 */ /* 0x010f240000001000 */
[----:B----4-:R-:W-:Y:S01]  /*3e90*/  VIADD R18, R18, 0xffffffe ;  /* 0x0ffffffe12127836 */ /* 0x010fe20000000000 */
        /* <DEDUP_REMOVED lines=18> */
[----:B------:R0:W4:Y:S10]  /*3fc0*/  F2I.FTZ.U32.TRUNC.NTZ R19, R18 ;  /* 0x0000001200137305 */ /* 0x000134000021f000 */
[----:B------:R-:W-:-:S04]  /*3fd0*/  @P2 VIADD R15, R15, 0x1 ;  /* 0x000000010f0f2836 */ /* 0x000fc80000000000 */
[----:B------:R-:W-:Y:S01]  /*3fe0*/  @!P0 IMAD.MOV R15, RZ, RZ, -R15 ;  /* 0x000000ffff0f8224 */ /* 0x000fe200078e0a0f */
[----:B------:R-:W-:Y:S01]  /*3ff0*/  @!P1 LOP3.LUT R15, RZ, UR22, RZ, 0x33, !PT ;  /* 0x00000016ff0f9c12 */ /* 0x000fe2000f8e33ff */
[----:B0-----:R-:W-:Y:S01]  /*4000*/  IMAD.MOV.U32 R18, RZ, RZ, RZ ;  /* 0x000000ffff127224 */ /* 0x001fe200078e00ff */
[----:B----4-:R-:W-:-:S03]  /*4010*/  IADD3 R23, PT, PT, RZ, -R19, RZ ;  /* 0x80000013ff177210 */ /* 0x010fc60007ffe0ff */
        /* <DEDUP_REMOVED lines=46> */
        .weak           $__internal_5_$__cuda_sm20_div_s64
        .type           $__internal_5_$__cuda_sm20_div_s64,@function
        .size           $__internal_5_$__cuda_sm20_div_s64,(.L_x_4045 - $__internal_5_$__cuda_sm20_div_s64)
$__internal_5_$__cuda_sm20_div_s64:
        /* <DEDUP_REMOVED lines=20> */
[----:B------:R-:W-:-:S04]  /*4440*/  IMAD.HI.U32 R18, R33, R0, RZ ;  /* 0x0000000021127227 */ /* 0x000fc800078e00ff */
[----:B------:R-:W-:-:S04]  /*4450*/  IMAD.HI.U32 R11, P1, R33, R11, R34 ;  /* 0x0000000b210b7227 */ /* 0x000fc80007820022 */
[----:B------:R-:W-:Y:S02]  /*4460*/  IMAD R0, R33, R0, RZ ;  /* 0x0000000021007224 */ /* 0x000fe400078e02ff */
[----:B------:R-:W-:-:S03]  /*4470*/  IMAD.X R18, R18, 0x1, R33, P0 ;  /* 0x0000000112127824 */ /* 0x000fc600000e0621 */
[----:B------:R-:W-:-:S04]  /*4480*/  IADD3 R33, P0, PT, R0, R11, RZ ;  /* 0x0000000b00217210 */ /* 0x000fc80007f1e0ff */
[----:B------:R-:W-:Y:S01]  /*4490*/  IADD3.X R18, PT, PT, RZ, RZ, R18, P0, P1 ;  /* 0x000000ffff127210 */ /* 0x000fe200007e2412 */
[----:B------:R-:W-:Y:S01]  /*44a0*/  IMAD.WIDE.U32 R34, R33, R24, RZ ;  /* 0x0000001821227225 */ /* 0x000fe200078e00ff */
[----:B------:R-:W-:-:S03]  /*44b0*/  ISETP.GE.AND P1, PT, R15, RZ, PT ;  /* 0x000000ff0f00720c */ /* 0x000fc60003f26270 */
[----:B------:R-:W-:Y:S01]  /*44c0*/  IMAD R11, R33, R25, R35 ;  /* 0x00000019210b7224 */ /* 0x000fe200078e0223 */
[----:B------:R-:W-:-:S03]  /*44d0*/  IADD3 R17, P0, PT, RZ, -R34, RZ ;  /* 0x80000022ff117210 */ /* 0x000fc60007f1e0ff */
[----:B------:R-:W-:Y:S02]  /*44e0*/  IMAD R11, R18, R24, R11 ;  /* 0x00000018120b7224 */ /* 0x000fe400078e020b */
[----:B------:R-:W-:-:S03]  /*44f0*/  IMAD.HI.U32 R32, R33, R17, RZ ;  /* 0x0000001121207227 */ /* 0x000fc600078e00ff */
[----:B------:R-:W-:-:S05]  /*4500*/  IADD3.X R11, PT, PT, RZ, ~R11, RZ, P0, !PT ;  /* 0x8000000bff0b7210 */ /* 0x000fca00007fe4ff */
[----:B------:R-:W-:-:S04]  /*4510*/  IMAD.WIDE.U32 R32, P0, R33, R11, R32 ;  /* 0x0000000b21207225 */ /* 0x000fc80007800020 */
[----:B------:R-:W-:-:S04]  /*4520*/  IMAD.HI.U32 R12, P3, R18, R17, R32 ;  /* 0x00000011120c7227 */ /* 0x000fc80007860020 */
[----:B------:R-:W-:-:S04]  /*4530*/  IMAD.HI.U32 R17, R18, R11, RZ ;  /* 0x0000000b12117227 */ /* 0x000fc800078e00ff */
[----:B------:R-:W-:Y:S02]  /*4540*/  IMAD.X R0, R17, 0x1, R18, P0 ;  /* 0x0000000111007824 */ /* 0x000fe400000e0612 */
[----:B------:R-:W-:Y:S01]  /*4550*/  IMAD R11, R18, R11, RZ ;  /* 0x0000000b120b7224 */ /* 0x000fe200078e02ff */
[----:B------:R-:W-:Y:S01]  /*4560*/  IADD3 R18, P0, PT, RZ, -R23, RZ ;  /* 0x80000017ff127210 */ /* 0x000fe20007f1e0ff */
[----:B------:R-:W-:-:S03]  /*4570*/  IMAD.MOV.U32 R33, RZ, RZ, RZ ;  /* 0x000000ffff217224 */ /* 0x000fc600078e00ff */
        /* <DEDUP_REMOVED lines=19> */
[----:B------:R-:W-:-:S05]  /*46b0*/  IMAD.X R11, R11, 0x1, ~R32, P0 ;  /* 0x000000010b0b7824 */ /* 0x000fca00000e0e20 */
[----:B------:R-:W-:-:S04]  /*46c0*/  ISETP.GE.U32.AND.EX P2, PT, R11, R25, PT, P2 ;  /* 0x000000190b00720c */ /* 0x000fc80003f46120 */
[----:B------:R-:W-:Y:S01]  /*46d0*/  SEL R17, R17, R12, P2 ;  /* 0x0000000c11117207 */ /* 0x000fe20001000000 */
[----:B------:R-:W-:-:S03]  /*46e0*/  IMAD.X R12, R11, 0x1, ~R25, P1 ;  /* 0x000000010b0c7824 */ /* 0x000fc600008e0e19 */
[----:B------:R-:W-:Y:S02]  /*46f0*/  ISETP.GE.U32.AND P0, PT, R17, R24, PT ;  /* 0x000000181100720c */ /* 0x000fe40003f06070 */
[----:B------:R-:W-:Y:S02]  /*4700*/  IADD3 R17, P1, PT, R18, 0x1, RZ ;  /* 0x0000000112117810 */ /* 0x000fe40007f3e0ff */
[----:B------:R-:W-:Y:S02]  /*4710*/  SEL R11, R12, R11, P2 ;  /* 0x0000000b0c0b7207 */ /* 0x000fe40001000000 */
[----:B------:R-:W-:Y:S01]  /*4720*/  SEL R18, R17, R18, P2 ;  /* 0x0000001211127207 */ /* 0x000fe20001000000 */
[----:B------:R-:W-:Y:S01]  /*4730*/  IMAD.X R17, RZ, RZ, R0, P1 ;  /* 0x000000ffff117224 */ /* 0x000fe200008e0600 */
[----:B------:R-:W-:Y:S02]  /*4740*/  ISETP.GE.U32.AND.EX P1, PT, R11, R25, PT, P0 ;  /* 0x000000190b00720c */ /* 0x000fe40003f26100 */
[----:B------:R-:W-:-:S02]  /*4750*/  IADD3 R11, P0, PT, R18, 0x1, RZ ;  /* 0x00000001120b7810 */ /* 0x000fc40007f1e0ff */
[----:B------:R-:W-:Y:S02]  /*4760*/  SEL R17, R17, R0, P2 ;  /* 0x0000000011117207 */ /* 0x000fe40001000000 */
[----:B------:R-:W-:Y:S02]  /*4770*/  SEL R11, R11, R18, P1 ;  /* 0x000000120b0b7207 */ /* 0x000fe40000800000 */
[----:B------:R-:W-:Y:S02]  /*4780*/  IADD3.X R0, PT, PT, RZ, R17, RZ, P0, !PT ;  /* 0x00000011ff007210 */ /* 0x000fe400007fe4ff */
[----:B------:R-:W-:Y:S01]  /*4790*/  LOP3.LUT R12, R13, R15, RZ, 0x3c, !PT ;  /* 0x0000000f0d0c7212 */ /* 0x000fe200078e3cff */
[----:B------:R-:W-:Y:S01]  /*47a0*/  IMAD.MOV.U32 R15, RZ, RZ, 0x0 ;  /* 0x00000000ff0f7424 */ /* 0x000fe200078e00ff */
[----:B------:R-:W-:Y:S02]  /*47b0*/  SEL R17, R0, R17, P1 ;  /* 0x0000001100117207 */ /* 0x000fe40000800000 */
        /* <DEDUP_REMOVED lines=9> */
[----:B------:R-:W-:Y:S06]  /*4850*/  RET.REL.NODEC R14 `(_ZN5flash32flash_fwd_splitkv_combine_kernelI23Flash_fwd_kernel_traitsILi256ELi64ELi64ELi4ELb0ELb0EN7cutlass6half_tE19Flash_kernel_traitsILi256ELi64ELi64ELi4ES3_EELi4ELi2ELb0EEEvNS_16Flash_fwd_paramsE) ;  /* 0xffffffb40ee87950 */ /* 0x000fec0003c3ffff */
.L_x_237:
        /* <DEDUP_REMOVED lines=10> */
.L_x_4045:


//--------------------- .text._ZN5flash32flash_fwd_splitkv_combine_kernelI23Flash_fwd_kernel_traitsILi256ELi64ELi64ELi4ELb0ELb0EN7cutlass6half_tE19Flash_kernel_traitsILi256ELi64ELi64ELi4ES3_EELi4ELi1ELb0EEEvNS_16Flash_fwd_paramsE --------------------------
	.section	.text._ZN5flash32flash_fwd_splitkv_combine_kernelI23Flash_fwd_kernel_traitsILi256ELi64ELi64ELi4ELb0ELb0EN7cutlass6half_tE19Flash_kernel_traitsILi256ELi64ELi64ELi4ES3_EELi4ELi1ELb0EEEvNS_16Flash_fwd_paramsE,"ax",@progbits
	.align	128
        .global         _ZN5flash32flash_fwd_splitkv_combine_kernelI23Flash_fwd_kernel_traitsILi256ELi64ELi64ELi4ELb0ELb0EN7cutlass6half_tE19Flash_kernel_traitsILi256ELi64ELi64ELi4ES3_EELi4ELi1ELb0EEEvNS_16Flash_fwd_paramsE
        .type           _ZN5flash32flash_fwd_splitkv_combine_kernelI23Flash_fwd_kernel_traitsILi256ELi64ELi64ELi4ELb0ELb0EN7cutlass6half_tE19Flash_kernel_traitsILi256ELi64ELi64ELi4ES3_EELi4ELi1ELb0EEEvNS_16Flash_fwd_paramsE,@function
        .size           _ZN5flash32flash_fwd_splitkv_combine_kernelI23Flash_fwd_kernel_traitsILi256ELi64ELi64ELi4ELb0ELb0EN7cutlass6half_tE19Flash_kernel_traitsILi256ELi64ELi64ELi4ES3_EELi4ELi1ELb0EEEvNS_16Flash_fwd_paramsE,(.L_x_4046 - _ZN5flash32flash_fwd_splitkv_combine_kernelI23Flash_fwd_kernel_traitsILi256ELi64ELi64ELi4ELb0ELb0EN7cutlass6half_tE19Flash_kernel_traitsILi256ELi64ELi64ELi4ES3_EELi4ELi1ELb0EEEvNS_16Flash_fwd_paramsE)
        .other          _ZN5flash32flash_fwd_splitkv_combine_kernelI23Flash_fwd_kernel_traitsILi256ELi64ELi64ELi4ELb0ELb0EN7cutlass6half_tE19Flash_kernel_traitsILi256ELi64ELi64ELi4ES3_EELi4ELi1ELb0EEEvNS_16Flash_fwd_paramsE,@"STO_CUDA_ENTRY STV_DEFAULT"
_ZN5flash32flash_fwd_splitkv_combine_kernelI23Flash_fwd_kernel_traitsILi256ELi64ELi64ELi4ELb0ELb0EN7cutlass6half_tE19Flash_kernel_traitsILi256ELi64ELi64ELi4ES3_EELi4ELi1ELb0EEEvNS_16Flash_fwd_paramsE:
.text._ZN5flash32flash_fwd_splitkv_combine_kernelI23Flash_fwd_kernel_traitsILi256ELi64ELi64ELi4ELb0ELb0EN7cutlass6half_tE19Flash_kernel_traitsILi256ELi64ELi64ELi4ES3_EELi4ELi1ELb0EEEvNS_16Flash_fwd_paramsE:
        /* <DEDUP_REMOVED lines=38> */
.L_x_238:
[----:B------:R-:W-:Y:S01]  /*0260*/  IMAD.U32 R19, RZ, RZ, UR16 ;  /* 0x00000010ff137e24 */ /* 0x000fe2000f8e00ff */
[----:B------:R-:W-:Y:S01]  /*0270*/  MOV R17, UR14 ;  /* 0x0000000e00117c02 */ /* 0x000fe20008000f00 */
[----:B------:R-:W-:Y:S01]  /*0280*/  IMAD.U32 R18, RZ, RZ, UR17 ;  /* 0x00000011ff127e24 */ /* 0x000fe2000f8e00ff */
[----:B------:R-:W-:Y:S02]  /*0290*/  MOV R16, UR9 ;  /* 0x0000000900107c02 */ /* 0x000fe40008000f00 */
[----:B------:R-:W-:Y:S02]  /*02a0*/  MOV R15, 0x2c0 ;  /* 0x000002c0000f7802 */ /* 0x000fe40000000f00 */
[----:B------:R-:W-:Y:S05]  /*02b0*/  CALL.REL.NOINC `($__internal_6_$__cuda_sm20_div_s64) ;  /* 0x0000004000347944 */ /* 0x000fea0003c00000 */
[----:B------:R-:W-:-:S07]  /*02c0*/  MOV R11, R12 ;  /* 0x0000000c000b7202 */ /* 0x000fce0000000f00 */
.L_x_239:
        /* <DEDUP_REMOVED lines=30> */
.L_x_241:
[----:B------:R-:W-:Y:S01]  /*04b0*/  IMAD.MOV.U32 R19, RZ, RZ, R10 ;  /* 0x000000ffff137224 */ /* 0x000fe200078e000a */
[----:B------:R-:W-:Y:S01]  /*04c0*/  MOV R17, R3 ;  /* 0x0000000300117202 */ /* 0x000fe20000000f00 */
[----:B------:R-:W-:Y:S01]  /*04d0*/  IMAD.MOV.U32 R18, RZ, RZ, R11 ;  /* 0x000000ffff127224 */ /* 0x000fe200078e000b */
[----:B------:R-:W-:Y:S02]  /*04e0*/  MOV R16, R0 ;  /* 0x0000000000107202 */ /* 0x000fe40000000f00 */
[----:B------:R-:W-:Y:S02]  /*04f0*/  MOV R15, 0x510 ;  /* 0x00000510000f7802 */ /* 0x000fe40000000f00 */
[----:B------:R-:W-:Y:S05]  /*0500*/  CALL.REL.NOINC `($__internal_6_$__cuda_sm20_div_s64) ;  /* 0x0000003c00a07944 */ /* 0x000fea0003c00000 */
[----:B------:R-:W-:Y:S02]  /*0510*/  MOV R4, R10 ;  /* 0x0000000a00047202 */ /* 0x000fe40000000f00 */
[----:B------:R-:W-:Y:S02]  /*0520*/  MOV R5, R12 ;  /* 0x0000000c00057202 */ /* 0x000fe40000000f00 */
.L_x_242:
[----:B------:R-:W-:Y:S05]  /*0530*/  BSYNC.RECONVERGENT B0 ;  /* 0x0000000000007941 */ /* 0x000fea0003800200 */
.L_x_240:
        /* <DEDUP_REMOVED lines=57> */
.L_x_244:
[----:B------:R-:W-:Y:S01]  /*08d0*/  IMAD.MOV.U32 R19, RZ, RZ, R3 ;  /* 0x000000ffff137224 */ /* 0x000fe200078e0003 */
[----:B------:R-:W-:Y:S01]  /*08e0*/  MOV R17, R8 ;  /* 0x0000000800117202 */ /* 0x000fe20000000f00 */
[----:B------:R-:W-:Y:S01]  /*08f0*/  IMAD.MOV.U32 R18, RZ, RZ, R0 ;  /* 0x000000ffff127224 */ /* 0x000fe200078e0000 */
[----:B------:R-:W-:Y:S02]  /*0900*/  MOV R16, R2 ;  /* 0x0000000200107202 */ /* 0x000fe40000000f00 */
[----:B------:R-:W-:Y:S02]  /*0910*/  MOV R15, 0x930 ;  /* 0x00000930000f7802 */ /* 0x000fe40000000f00 */
[----:B------:R-:W-:Y:S05]  /*0920*/  CALL.REL.NOINC `($__internal_6_$__cuda_sm20_div_s64) ;  /* 0x0000003800987944 */ /* 0x000fea0003c00000 */
[----:B------:R-:W-:Y:S02]  /*0930*/  MOV R11, R12 ;  /* 0x0000000c000b7202 */ /* 0x000fe40000000f00 */
.L_x_245:
[----:B------:R-:W-:Y:S05]  /*0940*/  BSYNC.RECONVERGENT B0 ;  /* 0x0000000000007941 */ /* 0x000fea0003800200 */
.L_x_243:
        /* <DEDUP_REMOVED lines=124> */
.L_x_247:
        /* <DEDUP_REMOVED lines=8> */
.L_x_248:
[----:B------:R-:W-:Y:S05]  /*1190*/  BSYNC.RECONVERGENT B0 ;  /* 0x0000000000007941 */ /* 0x000fea0003800200 */
.L_x_246:
        /* <DEDUP_REMOVED lines=58> */
.L_x_250:
[----:B------:R-:W-:Y:S01]  /*1540*/  IMAD.MOV.U32 R19, RZ, RZ, R4 ;  /* 0x000000ffff137224 */ /* 0x000fe200078e0004 */
[----:B------:R-:W-:Y:S01]  /*1550*/  MOV R18, R5 ;  /* 0x0000000500127202 */ /* 0x000fe20000000f00 */
[----:B------:R-:W-:Y:S01]  /*1560*/  IMAD.MOV.U32 R17, RZ, RZ, R6 ;  /* 0x000000ffff117224 */ /* 0x000fe200078e0006 */
[----:B------:R-:W-:Y:S02]  /*1570*/  MOV R15, 0x1590 ;  /* 0x00001590000f7802 */ /* 0x000fe40000000f00 */
[----:B------:R-:W-:Y:S05]  /*1580*/  CALL.REL.NOINC `($__internal_6_$__cuda_sm20_div_s64) ;  /* 0x0000002c00807944 */ /* 0x000fea0003c00000 */
[----:B------:R-:W-:Y:S02]  /*1590*/  MOV R26, R10 ;  /* 0x0000000a001a7202 */ /* 0x000fe40000000f00 */
[----:B------:R-:W-:Y:S02]  /*15a0*/  MOV R27, R12 ;  /* 0x0000000c001b7202 */ /* 0x000fe40000000f00 */
.L_x_251:
[----:B------:R-:W-:Y:S05]  /*15b0*/  BSYNC.RECONVERGENT B0 ;  /* 0x0000000000007941 */ /* 0x000fea0003800200 */
.L_x_249:
[----:B------:R-:W0:Y:S01]  /*15c0*/  LDCU UR5, c[0x0][0x434] ;  /* 0x00008680ff0577ac */ /* 0x000e220008000800 */
[----:B------:R-:W1:Y:S01]  /*15d0*/  S2R R20, SR_TID.X ;  /* 0x0000000000147919 */ /* 0x000e620000002100 */
[----:B------:R-:W2:Y:S01]  /*15e0*/  LDC R14, c[0x0][0x3e0] ;  /* 0x0000f800ff0e7b82 */ /* 0x000ea20000000800 */
[----:B------:R-:W-:Y:S01]  /*15f0*/  BSSY.RECONVERGENT B0, `(.L_x_252) ;  /* 0x0000046000007945 */ /* 0x000fe20003800200 */
[----:B------:R-:W3:Y:S01]  /*1600*/  LDCU UR18, c[0x0][0x534] ;  /* 0x0000a680ff1277ac */ /* 0x000ee20008000800 */
[----:B------:R-:W-:Y:S02]  /*1610*/  IMAD.MOV.U32 R12, RZ, RZ, -0x800000 ;  /* 0xff800000ff0c7424 */ /* 0x000fe400078e00ff */
[----:B------:R-:W-:Y:S01]  /*1620*/  IMAD.MOV.U32 R23, RZ, RZ, -0x800000 ;  /* 0xff800000ff177424 */ /* 0x000fe200078e00ff */
[----:B------:R-:W4:Y:S01]  /*1630*/  LDCU UR12, c[0x0][0x430] ;  /* 0x00008600ff0c77ac */ /* 0x000f220008000800 */
[----:B------:R-:W-:-:S04]  /*1640*/  USHF.R.S32.HI UR10, URZ, 0x1f, UR8 ;  /* 0x0000001fff0a7899 */ /* 0x000fc80008011408 */
[----:B------:R-:W-:Y:S01]  /*1650*/  ULOP3.LUT UR10, UR10, 0x1, URZ, 0xfc, !UPT ;  /* 0x000000010a0a7892 */ /* 0x000fe2000f8efcff */
[----:B0-----:R-:W-:-:S05]  /*1660*/  IMAD.U32 R5, RZ, RZ, UR5 ;  /* 0x00000005ff057e24 */ /* 0x001fca000f8e00ff */
[----:B------:R-:W-:Y:S01]  /*1670*/  IABS R5, R5 ;  /* 0x0000000500057213 */ /* 0x000fe20000000000 */
[----:B----4-:R-:W-:-:S03]  /*1680*/  UIMAD UR12, UR5, UR12, URZ ;  /* 0x0000000c050c72a4 */ /* 0x010fc6000f8e02ff */
        /* <DEDUP_REMOVED lines=25> */
[----:B------:R-:W-:Y:S02]  /*1820*/  @!P1 SHF.L.U32 R5, R20, 0x2, RZ ;  /* 0x0000000214059819 */ /* 0x000fe400000006ff */
[----:B0-----:R-:W-:Y:S02]  /*1830*/  @!P1 LEA R3, R9, R3, 0x18 ;  /* 0x0000000309039211 */ /* 0x001fe400078ec0ff */
[----:B------:R-:W-:-:S02]  /*1840*/  @!P1 MOV R9, 0x400 ;  /* 0x0000040000099802 */ /* 0x000fc40000000f00 */
[----:B------:R-:W-:Y:S01]  /*1850*/  @!P1 LOP3.LUT R5, R5, 0xc, RZ, 0xc0, !PT ;  /* 0x0000000c05059812 */ /* 0x000fe200078ec0ff */
[----:B------:R-:W-:Y:S01]  /*1860*/  @!P1 IMAD R3, R13, 0x14, R3 ;  /* 0x000000140d039824 */ /* 0x000fe200078e0203 */
[----:B-1----:R-:W-:-:S03]  /*1870*/  @!P1 LEA R4, R4, R9, 0x18 ;  /* 0x0000000904049211 */ /* 0x002fc600078ec0ff */
[----:B------:R-:W-:Y:S01]  /*1880*/  @P3 VIADD R16, R16, 0x1 ;  /* 0x0000000110103836 */ /* 0x000fe20000000000 */
[----:B------:R-:W-:Y:S01]  /*1890*/  SHF.R.U32.HI R9, RZ, 0x1, R20 ;  /* 0x00000001ff097819 */ /* 0x000fe20000011614 */
[----:B------:R-:W-:Y:S02]  /*18a0*/  @!P1 IMAD.IADD R5, R3, 0x1, R5 ;  /* 0x0000000103059824 */ /* 0x000fe400078e0205 */
[----:B------:R-:W-:Y:S01]  /*18b0*/  @!P2 IMAD.MOV R16, RZ, RZ, -R16 ;  /* 0x000000ffff10a224 */ /* 0x000fe200078e0a10 */
[----:B------:R-:W-:Y:S01]  /*18c0*/  @!P0 LOP3.LUT R16, RZ, UR5, RZ, 0x33, !PT ;  /* 0x00000005ff108c12 */ /* 0x000fe2000f8e33ff */
[----:B------:R-:W-:Y:S01]  /*18d0*/  @!P1 IMAD R4, R24, 0x14, R4 ;  /* 0x0000001418049824 */ /* 0x000fe200078e0204 */
[----:B---3--:R-:W-:-:S03]  /*18e0*/  ISETP.GE.AND P0, PT, R13, UR18, PT ;  /* 0x000000120d007c0c */ /* 0x008fc6000bf06270 */
[----:B------:R-:W-:Y:S01]  /*18f0*/  IMAD R10, R16, UR10, RZ ;  /* 0x0000000a100a7c24 */ /* 0x000fe2000f8e02ff */
[----:B------:R-:W0:Y:S01]  /*1900*/  LDCU.64 UR10, c[0x0][0x358] ;  /* 0x00006b00ff0a77ac */ /* 0x000e220008000a00 */
[----:B------:R-:W-:-:S03]  /*1910*/  @!P1 LEA R4, R9, R4, 0x2 ;  /* 0x0000000409049211 */ /* 0x000fc600078e10ff */
[----:B------:R-:W-:-:S05]  /*1920*/  IABS R17, R10 ;  /* 0x0000000a00117213 */ /* 0x000fca0000000000 */
[----:B------:R-:W-:Y:S01]  /*1930*/  VIADD R15, R17, UR4 ;  /* 0x00000004110f7c36 */ /* 0x000fe20008000000 */
[----:B--2---:R-:W-:Y:S06]  /*1940*/  @P0 BRA `(.L_x_253) ;  /* 0x0000000000400947 */ /* 0x004fec0003800000 */
        /* <DEDUP_REMOVED lines=16> */
.L_x_253:
[----:B0-----:R-:W-:Y:S05]  /*1a50*/  BSYNC.RECONVERGENT B0 ;  /* 0x0000000000007941 */ /* 0x001fea0003800200 */
.L_x_252:
[----:B-----5:R0:W-:Y:S01]  /*1a60*/  @!P1 STS [R5], R12 ;  /* 0x0000000c05009388 */ /* 0x0201e20000000800 */
[----:B------:R-:W-:Y:S01]  /*1a70*/  IABS R13, R14 ;  /* 0x0000000e000d7213 */ /* 0x000fe20000000000 */
[----:B------:R-:W2:Y:S01]  /*1a80*/  I2F.RP R28, R17 ;  /* 0x00000011001c7306 */ /* 0x000ea20000209400 */
[----:B------:R-:W-:Y:S01]  /*1a90*/  BAR.SYNC.DEFER_BLOCKING 0x0 ;  /* 0x0000000000007b1d */ /* 0x000fe20000010000 */
[----:B------:R-:W-:Y:S01]  /*1aa0*/  ISETP.NE.AND P5, PT, R10, RZ, PT ;  /* 0x000000ff0a00720c */ /* 0x000fe20003fa5270 */
[----:B------:R-:W-:-:S05]  /*1ab0*/  IMAD.MOV.U32 R22, RZ, RZ, 0x7f800000 ;  /* 0x7f800000ff167424 */ /* 0x000fca00078e00ff */
[----:B-1----:R-:W1:Y:S01]  /*1ac0*/  I2F.RP R18, R13 ;  /* 0x0000000d00127306 */ /* 0x002e620000209400 */
[----:B------:R-:W-:Y:S07]  /*1ad0*/  BSSY.RECONVERGENT B1, `(.L_x_254) ;  /* 0x000016b000017945 */ /* 0x000fee0003800200 */
[----:B--2---:R-:W2:Y:S01]  /*1ae0*/  MUFU.RCP R28, R28 ;  /* 0x0000001c001c7308 */ /* 0x004ea20000001000 */
[----:B0-----:R-:W-:-:S07]  /*1af0*/  IABS R5, R15 ;  /* 0x0000000f00057213 */ /* 0x001fce0000000000 */
[----:B-1----:R-:W0:Y:S01]  /*1b00*/  MUFU.RCP R18, R18 ;  /* 0x0000001200127308 */ /* 0x002e220000001000 */
[----:B------:R-:W1:Y:S01]  /*1b10*/  @!P1 LDS R23, [R4] ;  /* 0x0000000004179984 */ /* 0x000e620000000800 */
[----:B--2---:R-:W-:-:S06]  /*1b20*/  VIADD R28, R28, 0xffffffe ;  /* 0x0ffffffe1c1c7836 */ /* 0x004fcc0000000000 */
[----:B------:R-:W2:Y:S01]  /*1b30*/  F2I.FTZ.U32.TRUNC.NTZ R29, R28 ;  /* 0x0000001c001d7305 */ /* 0x000ea2000021f000 */
[----:B0-----:R-:W-:-:S07]  /*1b40*/  VIADD R18, R18, 0xffffffe ;  /* 0x0ffffffe12127836 */ /* 0x001fce0000000000 */
[----:B------:R-:W0:Y:S01]  /*1b50*/  F2I.FTZ.U32.TRUNC.NTZ R19, R18 ;  /* 0x0000001200137305 */ /* 0x000e22000021f000 */
[----:B--2---:R-:W-:Y:S02]  /*1b60*/  IMAD.MOV R11, RZ, RZ, -R29 ;  /* 0x000000ffff0b7224 */ /* 0x004fe400078e0a1d */
[----:B------:R-:W-:Y:S02]  /*1b70*/  HFMA2 R28, -RZ, RZ, 0, 0 ;  /* 0x00000000ff1c7431 */ /* 0x000fe400000001ff */
[----:B------:R-:W-:Y:S02]  /*1b80*/  IMAD R11, R11, R17, RZ ;  /* 0x000000110b0b7224 */ /* 0x000fe400078e02ff */
[----:B0-----:R-:W-:Y:S02]  /*1b90*/  IMAD.MOV R3, RZ, RZ, -R19 ;  /* 0x000000ffff037224 */ /* 0x001fe400078e0a13 */
[----:B------:R-:W-:Y:S02]  /*1ba0*/  IMAD.MOV.U32 R18, RZ, RZ, RZ ;  /* 0x000000ffff127224 */ /* 0x000fe400078e00ff */
[----:B------:R-:W-:Y:S01]  /*1bb0*/  IMAD R12, R3, R13, RZ ;  /* 0x0000000d030c7224 */ /* 0x000fe200078e02ff */
[----:B-1----:R-:W0:Y:S01]  /*1bc0*/  SHFL.BFLY PT, R4, R23, 0x1, 0x1f ;  /* 0x0c201f0017047f89 */ /* 0x002e2200000e0000 */
[----:B------:R-:W-:Y:S01]  /*1bd0*/  IMAD.HI.U32 R11, R29, R11, R28 ;  /* 0x0000000b1d0b7227 */ /* 0x000fe200078e001c */
[----:B------:R-:W-:-:S03]  /*1be0*/  IABS R3, R10 ;  /* 0x0000000a00037213 */ /* 0x000fc60000000000 */
[----:B------:R-:W-:-:S04]  /*1bf0*/  IMAD.HI.U32 R12, R19, R12, R18 ;  /* 0x0000000c130c7227 */ /* 0x000fc800078e0012 */
[----:B------:R-:W-:Y:S02]  /*1c00*/  IMAD.MOV R3, RZ, RZ, -R3 ;  /* 0x000000ffff037224 */ /* 0x000fe400078e0a03 */
[----:B------:R-:W-:-:S04]  /*1c10*/  IMAD.HI.U32 R19, R11, R5, RZ ;  /* 0x000000050b137227 */ /* 0x000fc800078e00ff */
[----:B------:R-:W-:-:S04]  /*1c20*/  IMAD.HI.U32 R12, R12, R5, RZ ;  /* 0x000000050c0c7227 */ /* 0x000fc800078e00ff */
[----:B------:R-:W-:Y:S02]  /*1c30*/  IMAD R3, R19, R3, R5 ;  /* 0x0000000313037224 */ /* 0x000fe400078e0205 */
[----:B------:R-:W-:Y:S01]  /*1c40*/  IMAD.MOV R11, RZ, RZ, -R12 ;  /* 0x000000ffff0b7224 */ /* 0x000fe200078e0a0c */
[----:B0-----:R-:W-:-:S03]  /*1c50*/  FMNMX.FTZ R4, R4, R23, !PT ;  /* 0x0000001704047209 */ /* 0x001fc60007810000 */
[----:B------:R-:W-:Y:S01]  /*1c60*/  IMAD R11, R13, R11, R5 ;  /* 0x0000000b0d0b7224 */ /* 0x000fe200078e0205 */
[----:B------:R-:W-:Y:S02]  /*1c70*/  ISETP.GT.U32.AND P1, PT, R17, R3, PT ;  /* 0x000000031100720c */ /* 0x000fe40003f24070 */
[----:B------:R-:W-:-:S04]  /*1c80*/  FSETP.NEU.FTZ.AND P0, PT, R4, -INF , PT ;  /* 0xff8000000400780b */ /* 0x000fc80003f1d000 */
[----:B------:R-:W-:Y:S02]  /*1c90*/  FSEL R4, R4, RZ, P0 ;  /* 0x000000ff04047208 */ /* 0x000fe40000000000 */
[----:B------:R-:W-:-:S03]  /*1ca0*/  ISETP.GT.U32.AND P0, PT, R13, R11, PT ;  /* 0x0000000b0d00720c */ /* 0x000fc60003f04070 */
[----:B------:R-:W-:Y:S02]  /*1cb0*/  FADD.FTZ R18, -R4, R23 ;  /* 0x0000001704127221 */ /* 0x000fe40000010100 */
[----:B------:R-:W-:Y:S01]  /*1cc0*/  @!P1 IMAD.IADD R3, R3, 0x1, -R17 ;  /* 0x0000000103039824 */ /* 0x000fe200078e0a11 */
[----:B------:R-:W-:Y:S01]  /*1cd0*/  @!P1 IADD3 R19, PT, PT, R19, 0x1, RZ ;  /* 0x0000000113139810 */ /* 0x000fe20007ffe0ff */
[----:B------:R-:W-:-:S03]  /*1ce0*/  FMUL.FTZ R18, R18, 1.4426950216293334961 ;  /* 0x3fb8aa3b12127820 */ /* 0x000fc60000410000 */
[-C--:B------:R-:W-:Y:S02]  /*1cf0*/  ISETP.GE.U32.AND P2, PT, R3, R17.reuse, PT ;  /* 0x000000110300720c */ /* 0x080fe40003f46070 */
[----:B------:R-:W-:Y:S01]  /*1d00*/  LOP3.LUT R3, R15, R17, RZ, 0x3c, !PT ;  /* 0x000000110f037212 */ /* 0x000fe200078e3cff */
[----:B------:R-:W0:Y:S01]  /*1d10*/  MUFU.EX2 R18, R18 ;  /* 0x0000001200127308 */ /* 0x000e220000000800 */
[----:B------:R-:W-:Y:S01]  /*1d20*/  @!P0 IMAD.IADD R11, R11, 0x1, -R13 ;  /* 0x000000010b0b8824 */ /* 0x000fe200078e0a0d */
[----:B------:R-:W-:Y:S01]  /*1d30*/  LOP3.LUT R15, R15, R14, RZ, 0x3c, !PT ;  /* 0x0000000e0f0f7212 */ /* 0x000fe200078e3cff */
[----:B------:R-:W-:Y:S01]  /*1d40*/  @!P0 VIADD R12, R12, 0x1 ;  /* 0x000000010c0c8836 */ /* 0x000fe20000000000 */
[----:B------:R-:W-:Y:S02]  /*1d50*/  ISETP.NE.AND P0, PT, R14, RZ, PT ;  /* 0x000000ff0e00720c */ /* 0x000fe40003f05270 */
[----:B------:R-:W-:Y:S02]  /*1d60*/  ISETP.GE.U32.AND P4, PT, R11, R13, PT ;  /* 0x0000000d0b00720c */ /* 0x000fe40003f86070 */
[----:B------:R-:W-:-:S02]  /*1d70*/  ISETP.GE.AND P3, PT, R3, RZ, PT ;  /* 0x000000ff0300720c */ /* 0x000fc40003f66270 */
[----:B------:R-:W-:Y:S01]  /*1d80*/  @P2 VIADD R19, R19, 0x1 ;  /* 0x0000000113132836 */ /* 0x000fe20000000000 */
[----:B------:R-:W-:Y:S02]  /*1d90*/  ISETP.GE.AND P2, PT, R15, RZ, PT ;  /* 0x000000ff0f00720c */ /* 0x000fe40003f46270 */
[----:B------:R-:W-:Y:S01]  /*1da0*/  SHF.R.S32.HI R13, RZ, 0x1f, R10 ;  /* 0x0000001fff0d7819 */ /* 0x000fe2000001140a */
[----:B0-----:R-:W0:Y:S05]  /*1db0*/  SHFL.BFLY PT, R5, R18, 0x1, 0x1f ;  /* 0x0c201f0012057f89 */ /* 0x001e2a00000e0000 */
[----:B------:R-:W-:Y:S02]  /*1dc0*/  @P4 VIADD R12, R12, 0x1 ;  /* 0x000000010c0c4836 */ /* 0x000fe40000000000 */
[----:B------:R-:W-:-:S02]  /*1dd0*/  @!P3 IADD3 R19, PT, PT, -R19, RZ, RZ ;  /* 0x000000ff1313b210 */ /* 0x000fc40007ffe1ff */
[----:B------:R-:W-:Y:S01]  /*1de0*/  ISETP.NE.AND P3, PT, R16, RZ, PT ;  /* 0x000000ff1000720c */ /* 0x000fe20003f65270 */
[----:B------:R-:W-:Y:S01]  /*1df0*/  @!P2 IMAD.MOV R12, RZ, RZ, -R12 ;  /* 0x000000ffff0ca224 */ /* 0x000fe200078e0a0c */
[----:B------:R-:W-:Y:S02]  /*1e00*/  @!P0 LOP3.LUT R12, RZ, R14, RZ, 0x33, !PT ;  /* 0x0000000eff0c8212 */ /* 0x000fe400078e33ff */
[----:B------:R-:W-:Y:S02]  /*1e10*/  LOP3.LUT P0, RZ, R20, 0x3f9, RZ, 0xc0, !PT ;  /* 0x000003f914ff7812 */ /* 0x000fe4000780c0ff */
[----:B------:R-:W-:Y:S01]  /*1e20*/  @!P5 LOP3.LUT R19, RZ, R17, RZ, 0x33, !PT ;  /* 0x00000011ff13d212 */ /* 0x000fe200078e33ff */
[----:B------:R-:W-:Y:S01]  /*1e30*/  IMAD R12, R12, UR13, RZ ;  /* 0x0000000d0c0c7c24 */ /* 0x000fe2000f8e02ff */
[----:B------:R-:W-:Y:S02]  /*1e40*/  SEL R3, RZ, 0x1, !P3 ;  /* 0x00000001ff037807 */ /* 0x000fe40005800000 */
[----:B------:R-:W-:-:S02]  /*1e50*/  ISETP.LT.U32.AND P2, PT, R26, R19, PT ;  /* 0x000000131a00720c */ /* 0x000fc40003f41070 */
[----:B------:R-:W-:Y:S01]  /*1e60*/  LOP3.LUT R3, R13, R3, RZ, 0xfc, !PT ;  /* 0x000000030d037212 */ /* 0x000fe200078efcff */
[----:B0-----:R-:W-:-:S04]  /*1e70*/  FADD.FTZ R5, R18, R5 ;  /* 0x0000000512057221 */ /* 0x001fc80000010000 */
[----:B------:R-:W-:Y:S01]  /*1e80*/  IMAD R3, R3, R12, RZ ;  /* 0x0000000c03037224 */ /* 0x000fe200078e02ff */
[----:B------:R-:W-:-:S13]  /*1e90*/  FSETP.NE.FTZ.AND P1, PT, R5, RZ, PT ;  /* 0x000000ff0500720b */ /* 0x000fda0003f35000 */
        /* <DEDUP_REMOVED lines=58> */
.L_x_257:
[----:B------:R-:W-:Y:S01]  /*2240*/  LEA.HI R25, R20, UR15, RZ, 0x1f ;  /* 0x0000000f14197c11 */ /* 0x000fe2000f8ff8ff */
[----:B------:R-:W-:Y:S01]  /*2250*/  IMAD.MOV.U32 R18, RZ, RZ, RZ ;  /* 0x000000ffff127224 */ /* 0x000fe200078e00ff */
[----:B------:R-:W-:Y:S02]  /*2260*/  MOV R17, R28 ;  /* 0x0000001c00117202 */ /* 0x000fe40000000f00 */
[----:B------:R-:W-:Y:S01]  /*2270*/  MOV R15, 0x22a0 ;  /* 0x000022a0000f7802 */ /* 0x000fe20000000f00 */
[----:B------:R-:W-:Y:S02]  /*2280*/  IMAD.MOV.U32 R19, RZ, RZ, R25 ;  /* 0x000000ffff137224 */ /* 0x000fe400078e0019 */
[----:B------:R-:W-:Y:S05]  /*2290*/  CALL.REL.NOINC `($__internal_6_$__cuda_sm20_div_s64) ;  /* 0x00000020003c7944 */ /* 0x000fea0003c00000 */
[----:B------:R-:W-:Y:S02]  /*22a0*/  IADD3 R9, PT, PT, -R10, RZ, RZ ;  /* 0x000000ff0a097210 */ /* 0x000fe40007ffe1ff */
[----:B------:R-:W-:-:S03]  /*22b0*/  MOV R29, R12 ;  /* 0x0000000c001d7202 */ /* 0x000fc60000000f00 */
[----:B------:R-:W-:Y:S01]  /*22c0*/  IMAD R25, R28, R9, R25 ;  /* 0x000000091c197224 */ /* 0x000fe200078e0219 */
[----:B------:R-:W-:-:S07]  /*22d0*/  MOV R28, R10 ;  /* 0x0000000a001c7202 */ /* 0x000fce0000000f00 */
.L_x_258:
        /* <DEDUP_REMOVED lines=61> */
.L_x_260:
[----:B------:R-:W-:Y:S01]  /*26b0*/  IMAD.MOV.U32 R19, RZ, RZ, R28 ;  /* 0x000000ffff137224 */ /* 0x000fe200078e001c */
[----:B------:R-:W-:Y:S01]  /*26c0*/  MOV R18, R29 ;  /* 0x0000001d00127202 */ /* 0x000fe20000000f00 */
[----:B------:R-:W-:Y:S01]  /*26d0*/  IMAD.MOV.U32 R17, RZ, RZ, R32 ;  /* 0x000000ffff117224 */ /* 0x000fe200078e0020 */
[----:B------:R-:W-:Y:S02]  /*26e0*/  MOV R15, 0x2700 ;  /* 0x00002700000f7802 */ /* 0x000fe40000000f00 */
[----:B------:R-:W-:Y:S05]  /*26f0*/  CALL.REL.NOINC `($__internal_6_$__cuda_sm20_div_s64) ;  /* 0x0000001c00247944 */ /* 0x000fea0003c00000 */
[----:B------:R-:W-:Y:S02]  /*2700*/  IADD3 R11, PT, PT, -R10, RZ, RZ ;  /* 0x000000ff0a0b7210 */ /* 0x000fe40007ffe1ff */
[----:B------:R-:W-:-:S03]  /*2710*/  MOV R9, R10 ;  /* 0x0000000a00097202 */ /* 0x000fc60000000f00 */
[----:B------:R-:W-:Y:S02]  /*2720*/  IMAD R28, R11, R32, R28 ;  /* 0x000000200b1c7224 */ /* 0x000fe400078e021c */
.L_x_261:
[----:B------:R-:W-:Y:S05]  /*2730*/  BSYNC.RECONVERGENT B0 ;  /* 0x0000000000007941 */ /* 0x000fea0003800200 */
.L_x_259:
        /* <DEDUP_REMOVED lines=160> */
.L_x_256:
[----:B------:R-:W0:Y:S01]  /*3140*/  LDC.64 R2, c[0x0][0x420] ;  /* 0x00010800ff027b82 */ /* 0x000e220000000a00 */
[----:B------:R-:W-:-:S05]  /*3150*/  IADD3 R9, PT, PT, R9, UR15, RZ ;  /* 0x0000000f09097c10 */ /* 0x000fca000fffe0ff */
[----:B0-----:R-:W-:-:S05]  /*3160*/  IMAD.WIDE.U32 R2, R9, 0x4, R2 ;  /* 0x0000000409027825 */ /* 0x001fca00078e0002 */
[----:B------:R1:W-:Y:S02]  /*3170*/  STG.E desc[UR10][R2.64], R22 ;  /* 0x0000001602007986 */ /* 0x0003e4000c10190a */
.L_x_255:
[----:B------:R-:W-:Y:S05]  /*3180*/  BSYNC.RECONVERGENT B1 ;  /* 0x0000000000017941 */ /* 0x000fea0003800200 */
.L_x_254:
        /* <DEDUP_REMOVED lines=13> */
[----:B--2---:R-:W-:Y:S01]  /*3260*/  LEA R0, R0, R2, 0x18 ;  /* 0x0000000200007211 */ /* 0x004fe200078ec0ff */
[----:B------:R-:W-:-:S04]  /*3270*/  IMAD.SHL.U32 R2, R20, 0x2, RZ ;  /* 0x0000000214027824 */ /* 0x000fc800078e00ff */
[----:B------:R-:W-:Y:S01]  /*3280*/  IMAD R0, R3, 0x14, R0 ;  /* 0x0000001403007824 */ /* 0x000fe200078e0200 */
[----:B------:R-:W-:-:S04]  /*3290*/  LOP3.LUT R2, R2, 0x7fc, RZ, 0xc0, !PT ;  /* 0x000007fc02027812 */ /* 0x000fc800078ec0ff */
[----:B------:R-:W-:-:S05]  /*32a0*/  IADD3 R0, PT, PT, R0, R2, RZ ;  /* 0x0000000200007210 */ /* 0x000fca0007ffe0ff */
[----:B0-----:R2:W-:Y:S02]  /*32b0*/  STS [R0], R4 ;  /* 0x0000000400007388 */ /* 0x0015e40000000800 */
.L_x_263:
[----:B------:R-:W-:Y:S05]  /*32c0*/  BSYNC.RECONVERGENT B0 ;  /* 0x0000000000007941 */ /* 0x000fea0003800200 */
.L_x_262:
        /* <DEDUP_REMOVED lines=46> */
.L_x_274:
        /* <DEDUP_REMOVED lines=11> */
.L_x_267:
[----:B------:R-:W-:Y:S05]  /*3660*/  BSYNC.RECONVERGENT B0 ;  /* 0x0000000000007941 */ /* 0x000fea0003800200 */
.L_x_266:
        /* <DEDUP_REMOVED lines=21> */
.L_x_269:
[----:B------:R-:W-:Y:S05]  /*37c0*/  BSYNC.RECONVERGENT B0 ;  /* 0x0000000000007941 */ /* 0x000fea0003800200 */
.L_x_268:
        /* <DEDUP_REMOVED lines=21> */
.L_x_271:
[----:B------:R-:W-:Y:S05]  /*3920*/  BSYNC.RECONVERGENT B0 ;  /* 0x0000000000007941 */ /* 0x000fea0003800200 */
.L_x_270:
        /* <DEDUP_REMOVED lines=20> */
.L_x_273:
[----:B------:R-:W-:Y:S05]  /*3a70*/  BSYNC.RECONVERGENT B0 ;  /* 0x0000000000007941 */ /* 0x000fea0003800200 */
.L_x_272:
        /* <DEDUP_REMOVED lines=15> */
.L_x_265:
        /* <DEDUP_REMOVED lines=13> */
.L_x_277:
        /* <DEDUP_REMOVED lines=16> */
.L_x_276:
[----:B------:R-:W-:Y:S05]  /*3d40*/  BSYNC.RECONVERGENT B0 ;  /* 0x0000000000007941 */ /* 0x000fea0003800200 */
.L_x_275:
        /* <DEDUP_REMOVED lines=12> */
.L_x_264:
        /* <DEDUP_REMOVED lines=88> */
        .weak           $__internal_6_$__cuda_sm20_div_s64
        .type           $__internal_6_$__cuda_sm20_div_s64,@function
        .size           $__internal_6_$__cuda_sm20_div_s64,(.L_x_4046 - $__internal_6_$__cuda_sm20_div_s64)
$__internal_6_$__cuda_sm20_div_s64:
        /* <DEDUP_REMOVED lines=86> */
[----:B------:R-:W-:Y:S06]  /*48f0*/  RET.REL.NODEC R16 `(_ZN5flash32flash_fwd_splitkv_combine_kernelI23Flash_fwd_kernel_traitsILi256ELi64ELi64ELi4ELb0ELb0EN7cutlass6half_tE19Flash_kernel_traitsILi256ELi64ELi64ELi4ES3_EELi4ELi1ELb0EEEvNS_16Flash_fwd_paramsE) ;  /* 0xffffffb410c07950 */ /* 0x000fec0003c3ffff */
.L_x_278:
        /* <DEDUP_REMOVED lines=16> */
.L_x_4046:


//--------------------- .text._ZN5flash32flash_fwd_splitkv_combine_kernelI23Flash_fwd_kernel_traitsILi256ELi64ELi64ELi4ELb0ELb0EN7cutlass6half_tE19Flash_kernel_traitsILi256ELi64ELi64ELi4ES3_EELi4ELi7ELb1EEEvNS_16Flash_fwd_paramsE --------------------------
	.section	.text._ZN5flash32flash_fwd_splitkv_combine_kernelI23Flash_fwd_kernel_traitsILi256ELi64ELi64ELi4ELb0ELb0EN7cutlass6half_tE19Flash_kernel_traitsILi256ELi64ELi64ELi4ES3_EELi4ELi7ELb1EEEvNS_16Flash_fwd_paramsE,"ax",@progbits
	.align	128
        .global         _ZN5flash32flash_fwd_splitkv_combine_kernelI23Flash_fwd_kernel_traitsILi256ELi64ELi64ELi4ELb0ELb0EN7cutlass6half_tE19Flash_kernel_traitsILi256ELi64ELi64ELi4ES3_EELi4ELi7ELb1EEEvNS_16Flash_fwd_paramsE
        .type           _ZN5flash32flash_fwd_splitkv_combine_kernelI23Flash_fwd_kernel_traitsILi256ELi64ELi64ELi4ELb0ELb0EN7cutlass6half_tE19Flash_kernel_traitsILi256ELi64ELi64ELi4ES3_EELi4ELi7ELb1EEEvNS_16Flash_fwd_paramsE,@function
        .size           _ZN5flash32flash_fwd_splitkv_combine_kernelI23Flash_fwd_kernel_traitsILi256ELi64ELi64ELi4ELb0ELb0EN7cutlass6half_tE19Flash_kernel_traitsILi256ELi64ELi64ELi4ES3_EELi4ELi7ELb1EEEvNS_16Flash_fwd_paramsE,(.L_x_4047 - _ZN5flash32flash_fwd_splitkv_combine_kernelI23Flash_fwd_kernel_traitsILi256ELi64ELi64ELi4ELb0ELb0EN7cutlass6half_tE19Flash_kernel_traitsILi256ELi64ELi64ELi4ES3_EELi4ELi7ELb1EEEvNS_16Flash_fwd_paramsE)
        .other          _ZN5flash32flash_fwd_splitkv_combine_kernelI23Flash_fwd_kernel_traitsILi256ELi64ELi64ELi4ELb0ELb0EN7cutlass6half_tE19Flash_kernel_traitsILi256ELi64ELi64ELi4ES3_EELi4ELi7ELb1EEEvNS_16Flash_fwd_paramsE,@"STO_CUDA_ENTRY STV_DEFAULT"
_ZN5flash32flash_fwd_splitkv_combine_kernelI23Flash_fwd_kernel_traitsILi256ELi64ELi64ELi4ELb0ELb0EN7cutlass6half_tE19Flash_kernel_traitsILi256ELi64ELi64ELi4ES3_EELi4ELi7ELb1EEEvNS_16Flash_fwd_paramsE:
.text._ZN5flash32flash_fwd_splitkv_combine_kernelI23Flash_fwd_kernel_traitsILi256ELi64ELi64ELi4ELb0ELb0EN7cutlass6half_tE19Flash_kernel_traitsILi256ELi64ELi64ELi4ES3_EELi4ELi7ELb1EEEvNS_16Flash_fwd_paramsE:
        /* <DEDUP_REMOVED lines=38> */
.L_x_279:
[----:B------:R-:W-:Y:S01]  /*0260*/  IMAD.U32 R16, RZ, RZ, UR20 ;  /* 0x00000014ff107e24 */ /* 0x000fe2000f8e00ff */
[----:B------:R-:W-:Y:S01]  /*0270*/  MOV R14, UR18 ;  /* 0x00000012000e7c02 */ /* 0x000fe20008000f00 */
[----:B------:R-:W-:Y:S01]  /*0280*/  IMAD.U32 R15, RZ, RZ, UR14 ;  /* 0x0000000eff0f7e24 */ /* 0x000fe2000f8e00ff */
[----:B------:R-:W-:Y:S02]  /*0290*/  MOV R13, UR5 ;  /* 0x00000005000d7c02 */ /* 0x000fe40008000f00 */
[----:B------:R-:W-:Y:S02]  /*02a0*/  MOV R12, 0x2c0 ;  /* 0x000002c0000c7802 */ /* 0x000fe40000000f00 */
[----:B------:R-:W-:Y:S05]  /*02b0*/  CALL.REL.NOINC `($__internal_7_$__cuda_sm20_div_s64) ;  /* 0x0000004000ac7944 */ /* 0x000fea0003c00000 */
[----:B------:R-:W-:Y:S02]  /*02c0*/  MOV R16, R0 ;  /* 0x0000000000107202 */ /* 0x000fe40000000f00 */
[----:B------:R-:W-:-:S07]  /*02d0*/  MOV R17, R15 ;  /* 0x0000000f00117202 */ /* 0x000fce0000000f00 */
.L_x_280:
        /* <DEDUP_REMOVED lines=30> */
.L_x_282:
[----:B------:R-:W-:Y:S02]  /*04c0*/  MOV R15, R17 ;  /* 0x00000011000f7202 */ /* 0x000fe40000000f00 */
[----:B------:R-:W-:Y:S02]  /*04d0*/  MOV R12, 0x4f0 ;  /* 0x000004f0000c7802 */ /* 0x000fe40000000f00 */
[----:B------:R-:W-:Y:S05]  /*04e0*/  CALL.REL.NOINC `($__internal_7_$__cuda_sm20_div_s64) ;  /* 0x0000004000207944 */ /* 0x000fea0003c00000 */
[----:B------:R-:W-:Y:S02]  /*04f0*/  MOV R6, R0 ;  /* 0x0000000000067202 */ /* 0x000fe40000000f00 */
[----:B------:R-:W-:Y:S02]  /*0500*/  MOV R7, R15 ;  /* 0x0000000f00077202 */ /* 0x000fe40000000f00 */
.L_x_283:
[----:B------:R-:W-:Y:S05]  /*0510*/  BSYNC.RECONVERGENT B0 ;  /* 0x0000000000007941 */ /* 0x000fea0003800200 */
.L_x_281:
        /* <DEDUP_REMOVED lines=59> */
.L_x_285:
[----:B------:R-:W-:Y:S01]  /*08d0*/  IMAD.MOV.U32 R16, RZ, RZ, R14 ;  /* 0x000000ffff107224 */ /* 0x000fe200078e000e */
[----:B------:R-:W-:Y:S01]  /*08e0*/  MOV R14, R10 ;  /* 0x0000000a000e7202 */ /* 0x000fe20000000f00 */
[----:B------:R-:W-:Y:S01]  /*08f0*/  IMAD.MOV.U32 R15, RZ, RZ, R13 ;  /* 0x000000ffff0f7224 */ /* 0x000fe200078e000d */
[----:B------:R-:W-:Y:S02]  /*0900*/  MOV R13, R4 ;  /* 0x00000004000d7202 */ /* 0x000fe40000000f00 */
[----:B------:R-:W-:Y:S02]  /*0910*/  MOV R12, 0x930 ;  /* 0x00000930000c7802 */ /* 0x000fe40000000f00 */
[----:B------:R-:W-:Y:S05]  /*0920*/  CALL.REL.NOINC `($__internal_7_$__cuda_sm20_div_s64) ;  /* 0x0000003c00107944 */ /* 0x000fea0003c00000 */
[----:B------:R-:W-:Y:S02]  /*0930*/  MOV R14, R0 ;  /* 0x00000000000e7202 */ /* 0x000fe40000000f00 */
.L_x_286:
[----:B------:R-:W-:Y:S05]  /*0940*/  BSYNC.RECONVERGENT B0 ;  /* 0x0000000000007941 */ /* 0x000fea0003800200 */
.L_x_284:
        /* <DEDUP_REMOVED lines=125> */
.L_x_288:
[----:B------:R-:W-:Y:S01]  /*1120*/  IMAD.MOV.U32 R16, RZ, RZ, R14 ;  /* 0x000000ffff107224 */ /* 0x000fe200078e000e */
[----:B------:R-:W-:Y:S01]  /*1130*/  MOV R14, R9 ;  /* 0x00000009000e7202 */ /* 0x000fe20000000f00 */
[----:B------:R-:W-:Y:S01]  /*1140*/  IMAD.MOV.U32 R13, RZ, RZ, R3 ;  /* 0x000000ffff0d7224 */ /* 0x000fe200078e0003 */
[----:B------:R-:W-:Y:S02]  /*1150*/  MOV R12, 0x1170 ;  /* 0x00001170000c7802 */ /* 0x000fe40000000f00 */
[----:B------:R-:W-:Y:S05]  /*1160*/  CALL.REL.NOINC `($__internal_7_$__cuda_sm20_div_s64) ;  /* 0x0000003400007944 */ /* 0x000fea0003c00000 */
[----:B------:R-:W-:Y:S02]  /*1170*/  MOV R34, R0 ;  /* 0x0000000000227202 */ /* 0x000fe40000000f00 */
[----:B------:R-:W-:Y:S02]  /*1180*/  MOV R35, R15 ;  /* 0x0000000f00237202 */ /* 0x000fe40000000f00 */
.L_x_289:
[----:B------:R-:W-:Y:S05]  /*1190*/  BSYNC.RECONVERGENT B0 ;  /* 0x0000000000007941 */ /* 0x000fea0003800200 */
.L_x_287:
        /* <DEDUP_REMOVED lines=57> */
.L_x_291:
[----:B------:R-:W-:Y:S01]  /*1530*/  IMAD.MOV.U32 R16, RZ, RZ, R6 ;  /* 0x000000ffff107224 */ /* 0x000fe200078e0006 */
[----:B------:R-:W-:Y:S01]  /*1540*/  MOV R15, R7 ;  /* 0x00000007000f7202 */ /* 0x000fe20000000f00 */
[----:B------:R-:W-:Y:S01]  /*1550*/  IMAD.MOV.U32 R14, RZ, RZ, R8 ;  /* 0x000000ffff0e7224 */ /* 0x000fe200078e0008 */
[----:B------:R-:W-:Y:S02]  /*1560*/  MOV R12, 0x1580 ;  /* 0x00001580000c7802 */ /* 0x000fe40000000f00 */
[----:B------:R-:W-:Y:S05]  /*1570*/  CALL.REL.NOINC `($__internal_7_$__cuda_sm20_div_s64) ;  /* 0x0000002c00fc7944 */ /* 0x000fea0003c00000 */
[----:B------:R-:W-:Y:S02]  /*1580*/  MOV R28, R0 ;  /* 0x00000000001c7202 */ /* 0x000fe40000000f00 */
[----:B------:R-:W-:Y:S02]  /*1590*/  MOV R29, R15 ;  /* 0x0000000f001d7202 */ /* 0x000fe40000000f00 */
.L_x_292:
[----:B------:R-:W-:Y:S05]  /*15a0*/  BSYNC.RECONVERGENT B0 ;  /* 0x0000000000007941 */ /* 0x000fea0003800200 */
.L_x_290:
        /* <DEDUP_REMOVED lines=34> */
[----:B------:R-:W-:Y:S01]  /*17d0*/  IMAD.MOV.U32 R16, RZ, RZ, -0x800000 ;  /* 0xff800000ff107424 */ /* 0x000fe200078e00ff */
[----:B------:R-:W-:Y:S01]  /*17e0*/  @!P3 IADD3.X R25, PT, PT, RZ, RZ, RZ, P0, !PT ;  /* 0x000000ffff19b210 */ /* 0x000fe200007fe4ff */
[----:B------:R-:W-:Y:S01]  /*17f0*/  @!P4 IMAD R2, R2, UR14, R27 ;  /* 0x0000000e0202cc24 */ /* 0x000fe2000f8e021b */
[----:B-1----:R-:W-:Y:S01]  /*1800*/  @!P4 LEA R12, P1, R26, R12, 0x2 ;  /* 0x0000000c1a0cc211 */ /* 0x002fe200078210ff */
[----:B------:R-:W-:Y:S01]  /*1810*/  @!P3 IMAD.WIDE.U32 R24, R0, UR20, R24 ;  /* 0x000000140018bc25 */ /* 0x000fe2000f8e0018 */
[----:B---3--:R-:W-:Y:S01]  /*1820*/  @!P5 LEA R14, P2, R30, R14, 0x2 ;  /* 0x0000000e1e0ed211 */ /* 0x008fe200078410ff */
[----:B--2---:R-:W2:Y:S01]  /*1830*/  @!P6 LDG.E R16, desc[UR10][R32.64] ;  /* 0x0000000a2010e981 */ /* 0x004ea2000c1e1900 */
[----:B------:R-:W-:Y:S01]  /*1840*/  @!P4 LEA.HI.X R13, R26, R13, R2, 0x2, P1 ;  /* 0x0000000d1a0dc211 */ /* 0x000fe200008f1402 */
[----:B------:R-:W-:Y:S02]  /*1850*/  @!P5 IMAD R22, R11, UR14, R31 ;  /* 0x0000000e0b16dc24 */ /* 0x000fe4000f8e021f */
[----:B------:R-:W-:Y:S01]  /*1860*/  @!P3 IMAD R0, R0, UR14, R25 ;  /* 0x0000000e0000bc24 */ /* 0x000fe2000f8e0219 */
[----:B----4-:R-:W-:Y:S01]  /*1870*/  @!P3 LEA R6, P0, R24, R6, 0x2 ;  /* 0x000000061806b211 */ /* 0x010fe200078010ff */
[----:B------:R-:W-:Y:S01]  /*1880*/  IMAD.MOV.U32 R2, RZ, RZ, -0x800000 ;  /* 0xff800000ff027424 */ /* 0x000fe200078e00ff */
[----:B------:R-:W-:Y:S01]  /*1890*/  @!P5 LEA.HI.X R15, R30, R15, R22, 0x2, P2 ;  /* 0x0000000f1e0fd211 */ /* 0x000fe200010f1416 */
[----:B------:R-:W-:Y:S01]  /*18a0*/  IMAD.MOV.U32 R11, RZ, RZ, -0x800000 ;  /* 0xff800000ff0b7424 */ /* 0x000fe200078e00ff */
[----:B------:R-:W-:Y:S01]  /*18b0*/  @!P3 LEA.HI.X R7, R24, R7, R0, 0x2, P0 ;  /* 0x000000071807b211 */ /* 0x000fe200000f1400 */
[----:B------:R-:W-:-:S02]  /*18c0*/  IMAD.MOV.U32 R0, RZ, RZ, -0x800000 ;  /* 0xff800000ff007424 */ /* 0x000fc400078e00ff */
        /* <DEDUP_REMOVED lines=15> */
[----:B------:R-:W-:Y:S02]  /*19c0*/  MOV R24, 0xff800000 ;  /* 0xff80000000187802 */ /* 0x000fe40000000f00 */
[C---:B------:R-:W-:Y:S01]  /*19d0*/  @!P2 SHF.L.U32 R21, R18.reuse, 0x2, RZ ;  /* 0x000000021215a819 */ /* 0x040fe200000006ff */
[C---:B------:R-:W-:Y:S02]  /*19e0*/  @!P1 IMAD.SHL.U32 R17, R18.reuse, 0x4, RZ ;  /* 0x0000000412119824 */ /* 0x040fe400078e00ff */
[----:B0-----:R-:W-:-:S03]  /*19f0*/  @!P0 IMAD.SHL.U32 R14, R18, 0x4, RZ ;  /* 0x00000004120e8824 */ /* 0x001fc600078e00ff */
[----:B------:R-:W-:Y:S02]  /*1a00*/  @!P1 LOP3.LUT R17, R17, 0xc, RZ, 0xc0, !PT ;  /* 0x0000000c11119812 */ /* 0x000fe400078ec0ff */
[----:B-1----:R-:W-:Y:S01]  /*1a10*/  @!P0 LOP3.LUT R13, R14, 0xc, RZ, 0xc0, !PT ;  /* 0x0000000c0e0d8812 */ /* 0x002fe200078ec0ff */
[----:B-----5:R-:W-:Y:S01]  /*1a20*/  ULEA UR4, UR4, UR5, 0x18 ;  /* 0x0000000504047291 */ /* 0x020fe2000f8ec0ff */
[----:B------:R-:W-:Y:S01]  /*1a30*/  @!P2 LOP3.LUT R7, R21, 0xc, RZ, 0xc0, !PT ;  /* 0x0000000c1507a812 */ /* 0x000fe200078ec0ff */
[----:B------:R-:W-:-:S04]  /*1a40*/  HFMA2 R14, -RZ, RZ, 0, 0 ;  /* 0x00000000ff0e7431 */ /* 0x000fc800000001ff */
[----:B------:R-:W-:Y:S01]  /*1a50*/  LEA R15, R19, UR4, 0x2 ;  /* 0x00000004130f7c11 */ /* 0x000fe2000f8e10ff */
[----:B------:R-:W-:Y:S01]  /*1a60*/  @!P2 VIADD R7, R7, UR4 ;  /* 0x000000040707ac36 */ /* 0x000fe20008000000 */
[----:B------:R-:W-:Y:S01]  /*1a70*/  @!P1 IADD3 R17, PT, PT, R17, UR4, RZ ;  /* 0x0000000411119c10 */ /* 0x000fe2000fffe0ff */
[----:B------:R-:W-:Y:S02]  /*1a80*/  @!P0 VIADD R13, R13, UR4 ;  /* 0x000000040d0d8c36 */ /* 0x000fe40008000000 */
[C---:B------:R-:W-:Y:S02]  /*1a90*/  IMAD R15, R20.reuse, 0x14, R15 ;  /* 0x00000014140f7824 */ /* 0x040fe400078e020f */
[C---:B------:R-:W-:Y:S02]  /*1aa0*/  @!P2 IMAD R7, R20.reuse, 0x14, R7 ;  /* 0x000000141407a824 */ /* 0x040fe400078e0207 */
[C---:B------:R-:W-:Y:S02]  /*1ab0*/  @!P1 IMAD R6, R20.reuse, 0x14, R17 ;  /* 0x0000001414069824 */ /* 0x040fe400078e0211 */
[----:B------:R-:W-:Y:S01]  /*1ac0*/  @!P0 IMAD R13, R20, 0x14, R13 ;  /* 0x00000014140d8824 */ /* 0x000fe200078e020d */
[----:B------:R-:W-:-:S04]  /*1ad0*/  SHF.R.U32.HI R20, RZ, 0x5, R18 ;  /* 0x00000005ff147819 */ /* 0x000fc80000011612 */
[----:B------:R-:W-:Y:S01]  /*1ae0*/  LEA R12, R20, UR4, 0x2 ;  /* 0x00000004140c7c11 */ /* 0x000fe2000f8e10ff */
[----:B------:R-:W-:-:S04]  /*1af0*/  USHF.R.S32.HI UR4, URZ, 0x1f, UR21 ;  /* 0x0000001fff047899 */ /* 0x000fc80008011415 */
[----:B------:R-:W-:Y:S01]  /*1b00*/  IMAD R25, R27, 0x14, R12 ;  /* 0x000000141b197824 */ /* 0x000fe200078e020c */
[----:B------:R-:W-:Y:S01]  /*1b10*/  ULOP3.LUT UR4, UR4, 0x1, URZ, 0xfc, !UPT ;  /* 0x0000000104047892 */ /* 0x000fe2000f8efcff */
[----:B--2---:R-:W-:Y:S04]  /*1b20*/  @!P3 STS [R15], R16 ;  /* 0x000000100f00b388 */ /* 0x004fe80000000800 */
[----:B---3--:R-:W-:Y:S04]  /*1b30*/  @!P2 STS [R7+0x280], R2 ;  /* 0x000280020700a388 */ /* 0x008fe80000000800 */
[----:B----4-:R-:W-:Y:S04]  /*1b40*/  @!P1 STS [R6+0x500], R11 ;  /* 0x0005000b06009388 */ /* 0x010fe80000000800 */
[----:B------:R0:W-:Y:S01]  /*1b50*/  @!P0 STS [R13+0x780], R0 ;  /* 0x000780000d008388 */ /* 0x0001e20000000800 */
[----:B------:R-:W-:Y:S08]  /*1b60*/  BAR.SYNC.DEFER_BLOCKING 0x0 ;  /* 0x0000000000007b1d */ /* 0x000ff00000010000 */
[----:B0-----:R-:W0:Y:S01]  /*1b70*/  LDC R0, c[0x0][0x434] ;  /* 0x00010d00ff007b82 */ /* 0x001e220000000800 */
[----:B------:R-:W-:Y:S04]  /*1b80*/  @!P4 LDS R26, [R25] ;  /* 0x00000000191ac984 */ /* 0x000fe80000000800 */
[----:B------:R-:W-:Y:S04]  /*1b90*/  @!P4 LDS R23, [R25+0x280] ;  /* 0x000280001917c984 */ /* 0x000fe80000000800 */
[----:B------:R-:W1:Y:S04]  /*1ba0*/  @!P4 LDS R24, [R25+0x500] ;  /* 0x000500001918c984 */ /* 0x000e680000000800 */
[----:B------:R-:W2:Y:S01]  /*1bb0*/  @!P4 LDS R22, [R25+0x780] ;  /* 0x000780001916c984 */ /* 0x000ea20000000800 */
[----:B0-----:R-:W-:-:S04]  /*1bc0*/  IABS R6, R0 ;  /* 0x0000000000067213 */ /* 0x001fc80000000000 */
[----:B------:R-:W0:Y:S08]  /*1bd0*/  I2F.RP R17, R6 ;  /* 0x0000000600117306 */ /* 0x000e300000209400 */
[----:B0-----:R-:W0:Y:S01]  /*1be0*/  MUFU.RCP R15, R17 ;  /* 0x00000011000f7308 */ /* 0x001e220000001000 */
[----:B-1----:R-:W-:-:S04]  /*1bf0*/  FMNMX3.FTZ R7, R26, R23, R24, !PT ;  /* 0x000000171a077276 */ /* 0x002fc80007810018 */
[----:B--2---:R-:W-:-:S05]  /*1c00*/  FMNMX.FTZ R2, R7, R22, !PT ;  /* 0x0000001607027209 */ /* 0x004fca0007810000 */
[----:B------:R-:W1:Y:S01]  /*1c10*/  SHFL.BFLY PT, R7, R2, 0x10, 0x1f ;  /* 0x0e001f0002077f89 */ /* 0x000e6200000e0000 */
[----:B0-----:R-:W-:-:S06]  /*1c20*/  VIADD R15, R15, 0xffffffe ;  /* 0x0ffffffe0f0f7836 */ /* 0x001fcc0000000000 */
[----:B------:R-:W0:Y:S01]  /*1c30*/  F2I.FTZ.U32.TRUNC.NTZ R15, R15 ;  /* 0x0000000f000f7305 */ /* 0x000e22000021f000 */
[----:B-1----:R-:W-:Y:S01]  /*1c40*/  FMNMX.FTZ R7, R2, R7, !PT ;  /* 0x0000000702077209 */ /* 0x002fe20007810000 */
[----:B0-----:R-:W-:-:S04]  /*1c50*/  IMAD.MOV R2, RZ, RZ, -R15 ;  /* 0x000000ffff027224 */ /* 0x001fc800078e0a0f */
[----:B------:R-:W0:Y:S01]  /*1c60*/  SHFL.BFLY PT, R16, R7, 0x8, 0x1f ;  /* 0x0d001f0007107f89 */ /* 0x000e2200000e0000 */
[----:B------:R-:W-:Y:S01]  /*1c70*/  IMAD R11, R2, R6, RZ ;  /* 0x00000006020b7224 */ /* 0x000fe200078e02ff */
[----:B------:R-:W-:Y:S02]  /*1c80*/  IABS R2, R5 ;  /* 0x0000000500027213 */ /* 0x000fe40000000000 */
[----:B------:R-:W-:Y:S01]  /*1c90*/  LOP3.LUT R5, R5, R0, RZ, 0x3c, !PT ;  /* 0x0000000005057212 */ /* 0x000fe200078e3cff */
[----:B------:R-:W-:-:S03]  /*1ca0*/  IMAD.HI.U32 R14, R15, R11, R14 ;  /* 0x0000000b0f0e7227 */ /* 0x000fc600078e000e */
[----:B------:R-:W-:Y:S01]  /*1cb0*/  ISETP.GE.AND P1, PT, R5, RZ, PT ;  /* 0x000000ff0500720c */ /* 0x000fe20003f26270 */
[----:B------:R-:W-:-:S04]  /*1cc0*/  IMAD.MOV.U32 R17, RZ, RZ, R2 ;  /* 0x000000ffff117224 */ /* 0x000fc800078e0002 */
[----:B------:R-:W-:-:S04]  /*1cd0*/  IMAD.HI.U32 R2, R14, R17, RZ ;  /* 0x000000110e027227 */ /* 0x000fc800078e00ff */
[----:B------:R-:W-:-:S04]  /*1ce0*/  IMAD.MOV R11, RZ, RZ, -R2 ;  /* 0x000000ffff0b7224 */ /* 0x000fc800078e0a02 */
        /* <DEDUP_REMOVED lines=20> */
[----:B------:R-:W-:Y:S01]  /*1e30*/  @!P0 IMAD.IADD R17, R17, 0x1, -R6 ;  /* 0x0000000111118824 */ /* 0x000fe200078e0a06 */
[----:B------:R-:W-:Y:S02]  /*1e40*/  @!P0 IADD3 R2, PT, PT, R2, 0x1, RZ ;  /* 0x0000000102028810 */ /* 0x000fe40007ffe0ff */
        /* <DEDUP_REMOVED lines=9> */
[----:B------:R-:W-:Y:S02]  /*1ee0*/  IMAD.MOV.U32 R5, RZ, RZ, R2 ;  /* 0x000000ffff057224 */ /* 0x000fe400078e0002 */
[----:B--2---:R-:W-:Y:S02]  /*1ef0*/  FADD.FTZ R14, R6, R7 ;  /* 0x00000007060e7221 */ /* 0x004fe40000010000 */
[----:B------:R-:W-:Y:S01]  /*1f00*/  @!P1 IMAD.MOV R5, RZ, RZ, -R5 ;  /* 0x000000ffff059224 */ /* 0x000fe200078e0a05 */
[----:B------:R-:W-:-:S02]  /*1f10*/  @!P0 LOP3.LUT R5, RZ, R0, RZ, 0x33, !PT ;  /* 0x00000000ff058212 */ /* 0x000fc400078e33ff */
[----:B------:R-:W1:Y:S03]  /*1f20*/  SHFL.BFLY PT, R7, R14, 0x10, 0x1f ;  /* 0x0e001f000e077f89 */ /* 0x000e6600000e0000 */
[----:B------:R-:W-:Y:S01]  /*1f30*/  IMAD R6, R5, UR4, RZ ;  /* 0x0000000405067c24 */ /* 0x000fe2000f8e02ff */
[----:B------:R-:W2:Y:S04]  /*1f40*/  LDCU UR4, c[0x0][0x430] ;  /* 0x00008600ff0477ac */ /* 0x000ea80008000800 */
[----:B------:R-:W-:Y:S02]  /*1f50*/  IABS R15, R6 ;  /* 0x00000006000f7213 */ /* 0x000fe40000000000 */
[----:B------:R-:W-:-:S02]  /*1f60*/  ISETP.NE.AND P5, PT, R6, RZ, PT ;  /* 0x000000ff0600720c */ /* 0x000fc40003fa5270 */
[----:B------:R-:W3:Y:S01]  /*1f70*/  I2F.RP R19, R15 ;  /* 0x0000000f00137306 */ /* 0x000ee20000209400 */
[----:B0-----:R-:W-:-:S07]  /*1f80*/  IABS R2, R11 ;  /* 0x0000000b00027213 */ /* 0x001fce0000000000 */
[----:B------:R-:W0:Y:S01]  /*1f90*/  I2F.RP R16, R2 ;  /* 0x0000000200107306 */ /* 0x000e220000209400 */
[----:B-1----:R-:W-:-:S05]  /*1fa0*/  FADD.FTZ R7, R14, R7 ;  /* 0x000000070e077221 */ /* 0x002fca0000010000 */
[----:B------:R-:W1:Y:S02]  /*1fb0*/  SHFL.BFLY PT, R12, R7, 0x8, 0x1f ;  /* 0x0d001f00070c7f89 */ /* 0x000e6400000e0000 */
[----:B---3--:R-:W3:Y:S08]  /*1fc0*/  MUFU.RCP R32, R19 ;  /* 0x0000001300207308 */ /* 0x008ef00000001000 */
[----:B0-----:R-:W0:Y:S01]  /*1fd0*/  MUFU.RCP R30, R16 ;  /* 0x00000010001e7308 */ /* 0x001e220000001000 */
[----:B---3--:R-:W-:-:S07]  /*1fe0*/  IADD3 R32, PT, PT, R32, 0xffffffe, RZ ;  /* 0x0ffffffe20207810 */ /* 0x008fce0007ffe0ff */
[----:B------:R-:W3:Y:S01]  /*1ff0*/  F2I.FTZ.U32.TRUNC.NTZ R33, R32 ;  /* 0x0000002000217305 */ /* 0x000ee2000021f000 */
[----:B-1----:R-:W-:Y:S01]  /*2000*/  FADD.FTZ R12, R7, R12 ;  /* 0x0000000c070c7221 */ /* 0x002fe20000010000 */
[----:B0-----:R-:W-:-:S04]  /*2010*/  VIADD R30, R30, 0xffffffe ;  /* 0x0ffffffe1e1e7836 */ /* 0x001fc80000000000 */
[----:B------:R-:W0:Y:S02]  /*2020*/  SHFL.BFLY PT, R17, R12, 0x4, 0x1f ;  /* 0x0c801f000c117f89 */ /* 0x000e2400000e0000 */
[----:B------:R-:W1:Y:S01]  /*2030*/  F2I.FTZ.U32.TRUNC.NTZ R31, R30 ;  /* 0x0000001e001f7305 */ /* 0x000e62000021f000 */
[----:B---3--:R-:W-:Y:S01]  /*2040*/  IMAD.MOV R14, RZ, RZ, -R33 ;  /* 0x000000ffff0e7224 */ /* 0x008fe200078e0a21 */
[----:B------:R-:W-:-:S03]  /*2050*/  MOV R32, RZ ;  /* 0x000000ff00207202 */ /* 0x000fc60000000f00 */
[----:B------:R-:W-:Y:S02]  /*2060*/  IMAD R21, R14, R15, RZ ;  /* 0x0000000f0e157224 */ /* 0x000fe400078e02ff */
[----:B-1----:R-:W-:Y:S02]  /*2070*/  IMAD.MOV R7, RZ, RZ, -R31 ;  /* 0x000000ffff077224 */ /* 0x002fe400078e0a1f */
[----:B------:R-:W-:Y:S02]  /*2080*/  IMAD.MOV.U32 R30, RZ, RZ, RZ ;  /* 0x000000ffff1e7224 */ /* 0x000fe400078e00ff */
[----:B------:R-:W-:Y:S02]  /*2090*/  IMAD R7, R7, R2, RZ ;  /* 0x0000000207077224 */ /* 0x000fe400078e02ff */
[----:B------:R-:W-:-:S04]  /*20a0*/  IMAD.HI.U32 R21, R33, R21, R32 ;  /* 0x0000001521157227 */ /* 0x000fc800078e0020 */
[----:B0-----:R-:W-:Y:S01]  /*20b0*/  FADD.FTZ R17, R12, R17 ;  /* 0x000000110c117221 */ /* 0x001fe20000010000 */
[----:B------:R-:W-:-:S04]  /*20c0*/  VIADD R12, R15, UR17 ;  /* 0x000000110f0c7c36 */ /* 0x000fc80008000000 */
[----:B------:R-:W0:Y:S01]  /*20d0*/  SHFL.BFLY PT, R16, R17, 0x2, 0x1f ;  /* 0x0c401f0011107f89 */ /* 0x000e2200000e0000 */
[----:B------:R-:W-:Y:S01]  /*20e0*/  IMAD.HI.U32 R19, R31, R7, R30 ;  /* 0x000000071f137227 */ /* 0x000fe200078e001e */
[----:B------:R-:W-:Y:S02]  /*20f0*/  IABS R30, R6 ;  /* 0x00000006001e7213 */ /* 0x000fe40000000000 */
[----:B------:R-:W-:-:S03]  /*2100*/  IABS R14, R12 ;  /* 0x0000000c000e7213 */ /* 0x000fc60000000000 */
[----:B------:R-:W-:Y:S02]  /*2110*/  IMAD.MOV R30, RZ, RZ, -R30 ;  /* 0x000000ffff1e7224 */ /* 0x000fe400078e0a1e */
[----:B------:R-:W-:-:S04]  /*2120*/  IMAD.HI.U32 R21, R21, R14, RZ ;  /* 0x0000000e15157227 */ /* 0x000fc800078e00ff */
[----:B------:R-:W-:Y:S02]  /*2130*/  IMAD R30, R21, R30, R14 ;  /* 0x0000001e151e7224 */ /* 0x000fe400078e020e */
[----:B------:R-:W-:-:S03]  /*2140*/  IMAD.HI.U32 R19, R19, R14, RZ ;  /* 0x0000000e13137227 */ /* 0x000fc600078e00ff */
[----:B------:R-:W-:Y:S02]  /*2150*/  ISETP.GT.U32.AND P3, PT, R15, R30, PT ;  /* 0x0000001e0f00720c */ /* 0x000fe40003f64070 */
[----:B------:R-:W-:Y:S01]  /*2160*/  IADD3 R7, PT, PT, -R19, RZ, RZ ;  /* 0x000000ff13077210 */ /* 0x000fe20007ffe1ff */
[----:B0-----:R-:W-:-:S04]  /*2170*/  FADD.FTZ R16, R17, R16 ;  /* 0x0000001011107221 */ /* 0x001fc80000010000 */
[----:B------:R-:W-:Y:S01]  /*2180*/  IMAD R31, R2, R7, R14 ;  /* 0x00000007021f7224 */ /* 0x000fe200078e020e */
[C---:B------:R-:W-:Y:S01]  /*2190*/  LOP3.LUT R14, R12.reuse, R15, RZ, 0x3c, !PT ;  /* 0x0000000f0c0e7212 */ /* 0x040fe200078e3cff */
[----:B------:R-:W0:Y:S01]  /*21a0*/  LDC.U8 R7, c[0x0][0x549] ;  /* 0x00015240ff077b82 */ /* 0x000e220000000000 */
[----:B------:R-:W-:Y:S01]  /*21b0*/  LOP3.LUT R12, R12, R11, RZ, 0x3c, !PT ;  /* 0x0000000b0c0c7212 */ /* 0x000fe200078e3cff */
[----:B------:R-:W1:Y:S01]  /*21c0*/  SHFL.BFLY PT, R17, R16, 0x1, 0x1f ;  /* 0x0c201f0010117f89 */ /* 0x000e6200000e0000 */
[----:B------:R-:W-:Y:S01]  /*21d0*/  ISETP.GT.U32.AND P1, PT, R2, R31, PT ;  /* 0x0000001f0200720c */ /* 0x000fe20003f24070 */
[----:B------:R-:W-:Y:S01]  /*21e0*/  @!P3 IMAD.IADD R30, R30, 0x1, -R15 ;  /* 0x000000011e1eb824 */ /* 0x000fe200078e0a0f */
[----:B------:R-:W-:Y:S01]  /*21f0*/  ISETP.GE.AND P0, PT, R14, RZ, PT ;  /* 0x000000ff0e00720c */ /* 0x000fe20003f06270 */
[----:B------:R-:W-:Y:S01]  /*2200*/  @!P3 VIADD R21, R21, 0x1 ;  /* 0x000000011515b836 */ /* 0x000fe20000000000 */
[----:B------:R-:W-:Y:S02]  /*2210*/  ISETP.GE.AND P3, PT, R12, RZ, PT ;  /* 0x000000ff0c00720c */ /* 0x000fe40003f66270 */
[----:B------:R-:W-:-:S07]  /*2220*/  ISETP.GE.U32.AND P2, PT, R30, R15, PT ;  /* 0x0000000f1e00720c */ /* 0x000fce0003f46070 */
[----:B------:R-:W-:Y:S02]  /*2230*/  @!P1 IMAD.IADD R31, R31, 0x1, -R2 ;  /* 0x000000011f1f9824 */ /* 0x000fe400078e0a02 */
[----:B------:R-:W-:Y:S01]  /*2240*/  @!P1 VIADD R19, R19, 0x1 ;  /* 0x0000000113139836 */ /* 0x000fe20000000000 */
[----:B------:R-:W-:Y:S02]  /*2250*/  ISETP.NE.AND P1, PT, R11, RZ, PT ;  /* 0x000000ff0b00720c */ /* 0x000fe40003f25270 */
[----:B------:R-:W-:Y:S02]  /*2260*/  ISETP.GE.U32.AND P4, PT, R31, R2, PT ;  /* 0x000000021f00720c */ /* 0x000fe40003f86070 */
[----:B------:R-:W-:Y:S01]  /*2270*/  @P2 IADD3 R21, PT, PT, R21, 0x1, RZ ;  /* 0x0000000115152810 */ /* 0x000fe20007ffe0ff */
[----:B-1----:R-:W-:-:S04]  /*2280*/  FADD.FTZ R17, R16, R17 ;  /* 0x0000001110117221 */ /* 0x002fc80000010000 */
[----:B------:R-:W-:Y:S02]  /*2290*/  IMAD.MOV.U32 R31, RZ, RZ, R21 ;  /* 0x000000ffff1f7224 */ /* 0x000fe400078e0015 */
[----:B------:R-:W-:Y:S01]  /*22a0*/  IMAD.MOV.U32 R21, RZ, RZ, 0x7f800000 ;  /* 0x7f800000ff157424 */ /* 0x000fe200078e00ff */
[----:B------:R-:W-:Y:S02]  /*22b0*/  FSETP.NE.FTZ.AND P2, PT, R17, RZ, PT ;  /* 0x000000ff1100720b */ /* 0x000fe40003f55000 */
[----:B------:R-:W-:Y:S01]  /*22c0*/  @!P0 IADD3 R31, PT, PT, -R31, RZ, RZ ;  /* 0x000000ff1f1f8210 */ /* 0x000fe20007ffe1ff */
[----:B------:R-:W-:Y:S01]  /*22d0*/  @P4 VIADD R19, R19, 0x1 ;  /* 0x0000000113134836 */ /* 0x000fe20000000000 */
[----:B0-----:R-:W-:Y:S02]  /*22e0*/  ISETP.NE.AND P0, PT, R7, RZ, PT ;  /* 0x000000ff0700720c */ /* 0x001fe40003f05270 */
[----:B------:R-:W-:Y:S01]  /*22f0*/  ISETP.NE.AND P4, PT, R5, RZ, PT ;  /* 0x000000ff0500720c */ /* 0x000fe20003f85270 */
[----:B------:R-:W-:Y:S01]  /*2300*/  @!P3 IMAD.MOV R19, RZ, RZ, -R19 ;  /* 0x000000ffff13b224 */ /* 0x000fe200078e0a13 */
[----:B------:R-:W-:-:S02]  /*2310*/  @!P1 LOP3.LUT R19, RZ, R11, RZ, 0x33, !PT ;  /* 0x0000000bff139212 */ /* 0x000fc400078e33ff */
[----:B------:R-:W-:Y:S02]  /*2320*/  LOP3.LUT P1, RZ, R18, 0x39f, RZ, 0xc0, !PT ;  /* 0x0000039f12ff7812 */ /* 0x000fe4000782c0ff */
[----:B------:R-:W-:Y:S01]  /*2330*/  @!P5 LOP3.LUT R31, RZ, R15, RZ, 0x33, !PT ;  /* 0x0000000fff1fd212 */ /* 0x000fe200078e33ff */
[----:B------:R-:W0:Y:S01]  /*2340*/  @P2 MUFU.LG2 R2, R17 ;  /* 0x0000001100022308 */ /* 0x000e220000000c00 */
[----:B------:R-:W-:Y:S02]  /*2350*/  SEL R14, R0, 0x1, !P0 ;  /* 0x00000001000e7807 */ /* 0x000fe40004000000 */
[----:B------:R-:W-:Y:S02]  /*2360*/  SEL R12, RZ, 0x1, !P4 ;  /* 0x00000001ff0c7807 */ /* 0x000fe40006000000 */
[----:B------:R-:W-:Y:S02]  /*2370*/  SHF.R.S32.HI R7, RZ, 0x1f, R6 ;  /* 0x0000001fff077819 */ /* 0x000fe40000011406 */
[----:B------:R-:W-:-:S02]  /*2380*/  ISETP.LT.U32.AND P0, PT, R28, R31, PT ;  /* 0x0000001f1c00720c */ /* 0x000fc40003f01070 */
[----:B------:R-:W-:Y:S02]  /*2390*/  SHF.R.S32.HI R5, RZ, 0x1f, R31 ;  /* 0x0000001fff057819 */ /* 0x000fe4000001141f */
        /* <DEDUP_REMOVED lines=60> */
.L_x_296:
[----:B------:R-:W-:Y:S01]  /*2760*/  IMAD.MOV.U32 R16, RZ, RZ, R30 ;  /* 0x000000ffff107224 */ /* 0x000fe200078e001e */
[----:B------:R-:W-:Y:S01]  /*2770*/  MOV R15, RZ ;  /* 0x000000ff000f7202 */ /* 0x000fe20000000f00 */
[----:B------:R-:W-:Y:S01]  /*2780*/  IMAD.MOV.U32 R14, RZ, RZ, R32 ;  /* 0x000000ffff0e7224 */ /* 0x000fe200078e0020 */
[----:B------:R-:W-:Y:S02]  /*2790*/  MOV R12, 0x27b0 ;  /* 0x000027b0000c7802 */ /* 0x000fe40000000f00 */
[----:B------:R-:W-:Y:S05]  /*27a0*/  CALL.REL.NOINC `($__internal_7_$__cuda_sm20_div_s64) ;  /* 0x0000001c00707944 */ /* 0x000fea0003c00000 */
[----:B------:R-:W-:Y:S02]  /*27b0*/  IADD3 R13, PT, PT, -R0, RZ, RZ ;  /* 0x000000ff000d7210 */ /* 0x000fe40007ffe1ff */
[----:B------:R-:W-:-:S03]  /*27c0*/  MOV R31, R15 ;  /* 0x0000000f001f7202 */ /* 0x000fc60000000f00 */
[----:B------:R-:W-:Y:S01]  /*27d0*/  IMAD R2, R32, R13, R30 ;  /* 0x0000000d20027224 */ /* 0x000fe200078e021e */
[----:B------:R-:W-:-:S07]  /*27e0*/  MOV R30, R0 ;  /* 0x00000000001e7202 */ /* 0x000fce0000000f00 */
.L_x_297:
        /* <DEDUP_REMOVED lines=60> */
.L_x_299:
[----:B------:R-:W-:Y:S01]  /*2bb0*/  IMAD.MOV.U32 R16, RZ, RZ, R30 ;  /* 0x000000ffff107224 */ /* 0x000fe200078e001e */
[----:B------:R-:W-:Y:S01]  /*2bc0*/  MOV R15, R31 ;  /* 0x0000001f000f7202 */ /* 0x000fe20000000f00 */
[----:B------:R-:W-:Y:S01]  /*2bd0*/  IMAD.MOV.U32 R14, RZ, RZ, R32 ;  /* 0x000000ffff0e7224 */ /* 0x000fe200078e0020 */
[----:B------:R-:W-:Y:S02]  /*2be0*/  MOV R12, 0x2c00 ;  /* 0x00002c00000c7802 */ /* 0x000fe40000000f00 */
[----:B------:R-:W-:Y:S05]  /*2bf0*/  CALL.REL.NOINC `($__internal_7_$__cuda_sm20_div_s64) ;  /* 0x00000018005c7944 */ /* 0x000fea0003c00000 */
[----:B------:R-:W-:-:S05]  /*2c00*/  IADD3 R31, PT, PT, -R0, RZ, RZ ;  /* 0x000000ff001f7210 */ /* 0x000fca0007ffe1ff */
[----:B------:R-:W-:Y:S02]  /*2c10*/  IMAD R31, R31, R32, R30 ;  /* 0x000000201f1f7224 */ /* 0x000fe400078e021e */
.L_x_300:
[----:B------:R-:W-:Y:S05]  /*2c20*/  BSYNC.RECONVERGENT B0 ;  /* 0x0000000000007941 */ /* 0x000fea0003800200 */
.L_x_298:
        /* <DEDUP_REMOVED lines=161> */
.L_x_295:
[----:B------:R-:W0:Y:S01]  /*3640*/  LDC.64 R2, c[0x0][0x420] ;  /* 0x00010800ff027b82 */ /* 0x000e220000000a00 */
[----:B------:R-:W-:-:S05]  /*3650*/  IADD3 R0, PT, PT, R20, UR19, RZ ;  /* 0x0000001314007c10 */ /* 0x000fca000fffe0ff */
[----:B0-----:R-:W-:-:S05]  /*3660*/  IMAD.WIDE.U32 R2, R0, 0x4, R2 ;  /* 0x0000000400027825 */ /* 0x001fca00078e0002 */
[----:B------:R1:W-:Y:S02]  /*3670*/  STG.E desc[UR10][R2.64], R21 ;  /* 0x0000001502007986 */ /* 0x0003e4000c10190a */
.L_x_294:
[----:B------:R-:W-:Y:S05]  /*3680*/  BSYNC.RECONVERGENT B1 ;  /* 0x0000000000017941 */ /* 0x000fea0003800200 */
.L_x_293:
[----:B------:R-:W2:Y:S01]  /*3690*/  LDCU UR6, c[0x0][0x534] ;  /* 0x0000a680ff0677ac */ /* 0x000ea20008000800 */
[C---:B------:R-:W-:Y:S01]  /*36a0*/  LOP3.LUT R0, R27.reuse, 0x40, RZ, 0xfc, !PT ;  /* 0x000000401b007812 */ /* 0x040fe200078efcff */
[----:B------:R-:W-:Y:S01]  /*36b0*/  IMAD.SHL.U32 R11, R18, 0x4, RZ ;  /* 0x00000004120b7824 */ /* 0x000fe200078e00ff */
[----:B01----:R-:W-:Y:S01]  /*36c0*/  LOP3.LUT R2, R27, 0x20, RZ, 0xfc, !PT ;  /* 0x000000201b027812 */ /* 0x003fe200078efcff */
[----:B------:R-:W-:-:S03]  /*36d0*/  IMAD.MOV.U32 R9, RZ, RZ, RZ ;  /* 0x000000ffff097224 */ /* 0x000fc600078e00ff */
[----:B------:R-:W-:Y:S02]  /*36e0*/  LOP3.LUT R11, R11, 0x7c, RZ, 0xc0, !PT ;  /* 0x0000007c0b0b7812 */ /* 0x000fe400078ec0ff */
[C---:B--2---:R-:W-:Y:S01]  /*36f0*/  ISETP.GE.AND P3, PT, R27.reuse, UR6, PT ;  /* 0x000000061b007c0c */ /* 0x044fe2000bf66270 */
[----:B------:R-:W-:Y:S01]  /*3700*/  UISETP.GE.AND UP0, UPT, UR6, 0x1, UPT ;  /* 0x000000010600788c */ /* 0x000fe2000bf06270 */
[----:B------:R-:W-:Y:S02]  /*3710*/  LOP3.LUT R27, R27, 0x60, RZ, 0xfc, !PT ;  /* 0x000000601b1b7812 */ /* 0x000fe400078efcff */
[----:B------:R-:W-:Y:S02]  /*3720*/  ISETP.GE.AND P1, PT, R0, UR6, PT ;  /* 0x0000000600007c0c */ /* 0x000fe4000bf26270 */
[----:B------:R-:W-:Y:S02]  /*3730*/  ISETP.GE.AND P2, PT, R2, UR6, PT ;  /* 0x0000000602007c0c */ /* 0x000fe4000bf46270 */
[----:B------:R-:W-:-:S02]  /*3740*/  ISETP.GE.AND P0, PT, R27, UR6, PT ;  /* 0x000000061b007c0c */ /* 0x000fc4000bf06270 */
[C---:B------:R-:W-:Y:S02]  /*3750*/  ISETP.GT.U32.OR P1, PT, R18.reuse, 0x7f, P1 ;  /* 0x0000007f1200780c */ /* 0x040fe40000f24470 */
[C---:B------:R-:W-:Y:S02]  /*3760*/  ISETP.GT.U32.OR P3, PT, R18.reuse, 0x7f, P3 ;  /* 0x0000007f1200780c */ /* 0x040fe40001f64470 */
[C---:B------:R-:W-:Y:S02]  /*3770*/  ISETP.GT.U32.OR P2, PT, R18.reuse, 0x7f, P2 ;  /* 0x0000007f1200780c */ /* 0x040fe40001744470 */
[C---:B------:R-:W-:Y:S01]  /*3780*/  ISETP.GT.U32.OR P0, PT, R18.reuse, 0x7f, P0 ;  /* 0x0000007f1200780c */ /* 0x040fe20000704470 */
[----:B------:R-:W-:-:S05]  /*3790*/  IMAD.SHL.U32 R18, R18, 0x8, RZ ;  /* 0x0000000812127824 */ /* 0x000fca00078e00ff */
[----:B------:R-:W-:Y:S01]  /*37a0*/  LOP3.LUT R13, R11, 0x1f00, R18, 0xf8, !PT ;  /* 0x00001f000b0d7812 */ /* 0x000fe200078ef812 */
[C---:B------:R-:W-:Y:S02]  /*37b0*/  @!P1 FADD.FTZ R24, -R21.reuse, R24 ;  /* 0x0000001815189221 */ /* 0x040fe40000010100 */
[C---:B------:R-:W-:Y:S02]  /*37c0*/  @!P3 FADD.FTZ R0, -R21.reuse, R26 ;  /* 0x0000001a1500b221 */ /* 0x040fe40000010100 */
[C---:B------:R-:W-:Y:S01]  /*37d0*/  @!P2 FADD.FTZ R23, -R21.reuse, R23 ;  /* 0x000000171517a221 */ /* 0x040fe20000010100 */
[----:B------:R-:W-:Y:S01]  /*37e0*/  @!P1 FMUL.FTZ R24, R24, 1.4426950216293334961 ;  /* 0x3fb8aa3b18189820 */ /* 0x000fe20000410000 */
[----:B------:R-:W-:Y:S01]  /*37f0*/  @!P0 FADD.FTZ R21, -R21, R22 ;  /* 0x0000001615158221 */ /* 0x000fe20000010100 */
[----:B------:R-:W-:Y:S01]  /*3800*/  @!P3 FMUL.FTZ R0, R0, 1.4426950216293334961 ;  /* 0x3fb8aa3b0000b820 */ /* 0x000fe20000410000 */
[----:B------:R-:W-:Y:S01]  /*3810*/  @!P2 FMUL.FTZ R23, R23, 1.4426950216293334961 ;  /* 0x3fb8aa3b1717a820 */ /* 0x000fe20000410000 */
[----:B------:R-:W0:Y:S01]  /*3820*/  LDC R22, c[0x0][0x44c] ;  /* 0x00011300ff167b82 */ /* 0x000e220000000800 */
[----:B------:R-:W-:Y:S01]  /*3830*/  @!P0 FMUL.FTZ R21, R21, 1.4426950216293334961 ;  /* 0x3fb8aa3b15158820 */ /* 0x000fe20000410000 */
[----:B------:R-:W1:Y:S04]  /*3840*/  @!P3 MUFU.EX2 R2, R0 ;  /* 0x000000000002b308 */ /* 0x000e680000000800 */
[----:B------:R-:W2:Y:S04]  /*3850*/  @!P2 MUFU.EX2 R4, R23 ;  /* 0x000000170004a308 */ /* 0x000ea80000000800 */
[----:B------:R-:W3:Y:S04]  /*3860*/  @!P1 MUFU.EX2 R24, R24 ;  /* 0x0000001800189308 */ /* 0x000ee80000000800 */
[----:B------:R-:W4:Y:S01]  /*3870*/  @!P0 MUFU.EX2 R6, R21 ;  /* 0x0000001500068308 */ /* 0x000f220000000800 */
[----:B-1----:R1:W-:Y:S01]  /*3880*/  @!P3 STS [R25], R2 ;  /* 0x000000021900b388 */ /* 0x0023e20000000800 */
[----:B------:R-:W-:-:S03]  /*3890*/  IMAD.MOV.U32 R0, RZ, RZ, RZ ;  /* 0x000000ffff007224 */ /* 0x000fc600078e00ff */
[----:B--2---:R2:W-:Y:S04]  /*38a0*/  @!P2 STS [R25+0x280], R4 ;  /* 0x000280041900a388 */ /* 0x0045e80000000800 */
[----:B---3--:R-:W-:Y:S01]  /*38b0*/  @!P1 STS [R25+0x500], R24 ;  /* 0x0005001819009388 */ /* 0x008fe20000000800 */
[----:B0-----:R-:W-:-:S03]  /*38c0*/  IMAD R8, R22, UR19, RZ ;  /* 0x0000001316087c24 */ /* 0x001fc6000f8e02ff */
[----:B----4-:R0:W-:Y:S01]  /*38d0*/  @!P0 STS [R25+0x780], R6 ;  /* 0x0007800619008388 */ /* 0x0101e20000000800 */
[----:B------:R-:W-:Y:S01]  /*38e0*/  BAR.SYNC.DEFER_BLOCKING 0x0 ;  /* 0x0000000000007b1d */ /* 0x000fe20000010000 */
[----:B------:R-:W-:-:S04]  /*38f0*/  IADD3 R13, P0, PT, R8, R13, RZ ;  /* 0x0000000d080d7210 */ /* 0x000fc80007f1e0ff */
[----:B------:R-:W-:Y:S02]  /*3900*/  LEA.HI.X.SX32 R8, R8, RZ, 0x1, P0 ;  /* 0x000000ff08087211 */ /* 0x000fe400000f0eff */
[----:B-1----:R-:W-:Y:S02]  /*3910*/  CS2R R2, SRZ ;  /* 0x0000000000027805 */ /* 0x002fe4000001ff00 */
[----:B--2---:R-:W-:Y:S02]  /*3920*/  CS2R R4, SRZ ;  /* 0x0000000000047805 */ /* 0x004fe4000001ff00 */
[----:B0-----:R-:W-:Y:S01]  /*3930*/  CS2R R6, SRZ ;  /* 0x0000000000067805 */ /* 0x001fe2000001ff00 */
[----:B------:R-:W-:Y:S06]  /*3940*/  BRA.U !UP0, `(.L_x_301) ;  /* 0x0000000508bc7547 */ /* 0x000fec000b800000 */
        /* <DEDUP_REMOVED lines=10> */
[----:B0-----:R-:W-:Y:S01]  /*39f0*/  LEA R24, P0, R13, UR4, 0x2 ;  /* 0x000000040d187c11 */ /* 0x001fe2000f8010ff */
[----:B------:R-:W-:Y:S01]  /*3a00*/  ULOP3.LUT UR4, UR6, 0x3, URZ, 0xc0, !UPT ;  /* 0x0000000306047892 */ /* 0x000fe2000f8ec0ff */
[----:B------:R-:W-:-:S02]  /*3a10*/  CS2R R12, SRZ ;  /* 0x00000000000c7805 */ /* 0x000fc4000001ff00 */
[----:B------:R-:W-:Y:S01]  /*3a20*/  IADD3.X R25, PT, PT, R8, UR5, RZ, P0, !PT ;  /* 0x0000000508197c10 */ /* 0x000fe200087fe4ff */
[----:B------:R-:W-:Y:S01]  /*3a30*/  UISETP.NE.AND UP0, UPT, UR4, URZ, UPT ;  /* 0x000000ff0400728c */ /* 0x000fe2000bf05270 */
[----:B------:R-:W-:Y:S10]  /*3a40*/  BRA.U !UP1, `(.L_x_302) ;  /* 0x00000005090c7547 */ /* 0x000ff4000b800000 */
        /* <DEDUP_REMOVED lines=8> */
[----:B------:R-:W-:-:S02]  /*3ad0*/  IMAD.MOV.U32 R9, RZ, RZ, RZ ;  /* 0x000000ffff097224 */ /* 0x000fc400078e00ff */
[----:B------:R-:W-:Y:S01]  /*3ae0*/  IMAD.U32 R21, RZ, RZ, UR8 ;  /* 0x00000008ff157e24 */ /* 0x000fe2000f8e00ff */
[----:B0-----:R-:W-:Y:S02]  /*3af0*/  ULEA UR5, UR5, UR6, 0x18 ;  /* 0x0000000605057291 */ /* 0x001fe4000f8ec0ff */
[----:B------:R-:W-:-:S04]  /*3b00*/  UIADD3 UR6, UPT, UPT, -UR8, URZ, URZ ;  /* 0x000000ff08067290 */ /* 0x000fc8000fffe1ff */
[----:B------:R-:W-:-:S05]  /*3b10*/  LEA R10, R20, UR5, 0x2 ;  /* 0x00000005140a7c11 */ /* 0x000fca000f8e10ff */
[----:B------:R-:W-:-:S07]  /*3b20*/  VIADD R10, R10, 0x28 ;  /* 0x000000280a0a7836 */ /* 0x000fce0000000000 */
.L_x_303:
[----:B------:R-:W2:Y:S01]  /*3b30*/  @!P1 LDG.E.128 R12, desc[UR10][R24.64] ;  /* 0x0000000a180c9981 */ /* 0x000ea2000c1e1d00 */
[C-C-:B------:R-:W-:Y:S01]  /*3b40*/  @!P1 IMAD.WIDE R26, R22.reuse, 0x4, R24.reuse ;  /* 0x00000004161a9825 */ /* 0x140fe200078e0218 */
[----:B------:R-:W-:Y:S02]  /*3b50*/  UIADD3 UR6, UPT, UPT, UR6, 0x4, URZ ;  /* 0x0000000406067890 */ /* 0x000fe4000fffe0ff */
[----:B------:R-:W2:Y:S01]  /*3b60*/  LDS R8, [R10+-0x28] ;  /* 0xffffd8000a087984 */ /* 0x000ea20000000800 */
[----:B------:R-:W-:Y:S01]  /*3b70*/  @!P1 IMAD.WIDE R28, R22, 0x8, R24 ;  /* 0x00000008161c9825 */ /* 0x000fe200078e0218 */
[----:B------:R-:W-:Y:S02]  /*3b80*/  UISETP.NE.AND UP1, UPT, UR6, URZ, UPT ;  /* 0x000000ff0600728c */ /* 0x000fe4000bf25270 */
[----:B------:R-:W3:Y:S01]  /*3b90*/  @!P1 LDG.E.128 R16, desc[UR10][R24.64+0x200] ;  /* 0x0002000a18109981 */ /* 0x000ee2000c1e1d00 */
[C---:B--2---:R-:W-:Y:S01]  /*3ba0*/  FFMA.FTZ R9, R8.reuse, R12, R9 ;  /* 0x0000000c08097223 */ /* 0x044fe20000010009 */
[C---:B------:R-:W-:Y:S01]  /*3bb0*/  FFMA.FTZ R6, R8.reuse, R13, R6 ;  /* 0x0000000d08067223 */ /* 0x040fe20000010006 */
[C---:B------:R-:W-:Y:S01]  /*3bc0*/  FFMA.FTZ R7, R8.reuse, R14, R7 ;  /* 0x0000000e08077223 */ /* 0x040fe20000010007 */
[C---:B------:R-:W-:Y:S02]  /*3bd0*/  FFMA.FTZ R4, R8.reuse, R15, R4 ;  /* 0x0000000f08047223 */ /* 0x040fe40000010004 */
[----:B------:R-:W2:Y:S01]  /*3be0*/  @!P1 LDG.E.128 R12, desc[UR10][R26.64] ;  /* 0x0000000a1a0c9981 */ /* 0x000ea2000c1e1d00 */
[C---:B---3--:R-:W-:Y:S01]  /*3bf0*/  FFMA.FTZ R5, R8.reuse, R16, R5 ;  /* 0x0000001008057223 */ /* 0x048fe20000010005 */
[C---:B------:R-:W-:Y:S01]  /*3c00*/  FFMA.FTZ R2, R8.reuse, R17, R2 ;  /* 0x0000001108027223 */ /* 0x040fe20000010002 */
[C---:B------:R-:W-:Y:S01]  /*3c10*/  FFMA.FTZ R3, R8.reuse, R18, R3 ;  /* 0x0000001208037223 */ /* 0x040fe20000010003 */
[----:B------:R-:W-:Y:S02]  /*3c20*/  FFMA.FTZ R0, R8, R19, R0 ;  /* 0x0000001308007223 */ /* 0x000fe40000010000 */
[----:B------:R-:W2:Y:S04]  /*3c30*/  LDS R8, [R10+-0x14] ;  /* 0xffffec000a087984 */ /* 0x000ea80000000800 */
[----:B------:R0:W3:Y:S02]  /*3c40*/  @!P1 LDG.E.128 R16, desc[UR10][R26.64+0x200] ;  /* 0x0002000a1a109981 */ /* 0x0000e4000c1e1d00 */
[C---:B0-----:R-:W-:Y:S01]  /*3c50*/  @!P1 IMAD.WIDE R26, R22.reuse, 0xc, R24 ;  /* 0x0000000c161a9825 */ /* 0x041fe200078e0218 */
[C---:B------:R-:W-:Y:S04]  /*3c60*/  LEA R24, P0, R22.reuse, R24, 0x4 ;  /* 0x0000001816187211 */ /* 0x040fe800078020ff */
[----:B------:R-:W-:Y:S01]  /*3c70*/  LEA.HI.X.SX32 R25, R22, R25, 0x4, P0 ;  /* 0x0000001916197211 */ /* 0x000fe200000f26ff */
        /* <DEDUP_REMOVED lines=9> */
[----:B------:R-:W2:Y:S04]  /*3d10*/  LDS R8, [R10] ;  /* 0x000000000a087984 */ /* 0x000ea80000000800 */
        /* <DEDUP_REMOVED lines=10> */
[----:B------:R-:W3:Y:S04]  /*3dc0*/  @!P1 LDG.E.128 R16, desc[UR10][R26.64+0x200] ;  /* 0x0002000a1a109981 */ /* 0x000ee8000c1e1d00 */
[----:B------:R0:W2:Y:S02]  /*3dd0*/  LDS R8, [R10+0x14] ;  /* 0x000014000a087984 */ /* 0x0000a40000000800 */
[----:B0-----:R-:W-:Y:S01]  /*3de0*/  IADD3 R10, PT, PT, R10, 0x50, RZ ;  /* 0x000000500a0a7810 */ /* 0x001fe20007ffe0ff */
[C---:B--2---:R-:W-:Y:S01]  /*3df0*/  FFMA.FTZ R9, R8.reuse, R12, R9 ;  /* 0x0000000c08097223 */ /* 0x044fe20000010009 */
[C---:B------:R-:W-:Y:S01]  /*3e00*/  FFMA.FTZ R6, R8.reuse, R13, R6 ;  /* 0x0000000d08067223 */ /* 0x040fe20000010006 */
[C---:B------:R-:W-:Y:S01]  /*3e10*/  FFMA.FTZ R7, R8.reuse, R14, R7 ;  /* 0x0000000e08077223 */ /* 0x040fe20000010007 */
[C---:B------:R-:W-:Y:S01]  /*3e20*/  FFMA.FTZ R4, R8.reuse, R15, R4 ;  /* 0x0000000f08047223 */ /* 0x040fe20000010004 */
[C---:B---3--:R-:W-:Y:S01]  /*3e30*/  FFMA.FTZ R5, R8.reuse, R16, R5 ;  /* 0x0000001008057223 */ /* 0x048fe20000010005 */
[C---:B------:R-:W-:Y:S01]  /*3e40*/  FFMA.FTZ R2, R8.reuse, R17, R2 ;  /* 0x0000001108027223 */ /* 0x040fe20000010002 */
[C---:B------:R-:W-:Y:S01]  /*3e50*/  FFMA.FTZ R3, R8.reuse, R18, R3 ;  /* 0x0000001208037223 */ /* 0x040fe20000010003 */
[----:B------:R-:W-:Y:S01]  /*3e60*/  FFMA.FTZ R0, R8, R19, R0 ;  /* 0x0000001308007223 */ /* 0x000fe20000010000 */
[----:B------:R-:W-:Y:S09]  /*3e70*/  BRA.U UP1, `(.L_x_303) ;  /* 0xfffffffd012c7547 */ /* 0x000ff2000b83ffff */
.L_x_302:
[----:B------:R-:W-:Y:S05]  /*3e80*/  BRA.U !UP0, `(.L_x_301) ;  /* 0x00000001086c7547 */ /* 0x000fea000b800000 */
[----:B------:R-:W0:Y:S01]  /*3e90*/  S2UR UR5, SR_CgaCtaId ;  /* 0x00000000000579c3 */ /* 0x000e220000008800 */
[----:B------:R-:W-:Y:S01]  /*3ea0*/  UMOV UR6, 0x400 ;  /* 0x0000040000067882 */ /* 0x000fe20000000000 */
[----:B------:R-:W-:Y:S01]  /*3eb0*/  IMAD R21, R21, 0x5, R20 ;  /* 0x0000000515157824 */ /* 0x000fe200078e0214 */
[----:B------:R-:W-:Y:S01]  /*3ec0*/  IADD3 R24, P1, PT, R24, 0x200, RZ ;  /* 0x0000020018187810 */ /* 0x000fe20007f3e0ff */
[----:B------:R-:W-:Y:S01]  /*3ed0*/  IMAD.WIDE R22, R22, 0x4, RZ ;  /* 0x0000000416167825 */ /* 0x000fe200078e02ff */
[----:B------:R-:W-:Y:S01]  /*3ee0*/  ISETP.GE.AND P0, PT, R20, UR7, PT ;  /* 0x0000000714007c0c */ /* 0x000fe2000bf06270 */
[----:B------:R-:W-:Y:S01]  /*3ef0*/  UIADD3 UR4, UPT, UPT, -UR4, URZ, URZ ;  /* 0x000000ff04047290 */ /* 0x000fe2000fffe1ff */
[----:B------:R-:W-:Y:S01]  /*3f00*/  IADD3.X R25, PT, PT, RZ, R25, RZ, P1, !PT ;  /* 0x00000019ff197210 */ /* 0x000fe20000ffe4ff */
[----:B0-----:R-:W-:-:S06]  /*3f10*/  ULEA UR5, UR5, UR6, 0x18 ;  /* 0x0000000605057291 */ /* 0x001fcc000f8ec0ff */
[----:B------:R-:W-:-:S07]  /*3f20*/  LEA R10, R21, UR5, 0x2 ;  /* 0x00000005150a7c11 */ /* 0x000fce000f8e10ff */
.L_x_304:
[----:B------:R-:W2:Y:S01]  /*3f30*/  @!P0 LDG.E.128 R12, desc[UR10][R24.64+-0x200] ;  /* 0xfffe000a180c8981 */ /* 0x000ea2000c1e1d00 */
[----:B------:R-:W-:Y:S03]  /*3f40*/  UIADD3 UR4, UPT, UPT, UR4, 0x1, URZ ;  /* 0x0000000104047890 */ /* 0x000fe6000fffe0ff */
[----:B------:R0:W3:Y:S01]  /*3f50*/  @!P0 LDG.E.128 R16, desc[UR10][R24.64] ;  /* 0x0000000a18108981 */ /* 0x0000e2000c1e1d00 */
[----:B------:R-:W-:Y:S03]  /*3f60*/  UISETP.NE.AND UP0, UPT, UR4, URZ, UPT ;  /* 0x000000ff0400728c */ /* 0x000fe6000bf05270 */
[----:B------:R1:W2:Y:S01]  /*3f70*/  LDS R8, [R10] ;  /* 0x000000000a087984 */ /* 0x0002a20000000800 */
[----:B0-----:R-:W-:Y:S02]  /*3f80*/  IADD3 R24, P1, PT, R22, R24, RZ ;  /* 0x0000001816187210 */ /* 0x001fe40007f3e0ff */
[----:B-1----:R-:W-:Y:S02]  /*3f90*/  IADD3 R10, PT, PT, R10, 0x14, RZ ;  /* 0x000000140a0a7810 */ /* 0x002fe40007ffe0ff */
[----:B------:R-:W-:Y:S01]  /*3fa0*/  IADD3.X R25, PT, PT, R23, R25, RZ, P1, !PT ;  /* 0x0000001917197210 */ /* 0x000fe20000ffe4ff */
        /* <DEDUP_REMOVED lines=9> */
.L_x_301:
[----:B------:R-:W-:-:S04]  /*4040*/  IADD3 R20, PT, PT, R20, UR19, RZ ;  /* 0x0000001314147c10 */ /* 0x000fc8000fffe0ff */
[----:B------:R-:W-:-:S13]  /*4050*/  ISETP.GE.AND P0, PT, R20, UR20, PT ;  /* 0x0000001414007c0c */ /* 0x000fda000bf06270 */
[----:B------:R-:W-:Y:S05]  /*4060*/  @P0 EXIT ;  /* 0x000000000000094d */ /* 0x000fea0003800000 */
[----:B------:R-:W-:Y:S01]  /*4070*/  IABS R14, UR21 ;  /* 0x00000015000e7c13 */ /* 0x000fe20008000000 */
[----:B------:R-:W0:Y:S01]  /*4080*/  LDC R13, c[0x0][0x434] ;  /* 0x00010d00ff0d7b82 */ /* 0x000e220000000800 */
[----:B------:R-:W-:Y:S01]  /*4090*/  IABS R16, R20 ;  /* 0x0000001400107213 */ /* 0x000fe20000000000 */
[----:B------:R-:W1:Y:S01]  /*40a0*/  LDCU.128 UR4, c[0x0][0x400] ;  /* 0x00008000ff0477ac */ /* 0x000e620008000c00 */
[----:B------:R-:W2:Y:S01]  /*40b0*/  I2F.RP R12, R14 ;  /* 0x0000000e000c7306 */ /* 0x000ea20000209400 */
[----:B------:R-:W-:Y:S01]  /*40c0*/  IABS R10, UR21 ;  /* 0x00000015000a7c13 */ /* 0x000fe20008000000 */
[----:B------:R-:W3:Y:S01]  /*40d0*/  LDCU.64 UR8, c[0x0][0x410] ;  /* 0x00008200ff0877ac */ /* 0x000ee20008000a00 */
[----:B------:R-:W-:-:S03]  /*40e0*/  F2FP.F16.F32.PACK_AB R6, R6, R9 ;  /* 0x000000090606723e */ /* 0x000fc600000000ff */
[----:B------:R-:W-:Y:S01]  /*40f0*/  IMAD.MOV R10, RZ, RZ, -R10 ;  /* 0x000000ffff0a7224 */ /* 0x000fe200078e0a0a */
[----:B------:R-:W-:Y:S02]  /*4100*/  F2FP.F16.F32.PACK_AB R7, R4, R7 ;  /* 0x000000070407723e */ /* 0x000fe400000000ff */
[----:B------:R-:W-:Y:S02]  /*4110*/  F2FP.F16.F32.PACK_AB R2, R2, R5 ;  /* 0x000000050202723e */ /* 0x000fe400000000ff */
[----:B------:R-:W-:Y:S01]  /*4120*/  F2FP.F16.F32.PACK_AB R3, R0, R3 ;  /* 0x000000030003723e */ /* 0x000fe200000000ff */
[----:B--2---:R-:W2:Y:S02]  /*4130*/  MUFU.RCP R18, R12 ;  /* 0x0000000c00127308 */ /* 0x004ea40000001000 */
[----:B--2---:R-:W-:Y:S01]  /*4140*/  VIADD R18, R18, 0xffffffe ;  /* 0x0ffffffe12127836 */ /* 0x004fe20000000000 */
[----:B0-----:R-:W-:-:S05]  /*4150*/  IABS R12, R13 ;  /* 0x0000000d000c7213 */ /* 0x001fca0000000000 */
[----:B------:R-:W0:Y:S02]  /*4160*/  F2I.FTZ.U32.TRUNC.NTZ R19, R18 ;  /* 0x0000001200137305 */ /* 0x000e24000021f000 */
[--C-:B0-----:R-:W-:Y:S02]  /*4170*/  IMAD.MOV R8, RZ, RZ, -R19.reuse ;  /* 0x000000ffff087224 */ /* 0x101fe400078e0a13 */
[----:B------:R-:W-:Y:S02]  /*4180*/  HFMA2 R18, -RZ, RZ, 0, 0 ;  /* 0x00000000ff127431 */ /* 0x000fe400000001ff */
        /* <DEDUP_REMOVED lines=9> */
[----:B------:R-:W-:Y:S01]  /*4220*/  @!P1 IMAD.IADD R17, R17, 0x1, -R14 ;  /* 0x0000000111119824 */ /* 0x000fe200078e0a0e */
[----:B------:R-:W-:Y:S01]  /*4230*/  @!P1 IADD3 R15, PT, PT, R15, 0x1, RZ ;  /* 0x000000010f0f9810 */ /* 0x000fe20007ffe0ff */
[----:B0-----:R-:W-:Y:S01]  /*4240*/  VIADD R18, R8, 0xffffffe ;  /* 0x0ffffffe08127836 */ /* 0x001fe20000000000 */
[----:B------:R-:W-:Y:S02]  /*4250*/  ISETP.NE.AND P1, PT, RZ, UR21, PT ;  /* 0x00000015ff007c0c */ /* 0x000fe4000bf25270 */
[----:B------:R-:W-:Y:S01]  /*4260*/  ISETP.GE.U32.AND P2, PT, R17, R14, PT ;  /* 0x0000000e1100720c */ /* 0x000fe20003f46070 */
[----:B------:R-:W0:-:S12]  /*4270*/  F2I.FTZ.U32.TRUNC.NTZ R19, R18 ;  /* 0x0000001200137305 */ /* 0x000e18000021f000 */
[----:B------:R-:W-:Y:S02]  /*4280*/  @P2 VIADD R15, R15, 0x1 ;  /* 0x000000010f0f2836 */ /* 0x000fe40000000000 */
[----:B0-----:R-:W-:Y:S01]  /*4290*/  IMAD.MOV R17, RZ, RZ, -R19 ;  /* 0x000000ffff117224 */ /* 0x001fe200078e0a13 */
[----:B------:R-:W-:Y:S02]  /*42a0*/  MOV R18, RZ ;  /* 0x000000ff00127202 */ /* 0x000fe40000000f00 */
[----:B------:R-:W-:Y:S01]  /*42b0*/  @!P0 IADD3 R15, PT, PT, -R15, RZ, RZ ;  /* 0x000000ff0f0f8210 */ /* 0x000fe20007ffe1ff */
[----:B------:R-:W-:Y:S01]  /*42c0*/  IMAD R10, R17, R12, RZ ;  /* 0x0000000c110a7224 */ /* 0x000fe200078e02ff */
[----:B------:R-:W-:-:S03]  /*42d0*/  @!P1 LOP3.LUT R15, RZ, UR21, RZ, 0x33, !PT ;  /* 0x00000015ff0f9c12 */ /* 0x000fc6000f8e33ff */
[----:B------:R-:W-:-:S04]  /*42e0*/  IMAD.HI.U32 R10, R19, R10, R18 ;  /* 0x0000000a130a7227 */ /* 0x000fc800078e0012 */
[----:B------:R-:W-:-:S04]  /*42f0*/  IMAD R14, R15, UR21, RZ ;  /* 0x000000150f0e7c24 */ /* 0x000fc8000f8e02ff */
[----:B------:R-:W-:-:S05]  /*4300*/  IMAD.IADD R16, R20, 0x1, -R14 ;  /* 0x0000000114107824 */ /* 0x000fca00078e0a0e */
[----:B------:R-:W-:Y:S02]  /*4310*/  IABS R8, R16 ;  /* 0x0000001000087213 */ /* 0x000fe40000000000 */
[----:B------:R-:W-:-:S03]  /*4320*/  LOP3.LUT R16, R16, R13, RZ, 0x3c, !PT ;  /* 0x0000000d10107212 */ /* 0x000fc600078e3cff */
[----:B------:R-:W-:Y:S01]  /*4330*/  IMAD.HI.U32 R10, R10, R8, RZ ;  /* 0x000000080a0a7227 */ /* 0x000fe200078e00ff */
[----:B------:R-:W-:-:S03]  /*4340*/  ISETP.GE.AND P1, PT, R16, RZ, PT ;  /* 0x000000ff1000720c */ /* 0x000fc60003f26270 */
[----:B------:R-:W-:-:S04]  /*4350*/  IMAD.MOV R17, RZ, RZ, -R10 ;  /* 0x000000ffff117224 */ /* 0x000fc800078e0a0a */
[----:B------:R-:W-:Y:S01]  /*4360*/  IMAD R17, R12, R17, R8 ;  /* 0x000000110c117224 */ /* 0x000fe200078e0208 */
[----:B------:R-:W-:-:S04]  /*4370*/  SHF.R.S32.HI R8, RZ, 0x1f, R15 ;  /* 0x0000001fff087819 */ /* 0x000fc8000001140f */
[----:B------:R-:W-:Y:S01]  /*4380*/  ISETP.GT.U32.AND P0, PT, R12, R17, PT ;  /* 0x000000110c00720c */ /* 0x000fe20003f04070 */
[----:B-1----:R-:W-:-:S04]  /*4390*/  IMAD R8, R8, UR4, RZ ;  /* 0x0000000408087c24 */ /* 0x002fc8000f8e02ff */
[----:B------:R-:W-:-:S08]  /*43a0*/  IMAD R8, R15, UR5, R8 ;  /* 0x000000050f087c24 */ /* 0x000fd0000f8e0208 */
[----:B------:R-:W-:Y:S01]  /*43b0*/  @!P0 IMAD.IADD R17, R17, 0x1, -R12 ;  /* 0x0000000111118824 */ /* 0x000fe200078e0a0c */
[----:B------:R-:W-:Y:S02]  /*43c0*/  @!P0 IADD3 R10, PT, PT, R10, 0x1, RZ ;  /* 0x000000010a0a8810 */ /* 0x000fe40007ffe0ff */
[----:B------:R-:W-:Y:S02]  /*43d0*/  ISETP.NE.AND P0, PT, R13, RZ, PT ;  /* 0x000000ff0d00720c */ /* 0x000fe40003f05270 */
[----:B------:R-:W-:Y:S01]  /*43e0*/  ISETP.GE.U32.AND P2, PT, R17, R12, PT ;  /* 0x0000000c1100720c */ /* 0x000fe20003f46070 */
[----:B------:R-:W-:Y:S01]  /*43f0*/  IMAD.WIDE.U32 R16, R15, UR4, RZ ;  /* 0x000000040f107c25 */ /* 0x000fe2000f8e00ff */
[----:B------:R-:W0:Y:S03]  /*4400*/  LDCU.64 UR4, c[0x0][0x3f0] ;  /* 0x00007e00ff0477ac */ /* 0x000e260008000a00 */
[----:B------:R-:W-:-:S08]  /*4410*/  IMAD.IADD R17, R17, 0x1, R8 ;  /* 0x0000000111117824 */ /* 0x000fd000078e0208 */
[----:B------:R-:W-:-:S05]  /*4420*/  @P2 VIADD R10, R10, 0x1 ;  /* 0x000000010a0a2836 */ /* 0x000fca0000000000 */
[----:B------:R-:W-:Y:S02]  /*4430*/  @!P1 IADD3 R10, PT, PT, -R10, RZ, RZ ;  /* 0x000000ff0a0a9210 */ /* 0x000fe40007ffe1ff */
[----:B------:R-:W-:-:S04]  /*4440*/  @!P0 LOP3.LUT R10, RZ, R13, RZ, 0x33, !PT ;  /* 0x0000000dff0a8212 */ /* 0x000fc800078e33ff */
[----:B------:R-:W-:Y:S01]  /*4450*/  SHF.R.S32.HI R12, RZ, 0x1f, R10 ;  /* 0x0000001fff0c7819 */ /* 0x000fe2000001140a */
[C---:B------:R-:W-:Y:S02]  /*4460*/  IMAD R13, R10.reuse, R13, R14 ;  /* 0x0000000d0a0d7224 */ /* 0x040fe400078e020e */
[----:B---3--:R-:W-:-:S03]  /*4470*/  IMAD.WIDE.U32 R16, R10, UR8, R16 ;  /* 0x000000080a107c25 */ /* 0x008fc6000f8e0010 */
        /* <DEDUP_REMOVED lines=11> */
[----:B------:R-:W-:-:S05]  /*4530*/  LEA.HI.X R9, R11, UR5, R10, 0x1, P0 ;  /* 0x000000050b097c11 */ /* 0x000fca00080f0c0a */
[----:B------:R-:W-:Y:S04]  /*4540*/  STG.E.64 desc[UR10][R8.64], R6 ;  /* 0x0000000608007986 */ /* 0x000fe8000c101b0a */
[----:B------:R-:W-:Y:S01]  /*4550*/  STG.E.64 desc[UR10][R8.64+0x100], R2 ;  /* 0x0001000208007986 */ /* 0x000fe2000c101b0a */
[----:B------:R-:W-:Y:S05]  /*4560*/  EXIT ;  /* 0x000000000000794d */ /* 0x000fea0003800000 */
        .weak           $__internal_7_$__cuda_sm20_div_s64
        .type           $__internal_7_$__cuda_sm20_div_s64,@function
        .size           $__internal_7_$__cuda_sm20_div_s64,(.L_x_4047 - $__internal_7_$__cuda_sm20_div_s64)
$__internal_7_$__cuda_sm20_div_s64:
        /* <DEDUP_REMOVED lines=86> */
[----:B------:R-:W-:Y:S06]  /*4ad0*/  RET.REL.NODEC R16 `(_ZN5flash32flash_fwd_splitkv_combine_kernelI23Flash_fwd_kernel_traitsILi256ELi64ELi64ELi4ELb0ELb0EN7cutlass6half_tE19Flash_kernel_traitsILi256ELi64ELi64ELi4ES3_EELi4ELi7ELb1EEEvNS_16Flash_fwd_paramsE) ;  /* 0xffffffb410487950 */ /* 0x000fec0003c3ffff */
.L_x_305:
        /* <DEDUP_REMOVED lines=10> */
.L_x_4047:


//--------------------- .text._ZN5flash32flash_fwd_splitkv_combine_kernelI23Flash_fwd_kernel_traitsILi256ELi64ELi64ELi4ELb0ELb0EN7cutlass6half_tE19Flash_kernel_traitsILi256ELi64ELi64ELi4ES3_EELi4ELi6ELb1EEEvNS_16Flash_fwd_paramsE --------------------------
	.section	.text._ZN5flash32flash_fwd_splitkv_combine_kernelI23Flash_fwd_kernel_traitsILi256ELi64ELi64ELi4ELb0ELb0EN7cutlass6half_tE19Flash_kernel_traitsILi256ELi64ELi64ELi4ES3_EELi4ELi6ELb1EEEvNS_16Flash_fwd_paramsE,"ax",@progbits
	.align	128
        .global         _ZN5flash32flash_fwd_splitkv_combine_kernelI23Flash_fwd_kernel_traitsILi256ELi64ELi64ELi4ELb0ELb0EN7cutlass6half_tE19Flash_kernel_traitsILi256ELi64ELi64ELi4ES3_EELi4ELi6ELb1EEEvNS_16Flash_fwd_paramsE
        .type           _ZN5flash32flash_fwd_splitkv_combine_kernelI23Flash_fwd_kernel_traitsILi256ELi64ELi64ELi4ELb0ELb0EN7cutlass6half_tE19Flash_kernel_traitsILi256ELi64ELi64ELi4ES3_EELi4ELi6ELb1EEEvNS_16Flash_fwd_paramsE,@function
        .size           _ZN5flash32flash_fwd_splitkv_combine_kernelI23Flash_fwd_kernel_traitsILi256ELi64ELi64ELi4ELb0ELb0EN7cutlass6half_tE19Flash_kernel_traitsILi256ELi64ELi64ELi4ES3_EELi4ELi6ELb1EEEvNS_16Flash_fwd_paramsE,(.L_x_4048 - _ZN5flash32flash_fwd_splitkv_combine_kernelI23Flash_fwd_kernel_traitsILi256ELi64ELi64ELi4ELb0ELb0EN7cutlass6half_tE19Flash_kernel_traitsILi256ELi64ELi64ELi4ES3_EELi4ELi6ELb1EEEvNS_16Flash_fwd_paramsE)
        .other          _ZN5flash32flash_fwd_splitkv_combine_kernelI23Flash_fwd_kernel_traitsILi256ELi64ELi64ELi4ELb0ELb0EN7cutlass6half_tE19Flash_kernel_traitsILi256ELi64ELi64ELi4ES3_EELi4ELi6ELb1EEEvNS_16Flash_fwd_paramsE,@"STO_CUDA_ENTRY STV_DEFAULT"
_ZN5flash32flash_fwd_splitkv_combine_kernelI23Flash_fwd_kernel_traitsILi256ELi64ELi64ELi4ELb0ELb0EN7cutlass6half_tE19Flash_kernel_traitsILi256ELi64ELi64ELi4ES3_EELi4ELi6ELb1EEEvNS_16Flash_fwd_paramsE:
.text._ZN5flash32flash_fwd_splitkv_combine_kernelI23Flash_fwd_kernel_traitsILi256ELi64ELi64ELi4ELb0ELb0EN7cutlass6half_tE19Flash_kernel_traitsILi256ELi64ELi64ELi4ES3_EELi4ELi6ELb1EEEvNS_16Flash_fwd_paramsE:
[----:B------:R-:W-:Y:S08]  /*0000*/  LDC R1, c[0x0][0x37c] ;  /* 0x0000df00ff017b82 */ /* 0x000ff00000000800 */
[----:B------:R-:W0:Y:S01]  /*0010*/  LDC.64 R22, c[0x0][0x430] ;  /* 0x00010c00ff167b82 */ /* 0x000e220000000a00 */
[----:B------:R-:W0:Y:S07]  /*0020*/  LDCU UR4, c[0x0][0x3e0] ;  /* 0x00007c00ff0477ac */ /* 0x000e2e0008000800 */
[----:B------:R-:W1:Y:S01]  /*0030*/  S2UR UR6, SR_CTAID.X ;  /* 0x00000000000679c3 */ /* 0x000e620000002500 */
[----:B0-----:R-:W-:-:S04]  /*0040*/  IMAD R21, R23, UR4, RZ ;  /* 0x0000000417157c24 */ /* 0x001fc8000f8e02ff */
[----:B------:R-:W-:Y:S01]  /*0050*/  IMAD R22, R21, R22, RZ ;  /* 0x0000001615167224 */ /* 0x000fe200078e02ff */
[----:B-1----:R-:W-:-:S04]  /*0060*/  USHF.L.U32 UR6, UR6, 0x2, URZ ;  /* 0x0000000206067899 */ /* 0x002fc800080006ff */
[----:B------:R-:W-:Y:S02]  /*0070*/  VIMNMX R31, PT, PT, R22, R23, PT ;  /* 0x00000017161f7248 */ /* 0x000fe40003fe0100 */
[----:B------:R-:W-:Y:S02]  /*0080*/  SHF.R.S32.HI R3, RZ, 0x1f, R22 ;  /* 0x0000001fff037819 */ /* 0x000fe40000011416 */
[----:B------:R-:W-:-:S04]  /*0090*/  SHF.R.S32.HI R16, RZ, 0x1f, R31 ;  /* 0x0000001fff107819 */ /* 0x000fc8000001141f */
[----:B------:R-:W-:-:S04]  /*00a0*/  LOP3.LUT R0, R3, R16, RZ, 0xfc, !PT ;  /* 0x0000001003007212 */ /* 0x000fc800078efcff */
[----:B------:R-:W-:-:S13]  /*00b0*/  ISETP.NE.U32.AND P0, PT, R0, RZ, PT ;  /* 0x000000ff0000720c */ /* 0x000fda0003f05070 */
[----:B------:R-:W-:Y:S05]  /*00c0*/  @P0 BRA `(.L_x_306) ;  /* 0x0000000000500947 */ /* 0x000fea0003800000 */
[----:B------:R-:W0:Y:S01]  /*00d0*/  I2F.U32.RP R2, R31 ;  /* 0x0000001f00027306 */ /* 0x000e220000209000 */
[----:B------:R-:W-:Y:S01]  /*00e0*/  IMAD.MOV R0, RZ, RZ, -R31 ;  /* 0x000000ffff007224 */ /* 0x000fe200078e0a1f */
[----:B------:R-:W-:Y:S02]  /*00f0*/  ISETP.NE.U32.AND P0, PT, R31, RZ, PT ;  /* 0x000000ff1f00720c */ /* 0x000fe40003f05070 */
[----:B------:R-:W-:-:S04]  /*0100*/  MOV R13, RZ ;  /* 0x000000ff000d7202 */ /* 0x000fc80000000f00 */
[----:B0-----:R-:W0:Y:S02]  /*0110*/  MUFU.RCP R4, R2 ;  /* 0x0000000200047308 */ /* 0x001e240000001000 */
[----:B0-----:R-:W-:-:S06]  /*0120*/  VIADD R4, R4, 0xffffffe ;  /* 0x0ffffffe04047836 */ /* 0x001fcc0000000000 */
[----:B------:R0:W1:Y:S02]  /*0130*/  F2I.FTZ.U32.TRUNC.NTZ R5, R4 ;  /* 0x0000000400057305 */ /* 0x000064000021f000 */
[----:B0-----:R-:W-:Y:S02]  /*0140*/  HFMA2 R4, -RZ, RZ, 0, 0 ;  /* 0x00000000ff047431 */ /* 0x001fe400000001ff */
[----:B-1----:R-:W-:-:S04]  /*0150*/  IMAD R7, R0, R5, RZ ;  /* 0x0000000500077224 */ /* 0x002fc800078e02ff */
[----:B------:R-:W-:-:S06]  /*0160*/  IMAD.HI.U32 R7, R5, R7, R4 ;  /* 0x0000000705077227 */ /* 0x000fcc00078e0004 */
[----:B------:R-:W-:-:S04]  /*0170*/  IMAD.HI.U32 R12, R7, R22, RZ ;  /* 0x00000016070c7227 */ /* 0x000fc800078e00ff */
[----:B------:R-:W-:-:S04]  /*0180*/  IMAD.MOV R0, RZ, RZ, -R12 ;  /* 0x000000ffff007224 */ /* 0x000fc800078e0a0c */
[----:B------:R-:W-:-:S05]  /*0190*/  IMAD R0, R31, R0, R22 ;  /* 0x000000001f007224 */ /* 0x000fca00078e0216 */
[----:B------:R-:W-:-:S13]  /*01a0*/  ISETP.GE.U32.AND P2, PT, R0, R31, PT ;  /* 0x0000001f0000720c */ /* 0x000fda0003f46070 */
[----:B------:R-:W-:Y:S01]  /*01b0*/  @P2 IADD3 R0, PT, PT, -R31, R0, RZ ;  /* 0x000000001f002210 */ /* 0x000fe20007ffe1ff */
[----:B------:R-:W-:-:S03]  /*01c0*/  @P2 VIADD R12, R12, 0x1 ;  /* 0x000000010c0c2836 */ /* 0x000fc60000000000 */
[----:B------:R-:W-:-:S13]  /*01d0*/  ISETP.GE.U32.AND P1, PT, R0, R31, PT ;  /* 0x0000001f0000720c */ /* 0x000fda0003f26070 */
[----:B------:R-:W-:Y:S02]  /*01e0*/  @P1 IADD3 R12, PT, PT, R12, 0x1, RZ ;  /* 0x000000010c0c1810 */ /* 0x000fe40007ffe0ff */
[----:B------:R-:W-:Y:S01]  /*01f0*/  @!P0 LOP3.LUT R12, RZ, R31, RZ, 0x33, !PT ;  /* 0x0000001fff0c8212 */ /* 0x000fe200078e33ff */
[----:B------:R-:W-:Y:S06]  /*0200*/  BRA `(.L_x_307) ;  /* 0x00000000001c7947 */ /* 0x000fec0003800000 */
.L_x_306:
[----:B------:R-:W-:Y:S01]  /*0210*/  IMAD.MOV.U32 R27, RZ, RZ, R22 ;  /* 0x000000ffff1b7224 */ /* 0x000fe200078e0016 */
[----:B------:R-:W-:Y:S01]  /*0220*/  MOV R24, R31 ;  /* 0x0000001f00187202 */ /* 0x000fe20000000f00 */
[----:B------:R-:W-:Y:S01]  /*0230*/  IMAD.MOV.U32 R19, RZ, RZ, R3 ;  /* 0x000000ffff137224 */ /* 0x000fe200078e0003 */
[----:B------:R-:W-:Y:S02]  /*0240*/  MOV R17, R16 ;  /* 0x0000001000117202 */ /* 0x000fe40000000f00 */
[----:B------:R-:W-:Y:S02]  /*0250*/  MOV R18, 0x270 ;  /* 0x0000027000127802 */ /* 0x000fe40000000f00 */
[----:B------:R-:W-:Y:S05]  /*0260*/  CALL.REL.NOINC `($__internal_8_$__cuda_sm20_div_s64) ;  /* 0x0000003c00807944 */ /* 0x000fea0003c00000 */
[----:B------:R-:W-:-:S07]  /*0270*/  MOV R12, R2 ;  /* 0x00000002000c7202 */ /* 0x000fce0000000f00 */
.L_x_307:
        /* <DEDUP_REMOVED lines=30> */
.L_x_309:
[----:B------:R-:W-:Y:S01]  /*0460*/  IMAD.MOV.U32 R27, RZ, RZ, R12 ;  /* 0x000000ffff1b7224 */ /* 0x000fe200078e000c */
[----:B------:R-:W-:Y:S02]  /*0470*/  MOV R19, R13 ;  /* 0x0000000d00137202 */ /* 0x000fe40000000f00 */
[----:B------:R-:W-:Y:S02]  /*0480*/  MOV R18, 0x4a0 ;  /* 0x000004a000127802 */ /* 0x000fe40000000f00 */
[----:B------:R-:W-:Y:S05]  /*0490*/  CALL.REL.NOINC `($__internal_8_$__cuda_sm20_div_s64) ;  /* 0x0000003800f47944 */ /* 0x000fea0003c00000 */
[----:B------:R-:W-:Y:S02]  /*04a0*/  MOV R28, R2 ;  /* 0x00000002001c7202 */ /* 0x000fe40000000f00 */
[----:B------:R-:W-:Y:S02]  /*04b0*/  MOV R29, R13 ;  /* 0x0000000d001d7202 */ /* 0x000fe40000000f00 */
.L_x_310:
[----:B------:R-:W-:Y:S05]  /*04c0*/  BSYNC.RECONVERGENT B0 ;  /* 0x0000000000007941 */ /* 0x000fea0003800200 */
.L_x_308:
[----:B------:R-:W0:Y:S01]  /*04d0*/  LDC R4, c[0x0][0x434] ;  /* 0x00010d00ff047b82 */ /* 0x000e220000000800 */
[----:B------:R-:W-:Y:S01]  /*04e0*/  BSSY.RECONVERGENT B0, `(.L_x_311) ;  /* 0x000003e000007945 */ /* 0x000fe20003800200 */
[----:B0-----:R-:W-:-:S04]  /*04f0*/  IABS R7, R4 ;  /* 0x0000000400077213 */ /* 0x001fc80000000000 */
[----:B------:R-:W0:Y:S01]  /*0500*/  I2F.RP R10, R7 ;  /* 0x00000007000a7306 */ /* 0x000e220000209400 */
[----:B------:R-:W-:-:S07]  /*0510*/  IADD3 R0, PT, PT, R4, -0x1, R7 ;  /* 0xffffffff04007810 */ /* 0x000fce0007ffe007 */
[----:B0-----:R-:W0:Y:S02]  /*0520*/  MUFU.RCP R8, R10 ;  /* 0x0000000a00087308 */ /* 0x001e240000001000 */
[----:B0-----:R-:W-:-:S06]  /*0530*/  VIADD R8, R8, 0xffffffe ;  /* 0x0ffffffe08087836 */ /* 0x001fcc0000000000 */
[----:B------:R-:W0:Y:S02]  /*0540*/  F2I.FTZ.U32.TRUNC.NTZ R9, R8 ;  /* 0x0000000800097305 */ /* 0x000e24000021f000 */
[----:B0-----:R-:W-:Y:S02]  /*0550*/  IMAD.MOV R2, RZ, RZ, -R9 ;  /* 0x000000ffff027224 */ /* 0x001fe400078e0a09 */
[----:B------:R-:W-:Y:S02]  /*0560*/  IMAD.MOV.U32 R8, RZ, RZ, RZ ;  /* 0x000000ffff087224 */ /* 0x000fe400078e00ff */
[----:B------:R-:W-:Y:S01]  /*0570*/  IMAD R5, R2, R7, RZ ;  /* 0x0000000702057224 */ /* 0x000fe200078e02ff */
[----:B------:R-:W-:-:S03]  /*0580*/  IABS R2, R0 ;  /* 0x0000000000027213 */ /* 0x000fc60000000000 */
[----:B------:R-:W-:-:S04]  /*0590*/  IMAD.HI.U32 R6, R9, R5, R8 ;  /* 0x0000000509067227 */ /* 0x000fc800078e0008 */
[----:B------:R-:W-:-:S04]  /*05a0*/  IMAD.MOV.U32 R5, RZ, RZ, R2 ;  /* 0x000000ffff057224 */ /* 0x000fc800078e0002 */
[----:B------:R-:W-:-:S04]  /*05b0*/  IMAD.HI.U32 R6, R6, R5, RZ ;  /* 0x0000000506067227 */ /* 0x000fc800078e00ff */
[----:B------:R-:W-:-:S04]  /*05c0*/  IMAD.MOV R2, RZ, RZ, -R6 ;  /* 0x000000ffff027224 */ /* 0x000fc800078e0a06 */
[----:B------:R-:W-:-:S05]  /*05d0*/  IMAD R2, R7, R2, R5 ;  /* 0x0000000207027224 */ /* 0x000fca00078e0205 */
[----:B------:R-:W-:-:S13]  /*05e0*/  ISETP.GT.U32.AND P1, PT, R7, R2, PT ;  /* 0x000000020700720c */ /* 0x000fda0003f24070 */
[----:B------:R-:W-:Y:S02]  /*05f0*/  @!P1 IMAD.IADD R2, R2, 0x1, -R7 ;  /* 0x0000000102029824 */ /* 0x000fe400078e0a07 */
[----:B------:R-:W-:Y:S01]  /*0600*/  @!P1 VIADD R6, R6, 0x1 ;  /* 0x0000000106069836 */ /* 0x000fe20000000000 */
[----:B------:R-:W-:Y:S02]  /*0610*/  ISETP.NE.AND P1, PT, R4, RZ, PT ;  /* 0x000000ff0400720c */ /* 0x000fe40003f25270 */
        /* <DEDUP_REMOVED lines=34> */
.L_x_312:
[----:B------:R-:W-:Y:S01]  /*0840*/  IMAD.MOV.U32 R27, RZ, RZ, R24 ;  /* 0x000000ffff1b7224 */ /* 0x000fe200078e0018 */
[----:B------:R-:W-:Y:S01]  /*0850*/  MOV R24, R11 ;  /* 0x0000000b00187202 */ /* 0x000fe20000000f00 */
[----:B------:R-:W-:Y:S01]  /*0860*/  IMAD.MOV.U32 R19, RZ, RZ, R17 ;  /* 0x000000ffff137224 */ /* 0x000fe200078e0011 */
[----:B------:R-:W-:Y:S02]  /*0870*/  MOV R17, R12 ;  /* 0x0000000c00117202 */ /* 0x000fe40000000f00 */
[----:B------:R-:W-:Y:S02]  /*0880*/  MOV R18, 0x8a0 ;  /* 0x000008a000127802 */ /* 0x000fe40000000f00 */
[----:B------:R-:W-:Y:S05]  /*0890*/  CALL.REL.NOINC `($__internal_8_$__cuda_sm20_div_s64) ;  /* 0x0000003400f47944 */ /* 0x000fea0003c00000 */
[----:B------:R-:W-:Y:S02]  /*08a0*/  MOV R18, R2 ;  /* 0x0000000200127202 */ /* 0x000fe40000000f00 */
[----:B------:R-:W-:Y:S02]  /*08b0*/  MOV R19, R13 ;  /* 0x0000000d00137202 */ /* 0x000fe40000000f00 */
.L_x_313:
[----:B------:R-:W-:Y:S05]  /*08c0*/  BSYNC.RECONVERGENT B0 ;  /* 0x0000000000007941 */ /* 0x000fea0003800200 */
.L_x_311:
[----:B------:R-:W0:Y:S01]  /*08d0*/  LDC R23, c[0x0][0x434] ;  /* 0x00010d00ff177b82 */ /* 0x000e220000000800 */
[----:B------:R-:W-:Y:S01]  /*08e0*/  IMAD.MOV.U32 R6, RZ, RZ, RZ ;  /* 0x000000ffff067224 */ /* 0x000fe200078e00ff */
[----:B------:R-:W-:Y:S01]  /*08f0*/  BSSY.RECONVERGENT B0, `(.L_x_314) ;  /* 0x0000078000007945 */ /* 0x000fe20003800200 */
[----:B0-----:R-:W-:-:S04]  /*0900*/  IABS R5, R23 ;  /* 0x0000001700057213 */ /* 0x001fc80000000000 */
[----:B------:R-:W0:Y:S08]  /*0910*/  I2F.RP R9, R5 ;  /* 0x0000000500097306 */ /* 0x000e300000209400 */
[----:B0-----:R-:W0:Y:S02]  /*0920*/  MUFU.RCP R8, R9 ;  /* 0x0000000900087308 */ /* 0x001e240000001000 */
[----:B0-----:R-:W-:-:S06]  /*0930*/  VIADD R8, R8, 0xffffffe ;  /* 0x0ffffffe08087836 */ /* 0x001fcc0000000000 */
[----:B------:R-:W0:Y:S02]  /*0940*/  F2I.FTZ.U32.TRUNC.NTZ R7, R8 ;  /* 0x0000000800077305 */ /* 0x000e24000021f000 */
[----:B0-----:R-:W-:-:S04]  /*0950*/  IMAD.MOV R2, RZ, RZ, -R7 ;  /* 0x000000ffff027224 */ /* 0x001fc800078e0a07 */
[----:B------:R-:W-:Y:S01]  /*0960*/  IMAD R4, R2, R5, RZ ;  /* 0x0000000502047224 */ /* 0x000fe200078e02ff */
[----:B------:R-:W-:Y:S02]  /*0970*/  IABS R2, R0 ;  /* 0x0000000000027213 */ /* 0x000fe40000000000 */
[----:B------:R-:W-:Y:S01]  /*0980*/  LOP3.LUT R0, R0, R23, RZ, 0x3c, !PT ;  /* 0x0000001700007212 */ /* 0x000fe200078e3cff */
[----:B------:R-:W-:-:S03]  /*0990*/  IMAD.HI.U32 R7, R7, R4, R6 ;  /* 0x0000000407077227 */ /* 0x000fc600078e0006 */
[----:B------:R-:W-:Y:S01]  /*09a0*/  ISETP.GE.AND P2, PT, R0, RZ, PT ;  /* 0x000000ff0000720c */ /* 0x000fe20003f46270 */
[----:B------:R-:W-:Y:S01]  /*09b0*/  IMAD.MOV.U32 R6, RZ, RZ, R2 ;  /* 0x000000ffff067224 */ /* 0x000fe200078e0002 */
[----:B------:R-:W0:Y:S03]  /*09c0*/  LDC R0, c[0x0][0x3e0] ;  /* 0x0000f800ff007b82 */ /* 0x000e260000000800 */
[----:B------:R-:W-:-:S04]  /*09d0*/  IMAD.HI.U32 R4, R7, R6, RZ ;  /* 0x0000000607047227 */ /* 0x000fc800078e00ff */
[----:B------:R-:W-:-:S04]  /*09e0*/  IMAD.MOV R2, RZ, RZ, -R4 ;  /* 0x000000ffff027224 */ /* 0x000fc800078e0a04 */
[----:B------:R-:W-:-:S05]  /*09f0*/  IMAD R2, R5, R2, R6 ;  /* 0x0000000205027224 */ /* 0x000fca00078e0206 */
[----:B------:R-:W-:Y:S02]  /*0a00*/  ISETP.GT.U32.AND P1, PT, R5, R2, PT ;  /* 0x000000020500720c */ /* 0x000fe40003f24070 */
[----:B0-----:R-:W-:Y:S02]  /*0a10*/  IABS R6, R0 ;  /* 0x0000000000067213 */ /* 0x001fe40000000000 */
[----:B------:R-:W-:Y:S02]  /*0a20*/  ISETP.NE.AND P5, PT, R0, RZ, PT ;  /* 0x000000ff0000720c */ /* 0x000fe40003fa5270 */
[----:B------:R-:W0:Y:S07]  /*0a30*/  I2F.RP R9, R6 ;  /* 0x0000000600097306 */ /* 0x000e2e0000209400 */
[----:B------:R-:W-:-:S02]  /*0a40*/  @!P1 IMAD.IADD R2, R2, 0x1, -R5 ;  /* 0x0000000102029824 */ /* 0x000fc400078e0a05 */
[----:B------:R-:W-:Y:S01]  /*0a50*/  @!P1 VIADD R4, R4, 0x1 ;  /* 0x0000000104049836 */ /* 0x000fe20000000000 */
[----:B------:R-:W-:Y:S02]  /*0a60*/  ISETP.NE.AND P1, PT, R23, RZ, PT ;  /* 0x000000ff1700720c */ /* 0x000fe40003f25270 */
[----:B------:R-:W-:Y:S02]  /*0a70*/  ISETP.GE.U32.AND P0, PT, R2, R5, PT ;  /* 0x000000050200720c */ /* 0x000fe40003f06070 */
[----:B------:R-:W-:-:S04]  /*0a80*/  SHF.R.S32.HI R5, RZ, 0x1f, R23 ;  /* 0x0000001fff057819 */ /* 0x000fc80000011417 */
[----:B------:R-:W-:Y:S01]  /*0a90*/  LOP3.LUT R5, R5, 0x1, RZ, 0xfc, !PT ;  /* 0x0000000105057812 */ /* 0x000fe200078efcff */
[----:B0-----:R-:W0:Y:S06]  /*0aa0*/  MUFU.RCP R24, R9 ;  /* 0x0000000900187308 */ /* 0x001e2c0000001000 */
[----:B------:R-:W-:-:S04]  /*0ab0*/  @P0 VIADD R4, R4, 0x1 ;  /* 0x0000000104040836 */ /* 0x000fc80000000000 */
[----:B------:R-:W-:-:S05]  /*0ac0*/  IMAD.MOV.U32 R2, RZ, RZ, R4 ;  /* 0x000000ffff027224 */ /* 0x000fca00078e0004 */
[----:B------:R-:W-:Y:S02]  /*0ad0*/  @!P2 IADD3 R2, PT, PT, -R2, RZ, RZ ;  /* 0x000000ff0202a210 */ /* 0x000fe40007ffe1ff */
[----:B------:R-:W-:Y:S01]  /*0ae0*/  @!P1 LOP3.LUT R2, RZ, R23, RZ, 0x33, !PT ;  /* 0x00000017ff029212 */ /* 0x000fe200078e33ff */
[----:B0-----:R-:W-:-:S03]  /*0af0*/  VIADD R24, R24, 0xffffffe ;  /* 0x0ffffffe18187836 */ /* 0x001fc60000000000 */
[C---:B------:R-:W-:Y:S01]  /*0b00*/  ISETP.NE.AND P4, PT, R2.reuse, RZ, PT ;  /* 0x000000ff0200720c */ /* 0x040fe20003f85270 */
[----:B------:R-:W-:Y:S01]  /*0b10*/  IMAD R10, R2, R5, RZ ;  /* 0x00000005020a7224 */ /* 0x000fe200078e02ff */
[----:B------:R0:W-:Y:S04]  /*0b20*/  F2I.FTZ.U32.TRUNC.NTZ R25, R24 ;  /* 0x0000001800197305 */ /* 0x0001e8000021f000 */
[-C--:B------:R-:W-:Y:S02]  /*0b30*/  IABS R8, R10.reuse ;  /* 0x0000000a00087213 */ /* 0x080fe40000000000 */
[----:B------:R-:W-:Y:S02]  /*0b40*/  IABS R13, R10 ;  /* 0x0000000a000d7213 */ /* 0x000fe40000000000 */
[----:B------:R-:W-:Y:S01]  /*0b50*/  SHF.R.S32.HI R2, RZ, 0x1f, R10 ;  /* 0x0000001fff027819 */ /* 0x000fe2000001140a */
[----:B------:R-:W1:Y:S01]  /*0b60*/  I2F.RP R7, R8 ;  /* 0x0000000800077306 */ /* 0x000e620000209400 */
[----:B------:R-:W-:Y:S01]  /*0b70*/  IADD3 R13, PT, PT, RZ, -R13, RZ ;  /* 0x8000000dff0d7210 */ /* 0x000fe20007ffe0ff */
[----:B0-----:R-:W-:-:S06]  /*0b80*/  IMAD.MOV.U32 R24, RZ, RZ, RZ ;  /* 0x000000ffff187224 */ /* 0x001fcc00078e00ff */
[----:B-1----:R-:W0:Y:S02]  /*0b90*/  MUFU.RCP R4, R7 ;  /* 0x0000000700047308 */ /* 0x002e240000001000 */
[----:B0-----:R-:W-:Y:S02]  /*0ba0*/  VIADD R26, R4, 0xffffffe ;  /* 0x0ffffffe041a7836 */ /* 0x001fe40000000000 */
[----:B------:R-:W-:-:S04]  /*0bb0*/  VIADD R4, R0, 0xffffffff ;  /* 0xffffffff00047836 */ /* 0x000fc80000000000 */
[----:B------:R-:W0:Y:S01]  /*0bc0*/  F2I.FTZ.U32.TRUNC.NTZ R27, R26 ;  /* 0x0000001a001b7305 */ /* 0x000e22000021f000 */
[----:B------:R-:W-:-:S05]  /*0bd0*/  IMAD.IADD R7, R4, 0x1, R8 ;  /* 0x0000000104077824 */ /* 0x000fca00078e0208 */
[----:B------:R-:W-:Y:S02]  /*0be0*/  IABS R9, R7 ;  /* 0x0000000700097213 */ /* 0x000fe40000000000 */
[C---:B------:R-:W-:Y:S02]  /*0bf0*/  LOP3.LUT R15, R7.reuse, R8, RZ, 0x3c, !PT ;  /* 0x00000008070f7212 */ /* 0x040fe400078e3cff */
[----:B------:R-:W-:Y:S02]  /*0c00*/  LOP3.LUT R7, R7, R0, RZ, 0x3c, !PT ;  /* 0x0000000007077212 */ /* 0x000fe400078e3cff */
[----:B------:R-:W-:Y:S01]  /*0c10*/  ISETP.GE.AND P0, PT, R15, RZ, PT ;  /* 0x000000ff0f00720c */ /* 0x000fe20003f06270 */
[----:B0-----:R-:W-:Y:S02]  /*0c20*/  IMAD.MOV R5, RZ, RZ, -R27 ;  /* 0x000000ffff057224 */ /* 0x001fe400078e0a1b */
[----:B------:R-:W-:Y:S02]  /*0c30*/  IMAD.MOV.U32 R26, RZ, RZ, RZ ;  /* 0x000000ffff1a7224 */ /* 0x000fe400078e00ff */
[----:B------:R-:W-:-:S02]  /*0c40*/  IMAD R14, R5, R8, RZ ;  /* 0x00000008050e7224 */ /* 0x000fc400078e02ff */
[----:B------:R-:W-:Y:S02]  /*0c50*/  IMAD.MOV R5, RZ, RZ, -R25 ;  /* 0x000000ffff057224 */ /* 0x000fe400078e0a19 */
[----:B------:R-:W-:-:S04]  /*0c60*/  IMAD.HI.U32 R14, R27, R14, R26 ;  /* 0x0000000e1b0e7227 */ /* 0x000fc800078e001a */
[----:B------:R-:W-:Y:S02]  /*0c70*/  IMAD R5, R5, R6, RZ ;  /* 0x0000000605057224 */ /* 0x000fe400078e02ff */
[----:B------:R-:W-:-:S04]  /*0c80*/  IMAD.HI.U32 R14, R14, R9, RZ ;  /* 0x000000090e0e7227 */ /* 0x000fc800078e00ff */
[----:B------:R-:W-:Y:S02]  /*0c90*/  IMAD R13, R14, R13, R9 ;  /* 0x0000000d0e0d7224 */ /* 0x000fe400078e0209 */
[----:B------:R-:W-:-:S03]  /*0ca0*/  IMAD.HI.U32 R24, R25, R5, R24 ;  /* 0x0000000519187227 */ /* 0x000fc600078e0018 */
[----:B------:R-:W-:-:S03]  /*0cb0*/  ISETP.GT.U32.AND P1, PT, R8, R13, PT ;  /* 0x0000000d0800720c */ /* 0x000fc60003f24070 */
[----:B------:R-:W-:-:S10]  /*0cc0*/  IMAD.HI.U32 R5, R24, R9, RZ ;  /* 0x0000000918057227 */ /* 0x000fd400078e00ff */
[----:B------:R-:W-:Y:S02]  /*0cd0*/  @!P1 IMAD.IADD R13, R13, 0x1, -R8 ;  /* 0x000000010d0d9824 */ /* 0x000fe400078e0a08 */
[----:B------:R-:W-:Y:S01]  /*0ce0*/  @!P1 VIADD R14, R14, 0x1 ;  /* 0x000000010e0e9836 */ /* 0x000fe20000000000 */
[----:B------:R-:W-:Y:S02]  /*0cf0*/  ISETP.NE.AND P1, PT, R10, RZ, PT ;  /* 0x000000ff0a00720c */ /* 0x000fe40003f25270 */
[----:B------:R-:W-:Y:S01]  /*0d00*/  ISETP.GE.U32.AND P3, PT, R13, R8, PT ;  /* 0x000000080d00720c */ /* 0x000fe20003f66070 */
[----:B------:R-:W-:-:S04]  /*0d10*/  IMAD.MOV R13, RZ, RZ, -R5 ;  /* 0x000000ffff0d7224 */ /* 0x000fc800078e0a05 */
[C---:B------:R-:W-:Y:S02]  /*0d20*/  IMAD R13, R6.reuse, R13, R9 ;  /* 0x0000000d060d7224 */ /* 0x040fe400078e0209 */
[----:B------:R-:W0:Y:S03]  /*0d30*/  LDC.U8 R9, c[0x0][0x549] ;  /* 0x00015240ff097b82 */ /* 0x000e260000000000 */
[----:B------:R-:W-:-:S03]  /*0d40*/  ISETP.GT.U32.AND P2, PT, R6, R13, PT ;  /* 0x0000000d0600720c */ /* 0x000fc60003f44070 */
[----:B------:R-:W-:Y:S01]  /*0d50*/  @P3 VIADD R14, R14, 0x1 ;  /* 0x000000010e0e3836 */ /* 0x000fe20000000000 */
[----:B------:R-:W-:Y:S02]  /*0d60*/  ISETP.GE.AND P3, PT, R7, RZ, PT ;  /* 0x000000ff0700720c */ /* 0x000fe40003f66270 */
[----:B------:R-:W-:Y:S02]  /*0d70*/  SEL R7, RZ, 0x1, !P4 ;  /* 0x00000001ff077807 */ /* 0x000fe40006000000 */
[----:B------:R-:W-:Y:S02]  /*0d80*/  @!P0 IADD3 R14, PT, PT, -R14, RZ, RZ ;  /* 0x000000ff0e0e8210 */ /* 0x000fe40007ffe1ff */
[----:B------:R-:W-:Y:S02]  /*0d90*/  @!P1 LOP3.LUT R14, RZ, R8, RZ, 0x33, !PT ;  /* 0x00000008ff0e9212 */ /* 0x000fe400078e33ff */
[----:B------:R-:W-:Y:S01]  /*0da0*/  LOP3.LUT R7, R2, R7, RZ, 0xfc, !PT ;  /* 0x0000000702077212 */ /* 0x000fe200078efcff */
[----:B------:R-:W-:Y:S01]  /*0db0*/  @!P2 IMAD.IADD R13, R13, 0x1, -R6 ;  /* 0x000000010d0da824 */ /* 0x000fe200078e0a06 */
[----:B------:R-:W-:Y:S01]  /*0dc0*/  ISETP.LT.U32.AND P0, PT, R18, R14, PT ;  /* 0x0000000e1200720c */ /* 0x000fe20003f01070 */
[----:B------:R-:W-:-:S03]  /*0dd0*/  @!P2 VIADD R5, R5, 0x1 ;  /* 0x000000010505a836 */ /* 0x000fc60000000000 */
[----:B------:R-:W-:Y:S02]  /*0de0*/  ISETP.GE.U32.AND P1, PT, R13, R6, PT ;  /* 0x000000060d00720c */ /* 0x000fe40003f26070 */
[----:B------:R-:W-:Y:S02]  /*0df0*/  SHF.R.S32.HI R13, RZ, 0x1f, R14 ;  /* 0x0000001fff0d7819 */ /* 0x000fe4000001140e */
[----:B0-----:R-:W-:Y:S02]  /*0e00*/  ISETP.NE.AND P2, PT, R9, RZ, PT ;  /* 0x000000ff0900720c */ /* 0x001fe40003f45270 */
[-C--:B------:R-:W-:Y:S02]  /*0e10*/  ISETP.LT.AND.EX P0, PT, R19, R13.reuse, PT, P0 ;  /* 0x0000000d1300720c */ /* 0x080fe40003f01300 */
[----:B------:R-:W-:Y:S02]  /*0e20*/  SEL R23, R23, 0x1, !P2 ;  /* 0x0000000117177807 */ /* 0x000fe40005000000 */
[----:B------:R-:W-:-:S02]  /*0e30*/  SEL R8, R19, R13, P0 ;  /* 0x0000000d13087207 */ /* 0x000fc40000000000 */
[----:B------:R-:W-:Y:S01]  /*0e40*/  SEL R9, R18, R14, P0 ;  /* 0x0000000e12097207 */ /* 0x000fe20000000000 */
[----:B------:R-:W-:Y:S01]  /*0e50*/  @P1 VIADD R5, R5, 0x1 ;  /* 0x0000000105051836 */ /* 0x000fe20000000000 */
[----:B------:R-:W-:-:S04]  /*0e60*/  LOP3.LUT R6, R19, R8, RZ, 0xfc, !PT ;  /* 0x0000000813067212 */ /* 0x000fc800078efcff */
[----:B------:R-:W-:Y:S01]  /*0e70*/  ISETP.NE.U32.AND P1, PT, R6, RZ, PT ;  /* 0x000000ff0600720c */ /* 0x000fe20003f25070 */
[----:B------:R-:W-:-:S04]  /*0e80*/  IMAD.MOV.U32 R6, RZ, RZ, R5 ;  /* 0x000000ffff067224 */ /* 0x000fc800078e0005 */
[----:B------:R-:W-:Y:S01]  /*0e90*/  @!P3 IMAD.MOV R6, RZ, RZ, -R6 ;  /* 0x000000ffff06b224 */ /* 0x000fe200078e0a06 */
[----:B------:R-:W-:-:S07]  /*0ea0*/  @!P5 LOP3.LUT R6, RZ, R0, RZ, 0x33, !PT ;  /* 0x00000000ff06d212 */ /* 0x000fce00078e33ff */
        /* <DEDUP_REMOVED lines=21> */
.L_x_315:
[----:B------:R-:W-:Y:S01]  /*1000*/  IMAD.MOV.U32 R27, RZ, RZ, R18 ;  /* 0x000000ffff1b7224 */ /* 0x000fe200078e0012 */
[----:B------:R-:W-:Y:S01]  /*1010*/  MOV R24, R9 ;  /* 0x0000000900187202 */ /* 0x000fe20000000f00 */
[----:B------:R-:W-:Y:S01]  /*1020*/  IMAD.MOV.U32 R17, RZ, RZ, R8 ;  /* 0x000000ffff117224 */ /* 0x000fe200078e0008 */
[----:B------:R-:W-:Y:S02]  /*1030*/  MOV R18, 0x1050 ;  /* 0x0000105000127802 */ /* 0x000fe40000000f00 */
[----:B------:R-:W-:Y:S05]  /*1040*/  CALL.REL.NOINC `($__internal_8_$__cuda_sm20_div_s64) ;  /* 0x0000003000087944 */ /* 0x000fea0003c00000 */
[----:B------:R-:W-:Y:S02]  /*1050*/  MOV R36, R2 ;  /* 0x0000000200247202 */ /* 0x000fe40000000f00 */
[----:B------:R-:W-:Y:S02]  /*1060*/  MOV R37, R13 ;  /* 0x0000000d00257202 */ /* 0x000fe40000000f00 */
.L_x_316:
[----:B------:R-:W-:Y:S05]  /*1070*/  BSYNC.RECONVERGENT B0 ;  /* 0x0000000000007941 */ /* 0x000fea0003800200 */
.L_x_314:
[-C--:B------:R-:W-:Y:S01]  /*1080*/  IABS R15, R21.reuse ;  /* 0x00000015000f7213 */ /* 0x080fe20000000000 */
[----:B------:R-:W0:Y:S01]  /*1090*/  LDC R0, c[0x0][0x434] ;  /* 0x00010d00ff007b82 */ /* 0x000e220000000800 */
[----:B------:R-:W-:Y:S01]  /*10a0*/  IABS R2, R21 ;  /* 0x0000001500027213 */ /* 0x000fe20000000000 */
[----:B------:R-:W-:Y:S01]  /*10b0*/  IMAD R6, R6, R23, RZ ;  /* 0x0000001706067224 */ /* 0x000fe200078e02ff */
[----:B------:R-:W1:Y:S01]  /*10c0*/  I2F.RP R17, R15 ;  /* 0x0000000f00117306 */ /* 0x000e620000209400 */
[----:B------:R-:W-:Y:S02]  /*10d0*/  BSSY.RECONVERGENT B0, `(.L_x_317) ;  /* 0x000003c000007945 */ /* 0x000fe40003800200 */
[----:B------:R-:W-:Y:S02]  /*10e0*/  IMAD.MOV R2, RZ, RZ, -R2 ;  /* 0x000000ffff027224 */ /* 0x000fe400078e0a02 */
[----:B------:R-:W-:-:S03]  /*10f0*/  IMAD R7, R7, R6, RZ ;  /* 0x0000000607077224 */ /* 0x000fc600078e02ff */
        /* <DEDUP_REMOVED lines=50> */
.L_x_318:
[----:B------:R-:W-:Y:S01]  /*1420*/  IMAD.MOV.U32 R27, RZ, RZ, R28 ;  /* 0x000000ffff1b7224 */ /* 0x000fe200078e001c */
[----:B------:R-:W-:Y:S01]  /*1430*/  MOV R19, R29 ;  /* 0x0000001d00137202 */ /* 0x000fe20000000f00 */
[----:B------:R-:W-:Y:S01]  /*1440*/  IMAD.MOV.U32 R24, RZ, RZ, R6 ;  /* 0x000000ffff187224 */ /* 0x000fe200078e0006 */
[----:B------:R-:W-:Y:S02]  /*1450*/  MOV R18, 0x1470 ;  /* 0x0000147000127802 */ /* 0x000fe40000000f00 */
[----:B------:R-:W-:Y:S05]  /*1460*/  CALL.REL.NOINC `($__internal_8_$__cuda_sm20_div_s64) ;  /* 0x0000002c00007944 */ /* 0x000fea0003c00000 */
[----:B------:R-:W-:Y:S02]  /*1470*/  MOV R18, R2 ;  /* 0x0000000200127202 */ /* 0x000fe40000000f00 */
[----:B------:R-:W-:Y:S02]  /*1480*/  MOV R19, R13 ;  /* 0x0000000d00137202 */ /* 0x000fe40000000f00 */
.L_x_319:
[----:B------:R-:W-:Y:S05]  /*1490*/  BSYNC.RECONVERGENT B0 ;  /* 0x0000000000007941 */ /* 0x000fea0003800200 */
.L_x_317:
[----:B------:R-:W0:Y:S01]  /*14a0*/  LDC R13, c[0x0][0x434] ;  /* 0x00010d00ff0d7b82 */ /* 0x000e220000000800 */
[----:B------:R-:W1:Y:S01]  /*14b0*/  LDCU UR4, c[0x0][0x534] ;  /* 0x0000a680ff0477ac */ /* 0x000e620008000800 */
[----:B------:R-:W2:Y:S01]  /*14c0*/  LDCU.64 UR10, c[0x0][0x358] ;  /* 0x00006b00ff0a77ac */ /* 0x000ea20008000a00 */
[----:B0-----:R-:W-:-:S04]  /*14d0*/  IABS R2, R13 ;  /* 0x0000000d00027213 */ /* 0x001fc80000000000 */
[----:B------:R-:W0:Y:S08]  /*14e0*/  I2F.RP R15, R2 ;  /* 0x00000002000f7306 */ /* 0x000e300000209400 */
[----:B0-----:R-:W0:Y:S02]  /*14f0*/  MUFU.RCP R24, R15 ;  /* 0x0000000f00187308 */ /* 0x001e240000001000 */
[----:B0-----:R-:W-:Y:S01]  /*1500*/  VIADD R24, R24, 0xffffffe ;  /* 0x0ffffffe18187836 */ /* 0x001fe20000000000 */
[----:B------:R-:W0:Y:S05]  /*1510*/  LDC R15, c[0x0][0x3e0] ;  /* 0x0000f800ff0f7b82 */ /* 0x000e2a0000000800 */
[----:B------:R-:W3:Y:S02]  /*1520*/  F2I.FTZ.U32.TRUNC.NTZ R25, R24 ;  /* 0x0000001800197305 */ /* 0x000ee4000021f000 */
[----:B---3--:R-:W-:-:S02]  /*1530*/  IMAD.MOV R5, RZ, RZ, -R25 ;  /* 0x000000ffff057224 */ /* 0x008fc400078e0a19 */
[----:B------:R-:W-:Y:S02]  /*1540*/  IMAD.MOV.U32 R24, RZ, RZ, RZ ;  /* 0x000000ffff187224 */ /* 0x000fe400078e00ff */
[----:B------:R-:W-:Y:S01]  /*1550*/  IMAD R14, R5, R2, RZ ;  /* 0x00000002050e7224 */ /* 0x000fe200078e02ff */
[----:B------:R-:W-:Y:S02]  /*1560*/  IABS R5, R0 ;  /* 0x0000000000057213 */ /* 0x000fe40000000000 */
[----:B------:R-:W-:Y:S01]  /*1570*/  LOP3.LUT R0, R0, R13, RZ, 0x3c, !PT ;  /* 0x0000000d00007212 */ /* 0x000fe200078e3cff */
[----:B------:R-:W-:Y:S01]  /*1580*/  IMAD.HI.U32 R14, R25, R14, R24 ;  /* 0x0000000e190e7227 */ /* 0x000fe200078e0018 */
[----:B0-----:R-:W-:Y:S02]  /*1590*/  IABS R33, R15 ;  /* 0x0000000f00217213 */ /* 0x001fe40000000000 */
[----:B------:R-:W-:Y:S02]  /*15a0*/  ISETP.GE.AND P1, PT, R0, RZ, PT ;  /* 0x000000ff0000720c */ /* 0x000fe40003f26270 */
[----:B------:R-:W0:Y:S01]  /*15b0*/  S2R R0, SR_TID.X ;  /* 0x0000000000007919 */ /* 0x000e220000002100 */
[----:B------:R-:W-:-:S04]  /*15c0*/  IMAD.HI.U32 R17, R14, R5, RZ ;  /* 0x000000050e117227 */ /* 0x000fc800078e00ff */
[----:B------:R-:W-:-:S04]  /*15d0*/  IMAD.MOV R14, RZ, RZ, -R17 ;  /* 0x000000ffff0e7224 */ /* 0x000fc800078e0a11 */
[----:B------:R-:W-:Y:S01]  /*15e0*/  IMAD R5, R2, R14, R5 ;  /* 0x0000000e02057224 */ /* 0x000fe200078e0205 */
[----:B------:R-:W-:-:S04]  /*15f0*/  SHF.R.S32.HI R14, RZ, 0x1f, R21 ;  /* 0x0000001fff0e7819 */ /* 0x000fc80000011415 */
[----:B------:R-:W-:Y:S02]  /*1600*/  ISETP.GT.U32.AND P0, PT, R2, R5, PT ;  /* 0x000000050200720c */ /* 0x000fe40003f04070 */
[----:B------:R-:W-:-:S11]  /*1610*/  LOP3.LUT R14, R14, 0x1, RZ, 0xfc, !PT ;  /* 0x000000010e0e7812 */ /* 0x000fd600078efcff */
[----:B------:R-:W-:Y:S02]  /*1620*/  @!P0 IMAD.IADD R5, R5, 0x1, -R2 ;  /* 0x0000000105058824 */ /* 0x000fe400078e0a02 */
[----:B------:R-:W-:Y:S01]  /*1630*/  @!P0 VIADD R17, R17, 0x1 ;  /* 0x0000000111118836 */ /* 0x000fe20000000000 */
[----:B------:R-:W-:Y:S02]  /*1640*/  ISETP.NE.AND P0, PT, R13, RZ, PT ;  /* 0x000000ff0d00720c */ /* 0x000fe40003f05270 */
[----:B------:R-:W-:Y:S02]  /*1650*/  ISETP.GE.U32.AND P2, PT, R5, R2, PT ;  /* 0x000000020500720c */ /* 0x000fe40003f46070 */
[----:B------:R-:W3:Y:S11]  /*1660*/  I2F.RP R5, R33 ;  /* 0x0000002100057306 */ /* 0x000ef60000209400 */
[----:B------:R-:W-:Y:S01]  /*1670*/  @P2 VIADD R17, R17, 0x1 ;  /* 0x0000000111112836 */ /* 0x000fe20000000000 */
[----:B0-----:R-:W-:-:S03]  /*1680*/  ISETP.GT.U32.AND P2, PT, R0, 0xff, PT ;  /* 0x000000ff0000780c */ /* 0x001fc60003f44070 */
[----:B------:R-:W-:Y:S01]  /*1690*/  @!P1 IMAD.MOV R17, RZ, RZ, -R17 ;  /* 0x000000ffff119224 */ /* 0x000fe200078e0a11 */
[----:B------:R-:W-:Y:S01]  /*16a0*/  @!P0 LOP3.LUT R17, RZ, R13, RZ, 0x33, !PT ;  /* 0x0000000dff118212 */ /* 0x000fe200078e33ff */
[----:B---3--:R-:W0:Y:S04]  /*16b0*/  MUFU.RCP R28, R5 ;  /* 0x00000005001c7308 */ /* 0x008e280000001000 */
[----:B------:R-:W-:-:S05]  /*16c0*/  IMAD R14, R17, R14, RZ ;  /* 0x0000000e110e7224 */ /* 0x000fca00078e02ff */
[----:B------:R-:W-:-:S04]  /*16d0*/  IABS R25, R14 ;  /* 0x0000000e00197213 */ /* 0x000fc80000000000 */
[----:B------:R-:W3:Y:S01]  /*16e0*/  I2F.RP R30, R25 ;  /* 0x00000019001e7306 */ /* 0x000ee20000209400 */
[----:B------:R-:W-:Y:S02]  /*16f0*/  IMAD.IADD R24, R4, 0x1, R25 ;  /* 0x0000000104187824 */ /* 0x000fe400078e0219 */
[----:B0-----:R-:W-:-:S05]  /*1700*/  VIADD R28, R28, 0xffffffe ;  /* 0x0ffffffe1c1c7836 */ /* 0x001fca0000000000 */
[----:B------:R-:W0:Y:S08]  /*1710*/  F2I.FTZ.U32.TRUNC.NTZ R29, R28 ;  /* 0x0000001c001d7305 */ /* 0x000e30000021f000 */
[----:B---3--:R-:W3:Y:S01]  /*1720*/  MUFU.RCP R26, R30 ;  /* 0x0000001e001a7308 */ /* 0x008ee20000001000 */
[----:B0-----:R-:W-:Y:S02]  /*1730*/  IMAD.MOV R20, RZ, RZ, -R29 ;  /* 0x000000ffff147224 */ /* 0x001fe400078e0a1d */
[----:B------:R-:W-:-:S02]  /*1740*/  IMAD.MOV.U32 R28, RZ, RZ, RZ ;  /* 0x000000ffff1c7224 */ /* 0x000fc400078e00ff */
[----:B------:R-:W-:Y:S01]  /*1750*/  IMAD R5, R20, R33, RZ ;  /* 0x0000002114057224 */ /* 0x000fe200078e02ff */
[----:B------:R-:W-:-:S03]  /*1760*/  IABS R20, R24 ;  /* 0x0000001800147213 */ /* 0x000fc60000000000 */
[----:B------:R-:W-:-:S04]  /*1770*/  IMAD.HI.U32 R5, R29, R5, R28 ;  /* 0x000000051d057227 */ /* 0x000fc800078e001c */
[----:B---3--:R-:W-:-:S04]  /*1780*/  VIADD R26, R26, 0xffffffe ;  /* 0x0ffffffe1a1a7836 */ /* 0x008fc80000000000 */
[----:B------:R-:W0:Y:S02]  /*1790*/  F2I.FTZ.U32.TRUNC.NTZ R27, R26 ;  /* 0x0000001a001b7305 */ /* 0x000e24000021f000 */
[----:B0-----:R-:W-:Y:S01]  /*17a0*/  IADD3 R2, PT, PT, RZ, -R27, RZ ;  /* 0x8000001bff027210 */ /* 0x001fe20007ffe0ff */
[----:B------:R-:W-:-:S04]  /*17b0*/  IMAD.MOV.U32 R26, RZ, RZ, RZ ;  /* 0x000000ffff1a7224 */ /* 0x000fc800078e00ff */
[----:B------:R-:W-:Y:S01]  /*17c0*/  IMAD R29, R2, R25, RZ ;  /* 0x00000019021d7224 */ /* 0x000fe200078e02ff */
[----:B------:R-:W-:-:S03]  /*17d0*/  LOP3.LUT R2, R0, 0x3, RZ, 0xc0, !PT ;  /* 0x0000000300027812 */ /* 0x000fc600078ec0ff */
[----:B------:R-:W-:Y:S01]  /*17e0*/  IMAD.HI.U32 R27, R27, R29, R26 ;  /* 0x0000001d1b1b7227 */ /* 0x000fe200078e001a */
[----:B------:R-:W-:-:S03]  /*17f0*/  SHF.R.U32.HI R29, RZ, 0x2, R0 ;  /* 0x00000002ff1d7819 */ /* 0x000fc60000011600 */
[----:B------:R-:W-:Y:S01]  /*1800*/  IMAD.HI.U32 R26, R5, R20, RZ ;  /* 0x00000014051a7227 */ /* 0x000fe200078e00ff */
[----:B------:R-:W-:-:S03]  /*1810*/  IADD3 R5, P0, PT, R22, -UR6, RZ ;  /* 0x8000000616057c10 */ /* 0x000fc6000ff1e0ff */
[----:B------:R-:W-:Y:S01]  /*1820*/  IMAD.MOV R28, RZ, RZ, -R26 ;  /* 0x000000ffff1c7224 */ /* 0x000fe200078e0a1a */
[----:B------:R-:W-:Y:S01]  /*1830*/  ISETP.GT.U32.AND P3, PT, R5, R2, PT ;  /* 0x000000020500720c */ /* 0x000fe20003f64070 */
[----:B------:R-:W-:Y:S01]  /*1840*/  IMAD.HI.U32 R27, R27, R20, RZ ;  /* 0x000000141b1b7227 */ /* 0x000fe200078e00ff */
[----:B------:R-:W-:-:S03]  /*1850*/  IADD3.X R4, PT, PT, R3, -0x1, RZ, P0, !PT ;  /* 0xffffffff03047810 */ /* 0x000fc600007fe4ff */
[----:B------:R-:W-:Y:S01]  /*1860*/  IMAD R28, R33, R28, R20 ;  /* 0x0000001c211c7224 */ /* 0x000fe200078e0214 */
[----:B------:R-:W-:-:S04]  /*1870*/  ISETP.GT.AND.EX P3, PT, R4, RZ, PT, P3 ;  /* 0x000000ff0400720c */ /* 0x000fc80003f64330 */
[----:B------:R-:W-:Y:S02]  /*1880*/  ISETP.GT.U32.AND P0, PT, R33, R28, PT ;  /* 0x0000001c2100720c */ /* 0x000fe40003f04070 */
[----:B-1----:R-:W-:-:S11]  /*1890*/  ISETP.GE.OR P5, PT, R29, UR4, !P3 ;  /* 0x000000041d007c0c */ /* 0x002fd6000dfa6670 */
[----:B------:R-:W-:Y:S02]  /*18a0*/  @!P0 IMAD.IADD R28, R28, 0x1, -R33 ;  /* 0x000000011c1c8824 */ /* 0x000fe400078e0a21 */
[----:B------:R-:W0:Y:S01]  /*18b0*/  @!P5 LDC.64 R4, c[0x0][0x428] ;  /* 0x00010a00ff04db82 */ /* 0x000e220000000a00 */
[----:B------:R-:W-:Y:S02]  /*18c0*/  @!P5 IADD3 R32, P1, PT, R2, UR6, RZ ;  /* 0x000000060220dc10 */ /* 0x000fe4000ff3e0ff */
[----:B------:R-:W-:Y:S02]  /*18d0*/  ISETP.GE.U32.AND P4, PT, R28, R33, PT ;  /* 0x000000211c00720c */ /* 0x000fe40003f86070 */
[----:B------:R-:W-:Y:S01]  /*18e0*/  IABS R28, R14 ;  /* 0x0000000e001c7213 */ /* 0x000fe20000000000 */
[----:B------:R-:W-:-:S04]  /*18f0*/  @!P5 IMAD.X R33, RZ, RZ, RZ, P1 ;  /* 0x000000ffff21d224 */ /* 0x000fc800008e06ff */
[----:B------:R-:W-:Y:S02]  /*1900*/  IMAD.MOV R28, RZ, RZ, -R28 ;  /* 0x000000ffff1c7224 */ /* 0x000fe400078e0a1c */
[----:B------:R-:W-:-:S04]  /*1910*/  @!P5 IMAD.WIDE.U32 R32, R22, R29, R32 ;  /* 0x0000001d1620d225 */ /* 0x000fc800078e0020 */
[----:B------:R-:W-:Y:S02]  /*1920*/  IMAD R28, R27, R28, R20 ;  /* 0x0000001c1b1c7224 */ /* 0x000fe400078e0214 */
[----:B------:R-:W-:-:S05]  /*1930*/  VIADD R20, R29, 0x20 ;  /* 0x000000201d147836 */ /* 0x000fca0000000000 */
[----:B------:R-:W-:Y:S02]  /*1940*/  ISETP.GE.OR P3, PT, R20, UR4, !P3 ;  /* 0x0000000414007c0c */ /* 0x000fe4000df66670 */
[----:B------:R-:W-:Y:S01]  /*1950*/  @!P2 MOV R30, 0x400 ;  /* 0x00000400001ea802 */ /* 0x000fe20000000f00 */
[----:B------:R-:W-:Y:S01]  /*1960*/  @!P0 VIADD R26, R26, 0x1 ;  /* 0x000000011a1a8836 */ /* 0x000fe20000000000 */
[C---:B0-----:R-:W-:Y:S01]  /*1970*/  @!P5 LEA R34, P1, R32.reuse, R4, 0x2 ;  /* 0x000000042022d211 */ /* 0x041fe200078210ff */
[----:B------:R-:W-:Y:S01]  /*1980*/  @!P5 IMAD R4, R29, R3, R33 ;  /* 0x000000031d04d224 */ /* 0x000fe200078e0221 */
[----:B------:R-:W0:Y:S04]  /*1990*/  LDCU UR4, c[0x0][0x430] ;  /* 0x00008600ff0477ac */ /* 0x000e280008000800 */
[----:B------:R-:W-:Y:S01]  /*19a0*/  @!P5 LEA.HI.X R35, R32, R5, R4, 0x2, P1 ;  /* 0x000000052023d211 */ /* 0x000fe200008f1404 */
[----:B------:R-:W-:Y:S01]  /*19b0*/  IMAD.MOV.U32 R4, RZ, RZ, -0x800000 ;  /* 0xff800000ff047424 */ /* 0x000fe200078e00ff */
[----:B------:R-:W1:Y:S01]  /*19c0*/  @!P2 S2R R5, SR_CgaCtaId ;  /* 0x000000000005a919 */ /* 0x000e620000008800 */
[----:B------:R-:W-:-:S04]  /*19d0*/  @!P3 IADD3 R32, P1, PT, R2, UR6, RZ ;  /* 0x000000060220bc10 */ /* 0x000fc8000ff3e0ff */
[----:B--2---:R2:W3:Y:S01]  /*19e0*/  @!P5 LDG.E R4, desc[UR10][R34.64] ;  /* 0x0000000a2204d981 */ /* 0x0044e2000c1e1900 */
[----:B------:R-:W-:Y:S02]  /*19f0*/  @!P3 IMAD.X R33, RZ, RZ, RZ, P1 ;  /* 0x000000ffff21b224 */ /* 0x000fe400008e06ff */
[----:B------:R-:W-:-:S04]  /*1a00*/  @!P3 IMAD.WIDE.U32 R32, R22, R20, R32 ;  /* 0x000000141620b225 */ /* 0x000fc800078e0020 */
[----:B------:R-:W-:Y:S02]  /*1a10*/  @!P3 IMAD R20, R20, R3, R33 ;  /* 0x000000031414b224 */ /* 0x000fe400078e0221 */
[----:B------:R-:W2:Y:S01]  /*1a20*/  @!P3 LDC.64 R2, c[0x0][0x428] ;  /* 0x00010a00ff02bb82 */ /* 0x000ea20000000a00 */
[----:B-1----:R-:W-:Y:S02]  /*1a30*/  @!P2 LEA R5, R5, R30, 0x18 ;  /* 0x0000001e0505a211 */ /* 0x002fe400078ec0ff */
[----:B------:R-:W-:-:S04]  /*1a40*/  @!P2 SHF.L.U32 R30, R0, 0x2, RZ ;  /* 0x00000002001ea819 */ /* 0x000fc800000006ff */
[----:B------:R-:W-:Y:S02]  /*1a50*/  @!P2 LOP3.LUT R30, R30, 0xc, RZ, 0xc0, !PT ;  /* 0x0000000c1e1ea812 */ /* 0x000fe400078ec0ff */
[----:B--2---:R-:W-:Y:S01]  /*1a60*/  @!P3 LEA R34, P1, R32, R2, 0x2 ;  /* 0x000000022022b211 */ /* 0x004fe200078210ff */
[----:B------:R-:W-:Y:S02]  /*1a70*/  IMAD.MOV.U32 R2, RZ, RZ, -0x800000 ;  /* 0xff800000ff027424 */ /* 0x000fe400078e00ff */
[----:B------:R-:W-:Y:S01]  /*1a80*/  @!P2 IMAD.IADD R30, R30, 0x1, R5 ;  /* 0x000000011e1ea824 */ /* 0x000fe200078e0205 */
[----:B------:R-:W-:-:S05]  /*1a90*/  @!P3 LEA.HI.X R35, R32, R3, R20, 0x2, P1 ;  /* 0x000000032023b211 */ /* 0x000fca00008f1414 */
[----:B------:R-:W2:Y:S01]  /*1aa0*/  @!P3 LDG.E R2, desc[UR10][R34.64] ;  /* 0x0000000a2202b981 */ /* 0x000ea2000c1e1900 */
[----:B------:R-:W-:Y:S01]  /*1ab0*/  ISETP.GT.U32.AND P1, PT, R0, 0x7f, PT ;  /* 0x0000007f0000780c */ /* 0x000fe20003f24070 */
[----:B------:R-:W-:Y:S01]  /*1ac0*/  @!P2 IMAD R33, R29, 0x14, R30 ;  /* 0x000000141d21a824 */ /* 0x000fe200078e021e */
[----:B------:R-:W-:Y:S01]  /*1ad0*/  ISETP.NE.AND P0, PT, R15, RZ, PT ;  /* 0x000000ff0f00720c */ /* 0x000fe20003f05270 */
[----:B------:R-:W-:Y:S01]  /*1ae0*/  @P4 VIADD R26, R26, 0x1 ;  /* 0x000000011a1a4836 */ /* 0x000fe20000000000 */
[----:B------:R-:W-:Y:S01]  /*1af0*/  ISETP.NE.AND P5, PT, R14, RZ, PT ;  /* 0x000000ff0e00720c */ /* 0x000fe20003fa5270 */
[----:B0-----:R-:W-:Y:S01]  /*1b00*/  IMAD R13, R13, UR4, RZ ;  /* 0x000000040d0d7c24 */ /* 0x001fe2000f8e02ff */
[----:B------:R-:W-:Y:S07]  /*1b10*/  BSSY.RECONVERGENT B1, `(.L_x_320) ;  /* 0x0000174000017945 */ /* 0x000fee0003800200 */
[----:B------:R-:W0:Y:S01]  /*1b20*/  @!P1 S2R R32, SR_CgaCtaId ;  /* 0x0000000000209919 */ /* 0x000e220000008800 */
[----:B------:R-:W-:-:S02]  /*1b30*/  @!P1 MOV R3, 0x400 ;  /* 0x0000040000039802 */ /* 0x000fc40000000f00 */
[----:B------:R-:W-:Y:S01]  /*1b40*/  @!P1 MOV R20, 0x400 ;  /* 0x0000040000149802 */ /* 0x000fe20000000f00 */
[----:B------:R-:W1:Y:S01]  /*1b50*/  @!P1 S2R R5, SR_CgaCtaId ;  /* 0x0000000000059919 */ /* 0x000e620000008800 */
[----:B------:R-:W-:Y:S02]  /*1b60*/  @!P1 LOP3.LUT R30, R0, 0x1f, RZ, 0xc0, !PT ;  /* 0x0000001f001e9812 */ /* 0x000fe400078ec0ff */
[----:B0-----:R-:W-:Y:S01]  /*1b70*/  @!P1 LEA R32, R32, R3, 0x18 ;  /* 0x0000000320209211 */ /* 0x001fe200078ec0ff */
[----:B------:R-:W-:Y:S01]  /*1b80*/  @!P1 IMAD.SHL.U32 R3, R0, 0x4, RZ ;  /* 0x0000000400039824 */ /* 0x000fe200078e00ff */
[----:B-1----:R-:W-:-:S04]  /*1b90*/  @!P1 LEA R5, R5, R20, 0x18 ;  /* 0x0000001405059211 */ /* 0x002fc800078ec0ff */
[----:B------:R-:W-:Y:S02]  /*1ba0*/  @!P1 LOP3.LUT R3, R3, 0xc, RZ, 0xc0, !PT ;  /* 0x0000000c03039812 */ /* 0x000fe400078ec0ff */
[----:B------:R-:W-:-:S03]  /*1bb0*/  SHF.R.U32.HI R20, RZ, 0x5, R0 ;  /* 0x00000005ff147819 */ /* 0x000fc60000011600 */
[----:B------:R-:W-:Y:S02]  /*1bc0*/  @!P1 IMAD.IADD R32, R3, 0x1, R32 ;  /* 0x0000000103209824 */ /* 0x000fe400078e0220 */
[----:B------:R-:W-:Y:S02]  /*1bd0*/  @!P1 IMAD R5, R20, 0x4, R5 ;  /* 0x0000000414059824 */ /* 0x000fe400078e0205 */
[----:B------:R-:W-:Y:S02]  /*1be0*/  @!P1 IMAD R3, R29, 0x14, R32 ;  /* 0x000000141d039824 */ /* 0x000fe400078e0220 */
[----:B------:R-:W-:Y:S02]  /*1bf0*/  @!P1 IMAD R5, R30, 0x14, R5 ;  /* 0x000000141e059824 */ /* 0x000fe400078e0205 */
[----:B------:R-:W-:Y:S02]  /*1c00*/  IMAD.MOV.U32 R30, RZ, RZ, -0x800000 ;  /* 0xff800000ff1e7424 */ /* 0x000fe400078e00ff */
[----:B------:R-:W-:Y:S01]  /*1c10*/  IMAD.MOV.U32 R29, RZ, RZ, -0x800000 ;  /* 0xff800000ff1d7424 */ /* 0x000fe200078e00ff */
[----:B---3--:R-:W-:Y:S01]  /*1c20*/  @!P2 STS [R33], R4 ;  /* 0x000000042100a388 */ /* 0x008fe20000000800 */
[----:B------:R-:W-:-:S13]  /*1c30*/  ISETP.GT.U32.AND P2, PT, R25, R28, PT ;  /* 0x0000001c1900720c */ /* 0x000fda0003f44070 */
[----:B------:R-:W-:Y:S01]  /*1c40*/  @!P2 IADD3 R28, PT, PT, R28, -R25, RZ ;  /* 0x800000191c1ca210 */ /* 0x000fe20007ffe0ff */
[----:B------:R-:W-:Y:S01]  /*1c50*/  @!P2 VIADD R27, R27, 0x1 ;  /* 0x000000011b1ba836 */ /* 0x000fe20000000000 */
[----:B--2---:R-:W-:Y:S01]  /*1c60*/  @!P1 STS [R3+0x280], R2 ;  /* 0x0002800203009388 */ /* 0x004fe20000000800 */
[----:B------:R-:W-:Y:S06]  /*1c70*/  BAR.SYNC.DEFER_BLOCKING 0x0 ;  /* 0x0000000000007b1d */ /* 0x000fec0000010000 */
[----:B------:R-:W-:Y:S04]  /*1c80*/  @!P1 LDS R30, [R5] ;  /* 0x00000000051e9984 */ /* 0x000fe80000000800 */
[----:B------:R-:W0:Y:S02]  /*1c90*/  @!P1 LDS R29, [R5+0x280] ;  /* 0x00028000051d9984 */ /* 0x000e240000000800 */
[----:B0-----:R-:W-:-:S05]  /*1ca0*/  FMNMX.FTZ R35, R29, R30, !PT ;  /* 0x0000001e1d237209 */ /* 0x001fca0007810000 */
[----:B------:R-:W0:Y:S02]  /*1cb0*/  SHFL.BFLY PT, R32, R35, 0x10, 0x1f ;  /* 0x0e001f0023207f89 */ /* 0x000e2400000e0000 */
        /* <DEDUP_REMOVED lines=11> */
[-C--:B------:R-:W-:Y:S02]  /*1d70*/  ISETP.GE.U32.AND P1, PT, R28, R25.reuse, PT ;  /* 0x000000191c00720c */ /* 0x080fe40003f26070 */
[----:B------:R-:W-:Y:S01]  /*1d80*/  LOP3.LUT R28, R24, R25, RZ, 0x3c, !PT ;  /* 0x00000019181c7212 */ /* 0x000fe200078e3cff */
[C---:B------:R-:W-:Y:S01]  /*1d90*/  FADD.FTZ R3, -R2.reuse, R30 ;  /* 0x0000001e02037221 */ /* 0x040fe20000010100 */
[----:B------:R-:W-:Y:S01]  /*1da0*/  FADD.FTZ R35, -R2, R29 ;  /* 0x0000001d02237221 */ /* 0x000fe20000010100 */
[----:B------:R-:W-:Y:S02]  /*1db0*/  LOP3.LUT R24, R24, R15, RZ, 0x3c, !PT ;  /* 0x0000000f18187212 */ /* 0x000fe400078e3cff */
[----:B------:R-:W-:Y:S01]  /*1dc0*/  FMUL.FTZ R3, R3, 1.4426950216293334961 ;  /* 0x3fb8aa3b03037820 */ /* 0x000fe20000410000 */
[----:B------:R-:W-:Y:S01]  /*1dd0*/  FMUL.FTZ R35, R35, 1.4426950216293334961 ;  /* 0x3fb8aa3b23237820 */ /* 0x000fe20000410000 */
[----:B------:R-:W-:Y:S01]  /*1de0*/  ISETP.GE.AND P3, PT, R28, RZ, PT ;  /* 0x000000ff1c00720c */ /* 0x000fe20003f66270 */
[----:B------:R-:W-:Y:S01]  /*1df0*/  IMAD.MOV.U32 R28, RZ, RZ, 0x7f800000 ;  /* 0x7f800000ff1c7424 */ /* 0x000fe200078e00ff */
[----:B------:R-:W-:Y:S01]  /*1e00*/  ISETP.GE.AND P2, PT, R24, RZ, PT ;  /* 0x000000ff1800720c */ /* 0x000fe20003f46270 */
[----:B------:R-:W-:Y:S01]  /*1e10*/  MUFU.EX2 R34, R35 ;  /* 0x0000002300227308 */ /* 0x000fe20000000800 */
[----:B------:R-:W-:-:S03]  /*1e20*/  @P1 VIADD R27, R27, 0x1 ;  /* 0x000000011b1b1836 */ /* 0x000fc60000000000 */
[----:B------:R-:W0:Y:S06]  /*1e30*/  MUFU.EX2 R3, R3 ;  /* 0x0000000300037308 */ /* 0x000e2c0000000800 */
[----:B------:R-:W-:Y:S01]  /*1e40*/  @!P3 IMAD.MOV R27, RZ, RZ, -R27 ;  /* 0x000000ffff1bb224 */ /* 0x000fe200078e0a1b */
[----:B------:R-:W-:Y:S01]  /*1e50*/  ISETP.NE.AND P3, PT, R17, RZ, PT ;  /* 0x000000ff1100720c */ /* 0x000fe20003f65270 */
[----:B------:R-:W-:Y:S01]  /*1e60*/  @!P2 IMAD.MOV R26, RZ, RZ, -R26 ;  /* 0x000000ffff1aa224 */ /* 0x000fe200078e0a1a */
[----:B------:R-:W-:Y:S02]  /*1e70*/  @!P0 LOP3.LUT R26, RZ, R15, RZ, 0x33, !PT ;  /* 0x0000000fff1a8212 */ /* 0x000fe400078e33ff */
[----:B------:R-:W-:-:S02]  /*1e80*/  LOP3.LUT P0, RZ, R0, 0x39f, RZ, 0xc0, !PT ;  /* 0x0000039f00ff7812 */ /* 0x000fc4000780c0ff */
[----:B------:R-:W-:Y:S01]  /*1e90*/  @!P5 LOP3.LUT R27, RZ, R25, RZ, 0x33, !PT ;  /* 0x00000019ff1bd212 */ /* 0x000fe200078e33ff */
[----:B0-----:R-:W-:Y:S01]  /*1ea0*/  FADD.FTZ R34, R3, R34 ;  /* 0x0000002203227221 */ /* 0x001fe20000010000 */
[----:B------:R-:W-:Y:S02]  /*1eb0*/  SEL R24, RZ, 0x1, !P3 ;  /* 0x00000001ff187807 */ /* 0x000fe40005800000 */
[----:B------:R-:W-:Y:S02]  /*1ec0*/  SHF.R.S32.HI R25, RZ, 0x1f, R14 ;  /* 0x0000001fff197819 */ /* 0x000fe4000001140e */
[----:B------:R-:W0:Y:S01]  /*1ed0*/  SHFL.BFLY PT, R33, R34, 0x10, 0x1f ;  /* 0x0e001f0022217f89 */ /* 0x000e2200000e0000 */
[----:B------:R-:W-:Y:S02]  /*1ee0*/  ISETP.LT.U32.AND P2, PT, R18, R27, PT ;  /* 0x0000001b1200720c */ /* 0x000fe40003f41070 */
[----:B------:R-:W-:Y:S01]  /*1ef0*/  LOP3.LUT R24, R25, R24, RZ, 0xfc, !PT ;  /* 0x0000001819187212 */ /* 0x000fe200078efcff */
[----:B0-----:R-:W-:-:S05]  /*1f00*/  FADD.FTZ R33, R34, R33 ;  /* 0x0000002122217221 */ /* 0x001fca0000010000 */
[----:B------:R-:W0:Y:S02]  /*1f10*/  SHFL.BFLY PT, R32, R33, 0x8, 0x1f ;  /* 0x0d001f0021207f89 */ /* 0x000e2400000e0000 */
[----:B0-----:R-:W-:-:S05]  /*1f20*/  FADD.FTZ R32, R33, R32 ;  /* 0x0000002021207221 */ /* 0x001fca0000010000 */
[----:B------:R-:W0:Y:S02]  /*1f30*/  SHFL.BFLY PT, R5, R32, 0x4, 0x1f ;  /* 0x0c801f0020057f89 */ /* 0x000e2400000e0000 */
[----:B0-----:R-:W-:-:S05]  /*1f40*/  FADD.FTZ R5, R32, R5 ;  /* 0x0000000520057221 */ /* 0x001fca0000010000 */
[----:B------:R-:W0:Y:S02]  /*1f50*/  SHFL.BFLY PT, R4, R5, 0x2, 0x1f ;  /* 0x0c401f0005047f89 */ /* 0x000e2400000e0000 */
[----:B0-----:R-:W-:Y:S01]  /*1f60*/  FADD.FTZ R4, R5, R4 ;  /* 0x0000000405047221 */ /* 0x001fe20000010000 */
[----:B------:R-:W-:-:S04]  /*1f70*/  SHF.R.S32.HI R5, RZ, 0x1f, R27 ;  /* 0x0000001fff057819 */ /* 0x000fc8000001141b */
[----:B------:R-:W0:Y:S01]  /*1f80*/  SHFL.BFLY PT, R3, R4, 0x1, 0x1f ;  /* 0x0c201f0004037f89 */ /* 0x000e2200000e0000 */
[----:B------:R-:W-:-:S04]  /*1f90*/  ISETP.LT.AND.EX P2, PT, R19, R5, PT, P2 ;  /* 0x000000051300720c */ /* 0x000fc80003f41320 */
[----:B------:R-:W-:Y:S01]  /*1fa0*/  SEL R5, R18, R27, P2 ;  /* 0x0000001b12057207 */ /* 0x000fe20001000000 */
[----:B0-----:R-:W-:Y:S01]  /*1fb0*/  FADD.FTZ R3, R4, R3 ;  /* 0x0000000304037221 */ /* 0x001fe20000010000 */
[----:B------:R-:W-:-:S04]  /*1fc0*/  IMAD R4, R14, R13, RZ ;  /* 0x0000000d0e047224 */ /* 0x000fc800078e02ff */
[----:B------:R-:W-:-:S13]  /*1fd0*/  FSETP.NE.FTZ.AND P1, PT, R3, RZ, PT ;  /* 0x000000ff0300720b */ /* 0x000fda0003f35000 */
[----:B------:R0:W1:Y:S02]  /*1fe0*/  @P1 MUFU.LG2 R17, R3 ;  /* 0x0000000300111308 */ /* 0x0000640000000c00 */
[----:B0-----:R-:W-:Y:S02]  /*1ff0*/  IMAD R3, R26, R23, RZ ;  /* 0x000000171a037224 */ /* 0x001fe400078e02ff */
[----:B-1----:R-:W-:Y:S02]  /*2000*/  @P1 FFMA.FTZ R28, R17, 0.69314718246459960938, R2 ;  /* 0x3f317218111c1823 */ /* 0x002fe40000010002 */
[----:B------:R-:W-:Y:S01]  /*2010*/  IMAD R3, R24, R3, RZ ;  /* 0x0000000318037224 */ /* 0x000fe200078e02ff */
[----:B------:R-:W-:Y:S06]  /*2020*/  @P0 BRA `(.L_x_321) ;  /* 0x0000001000880947 */ /* 0x000fec0003800000 */
[----:B------:R-:W0:Y:S02]  /*2030*/  LDCU.U8 UR4, c[0x0][0x548] ;  /* 0x0000a900ff0477ac */ /* 0x000e240008000000 */
[----:B0-----:R-:W-:-:S09]  /*2040*/  UISETP.NE.AND UP0, UPT, UR4, URZ, UPT ;  /* 0x000000ff0400728c */ /* 0x001fd2000bf05270 */
[----:B------:R-:W-:Y:S05]  /*2050*/  BRA.U !UP0, `(.L_x_322) ;  /* 0x00000011086c7547 */ /* 0x000fea000b800000 */
[----:B------:R-:W-:Y:S01]  /*2060*/  VIADD R27, R20, UR6 ;  /* 0x00000006141b7c36 */ /* 0x000fe20008000000 */
[----:B------:R-:W-:Y:S02]  /*2070*/  ISETP.LT.U32.AND P0, PT, R15, 0x1, PT ;  /* 0x000000010f00780c */ /* 0x000fe40003f01070 */
[----:B------:R-:W-:Y:S02]  /*2080*/  SHF.R.S32.HI R2, RZ, 0x1f, R15 ;  /* 0x0000001fff027819 */ /* 0x000fe4000001140f */
[----:B------:R-:W-:Y:S02]  /*2090*/  ISETP.GE.AND P1, PT, R27, R22, PT ;  /* 0x000000161b00720c */ /* 0x000fe40003f26270 */
[----:B------:R-:W-:-:S04]  /*20a0*/  ISETP.LT.AND.EX P0, PT, R2, RZ, PT, P0 ;  /* 0x000000ff0200720c */ /* 0x000fc80003f01300 */
[----:B------:R-:W-:Y:S02]  /*20b0*/  SEL R15, R15, 0x1, P0 ;  /* 0x000000010f0f7807 */ /* 0x000fe40000000000 */
[----:B------:R-:W-:-:S05]  /*20c0*/  SEL R2, R2, RZ, P0 ;  /* 0x000000ff02027207 */ /* 0x000fca0000000000 */
[----:B------:R-:W-:Y:S05]  /*20d0*/  @P1 BRA `(.L_x_321) ;  /* 0x00000010005c1947 */ /* 0x000fea0003800000 */
[----:B------:R-:W-:Y:S01]  /*20e0*/  IADD3 R13, P1, PT, R15, 0x1, RZ ;  /* 0x000000010f0d7810 */ /* 0x000fe20007f3e0ff */
[----:B------:R-:W-:-:S03]  /*20f0*/  IMAD R19, R2, R31, RZ ;  /* 0x0000001f02137224 */ /* 0x000fc600078e02ff */
[----:B------:R-:W-:Y:S01]  /*2100*/  ISETP.GE.U32.AND P0, PT, R13, 0x3, PT ;  /* 0x000000030d00780c */ /* 0x000fe20003f06070 */
[----:B------:R-:W-:Y:S01]  /*2110*/  IMAD R19, R16, R15, R19 ;  /* 0x0000000f10137224 */ /* 0x000fe200078e0213 */
[----:B------:R-:W-:Y:S01]  /*2120*/  IADD3.X R13, PT, PT, RZ, R2, RZ, P1, !PT ;  /* 0x00000002ff0d7210 */ /* 0x000fe20000ffe4ff */
[----:B------:R-:W-:-:S03]  /*2130*/  IMAD.WIDE.U32 R16, R15, R31, RZ ;  /* 0x0000001f0f107225 */ /* 0x000fc600078e00ff */
        /* <DEDUP_REMOVED lines=33> */
.L_x_323:
[----:B------:R-:W-:Y:S01]  /*2350*/  IMAD.MOV.U32 R19, RZ, RZ, RZ ;  /* 0x000000ffff137224 */ /* 0x000fe200078e00ff */
[----:B------:R-:W-:Y:S02]  /*2360*/  MOV R24, R38 ;  /* 0x0000002600187202 */ /* 0x000fe40000000f00 */
[----:B------:R-:W-:Y:S02]  /*2370*/  MOV R18, 0x2390 ;  /* 0x0000239000127802 */ /* 0x000fe40000000f00 */
[----:B------:R-:W-:Y:S05]  /*2380*/  CALL.REL.NOINC `($__internal_8_$__cuda_sm20_div_s64) ;  /* 0x0000001c00387944 */ /* 0x000fea0003c00000 */
[----:B------:R-:W-:Y:S02]  /*2390*/  IADD3 R14, PT, PT, -R2, RZ, RZ ;  /* 0x000000ff020e7210 */ /* 0x000fe40007ffe1ff */
[----:B------:R-:W-:-:S03]  /*23a0*/  MOV R39, R13 ;  /* 0x0000000d00277202 */ /* 0x000fc60000000f00 */
[----:B------:R-:W-:Y:S01]  /*23b0*/  IMAD R14, R38, R14, R27 ;  /* 0x0000000e260e7224 */ /* 0x000fe200078e021b */
[----:B------:R-:W-:-:S07]  /*23c0*/  MOV R38, R2 ;  /* 0x0000000200267202 */ /* 0x000fce0000000f00 */
.L_x_324:
[----:B------:R-:W-:Y:S01]  /*23d0*/  IABS R17, R31 ;  /* 0x0000001f00117213 */ /* 0x000fe20000000000 */
[----:B------:R-:W-:Y:S01]  /*23e0*/  IMAD R8, R8, R11, RZ ;  /* 0x0000000b08087224 */ /* 0x000fe200078e02ff */
[----:B------:R-:W-:Y:S01]  /*23f0*/  IABS R16, R14 ;  /* 0x0000000e00107213 */ /* 0x000fe20000000000 */
[----:B------:R-:W-:Y:S01]  /*2400*/  BSSY.RECONVERGENT B0, `(.L_x_325) ;  /* 0x0000040000007945 */ /* 0x000fe20003800200 */
[----:B------:R-:W0:Y:S01]  /*2410*/  I2F.U32.RP R18, R17 ;  /* 0x0000001100127306 */ /* 0x000e220000209000 */
[----:B------:R-:W-:-:S05]  /*2420*/  IABS R13, R31 ;  /* 0x0000001f000d7213 */ /* 0x000fca0000000000 */
[----:B------:R-:W-:Y:S02]  /*2430*/  IMAD.MOV R13, RZ, RZ, -R13 ;  /* 0x000000ffff0d7224 */ /* 0x000fe400078e0a0d */
[----:B0-----:R-:W0:Y:S02]  /*2440*/  MUFU.RCP R24, R18 ;  /* 0x0000001200187308 */ /* 0x001e240000001000 */
[----:B0-----:R-:W-:-:S06]  /*2450*/  VIADD R24, R24, 0xffffffe ;  /* 0x0ffffffe18187836 */ /* 0x001fcc0000000000 */
[----:B------:R-:W0:Y:S02]  /*2460*/  F2I.FTZ.U32.TRUNC.NTZ R25, R24 ;  /* 0x0000001800197305 */ /* 0x000e24000021f000 */
[----:B0-----:R-:W-:Y:S01]  /*2470*/  IMAD.MOV R2, RZ, RZ, -R25 ;  /* 0x000000ffff027224 */ /* 0x001fe200078e0a19 */
[----:B------:R-:W-:-:S03]  /*2480*/  MOV R24, RZ ;  /* 0x000000ff00187202 */ /* 0x000fc60000000f00 */
[----:B------:R-:W-:-:S04]  /*2490*/  IMAD R19, R2, R17, RZ ;  /* 0x0000001102137224 */ /* 0x000fc800078e02ff */
[----:B------:R-:W-:-:S06]  /*24a0*/  IMAD.HI.U32 R19, R25, R19, R24 ;  /* 0x0000001319137227 */ /* 0x000fcc00078e0018 */
[----:B------:R-:W-:-:S04]  /*24b0*/  IMAD.HI.U32 R2, R19, R16, RZ ;  /* 0x0000001013027227 */ /* 0x000fc800078e00ff */
[----:B------:R-:W-:Y:S02]  /*24c0*/  IMAD R16, R2, R13, R16 ;  /* 0x0000000d02107224 */ /* 0x000fe400078e0210 */
[----:B------:R-:W-:-:S03]  /*24d0*/  IMAD.WIDE.U32 R18, R9, R11, RZ ;  /* 0x0000000b09127225 */ /* 0x000fc600078e00ff */
[----:B------:R-:W-:Y:S01]  /*24e0*/  ISETP.GT.U32.AND P1, PT, R17, R16, PT ;  /* 0x000000101100720c */ /* 0x000fe20003f24070 */
[----:B------:R-:W-:Y:S01]  /*24f0*/  IMAD R13, R9, R12, R8 ;  /* 0x0000000c090d7224 */ /* 0x000fe200078e0208 */
[----:B------:R-:W-:Y:S01]  /*2500*/  LOP3.LUT R8, R14, R31, RZ, 0x3c, !PT ;  /* 0x0000001f0e087212 */ /* 0x000fe200078e3cff */
[----:B------:R-:W-:-:S03]  /*2510*/  IMAD.WIDE.U32 R40, R18, R36, RZ ;  /* 0x0000002412287225 */ /* 0x000fc600078e00ff */
[----:B------:R-:W-:Y:S01]  /*2520*/  ISETP.GE.AND P0, PT, R8, RZ, PT ;  /* 0x000000ff0800720c */ /* 0x000fe20003f06270 */
[----:B------:R-:W-:-:S04]  /*2530*/  IMAD.IADD R13, R19, 0x1, R13 ;  /* 0x00000001130d7824 */ /* 0x000fc800078e020d */
[----:B------:R-:W-:Y:S02]  /*2540*/  IMAD R13, R13, R36, RZ ;  /* 0x000000240d0d7224 */ /* 0x000fe400078e02ff */
[-C--:B------:R-:W-:Y:S02]  /*2550*/  @!P1 IADD3 R16, PT, PT, R16, -R17.reuse, RZ ;  /* 0x8000001110109210 */ /* 0x080fe40007ffe0ff */
[----:B------:R-:W-:Y:S01]  /*2560*/  @!P1 IADD3 R2, PT, PT, R2, 0x1, RZ ;  /* 0x0000000102029810 */ /* 0x000fe20007ffe0ff */
[----:B------:R-:W-:Y:S01]  /*2570*/  IMAD R13, R37, R18, R13 ;  /* 0x00000012250d7224 */ /* 0x000fe200078e020d */
[----:B------:R-:W-:Y:S02]  /*2580*/  ISETP.GE.U32.AND P2, PT, R16, R17, PT ;  /* 0x000000111000720c */ /* 0x000fe40003f46070 */
[----:B------:R-:W-:Y:S01]  /*2590*/  ISETP.NE.AND P1, PT, R31, RZ, PT ;  /* 0x000000ff1f00720c */ /* 0x000fe20003f25270 */
[----:B------:R-:W-:-:S10]  /*25a0*/  IMAD.IADD R17, R41, 0x1, R13 ;  /* 0x0000000129117824 */ /* 0x000fd400078e020d */
[----:B------:R-:W-:-:S05]  /*25b0*/  @P2 VIADD R2, R2, 0x1 ;  /* 0x0000000102022836 */ /* 0x000fca0000000000 */
[----:B------:R-:W-:Y:S02]  /*25c0*/  MOV R8, R2 ;  /* 0x0000000200087202 */ /* 0x000fe40000000f00 */
[----:B------:R-:W-:Y:S02]  /*25d0*/  LOP3.LUT R2, R39, R17, RZ, 0xfc, !PT ;  /* 0x0000001127027212 */ /* 0x000fe400078efcff */
[----:B------:R-:W-:Y:S02]  /*25e0*/  @!P0 IADD3 R8, PT, PT, -R8, RZ, RZ ;  /* 0x000000ff08088210 */ /* 0x000fe40007ffe1ff */
[----:B------:R-:W-:Y:S02]  /*25f0*/  ISETP.NE.U32.AND P0, PT, R2, RZ, PT ;  /* 0x000000ff0200720c */ /* 0x000fe40003f05070 */
[----:B------:R-:W-:-:S04]  /*2600*/  @!P1 LOP3.LUT R8, RZ, R31, RZ, 0x33, !PT ;  /* 0x0000001fff089212 */ /* 0x000fc800078e33ff */
[----:B------:R-:W-:-:S05]  /*2610*/  IADD3 R2, PT, PT, -R8, RZ, RZ ;  /* 0x000000ff08027210 */ /* 0x000fca0007ffe1ff */
[----:B------:R-:W-:Y:S02]  /*2620*/  IMAD R31, R31, R2, R14 ;  /* 0x000000021f1f7224 */ /* 0x000fe400078e020e */
        /* <DEDUP_REMOVED lines=22> */
.L_x_326:
[----:B------:R-:W-:Y:S01]  /*2790*/  IMAD.MOV.U32 R27, RZ, RZ, R38 ;  /* 0x000000ffff1b7224 */ /* 0x000fe200078e0026 */
[----:B------:R-:W-:Y:S01]  /*27a0*/  MOV R19, R39 ;  /* 0x0000002700137202 */ /* 0x000fe20000000f00 */
[----:B------:R-:W-:Y:S01]  /*27b0*/  IMAD.MOV.U32 R24, RZ, RZ, R40 ;  /* 0x000000ffff187224 */ /* 0x000fe200078e0028 */
[----:B------:R-:W-:Y:S02]  /*27c0*/  MOV R18, 0x27e0 ;  /* 0x000027e000127802 */ /* 0x000fe40000000f00 */
[----:B------:R-:W-:Y:S05]  /*27d0*/  CALL.REL.NOINC `($__internal_8_$__cuda_sm20_div_s64) ;  /* 0x0000001800247944 */ /* 0x000fea0003c00000 */
[----:B------:R-:W-:-:S05]  /*27e0*/  IADD3 R13, PT, PT, -R2, RZ, RZ ;  /* 0x000000ff020d7210 */ /* 0x000fca0007ffe1ff */
[----:B------:R-:W-:Y:S02]  /*27f0*/  IMAD R38, R13, R40, R38 ;  /* 0x000000280d267224 */ /* 0x000fe400078e0226 */
.L_x_327:
[----:B------:R-:W-:Y:S05]  /*2800*/  BSYNC.RECONVERGENT B0 ;  /* 0x0000000000007941 */ /* 0x000fea0003800200 */
.L_x_325:
        /* <DEDUP_REMOVED lines=10> */
[----:B------:R-:W-:Y:S01]  /*28b0*/  I2F.U32.RP R34, R14 ;  /* 0x0000000e00227306 */ /* 0x000fe20000209000 */
[----:B--2---:R-:W-:Y:S02]  /*28c0*/  USEL UR8, UR4, 0x1, UP0 ;  /* 0x0000000104087887 */ /* 0x004fe40008000000 */
[----:B------:R-:W-:-:S05]  /*28d0*/  UIMAD UR7, UR5, UR4, URZ ;  /* 0x00000004050772a4 */ /* 0x000fca000f8e02ff */
[----:B-1----:R-:W0:Y:S01]  /*28e0*/  MUFU.RCP R12, R12 ;  /* 0x0000000c000c7308 */ /* 0x002e220000001000 */
[----:B------:R-:W-:Y:S02]  /*28f0*/  USHF.R.S32.HI UR4, URZ, 0x1f, UR8 ;  /* 0x0000001fff047899 */ /* 0x000fe40008011408 */
[----:B------:R-:W-:-:S05]  /*2900*/  UIMAD UR5, UR8, UR5, URZ ;  /* 0x00000005080572a4 */ /* 0x000fca000f8e02ff */
[----:B---3--:R-:W1:Y:S08]  /*2910*/  MUFU.RCP R26, R36 ;  /* 0x00000024001a7308 */ /* 0x008e700000001000 */
[----:B------:R-:W2:Y:S01]  /*2920*/  I2F.U32.RP R35, R16 ;  /* 0x0000001000237306 */ /* 0x000ea20000209000 */
[----:B0-----:R-:W-:-:S07]  /*2930*/  VIADD R32, R12, 0xffffffe ;  /* 0x0ffffffe0c207836 */ /* 0x001fce0000000000 */
[----:B------:R-:W0:Y:S01]  /*2940*/  MUFU.RCP R19, R34 ;  /* 0x0000002200137308 */ /* 0x000e220000001000 */
[----:B-1----:R-:W-:Y:S01]  /*2950*/  VIADD R26, R26, 0xffffffe ;  /* 0x0ffffffe1a1a7836 */ /* 0x002fe20000000000 */
[----:B------:R-:W-:-:S06]  /*2960*/  IABS R36, R38 ;  /* 0x0000002600247213 */ /* 0x000fcc0000000000 */
[----:B--2---:R-:W1:Y:S08]  /*2970*/  MUFU.RCP R24, R35 ;  /* 0x0000002300187308 */ /* 0x004e700000001000 */
[----:B------:R-:W2:Y:S01]  /*2980*/  F2I.FTZ.U32.TRUNC.NTZ R33, R32 ;  /* 0x0000002000217305 */ /* 0x000ea2000021f000 */
[----:B0-----:R-:W-:Y:S02]  /*2990*/  VIADD R19, R19, 0xffffffe ;  /* 0x0ffffffe13137836 */ /* 0x001fe40000000000 */
[----:B------:R-:W-:-:S05]  /*29a0*/  HFMA2 R34, -RZ, RZ, 0, 0 ;  /* 0x00000000ff227431 */ /* 0x000fca00000001ff */
[----:B------:R-:W0:Y:S01]  /*29b0*/  F2I.FTZ.U32.TRUNC.NTZ R27, R26 ;  /* 0x0000001a001b7305 */ /* 0x000e22000021f000 */
[----:B-1----:R-:W-:Y:S01]  /*29c0*/  IADD3 R24, PT, PT, R24, 0xffffffe, RZ ;  /* 0x0ffffffe18187810 */ /* 0x002fe20007ffe0ff */
[----:B--2---:R-:W-:-:S06]  /*29d0*/  IMAD.MOV R13, RZ, RZ, -R33 ;  /* 0x000000ffff0d7224 */ /* 0x004fcc00078e0a21 */
[----:B------:R-:W1:Y:S01]  /*29e0*/  F2I.FTZ.U32.TRUNC.NTZ R35, R19 ;  /* 0x0000001300237305 */ /* 0x000e62000021f000 */
[----:B------:R-:W-:Y:S02]  /*29f0*/  IMAD.MOV.U32 R32, RZ, RZ, RZ ;  /* 0x000000ffff207224 */ /* 0x000fe400078e00ff */
[----:B------:R-:W-:Y:S01]  /*2a00*/  IMAD R13, R13, R18, RZ ;  /* 0x000000120d0d7224 */ /* 0x000fe200078e02ff */
[----:B0-----:R-:W-:-:S04]  /*2a10*/  IADD3 R12, PT, PT, RZ, -R27, RZ ;  /* 0x8000001bff0c7210 */ /* 0x001fc80007ffe0ff */
[----:B------:R-:W0:Y:S01]  /*2a20*/  F2I.FTZ.U32.TRUNC.NTZ R25, R24 ;  /* 0x0000001800197305 */ /* 0x000e22000021f000 */
[----:B------:R-:W-:Y:S01]  /*2a30*/  IMAD.HI.U32 R13, R33, R13, R32 ;  /* 0x0000000d210d7227 */ /* 0x000fe200078e0020 */
[----:B------:R-:W-:-:S03]  /*2a40*/  IABS R32, R11 ;  /* 0x0000000b00207213 */ /* 0x000fc60000000000 */
[----:B------:R-:W-:Y:S01]  /*2a50*/  IMAD R33, R12, R17, RZ ;  /* 0x000000110c217224 */ /* 0x000fe200078e02ff */
[----:B------:R-:W-:Y:S01]  /*2a60*/  IABS R12, R15 ;  /* 0x0000000f000c7213 */ /* 0x000fe20000000000 */
[----:B------:R-:W-:Y:S02]  /*2a70*/  IMAD.MOV.U32 R26, RZ, RZ, RZ ;  /* 0x000000ffff1a7224 */ /* 0x000fe400078e00ff */
[----:B-1----:R-:W-:Y:S02]  /*2a80*/  IMAD.MOV R19, RZ, RZ, -R35 ;  /* 0x000000ffff137224 */ /* 0x002fe400078e0a23 */
[----:B------:R-:W-:Y:S02]  /*2a90*/  IMAD.HI.U32 R26, R27, R33, R26 ;  /* 0x000000211b1a7227 */ /* 0x000fe400078e001a */
[----:B------:R-:W1:Y:S02]  /*2aa0*/  I2F.U32.RP R33, R12 ;  /* 0x0000000c00217306 */ /* 0x000e640000209000 */
[----:B------:R-:W-:Y:S01]  /*2ab0*/  IMAD R19, R19, R14, RZ ;  /* 0x0000000e13137224 */ /* 0x000fe200078e02ff */
[----:B0-----:R-:W-:Y:S01]  /*2ac0*/  IADD3 R27, PT, PT, RZ, -R25, RZ ;  /* 0x80000019ff1b7210 */ /* 0x001fe20007ffe0ff */
[----:B------:R-:W-:-:S02]  /*2ad0*/  IMAD.MOV R32, RZ, RZ, -R32 ;  /* 0x000000ffff207224 */ /* 0x000fc400078e0a20 */
[----:B------:R-:W-:-:S04]  /*2ae0*/  IMAD.HI.U32 R13, R13, R36, RZ ;  /* 0x000000240d0d7227 */ /* 0x000fc800078e00ff */
[----:B------:R-:W-:-:S04]  /*2af0*/  IMAD.HI.U32 R34, R35, R19, R34 ;  /* 0x0000001323227227 */ /* 0x000fc800078e0022 */
[----:B------:R-:W-:Y:S01]  /*2b00*/  IMAD R19, R13, R32, R36 ;  /* 0x000000200d137224 */ /* 0x000fe200078e0224 */
[----:B------:R-:W-:Y:S01]  /*2b10*/  IABS R32, R8 ;  /* 0x0000000800207213 */ /* 0x000fe20000000000 */
[----:B------:R-:W-:Y:S02]  /*2b20*/  IMAD R27, R27, R16, RZ ;  /* 0x000000101b1b7224 */ /* 0x000fe400078e02ff */
[----:B------:R-:W-:Y:S01]  /*2b30*/  IMAD.MOV.U32 R24, RZ, RZ, RZ ;  /* 0x000000ffff187224 */ /* 0x000fe200078e00ff */
[----:B------:R-:W-:-:S03]  /*2b40*/  ISETP.GT.U32.AND P1, PT, R18, R19, PT ;  /* 0x000000131200720c */ /* 0x000fc60003f24070 */
[----:B------:R-:W-:Y:S01]  /*2b50*/  IMAD.HI.U32 R24, R25, R27, R24 ;  /* 0x0000001b19187227 */ /* 0x000fe200078e0018 */
[----:B------:R-:W-:Y:S01]  /*2b60*/  IABS R27, R6 ;  /* 0x00000006001b7213 */ /* 0x000fe20000000000 */
[----:B-1----:R-:W0:Y:S04]  /*2b70*/  MUFU.RCP R25, R33 ;  /* 0x0000002100197308 */ /* 0x002e280000001000 */
[----:B------:R-:W-:-:S04]  /*2b80*/  IMAD.MOV R27, RZ, RZ, -R27 ;  /* 0x000000ffff1b7224 */ /* 0x000fc800078e0a1b */
[----:B------:R-:W-:Y:S02]  /*2b90*/  @!P1 IMAD.IADD R19, R19, 0x1, -R18 ;  /* 0x0000000113139824 */ /* 0x000fe400078e0a12 */
[----:B------:R-:W-:-:S03]  /*2ba0*/  @!P1 VIADD R13, R13, 0x1 ;  /* 0x000000010d0d9836 */ /* 0x000fc60000000000 */
[----:B------:R-:W-:Y:S02]  /*2bb0*/  ISETP.GE.U32.AND P3, PT, R19, R18, PT ;  /* 0x000000121300720c */ /* 0x000fe40003f66070 */
[----:B------:R-:W-:Y:S02]  /*2bc0*/  IABS R19, R2 ;  /* 0x0000000200137213 */ /* 0x000fe40000000000 */
[----:B0-----:R-:W-:-:S03]  /*2bd0*/  IADD3 R25, PT, PT, R25, 0xffffffe, RZ ;  /* 0x0ffffffe19197810 */ /* 0x001fc60007ffe0ff */
[----:B------:R-:W-:Y:S01]  /*2be0*/  IMAD.HI.U32 R18, R24, R19, RZ ;  /* 0x0000001318127227 */ /* 0x000fe200078e00ff */
[----:B------:R-:W-:Y:S02]  /*2bf0*/  LOP3.LUT R24, R38, R11, RZ, 0x3c, !PT ;  /* 0x0000000b26187212 */ /* 0x000fe400078e3cff */
[----:B------:R-:W0:Y:S01]  /*2c00*/  F2I.FTZ.U32.TRUNC.NTZ R25, R25 ;  /* 0x0000001900197305 */ /* 0x000e22000021f000 */
[----:B------:R-:W-:Y:S01]  /*2c10*/  IMAD R27, R18, R27, R19 ;  /* 0x0000001b121b7224 */ /* 0x000fe200078e0213 */
[----:B------:R-:W-:Y:S01]  /*2c20*/  ISETP.GE.AND P0, PT, R24, RZ, PT ;  /* 0x000000ff1800720c */ /* 0x000fe20003f06270 */
[----:B------:R-:W-:Y:S01]  /*2c30*/  @P3 VIADD R13, R13, 0x1 ;  /* 0x000000010d0d3836 */ /* 0x000fe20000000000 */
[----:B------:R-:W-:Y:S02]  /*2c40*/  MOV R24, RZ ;  /* 0x000000ff00187202 */ /* 0x000fe40000000f00 */
[----:B------:R-:W-:Y:S01]  /*2c50*/  ISETP.GT.U32.AND P1, PT, R16, R27, PT ;  /* 0x0000001b1000720c */ /* 0x000fe20003f24070 */
[----:B0-----:R-:W-:-:S08]  /*2c60*/  IMAD.MOV R19, RZ, RZ, -R25 ;  /* 0x000000ffff137224 */ /* 0x001fd000078e0a19 */
[----:B------:R-:W-:Y:S02]  /*2c70*/  @!P0 IADD3 R13, PT, PT, -R13, RZ, RZ ;  /* 0x000000ff0d0d8210 */ /* 0x000fe40007ffe1ff */
[----:B------:R-:W-:Y:S02]  /*2c80*/  @!P2 LOP3.LUT R13, RZ, R11, RZ, 0x33, !PT ;  /* 0x0000000bff0da212 */ /* 0x000fe400078e33ff */
[----:B------:R-:W-:Y:S01]  /*2c90*/  @!P1 IMAD.IADD R27, R27, 0x1, -R16 ;  /* 0x000000011b1b9824 */ /* 0x000fe200078e0a10 */
[----:B------:R-:W-:Y:S01]  /*2ca0*/  ISETP.NE.AND P2, PT, R6, RZ, PT ;  /* 0x000000ff0600720c */ /* 0x000fe20003f45270 */
[----:B------:R-:W-:Y:S01]  /*2cb0*/  IMAD R19, R19, R12, RZ ;  /* 0x0000000c13137224 */ /* 0x000fe200078e02ff */
[----:B------:R-:W-:Y:S02]  /*2cc0*/  @!P1 IADD3 R18, PT, PT, R18, 0x1, RZ ;  /* 0x0000000112129810 */ /* 0x000fe40007ffe0ff */
[----:B------:R-:W-:Y:S01]  /*2cd0*/  ISETP.GE.U32.AND P3, PT, R27, R16, PT ;  /* 0x000000101b00720c */ /* 0x000fe20003f66070 */
[----:B------:R-:W-:Y:S01]  /*2ce0*/  IMAD.HI.U32 R19, R25, R19, R24 ;  /* 0x0000001319137227 */ /* 0x000fe200078e0018 */
[----:B------:R-:W-:-:S03]  /*2cf0*/  LOP3.LUT R24, R2, R6, RZ, 0x3c, !PT ;  /* 0x0000000602187212 */ /* 0x000fc600078e3cff */
[----:B------:R-:W-:Y:S01]  /*2d00*/  IMAD.MOV R16, RZ, RZ, -R13 ;  /* 0x000000ffff107224 */ /* 0x000fe200078e0a0d */
[----:B------:R-:W-:Y:S01]  /*2d10*/  ISETP.GE.AND P0, PT, R24, RZ, PT ;  /* 0x000000ff1800720c */ /* 0x000fe20003f06270 */
[----:B------:R-:W-:Y:S01]  /*2d20*/  IMAD.HI.U32 R19, R19, R32, RZ ;  /* 0x0000002013137227 */ /* 0x000fe200078e00ff */
[----:B------:R-:W-:-:S03]  /*2d30*/  IABS R24, R13 ;  /* 0x0000000d00187213 */ /* 0x000fc60000000000 */
[----:B------:R-:W-:Y:S01]  /*2d40*/  IMAD R38, R11, R16, R38 ;  /* 0x000000100b267224 */ /* 0x000fe200078e0226 */
[----:B------:R-:W-:Y:S01]  /*2d50*/  IABS R11, R15 ;  /* 0x0000000f000b7213 */ /* 0x000fe20000000000 */
[----:B------:R-:W-:Y:S01]  /*2d60*/  IMAD.HI.U32 R25, R26, R24, RZ ;  /* 0x000000181a197227 */ /* 0x000fe200078e00ff */
[----:B------:R-:W-:Y:S02]  /*2d70*/  IABS R16, R9 ;  /* 0x0000000900107213 */ /* 0x000fe40000000000 */
[----:B------:R-:W-:Y:S01]  /*2d80*/  @P3 IADD3 R18, PT, PT, R18, 0x1, RZ ;  /* 0x0000000112123810 */ /* 0x000fe20007ffe0ff */
[----:B------:R-:W-:Y:S02]  /*2d90*/  IMAD.MOV R11, RZ, RZ, -R11 ;  /* 0x000000ffff0b7224 */ /* 0x000fe400078e0a0b */
[----:B------:R-:W-:Y:S02]  /*2da0*/  IMAD.MOV R16, RZ, RZ, -R16 ;  /* 0x000000ffff107224 */ /* 0x000fe400078e0a10 */
[----:B------:R-:W-:Y:S01]  /*2db0*/  @!P0 IMAD.MOV R18, RZ, RZ, -R18 ;  /* 0x000000ffff128224 */ /* 0x000fe200078e0a12 */
[----:B------:R-:W-:Y:S01]  /*2dc0*/  @!P2 LOP3.LUT R18, RZ, R6, RZ, 0x33, !PT ;  /* 0x00000006ff12a212 */ /* 0x000fe200078e33ff */
[----:B------:R-:W-:-:S02]  /*2dd0*/  IMAD R11, R19, R11, R32 ;  /* 0x0000000b130b7224 */ /* 0x000fc400078e0220 */
[----:B------:R-:W-:Y:S01]  /*2de0*/  IMAD R26, R25, R16, R24 ;  /* 0x00000010191a7224 */ /* 0x000fe200078e0218 */
[----:B------:R-:W-:Y:S01]  /*2df0*/  IABS R16, R5 ;  /* 0x0000000500107213 */ /* 0x000fe20000000000 */
[----:B------:R-:W-:Y:S01]  /*2e00*/  IMAD.WIDE R38, R38, UR5, RZ ;  /* 0x0000000526267c25 */ /* 0x000fe2000f8e02ff */
[----:B------:R-:W-:Y:S02]  /*2e10*/  IABS R24, R18 ;  /* 0x0000001200187213 */ /* 0x000fe40000000000 */
[----:B------:R-:W-:Y:S01]  /*2e20*/  ISETP.GT.U32.AND P4, PT, R12, R11, PT ;  /* 0x0000000b0c00720c */ /* 0x000fe20003f84070 */
[----:B------:R-:W-:Y:S01]  /*2e30*/  IMAD.MOV R16, RZ, RZ, -R16 ;  /* 0x000000ffff107224 */ /* 0x000fe200078e0a10 */
[----:B------:R-:W-:Y:S01]  /*2e40*/  ISETP.GT.U32.AND P3, PT, R17, R26, PT ;  /* 0x0000001a1100720c */ /* 0x000fe20003f64070 */
[----:B------:R-:W-:-:S04]  /*2e50*/  IMAD.HI.U32 R27, R34, R24, RZ ;  /* 0x00000018221b7227 */ /* 0x000fc800078e00ff */
[----:B------:R-:W-:-:S05]  /*2e60*/  IMAD R33, R27, R16, R24 ;  /* 0x000000101b217224 */ /* 0x000fca00078e0218 */
[----:B------:R-:W-:Y:S01]  /*2e70*/  ISETP.GT.U32.AND P1, PT, R14, R33, PT ;  /* 0x000000210e00720c */ /* 0x000fe20003f24070 */
[----:B------:R-:W-:Y:S01]  /*2e80*/  @!P4 VIADD R19, R19, 0x1 ;  /* 0x000000011313c836 */ /* 0x000fe20000000000 */
[-C--:B------:R-:W-:Y:S02]  /*2e90*/  @!P4 IADD3 R11, PT, PT, R11, -R12.reuse, RZ ;  /* 0x8000000c0b0bc210 */ /* 0x080fe40007ffe0ff */
[----:B------:R-:W-:Y:S02]  /*2ea0*/  ISETP.NE.AND P4, PT, R15, RZ, PT ;  /* 0x000000ff0f00720c */ /* 0x000fe40003f85270 */
[----:B------:R-:W-:Y:S02]  /*2eb0*/  ISETP.GE.U32.AND P2, PT, R11, R12, PT ;  /* 0x0000000c0b00720c */ /* 0x000fe40003f46070 */
[----:B------:R-:W-:Y:S02]  /*2ec0*/  LOP3.LUT R11, R8, R15, RZ, 0x3c, !PT ;  /* 0x0000000f080b7212 */ /* 0x000fe400078e3cff */
[----:B------:R-:W-:-:S02]  /*2ed0*/  @!P3 IADD3 R26, PT, PT, R26, -R17, RZ ;  /* 0x800000111a1ab210 */ /* 0x000fc40007ffe0ff */
[----:B------:R-:W-:Y:S01]  /*2ee0*/  ISETP.GE.AND P0, PT, R11, RZ, PT ;  /* 0x000000ff0b00720c */ /* 0x000fe20003f06270 */
[----:B------:R-:W-:Y:S01]  /*2ef0*/  @!P1 IMAD.IADD R33, R33, 0x1, -R14 ;  /* 0x0000000121219824 */ /* 0x000fe200078e0a0e */
[----:B------:R-:W-:Y:S01]  /*2f00*/  LOP3.LUT R11, R13, R9, RZ, 0x3c, !PT ;  /* 0x000000090d0b7212 */ /* 0x000fe200078e3cff */
[----:B------:R-:W-:Y:S01]  /*2f10*/  @!P1 VIADD R27, R27, 0x1 ;  /* 0x000000011b1b9836 */ /* 0x000fe20000000000 */
[----:B------:R-:W-:Y:S02]  /*2f20*/  ISETP.GE.U32.AND P6, PT, R26, R17, PT ;  /* 0x000000111a00720c */ /* 0x000fe40003fc6070 */
[----:B------:R-:W-:Y:S01]  /*2f30*/  ISETP.GE.U32.AND P5, PT, R33, R14, PT ;  /* 0x0000000e2100720c */ /* 0x000fe20003fa6070 */
[----:B------:R-:W-:Y:S01]  /*2f40*/  @P2 VIADD R19, R19, 0x1 ;  /* 0x0000000113132836 */ /* 0x000fe20000000000 */
[----:B------:R-:W-:Y:S02]  /*2f50*/  ISETP.GE.AND P2, PT, R11, RZ, PT ;  /* 0x000000ff0b00720c */ /* 0x000fe40003f46270 */
[----:B------:R-:W-:-:S02]  /*2f60*/  LOP3.LUT R11, R18, R5, RZ, 0x3c, !PT ;  /* 0x00000005120b7212 */ /* 0x000fc400078e3cff */
[----:B------:R-:W-:Y:S01]  /*2f70*/  @!P3 IADD3 R25, PT, PT, R25, 0x1, RZ ;  /* 0x000000011919b810 */ /* 0x000fe20007ffe0ff */
[----:B------:R-:W-:Y:S01]  /*2f80*/  @!P0 IMAD.MOV R19, RZ, RZ, -R19 ;  /* 0x000000ffff138224 */ /* 0x000fe200078e0a13 */
[----:B------:R-:W-:Y:S02]  /*2f90*/  ISETP.GE.AND P0, PT, R11, RZ, PT ;  /* 0x000000ff0b00720c */ /* 0x000fe40003f06270 */
[----:B------:R-:W-:Y:S02]  /*2fa0*/  @!P4 LOP3.LUT R19, RZ, R15, RZ, 0x33, !PT ;  /* 0x0000000fff13c212 */ /* 0x000fe400078e33ff */
[----:B------:R-:W-:Y:S01]  /*2fb0*/  ISETP.NE.AND P3, PT, R9, RZ, PT ;  /* 0x000000ff0900720c */ /* 0x000fe20003f65270 */
[----:B------:R-:W-:Y:S01]  /*2fc0*/  @P5 VIADD R27, R27, 0x1 ;  /* 0x000000011b1b5836 */ /* 0x000fe20000000000 */
[----:B------:R-:W-:Y:S01]  /*2fd0*/  ISETP.NE.AND P4, PT, R5, RZ, PT ;  /* 0x000000ff0500720c */ /* 0x000fe20003f85270 */
[----:B------:R-:W-:Y:S01]  /*2fe0*/  IMAD.MOV R11, RZ, RZ, -R19 ;  /* 0x000000ffff0b7224 */ /* 0x000fe200078e0a13 */
[----:B------:R-:W-:Y:S01]  /*2ff0*/  @P6 IADD3 R25, PT, PT, R25, 0x1, RZ ;  /* 0x0000000119196810 */ /* 0x000fe20007ffe0ff */
[----:B------:R-:W-:-:S03]  /*3000*/  IMAD.WIDE R16, R19, R23, RZ ;  /* 0x0000001713107225 */ /* 0x000fc600078e02ff */
[----:B------:R-:W-:Y:S01]  /*3010*/  @!P2 IADD3 R25, PT, PT, -R25, RZ, RZ ;  /* 0x000000ff1919a210 */ /* 0x000fe20007ffe1ff */
[----:B------:R-:W-:Y:S01]  /*3020*/  IMAD R11, R15, R11, R8 ;  /* 0x0000000b0f0b7224 */ /* 0x000fe200078e0208 */
[----:B------:R-:W-:Y:S01]  /*3030*/  @!P0 IADD3 R27, PT, PT, -R27, RZ, RZ ;  /* 0x000000ff1b1b8210 */ /* 0x000fe20007ffe1ff */
[----:B------:R-:W-:Y:S02]  /*3040*/  IMAD.MOV R15, RZ, RZ, -R18 ;  /* 0x000000ffff0f7224 */ /* 0x000fe400078e0a12 */
[----:B------:R-:W-:Y:S01]  /*3050*/  @!P3 LOP3.LUT R25, RZ, R9, RZ, 0x33, !PT ;  /* 0x00000009ff19b212 */ /* 0x000fe200078e33ff */
[----:B------:R-:W-:Y:S01]  /*3060*/  IMAD.WIDE.U32 R16, R31, UR8, R16 ;  /* 0x000000081f107c25 */ /* 0x000fe2000f8e0010 */
[----:B------:R-:W-:-:S03]  /*3070*/  @!P4 LOP3.LUT R27, RZ, R5, RZ, 0x33, !PT ;  /* 0x00000005ff1bc212 */ /* 0x000fc600078e33ff */
[----:B------:R-:W-:Y:S01]  /*3080*/  IMAD R15, R6, R15, R2 ;  /* 0x0000000f060f7224 */ /* 0x000fe200078e0202 */
[----:B------:R-:W-:Y:S01]  /*3090*/  IADD3 R2, PT, PT, -R27, RZ, RZ ;  /* 0x000000ff1b027210 */ /* 0x000fe20007ffe1ff */
[----:B------:R-:W-:Y:S01]  /*30a0*/  IMAD R17, R31, UR4, R17 ;  /* 0x000000041f117c24 */ /* 0x000fe2000f8e0211 */
[----:B------:R-:W0:Y:S01]  /*30b0*/  LDCU.64 UR4, c[0x0][0x420] ;  /* 0x00008400ff0477ac */ /* 0x000e220008000a00 */
[----:B------:R-:W-:Y:S02]  /*30c0*/  IMAD.MOV R8, RZ, RZ, -R25 ;  /* 0x000000ffff087224 */ /* 0x000fe400078e0a19 */
[----:B------:R-:W-:-:S04]  /*30d0*/  IMAD.WIDE R16, R11, UR7, R16 ;  /* 0x000000070b107c25 */ /* 0x000fc8000f8e0210 */
[----:B------:R-:W-:Y:S02]  /*30e0*/  IMAD R8, R9, R8, R13 ;  /* 0x0000000809087224 */ /* 0x000fe400078e020d */
[----:B------:R-:W-:-:S04]  /*30f0*/  IMAD.WIDE R6, R25, R7, RZ ;  /* 0x0000000719067225 */ /* 0x000fc800078e02ff */
[----:B------:R-:W-:Y:S01]  /*3100*/  IMAD R5, R5, R2, R18 ;  /* 0x0000000205057224 */ /* 0x000fe200078e0212 */
[----:B------:R-:W-:Y:S01]  /*3110*/  IADD3 R6, P1, P0, R6, R16, R38 ;  /* 0x0000001006067210 */ /* 0x000fe2000783e026 */
[----:B------:R-:W-:Y:S02]  /*3120*/  IMAD R2, R21, UR8, RZ ;  /* 0x0000000815027c24 */ /* 0x000fe4000f8e02ff */
[----:B------:R-:W-:Y:S01]  /*3130*/  IMAD R9, R10, UR7, RZ ;  /* 0x000000070a097c24 */ /* 0x000fe2000f8e02ff */
[----:B------:R-:W-:Y:S01]  /*3140*/  IADD3.X R7, PT, PT, R7, R17, R39, P1, P0 ;  /* 0x0000001107077210 */ /* 0x000fe20000fe0427 */
[----:B------:R-:W-:-:S04]  /*3150*/  IMAD.WIDE R10, R15, R2, RZ ;  /* 0x000000020f0a7225 */ /* 0x000fc800078e02ff */
[----:B------:R-:W-:-:S04]  /*3160*/  IMAD.WIDE R8, R8, R9, RZ ;  /* 0x0000000908087225 */ /* 0x000fc800078e02ff */
        /* <DEDUP_REMOVED lines=10> */
.L_x_322:
[----:B------:R-:W0:Y:S01]  /*3210*/  LDC.64 R4, c[0x0][0x420] ;  /* 0x00010800ff047b82 */ /* 0x000e220000000a00 */
[----:B------:R-:W-:-:S05]  /*3220*/  IADD3 R2, PT, PT, R20, UR6, RZ ;  /* 0x0000000614027c10 */ /* 0x000fca000fffe0ff */
[----:B0-----:R-:W-:-:S05]  /*3230*/  IMAD.WIDE.U32 R2, R2, 0x4, R4 ;  /* 0x0000000402027825 */ /* 0x001fca00078e0004 */
[----:B------:R1:W-:Y:S02]  /*3240*/  STG.E desc[UR10][R2.64], R28 ;  /* 0x0000001c02007986 */ /* 0x0003e4000c10190a */
.L_x_321:
[----:B------:R-:W-:Y:S05]  /*3250*/  BSYNC.RECONVERGENT B1 ;  /* 0x0000000000017941 */ /* 0x000fea0003800200 */
.L_x_320:
[----:B------:R-:W2:Y:S01]  /*3260*/  LDCU UR7, c[0x0][0x534] ;  /* 0x0000a680ff0777ac */ /* 0x000ea20008000800 */
[----:B-1----:R-:W-:Y:S01]  /*3270*/  LOP3.LUT R3, R0, 0x1f, RZ, 0xc0, !PT ;  /* 0x0000001f00037812 */ /* 0x002fe200078ec0ff */
[----:B------:R-:W1:Y:S01]  /*3280*/  S2UR UR8, SR_CgaCtaId ;  /* 0x00000000000879c3 */ /* 0x000e620000008800 */
[----:B------:R-:W-:Y:S01]  /*3290*/  IMAD.SHL.U32 R26, R20, 0x4, RZ ;  /* 0x00000004141a7824 */ /* 0x000fe200078e00ff */
[----:B------:R-:W-:Y:S01]  /*32a0*/  UMOV UR4, 0x400 ;  /* 0x0000040000047882 */ /* 0x000fe20000000000 */
[----:B------:R-:W-:Y:S01]  /*32b0*/  LOP3.LUT R2, R3, 0x20, RZ, 0xfc, !PT ;  /* 0x0000002003027812 */ /* 0x000fe200078efcff */
[----:B------:R-:W-:Y:S02]  /*32c0*/  IMAD.SHL.U32 R11, R0, 0x4, RZ ;  /* 0x00000004000b7824 */ /* 0x000fe400078e00ff */
[----:B------:R-:W-:Y:S02]  /*32d0*/  IMAD.MOV.U32 R9, RZ, RZ, RZ ;  /* 0x000000ffff097224 */ /* 0x000fe400078e00ff */
[----:B------:R-:W3:Y:S01]  /*32e0*/  LDC R13, c[0x0][0x44c] ;  /* 0x00011300ff0d7b82 */ /* 0x000ee20000000800 */
[----:B------:R-:W-:-:S02]  /*32f0*/  LOP3.LUT R11, R11, 0x7c, RZ, 0xc0, !PT ;  /* 0x0000007c0b0b7812 */ /* 0x000fc400078ec0ff */
[----:B--2---:R-:W-:Y:S01]  /*3300*/  ISETP.GE.AND P1, PT, R3, UR7, PT ;  /* 0x0000000703007c0c */ /* 0x004fe2000bf26270 */
[----:B------:R-:W-:Y:S01]  /*3310*/  UISETP.GE.AND UP0, UPT, UR7, 0x1, UPT ;  /* 0x000000010700788c */ /* 0x000fe2000bf06270 */
[----:B------:R-:W-:Y:S02]  /*3320*/  ISETP.GE.AND P0, PT, R2, UR7, PT ;  /* 0x0000000702007c0c */ /* 0x000fe4000bf06270 */
[C---:B------:R-:W-:Y:S02]  /*3330*/  ISETP.GT.U32.OR P1, PT, R0.reuse, 0x7f, P1 ;  /* 0x0000007f0000780c */ /* 0x040fe40000f24470 */
[----:B------:R-:W-:Y:S01]  /*3340*/  ISETP.GT.U32.OR P0, PT, R0, 0x7f, P0 ;  /* 0x0000007f0000780c */ /* 0x000fe20000704470 */
[----:B-1----:R-:W-:-:S06]  /*3350*/  ULEA UR8, UR8, UR4, 0x18 ;  /* 0x0000000408087291 */ /* 0x002fcc000f8ec0ff */
[----:B------:R-:W-:-:S04]  /*3360*/  VIADD R10, R26, UR8 ;  /* 0x000000081a0a7c36 */ /* 0x000fc80008000000 */
[C---:B------:R-:W-:Y:S01]  /*3370*/  @!P1 FADD.FTZ R30, -R28.reuse, R30 ;  /* 0x0000001e1c1e9221 */ /* 0x040fe20000010100 */
[C-C-:B0-----:R-:W-:Y:S02]  /*3380*/  @!P1 IMAD R5, R3.reuse, 0x14, R10.reuse ;  /* 0x0000001403059824 */ /* 0x141fe400078e020a */
[----:B------:R-:W-:Y:S01]  /*3390*/  @!P0 FADD.FTZ R4, -R28, R29 ;  /* 0x0000001d1c048221 */ /* 0x000fe20000010100 */
[----:B------:R-:W-:Y:S02]  /*33a0*/  @!P0 IMAD R7, R3, 0x14, R10 ;  /* 0x0000001403078824 */ /* 0x000fe400078e020a */
[----:B------:R-:W-:Y:S01]  /*33b0*/  @!P1 FMUL.FTZ R6, R30, 1.4426950216293334961 ;  /* 0x3fb8aa3b1e069820 */ /* 0x000fe20000410000 */
[----:B------:R-:W-:Y:S02]  /*33c0*/  IMAD.SHL.U32 R28, R0, 0x8, RZ ;  /* 0x00000008001c7824 */ /* 0x000fe400078e00ff */
[----:B------:R-:W-:Y:S01]  /*33d0*/  @!P0 FMUL.FTZ R4, R4, 1.4426950216293334961 ;  /* 0x3fb8aa3b04048820 */ /* 0x000fe20000410000 */
[----:B---3--:R-:W-:Y:S01]  /*33e0*/  IMAD R29, R13, UR6, RZ ;  /* 0x000000060d1d7c24 */ /* 0x008fe2000f8e02ff */
[----:B------:R-:W-:Y:S01]  /*33f0*/  CS2R R2, SRZ ;  /* 0x0000000000027805 */ /* 0x000fe2000001ff00 */
[----:B------:R-:W-:Y:S01]  /*3400*/  IMAD.MOV.U32 R0, RZ, RZ, RZ ;  /* 0x000000ffff007224 */ /* 0x000fe200078e00ff */
[----:B------:R-:W0:Y:S01]  /*3410*/  @!P1 MUFU.EX2 R6, R6 ;  /* 0x0000000600069308 */ /* 0x000e220000000800 */
[----:B------:R-:W-:-:S03]  /*3420*/  LOP3.LUT R28, R11, 0x1f00, R28, 0xf8, !PT ;  /* 0x00001f000b1c7812 */ /* 0x000fc600078ef81c */
[----:B------:R-:W1:Y:S01]  /*3430*/  @!P0 MUFU.EX2 R4, R4 ;  /* 0x0000000400048308 */ /* 0x000e620000000800 */
[----:B0-----:R-:W-:Y:S04]  /*3440*/  @!P1 STS [R5], R6 ;  /* 0x0000000605009388 */ /* 0x001fe80000000800 */
[----:B-1----:R0:W-:Y:S01]  /*3450*/  @!P0 STS [R7+0x280], R4 ;  /* 0x0002800407008388 */ /* 0x0021e20000000800 */
[----:B------:R-:W-:Y:S01]  /*3460*/  BAR.SYNC.DEFER_BLOCKING 0x0 ;  /* 0x0000000000007b1d */ /* 0x000fe20000010000 */
[----:B------:R-:W-:-:S04]  /*3470*/  IADD3 R28, P0, PT, R29, R28, RZ ;  /* 0x0000001c1d1c7210 */ /* 0x000fc80007f1e0ff */
[----:B------:R-:W-:Y:S02]  /*3480*/  LEA.HI.X.SX32 R29, R29, RZ, 0x1, P0 ;  /* 0x000000ff1d1d7211 */ /* 0x000fe400000f0eff */
[----:B0-----:R-:W-:Y:S02]  /*3490*/  CS2R R4, SRZ ;  /* 0x0000000000047805 */ /* 0x001fe4000001ff00 */
[----:B------:R-:W-:Y:S01]  /*34a0*/  CS2R R6, SRZ ;  /* 0x0000000000067805 */ /* 0x000fe2000001ff00 */
[----:B------:R-:W-:Y:S06]  /*34b0*/  BRA.U !UP0, `(.L_x_328) ;  /* 0x0000000508a07547 */ /* 0x000fec000b800000 */
[----:B------:R-:W0:Y:S01]  /*34c0*/  LDCU.64 UR4, c[0x0][0x3f8] ;  /* 0x00007f00ff0477ac */ /* 0x000e220008000a00 */
[----:B------:R-:W-:Y:S01]  /*34d0*/  SHF.L.U64.HI R29, R28, 0x2, R29 ;  /* 0x000000021c1d7819 */ /* 0x000fe2000001021d */
[C---:B------:R-:W-:Y:S01]  /*34e0*/  IMAD R24, R22.reuse, R13, RZ ;  /* 0x0000000d16187224 */ /* 0x040fe200078e02ff */
[----:B------:R-:W-:Y:S01]  /*34f0*/  CS2R R18, SRZ ;  /* 0x0000000000127805 */ /* 0x000fe2000001ff00 */
[----:B------:R-:W-:Y:S01]  /*3500*/  UISETP.GE.U32.AND UP1, UPT, UR7, 0x4, UPT ;  /* 0x000000040700788c */ /* 0x000fe2000bf26070 */
[----:B------:R-:W-:Y:S01]  /*3510*/  VIADD R25, R22, -UR6 ;  /* 0x8000000616197c36 */ /* 0x000fe20008000000 */
[----:B------:R-:W-:Y:S01]  /*3520*/  CS2R R16, SRZ ;  /* 0x0000000000107805 */ /* 0x000fe2000001ff00 */
[----:B------:R-:W-:Y:S01]  /*3530*/  IMAD.MOV.U32 R23, RZ, RZ, RZ ;  /* 0x000000ffff177224 */ /* 0x000fe200078e00ff */
[----:B------:R-:W-:Y:S01]  /*3540*/  CS2R R14, SRZ ;  /* 0x00000000000e7805 */ /* 0x000fe2000001ff00 */
[----:B------:R-:W-:Y:S01]  /*3550*/  IMAD.MOV.U32 R0, RZ, RZ, RZ ;  /* 0x000000ffff007224 */ /* 0x000fe200078e00ff */
[----:B------:R-:W-:-:S02]  /*3560*/  CS2R R12, SRZ ;  /* 0x00000000000c7805 */ /* 0x000fc4000001ff00 */
[----:B0-----:R-:W-:Y:S01]  /*3570*/  LEA R28, P0, R28, UR4, 0x2 ;  /* 0x000000041c1c7c11 */ /* 0x001fe2000f8010ff */
[----:B------:R-:W-:-:S03]  /*3580*/  ULOP3.LUT UR4, UR7, 0x3, URZ, 0xc0, !UPT ;  /* 0x0000000307047892 */ /* 0x000fc6000f8ec0ff */
[----:B------:R-:W-:Y:S01]  /*3590*/  IADD3.X R29, PT, PT, R29, UR5, RZ, P0, !PT ;  /* 0x000000051d1d7c10 */ /* 0x000fe200087fe4ff */
[----:B------:R-:W-:Y:S01]  /*35a0*/  UISETP.NE.AND UP0, UPT, UR4, URZ, UPT ;  /* 0x000000ff0400728c */ /* 0x000fe2000bf05270 */
[----:B------:R-:W-:Y:S10]  /*35b0*/  BRA.U !UP1, `(.L_x_329) ;  /* 0x0000000109fc7547 */ /* 0x000ff4000b800000 */
[----:B------:R-:W-:Y:S01]  /*35c0*/  ULOP3.LUT UR7, UR7, 0x7ffffffc, URZ, 0xc0, !UPT ;  /* 0x7ffffffc07077892 */ /* 0x000fe2000f8ec0ff */
[----:B------:R-:W-:Y:S01]  /*35d0*/  VIADD R10, R10, 0x28 ;  /* 0x000000280a0a7836 */ /* 0x000fe20000000000 */
[----:B------:R-:W-:Y:S01]  /*35e0*/  ISETP.GE.AND P1, PT, R20, R25, PT ;  /* 0x000000191400720c */ /* 0x000fe20003f26270 */
[----:B------:R-:W-:Y:S01]  /*35f0*/  IMAD.MOV.U32 R0, RZ, RZ, RZ ;  /* 0x000000ffff007224 */ /* 0x000fe200078e00ff */
[----:B------:R-:W-:Y:S02]  /*3600*/  CS2R R2, SRZ ;  /* 0x0000000000027805 */ /* 0x000fe4000001ff00 */
[----:B------:R-:W-:Y:S02]  /*3610*/  CS2R R4, SRZ ;  /* 0x0000000000047805 */ /* 0x000fe4000001ff00 */
[----:B------:R-:W-:Y:S01]  /*3620*/  CS2R R6, SRZ ;  /* 0x0000000000067805 */ /* 0x000fe2000001ff00 */
[----:B------:R-:W-:Y:S01]  /*3630*/  IMAD.MOV.U32 R9, RZ, RZ, RZ ;  /* 0x000000ffff097224 */ /* 0x000fe200078e00ff */
[----:B------:R-:W-:Y:S01]  /*3640*/  UIADD3 UR5, UPT, UPT, -UR7, URZ, URZ ;  /* 0x000000ff07057290 */ /* 0x000fe2000fffe1ff */
[----:B------:R-:W-:-:S11]  /*3650*/  IMAD.U32 R23, RZ, RZ, UR7 ;  /* 0x00000007ff177e24 */ /* 0x000fd6000f8e00ff */
.L_x_330:
        /* <DEDUP_REMOVED lines=53> */
.L_x_329:
[----:B------:R-:W-:Y:S05]  /*39b0*/  BRA.U !UP0, `(.L_x_328) ;  /* 0x0000000108607547 */ /* 0x000fea000b800000 */
[----:B------:R-:W-:Y:S01]  /*39c0*/  IMAD R23, R23, 0x14, R26 ;  /* 0x0000001417177824 */ /* 0x000fe200078e021a */
[----:B------:R-:W-:Y:S01]  /*39d0*/  IADD3 R28, P1, PT, R28, 0x200, RZ ;  /* 0x000002001c1c7810 */ /* 0x000fe20007f3e0ff */
[----:B------:R-:W-:Y:S01]  /*39e0*/  UIADD3 UR4, UPT, UPT, -UR4, URZ, URZ ;  /* 0x000000ff04047290 */ /* 0x000fe2000fffe1ff */
[----:B------:R-:W-:Y:S01]  /*39f0*/  ISETP.GE.AND P0, PT, R20, R25, PT ;  /* 0x000000191400720c */ /* 0x000fe20003f06270 */
[----:B------:R-:W-:Y:S01]  /*3a00*/  IMAD.WIDE R24, R24, 0x4, RZ ;  /* 0x0000000418187825 */ /* 0x000fe200078e02ff */
[----:B------:R-:W-:Y:S02]  /*3a10*/  IADD3 R10, PT, PT, R23, UR8, RZ ;  /* 0x00000008170a7c10 */ /* 0x000fe4000fffe0ff */
[----:B------:R-:W-:-:S09]  /*3a20*/  IADD3.X R29, PT, PT, RZ, R29, RZ, P1, !PT ;  /* 0x0000001dff1d7210 */ /* 0x000fd20000ffe4ff */
.L_x_331:
        /* <DEDUP_REMOVED lines=17> */
.L_x_328:
[----:B------:R-:W-:-:S04]  /*3b40*/  IADD3 R20, PT, PT, R20, UR6, RZ ;  /* 0x0000000614147c10 */ /* 0x000fc8000fffe0ff */
[----:B------:R-:W-:-:S13]  /*3b50*/  ISETP.GE.AND P0, PT, R20, R22, PT ;  /* 0x000000161400720c */ /* 0x000fda0003f06270 */
[----:B------:R-:W-:Y:S05]  /*3b60*/  @P0 EXIT ;  /* 0x000000000000094d */ /* 0x000fea0003800000 */
[-C--:B------:R-:W-:Y:S01]  /*3b70*/  IABS R14, R21.reuse ;  /* 0x00000015000e7213 */ /* 0x080fe20000000000 */
[----:B------:R-:W0:Y:S01]  /*3b80*/  LDC R10, c[0x0][0x434] ;  /* 0x00010d00ff0a7b82 */ /* 0x000e220000000800 */
[----:B------:R-:W-:Y:S01]  /*3b90*/  IABS R16, R20 ;  /* 0x0000001400107213 */ /* 0x000fe20000000000 */
[----:B------:R-:W1:Y:S01]  /*3ba0*/  LDCU.128 UR4, c[0x0][0x400] ;  /* 0x00008000ff0477ac */ /* 0x000e620008000c00 */
[----:B------:R-:W2:Y:S01]  /*3bb0*/  I2F.RP R12, R14 ;  /* 0x0000000e000c7306 */ /* 0x000ea20000209400 */
[----:B------:R-:W-:Y:S01]  /*3bc0*/  IABS R15, R21 ;  /* 0x00000015000f7213 */ /* 0x000fe20000000000 */
[----:B------:R-:W3:Y:S01]  /*3bd0*/  LDCU.64 UR8, c[0x0][0x410] ;  /* 0x00008200ff0877ac */ /* 0x000ee20008000a00 */
[----:B------:R-:W-:-:S03]  /*3be0*/  F2FP.F16.F32.PACK_AB R6, R6, R9 ;  /* 0x000000090606723e */ /* 0x000fc600000000ff */
[----:B------:R-:W-:Y:S01]  /*3bf0*/  IMAD.MOV R15, RZ, RZ, -R15 ;  /* 0x000000ffff0f7224 */ /* 0x000fe200078e0a0f */
[----:B------:R-:W-:Y:S02]  /*3c00*/  F2FP.F16.F32.PACK_AB R7, R4, R7 ;  /* 0x000000070407723e */ /* 0x000fe400000000ff */
[----:B------:R-:W-:Y:S02]  /*3c10*/  F2FP.F16.F32.PACK_AB R2, R2, R5 ;  /* 0x000000050202723e */ /* 0x000fe400000000ff */
[----:B------:R-:W-:Y:S01]  /*3c20*/  F2FP.F16.F32.PACK_AB R3, R0, R3 ;  /* 0x000000030003723e */ /* 0x000fe200000000ff */
[----:B--2---:R-:W2:Y:S02]  /*3c30*/  MUFU.RCP R18, R12 ;  /* 0x0000000c00127308 */ /* 0x004ea40000001000 */
[----:B--2---:R-:W-:-:S06]  /*3c40*/  VIADD R18, R18, 0xffffffe ;  /* 0x0ffffffe12127836 */ /* 0x004fcc0000000000 */
[----:B------:R-:W2:Y:S02]  /*3c50*/  F2I.FTZ.U32.TRUNC.NTZ R19, R18 ;  /* 0x0000001200137305 */ /* 0x000ea4000021f000 */
[----:B--2---:R-:W-:Y:S02]  /*3c60*/  IMAD.MOV R8, RZ, RZ, -R19 ;  /* 0x000000ffff087224 */ /* 0x004fe400078e0a13 */
[----:B------:R-:W-:Y:S02]  /*3c70*/  HFMA2 R18, -RZ, RZ, 0, 0 ;  /* 0x00000000ff127431 */ /* 0x000fe400000001ff */
[----:B------:R-:W-:Y:S01]  /*3c80*/  IMAD R13, R8, R14, RZ ;  /* 0x0000000e080d7224 */ /* 0x000fe200078e02ff */
[----:B0-----:R-:W-:-:S03]  /*3c90*/  IABS R8, R10 ;  /* 0x0000000a00087213 */ /* 0x001fc60000000000 */
[----:B------:R-:W-:-:S06]  /*3ca0*/  IMAD.HI.U32 R13, R19, R13, R18 ;  /* 0x0000000d130d7227 */ /* 0x000fcc00078e0012 */
[----:B------:R-:W-:Y:S02]  /*3cb0*/  IMAD.HI.U32 R12, R13, R16, RZ ;  /* 0x000000100d0c7227 */ /* 0x000fe400078e00ff */
[----:B------:R-:W0:Y:S02]  /*3cc0*/  I2F.RP R13, R8 ;  /* 0x00000008000d7306 */ /* 0x000e240000209400 */
[----:B------:R-:W-:-:S05]  /*3cd0*/  IMAD R15, R12, R15, R16 ;  /* 0x0000000f0c0f7224 */ /* 0x000fca00078e0210 */
[----:B------:R-:W-:Y:S01]  /*3ce0*/  ISETP.GT.U32.AND P1, PT, R14, R15, PT ;  /* 0x0000000f0e00720c */ /* 0x000fe20003f24070 */
[----:B0-----:R-:W0:-:S12]  /*3cf0*/  MUFU.RCP R13, R13 ;  /* 0x0000000d000d7308 */ /* 0x001e180000001000 */
[----:B------:R-:W-:Y:S01]  /*3d00*/  @!P1 IMAD.IADD R15, R15, 0x1, -R14 ;  /* 0x000000010f0f9824 */ /* 0x000fe200078e0a0e */
[----:B------:R-:W-:Y:S02]  /*3d10*/  @!P1 IADD3 R12, PT, PT, R12, 0x1, RZ ;  /* 0x000000010c0c9810 */ /* 0x000fe40007ffe0ff */
[----:B------:R-:W-:Y:S02]  /*3d20*/  ISETP.NE.AND P1, PT, R21, RZ, PT ;  /* 0x000000ff1500720c */ /* 0x000fe40003f25270 */
[----:B------:R-:W-:Y:S02]  /*3d30*/  ISETP.GE.U32.AND P2, PT, R15, R14, PT ;  /* 0x0000000e0f00720c */ /* 0x000fe40003f46070 */
[----:B------:R-:W-:-:S04]  /*3d40*/  LOP3.LUT R14, R20, R21, RZ, 0x3c, !PT ;  /* 0x00000015140e7212 */ /* 0x000fc800078e3cff */
[----:B------:R-:W-:Y:S01]  /*3d50*/  ISETP.GE.AND P0, PT, R14, RZ, PT ;  /* 0x000000ff0e00720c */ /* 0x000fe20003f06270 */
[----:B0-----:R-:W-:-:S04]  /*3d60*/  VIADD R14, R13, 0xffffffe ;  /* 0x0ffffffe0d0e7836 */ /* 0x001fc80000000000 */
[----:B------:R0:W2:Y:S02]  /*3d70*/  F2I.FTZ.U32.TRUNC.NTZ R15, R14 ;  /* 0x0000000e000f7305 */ /* 0x0000a4000021f000 */
[----:B------:R-:W-:-:S06]  /*3d80*/  @P2 VIADD R12, R12, 0x1 ;  /* 0x000000010c0c2836 */ /* 0x000fcc0000000000 */
[----:B------:R-:W-:Y:S02]  /*3d90*/  @!P0 IADD3 R12, PT, PT, -R12, RZ, RZ ;  /* 0x000000ff0c0c8210 */ /* 0x000fe40007ffe1ff */
[----:B------:R-:W-:-:S05]  /*3da0*/  @!P1 LOP3.LUT R12, RZ, R21, RZ, 0x33, !PT ;  /* 0x00000015ff0c9212 */ /* 0x000fca00078e33ff */
[----:B------:R-:W-:Y:S01]  /*3db0*/  IMAD R21, R21, R12, RZ ;  /* 0x0000000c15157224 */ /* 0x000fe200078e02ff */
[----:B0-----:R-:W-:Y:S01]  /*3dc0*/  MOV R14, RZ ;  /* 0x000000ff000e7202 */ /* 0x001fe20000000f00 */
[----:B--2---:R-:W-:Y:S02]  /*3dd0*/  IMAD.MOV R13, RZ, RZ, -R15 ;  /* 0x000000ffff0d7224 */ /* 0x004fe400078e0a0f */
[----:B------:R-:W-:Y:S02]  /*3de0*/  IMAD.IADD R19, R20, 0x1, -R21 ;  /* 0x0000000114137824 */ /* 0x000fe400078e0a15 */
[----:B------:R-:W-:-:S03]  /*3df0*/  IMAD R17, R13, R8, RZ ;  /* 0x000000080d117224 */ /* 0x000fc600078e02ff */
[----:B------:R-:W-:Y:S01]  /*3e00*/  IABS R13, R19 ;  /* 0x00000013000d7213 */ /* 0x000fe20000000000 */
[----:B------:R-:W-:Y:S01]  /*3e10*/  IMAD.HI.U32 R17, R15, R17, R14 ;  /* 0x000000110f117227 */ /* 0x000fe200078e000e */
[----:B------:R-:W-:-:S04]  /*3e20*/  LOP3.LUT R19, R19, R10, RZ, 0x3c, !PT ;  /* 0x0000000a13137212 */ /* 0x000fc800078e3cff */
[----:B------:R-:W-:Y:S01]  /*3e30*/  ISETP.GE.AND P1, PT, R19, RZ, PT ;  /* 0x000000ff1300720c */ /* 0x000fe20003f26270 */
[----:B------:R-:W-:-:S04]  /*3e40*/  IMAD.HI.U32 R17, R17, R13, RZ ;  /* 0x0000000d11117227 */ /* 0x000fc800078e00ff */
[----:B------:R-:W-:-:S04]  /*3e50*/  IMAD.MOV R14, RZ, RZ, -R17 ;  /* 0x000000ffff0e7224 */ /* 0x000fc800078e0a11 */
[----:B------:R-:W-:Y:S02]  /*3e60*/  IMAD R13, R8, R14, R13 ;  /* 0x0000000e080d7224 */ /* 0x000fe400078e020d */
[----:B-1----:R-:W-:-:S03]  /*3e70*/  IMAD.WIDE.U32 R14, R12, UR4, RZ ;  /* 0x000000040c0e7c25 */ /* 0x002fc6000f8e00ff */
[----:B------:R-:W-:-:S13]  /*3e80*/  ISETP.GT.U32.AND P0, PT, R8, R13, PT ;  /* 0x0000000d0800720c */ /* 0x000fda0003f04070 */
[----:B------:R-:W-:Y:S01]  /*3e90*/  @!P0 IMAD.IADD R13, R13, 0x1, -R8 ;  /* 0x000000010d0d8824 */ /* 0x000fe200078e0a08 */
[----:B------:R-:W-:Y:S02]  /*3ea0*/  @!P0 IADD3 R17, PT, PT, R17, 0x1, RZ ;  /* 0x0000000111118810 */ /* 0x000fe40007ffe0ff */
        /* <DEDUP_REMOVED lines=28> */
        .weak           $__internal_8_$__cuda_sm20_div_s64
        .type           $__internal_8_$__cuda_sm20_div_s64,@function
        .size           $__internal_8_$__cuda_sm20_div_s64,(.L_x_4048 - $__internal_8_$__cuda_sm20_div_s64)
$__internal_8_$__cuda_sm20_div_s64:
        /* <DEDUP_REMOVED lines=28> */
[C---:B------:R-:W-:Y:S01]  /*4230*/  IMAD R13, R35.reuse, R33, R43 ;  /* 0x00000021230d7224 */ /* 0x040fe200078e022b */
[----:B------:R-:W-:Y:S01]  /*4240*/  IADD3 R25, P0, PT, RZ, -R42, RZ ;  /* 0x8000002aff197210 */ /* 0x000fe20007f1e0ff */
[----:B------:R-:W-:Y:S02]  /*4250*/  IMAD.MOV.U32 R43, RZ, RZ, RZ ;  /* 0x000000ffff2b7224 */ /* 0x000fe400078e00ff */
        /* <DEDUP_REMOVED lines=8> */
[----:B------:R-:W-:-:S04]  /*42e0*/  IADD3 R26, P0, PT, RZ, -R27, RZ ;  /* 0x8000001bff1a7210 */ /* 0x000fc80007f1e0ff */
        /* <DEDUP_REMOVED lines=17> */
[----:B------:R-:W-:-:S03]  /*4400*/  ISETP.GE.U32.AND P2, PT, R14, R32, PT ;  /* 0x000000200e00720c */ /* 0x000fc60003f46070 */
[----:B------:R-:W-:Y:S01]  /*4410*/  IMAD.X R13, R13, 0x1, ~R34, P0 ;  /* 0x000000010d0d7824 */ /* 0x000fe200000e0e22 */
[----:B------:R-:W-:-:S04]  /*4420*/  IADD3 R25, P0, PT, R14, -R32, RZ ;  /* 0x800000200e197210 */ /* 0x000fc80007f1e0ff */
[----:B------:R-:W-:-:S04]  /*4430*/  ISETP.GE.U32.AND.EX P2, PT, R13, R33, PT, P2 ;  /* 0x000000210d00720c */ /* 0x000fc80003f46120 */
[----:B------:R-:W-:Y:S01]  /*4440*/  SEL R25, R25, R14, P2 ;  /* 0x0000000e19197207 */ /* 0x000fe20001000000 */
[----:B------:R-:W-:-:S03]  /*4450*/  IMAD.X R14, R13, 0x1, ~R33, P0 ;  /* 0x000000010d0e7824 */ /* 0x000fc600000e0e21 */
[----:B------:R-:W-:Y:S02]  /*4460*/  ISETP.GE.U32.AND P1, PT, R25, R32, PT ;  /* 0x000000201900720c */ /* 0x000fe40003f26070 */
[----:B------:R-:W-:Y:S02]  /*4470*/  SEL R13, R14, R13, P2 ;  /* 0x0000000d0e0d7207 */ /* 0x000fe40001000000 */
[----:B------:R-:W-:Y:S01]  /*4480*/  LOP3.LUT R14, R17, R19, RZ, 0x3c, !PT ;  /* 0x00000013110e7212 */ /* 0x000fe200078e3cff */
[----:B------:R-:W-:Y:S01]  /*4490*/  IMAD.MOV.U32 R19, RZ, RZ, 0x0 ;  /* 0x00000000ff137424 */ /* 0x000fe200078e00ff */
[----:B------:R-:W-:Y:S02]  /*44a0*/  ISETP.GE.U32.AND.EX P1, PT, R13, R33, PT, P1 ;  /* 0x000000210d00720c */ /* 0x000fe40003f26110 */
[----:B------:R-:W-:-:S04]  /*44b0*/  IADD3 R13, P0, PT, R26, 0x1, RZ ;  /* 0x000000011a0d7810 */ /* 0x000fc80007f1e0ff */
[----:B------:R-:W-:Y:S01]  /*44c0*/  SEL R26, R13, R26, P2 ;  /* 0x0000001a0d1a7207 */ /* 0x000fe20001000000 */
[----:B------:R-:W-:-:S03]  /*44d0*/  IMAD.X R13, RZ, RZ, R2, P0 ;  /* 0x000000ffff0d7224 */ /* 0x000fc600000e0602 */
[----:B------:R-:W-:Y:S02]  /*44e0*/  IADD3 R25, P0, PT, R26, 0x1, RZ ;  /* 0x000000011a197810 */ /* 0x000fe40007f1e0ff */
[----:B------:R-:W-:Y:S02]  /*44f0*/  SEL R13, R13, R2, P2 ;  /* 0x000000020d0d7207 */ /* 0x000fe40001000000 */
[----:B------:R-:W-:Y:S02]  /*4500*/  SEL R25, R25, R26, P1 ;  /* 0x0000001a19197207 */ /* 0x000fe40000800000 */
[-C--:B------:R-:W-:Y:S02]  /*4510*/  IADD3.X R2, PT, PT, RZ, R13.reuse, RZ, P0, !PT ;  /* 0x0000000dff027210 */ /* 0x080fe400007fe4ff */
[----:B------:R-:W-:Y:S02]  /*4520*/  ISETP.GE.AND P2, PT, R14, RZ, PT ;  /* 0x000000ff0e00720c */ /* 0x000fe40003f46270 */
[----:B------:R-:W-:-:S02]  /*4530*/  SEL R13, R2, R13, P1 ;  /* 0x0000000d020d7207 */ /* 0x000fc40000800000 */
[-C--:B------:R-:W-:Y:S02]  /*4540*/  IADD3 R2, P1, PT, RZ, -R25.reuse, RZ ;  /* 0x80000019ff027210 */ /* 0x080fe40007f3e0ff */
[----:B------:R-:W-:Y:S02]  /*4550*/  ISETP.NE.U32.AND P0, PT, R24, RZ, PT ;  /* 0x000000ff1800720c */ /* 0x000fe40003f05070 */
[----:B------:R-:W-:Y:S01]  /*4560*/  SEL R2, R2, R25, !P2 ;  /* 0x0000001902027207 */ /* 0x000fe20005000000 */
[----:B------:R-:W-:Y:S01]  /*4570*/  IMAD.X R14, RZ, RZ, ~R13, P1 ;  /* 0x000000ffff0e7224 */ /* 0x000fe200008e0e0d */
[----:B------:R-:W-:-:S04]  /*4580*/  ISETP.NE.AND.EX P0, PT, R17, RZ, PT, P0 ;  /* 0x000000ff1100720c */ /* 0x000fc80003f05300 */
[----:B------:R-:W-:Y:S02]  /*4590*/  SEL R14, R14, R13, !P2 ;  /* 0x0000000d0e0e7207 */ /* 0x000fe40005000000 */
[----:B------:R-:W-:Y:S02]  /*45a0*/  SEL R2, R2, 0xffffffff, P0 ;  /* 0xffffffff02027807 */ /* 0x000fe40000000000 */
[----:B------:R-:W-:Y:S01]  /*45b0*/  SEL R13, R14, 0xffffffff, P0 ;  /* 0xffffffff0e0d7807 */ /* 0x000fe20000000000 */
[----:B------:R-:W-:Y:S06]  /*45c0*/  RET.REL.NODEC R18 `(_ZN5flash32flash_fwd_splitkv_combine_kernelI23Flash_fwd_kernel_traitsILi256ELi64ELi64ELi4ELb0ELb0EN7cutlass6half_tE19Flash_kernel_traitsILi256ELi64ELi64ELi4ES3_EELi4ELi6ELb1EEEvNS_16Flash_fwd_paramsE) ;  /* 0xffffffb8128c7950 */ /* 0x000fec0003c3ffff */
.L_x_332:
        /* <DEDUP_REMOVED lines=11> */
.L_x_4048:


//--------------------- .text._ZN5flash32flash_fwd_splitkv_combine_kernelI23Flash_fwd_kernel_traitsILi256ELi64ELi64ELi4ELb0ELb0EN7cutlass6half_tE19Flash_kernel_traitsILi256ELi64ELi64ELi4ES3_EELi4ELi5ELb1EEEvNS_16Flash_fwd_paramsE --------------------------
	.section	.text._ZN5flash32flash_fwd_splitkv_combine_kernelI23Flash_fwd_kernel_traitsILi256ELi64ELi64ELi4ELb0ELb0EN7cutlass6half_tE19Flash_kernel_traitsILi256ELi64ELi64ELi4ES3_EELi4ELi5ELb1EEEvNS_16Flash_fwd_paramsE,"ax",@progbits
	.align	128
        .global         _ZN5flash32flash_fwd_splitkv_combine_kernelI23Flash_fwd_kernel_traitsILi256ELi64ELi64ELi4ELb0ELb0EN7cutlass6half_tE19Flash_kernel_traitsILi256ELi64ELi64ELi4ES3_EELi4ELi5ELb1EEEvNS_16Flash_fwd_paramsE
        .type           _ZN5flash32flash_fwd_splitkv_combine_kernelI23Flash_fwd_kernel_traitsILi256ELi64ELi64ELi4ELb0ELb0EN7cutlass6half_tE19Flash_kernel_traitsILi256ELi64ELi64ELi4ES3_EELi4ELi5ELb1EEEvNS_16Flash_fwd_paramsE,@function
        .size           _ZN5flash32flash_fwd_splitkv_combine_kernelI23Flash_fwd_kernel_traitsILi256ELi64ELi64ELi4ELb0ELb0EN7cutlass6half_tE19Flash_kernel_traitsILi256ELi64ELi64ELi4ES3_EELi4ELi5ELb1EEEvNS_16Flash_fwd_paramsE,(.L_x_4049 - _ZN5flash32flash_fwd_splitkv_combine_kernelI23Flash_fwd_kernel_traitsILi256ELi64ELi64ELi4ELb0ELb0EN7cutlass6half_tE19Flash_kernel_traitsILi256ELi64ELi64ELi4ES3_EELi4ELi5ELb1EEEvNS_16Flash_fwd_paramsE)
        .other          _ZN5flash32flash_fwd_splitkv_combine_kernelI23Flash_fwd_kernel_traitsILi256ELi64ELi64ELi4ELb0ELb0EN7cutlass6half_tE19Flash_kernel_traitsILi256ELi64ELi64ELi4ES3_EELi4ELi5ELb1EEEvNS_16Flash_fwd_paramsE,@"STO_CUDA_ENTRY STV_DEFAULT"
_ZN5flash32flash_fwd_splitkv_combine_kernelI23Flash_fwd_kernel_traitsILi256ELi64ELi64ELi4ELb0ELb0EN7cutlass6half_tE19Flash_kernel_traitsILi256ELi64ELi64ELi4ES3_EELi4ELi5ELb1EEEvNS_16Flash_fwd_paramsE:
.text._ZN5flash32flash_fwd_splitkv_combine_kernelI23Flash_fwd_kernel_traitsILi256ELi64ELi64ELi4ELb0ELb0EN7cutlass6half_tE19Flash_kernel_traitsILi256ELi64ELi64ELi4ES3_EELi4ELi5ELb1EEEvNS_16Flash_fwd_paramsE:
        /* <DEDUP_REMOVED lines=33> */
.L_x_333:
[----:B------:R-:W-:Y:S01]  /*0210*/  IMAD.MOV.U32 R27, RZ, RZ, R22 ;  /* 0x000000ffff1b7224 */ /* 0x000fe200078e0016 */
[----:B------:R-:W-:Y:S01]  /*0220*/  MOV R24, R31 ;  /* 0x0000001f00187202 */ /* 0x000fe20000000f00 */
[----:B------:R-:W-:Y:S01]  /*0230*/  IMAD.MOV.U32 R19, RZ, RZ, R3 ;  /* 0x000000ffff137224 */ /* 0x000fe200078e0003 */
[----:B------:R-:W-:Y:S02]  /*0240*/  MOV R17, R16 ;  /* 0x0000001000117202 */ /* 0x000fe40000000f00 */
[----:B------:R-:W-:Y:S02]  /*0250*/  MOV R18, 0x270 ;  /* 0x0000027000127802 */ /* 0x000fe40000000f00 */
[----:B------:R-:W-:Y:S05]  /*0260*/  CALL.REL.NOINC `($__internal_9_$__cuda_sm20_div_s64) ;  /* 0x0000003c00247944 */ /* 0x000fea0003c00000 */
[----:B------:R-:W-:-:S07]  /*0270*/  MOV R12, R2 ;  /* 0x00000002000c7202 */ /* 0x000fce0000000f00 */
.L_x_334:
        /* <DEDUP_REMOVED lines=30> */
.L_x_336:
[----:B------:R-:W-:Y:S01]  /*0460*/  IMAD.MOV.U32 R27, RZ, RZ, R12 ;  /* 0x000000ffff1b7224 */ /* 0x000fe200078e000c */
[----:B------:R-:W-:Y:S02]  /*0470*/  MOV R19, R13 ;  /* 0x0000000d00137202 */ /* 0x000fe40000000f00 */
[----:B------:R-:W-:Y:S02]  /*0480*/  MOV R18, 0x4a0 ;  /* 0x000004a000127802 */ /* 0x000fe40000000f00 */
[----:B------:R-:W-:Y:S05]  /*0490*/  CALL.REL.NOINC `($__internal_9_$__cuda_sm20_div_s64) ;  /* 0x0000003800987944 */ /* 0x000fea0003c00000 */
[----:B------:R-:W-:Y:S02]  /*04a0*/  MOV R28, R2 ;  /* 0x00000002001c7202 */ /* 0x000fe40000000f00 */
[----:B------:R-:W-:Y:S02]  /*04b0*/  MOV R29, R13 ;  /* 0x0000000d001d7202 */ /* 0x000fe40000000f00 */
.L_x_337:
[----:B------:R-:W-:Y:S05]  /*04c0*/  BSYNC.RECONVERGENT B0 ;  /* 0x0000000000007941 */ /* 0x000fea0003800200 */
.L_x_335:
        /* <DEDUP_REMOVED lines=55> */
.L_x_339:
[----:B------:R-:W-:Y:S01]  /*0840*/  IMAD.MOV.U32 R27, RZ, RZ, R24 ;  /* 0x000000ffff1b7224 */ /* 0x000fe200078e0018 */
[----:B------:R-:W-:Y:S01]  /*0850*/  MOV R24, R11 ;  /* 0x0000000b00187202 */ /* 0x000fe20000000f00 */
[----:B------:R-:W-:Y:S01]  /*0860*/  IMAD.MOV.U32 R19, RZ, RZ, R17 ;  /* 0x000000ffff137224 */ /* 0x000fe200078e0011 */
[----:B------:R-:W-:Y:S02]  /*0870*/  MOV R17, R12 ;  /* 0x0000000c00117202 */ /* 0x000fe40000000f00 */
[----:B------:R-:W-:Y:S02]  /*0880*/  MOV R18, 0x8a0 ;  /* 0x000008a000127802 */ /* 0x000fe40000000f00 */
[----:B------:R-:W-:Y:S05]  /*0890*/  CALL.REL.NOINC `($__internal_9_$__cuda_sm20_div_s64) ;  /* 0x0000003400987944 */ /* 0x000fea0003c00000 */
[----:B------:R-:W-:Y:S02]  /*08a0*/  MOV R18, R2 ;  /* 0x0000000200127202 */ /* 0x000fe40000000f00 */
[----:B------:R-:W-:Y:S02]  /*08b0*/  MOV R19, R13 ;  /* 0x0000000d00137202 */ /* 0x000fe40000000f00 */
.L_x_340:
[----:B------:R-:W-:Y:S05]  /*08c0*/  BSYNC.RECONVERGENT B0 ;  /* 0x0000000000007941 */ /* 0x000fea0003800200 */
.L_x_338:
        /* <DEDUP_REMOVED lines=115> */
.L_x_342:
[----:B------:R-:W-:Y:S01]  /*1000*/  IMAD.MOV.U32 R27, RZ, RZ, R18 ;  /* 0x000000ffff1b7224 */ /* 0x000fe200078e0012 */
[----:B------:R-:W-:Y:S01]  /*1010*/  MOV R24, R9 ;  /* 0x0000000900187202 */ /* 0x000fe20000000f00 */
[----:B------:R-:W-:Y:S01]  /*1020*/  IMAD.MOV.U32 R17, RZ, RZ, R8 ;  /* 0x000000ffff117224 */ /* 0x000fe200078e0008 */
[----:B------:R-:W-:Y:S02]  /*1030*/  MOV R18, 0x1050 ;  /* 0x0000105000127802 */ /* 0x000fe40000000f00 */
[----:B------:R-:W-:Y:S05]  /*1040*/  CALL.REL.NOINC `($__internal_9_$__cuda_sm20_div_s64) ;  /* 0x0000002c00ac7944 */ /* 0x000fea0003c00000 */
[----:B------:R-:W-:Y:S02]  /*1050*/  MOV R36, R2 ;  /* 0x0000000200247202 */ /* 0x000fe40000000f00 */
[----:B------:R-:W-:Y:S02]  /*1060*/  MOV R37, R13 ;  /* 0x0000000d00257202 */ /* 0x000fe40000000f00 */
.L_x_343:
[----:B------:R-:W-:Y:S05]  /*1070*/  BSYNC.RECONVERGENT B0 ;  /* 0x0000000000007941 */ /* 0x000fea0003800200 */
.L_x_341:
        /* <DEDUP_REMOVED lines=58> */
.L_x_345:
[----:B------:R-:W-:Y:S01]  /*1420*/  IMAD.MOV.U32 R27, RZ, RZ, R28 ;  /* 0x000000ffff1b7224 */ /* 0x000fe200078e001c */
[----:B------:R-:W-:Y:S01]  /*1430*/  MOV R19, R29 ;  /* 0x0000001d00137202 */ /* 0x000fe20000000f00 */
[----:B------:R-:W-:Y:S01]  /*1440*/  IMAD.MOV.U32 R24, RZ, RZ, R6 ;  /* 0x000000ffff187224 */ /* 0x000fe200078e0006 */
[----:B------:R-:W-:Y:S02]  /*1450*/  MOV R18, 0x1470 ;  /* 0x0000147000127802 */ /* 0x000fe40000000f00 */
[----:B------:R-:W-:Y:S05]  /*1460*/  CALL.REL.NOINC `($__internal_9_$__cuda_sm20_div_s64) ;  /* 0x0000002800a47944 */ /* 0x000fea0003c00000 */
[----:B------:R-:W-:Y:S02]  /*1470*/  MOV R18, R2 ;  /* 0x0000000200127202 */ /* 0x000fe40000000f00 */
[----:B------:R-:W-:Y:S02]  /*1480*/  MOV R19, R13 ;  /* 0x0000000d00137202 */ /* 0x000fe40000000f00 */
.L_x_346:
[----:B------:R-:W-:Y:S05]  /*1490*/  BSYNC.RECONVERGENT B0 ;  /* 0x0000000000007941 */ /* 0x000fea0003800200 */
.L_x_344:
[----:B------:R-:W0:Y:S01]  /*14a0*/  LDC R27, c[0x0][0x434] ;  /* 0x00010d00ff1b7b82 */ /* 0x000e220000000800 */
[----:B------:R-:W-:Y:S01]  /*14b0*/  HFMA2 R14, -RZ, RZ, 0, 0 ;  /* 0x00000000ff0e7431 */ /* 0x000fe200000001ff */
[----:B------:R-:W1:Y:S01]  /*14c0*/  LDCU UR5, c[0x0][0x534] ;  /* 0x0000a680ff0577ac */ /* 0x000e620008000800 */
[----:B------:R-:W-:Y:S01]  /*14d0*/  BSSY.RECONVERGENT B0, `(.L_x_347) ;  /* 0x000004e000007945 */ /* 0x000fe20003800200 */
[----:B------:R-:W2:Y:S01]  /*14e0*/  LDCU UR4, c[0x0][0x430] ;  /* 0x00008600ff0477ac */ /* 0x000ea20008000800 */
[----:B------:R-:W3:Y:S01]  /*14f0*/  LDCU.64 UR10, c[0x0][0x358] ;  /* 0x00006b00ff0a77ac */ /* 0x000ee20008000a00 */
        /* <DEDUP_REMOVED lines=9> */
[----:B------:R-:W-:Y:S02]  /*1590*/  IMAD.HI.U32 R5, R15, R5, R14 ;  /* 0x000000050f057227 */ /* 0x000fe400078e000e */
[----:B------:R-:W0:Y:S01]  /*15a0*/  LDC R15, c[0x0][0x3e0] ;  /* 0x0000f800ff0f7b82 */ /* 0x000e220000000800 */
[----:B------:R-:W-:Y:S02]  /*15b0*/  ISETP.GE.AND P1, PT, R0, RZ, PT ;  /* 0x000000ff0000720c */ /* 0x000fe40003f26270 */
[----:B------:R-:W4:Y:S01]  /*15c0*/  S2R R0, SR_TID.X ;  /* 0x0000000000007919 */ /* 0x000f220000002100 */
[----:B------:R-:W-:-:S04]  /*15d0*/  IMAD.HI.U32 R14, R5, R2, RZ ;  /* 0x00000002050e7227 */ /* 0x000fc800078e00ff */
[----:B------:R-:W-:-:S04]  /*15e0*/  IMAD.MOV R5, RZ, RZ, -R14 ;  /* 0x000000ffff057224 */ /* 0x000fc800078e0a0e */
[----:B------:R-:W-:Y:S01]  /*15f0*/  IMAD R2, R13, R5, R2 ;  /* 0x000000050d027224 */ /* 0x000fe200078e0202 */
[----:B------:R-:W-:-:S04]  /*1600*/  SHF.R.S32.HI R5, RZ, 0x1f, R21 ;  /* 0x0000001fff057819 */ /* 0x000fc80000011415 */
[----:B------:R-:W-:Y:S02]  /*1610*/  ISETP.GT.U32.AND P0, PT, R13, R2, PT ;  /* 0x000000020d00720c */ /* 0x000fe40003f04070 */
[----:B------:R-:W-:-:S11]  /*1620*/  LOP3.LUT R5, R5, 0x1, RZ, 0xfc, !PT ;  /* 0x0000000105057812 */ /* 0x000fd600078efcff */
[----:B------:R-:W-:Y:S01]  /*1630*/  @!P0 IMAD.IADD R2, R2, 0x1, -R13 ;  /* 0x0000000102028824 */ /* 0x000fe200078e0a0d */
[----:B------:R-:W-:Y:S02]  /*1640*/  @!P0 IADD3 R14, PT, PT, R14, 0x1, RZ ;  /* 0x000000010e0e8810 */ /* 0x000fe40007ffe0ff */
[----:B------:R-:W-:Y:S02]  /*1650*/  ISETP.NE.AND P0, PT, R27, RZ, PT ;  /* 0x000000ff1b00720c */ /* 0x000fe40003f05270 */
[----:B------:R-:W-:Y:S02]  /*1660*/  ISETP.GE.U32.AND P2, PT, R2, R13, PT ;  /* 0x0000000d0200720c */ /* 0x000fe40003f46070 */
[----:B0-----:R-:W-:Y:S02]  /*1670*/  IABS R13, R15 ;  /* 0x0000000f000d7213 */ /* 0x001fe40000000000 */
[----:B----4-:R-:W-:Y:S02]  /*1680*/  ISETP.GT.U32.AND P4, PT, R0, 0x7f, PT ;  /* 0x0000007f0000780c */ /* 0x010fe40003f84070 */
[----:B------:R-:W0:Y:S07]  /*1690*/  I2F.RP R2, R13 ;  /* 0x0000000d00027306 */ /* 0x000e2e0000209400 */
[----:B------:R-:W-:-:S04]  /*16a0*/  @P2 VIADD R14, R14, 0x1 ;  /* 0x000000010e0e2836 */ /* 0x000fc80000000000 */
[----:B------:R-:W-:Y:S01]  /*16b0*/  @!P1 IMAD.MOV R14, RZ, RZ, -R14 ;  /* 0x000000ffff0e9224 */ /* 0x000fe200078e0a0e */
[----:B------:R-:W-:Y:S01]  /*16c0*/  @!P0 LOP3.LUT R14, RZ, R27, RZ, 0x33, !PT ;  /* 0x0000001bff0e8212 */ /* 0x000fe200078e33ff */
[----:B0-----:R-:W-:Y:S04]  /*16d0*/  MUFU.RCP R2, R2 ;  /* 0x0000000200027308 */ /* 0x001fe80000001000 */
[----:B------:R-:W-:-:S05]  /*16e0*/  IMAD R5, R14, R5, RZ ;  /* 0x000000050e057224 */ /* 0x000fca00078e02ff */
[----:B------:R-:W-:-:S04]  /*16f0*/  IABS R17, R5 ;  /* 0x0000000500117213 */ /* 0x000fc80000000000 */
[----:B------:R-:W0:Y:S01]  /*1700*/  I2F.RP R20, R17 ;  /* 0x0000001100147306 */ /* 0x000e220000209400 */
[----:B------:R-:W-:Y:S01]  /*1710*/  IMAD.IADD R26, R4, 0x1, R17 ;  /* 0x00000001041a7824 */ /* 0x000fe200078e0211 */
[----:B------:R-:W-:-:S04]  /*1720*/  IABS R4, R5 ;  /* 0x0000000500047213 */ /* 0x000fc80000000000 */
[----:B------:R-:W-:Y:S01]  /*1730*/  IABS R25, R26 ;  /* 0x0000001a00197213 */ /* 0x000fe20000000000 */
[----:B------:R-:W-:Y:S01]  /*1740*/  IMAD.MOV R4, RZ, RZ, -R4 ;  /* 0x000000ffff047224 */ /* 0x000fe200078e0a04 */
[----:B0-----:R-:W0:Y:S02]  /*1750*/  MUFU.RCP R32, R20 ;  /* 0x0000001400207308 */ /* 0x001e240000001000 */
[----:B0-----:R-:W-:Y:S02]  /*1760*/  IADD3 R32, PT, PT, R32, 0xffffffe, RZ ;  /* 0x0ffffffe20207810 */ /* 0x001fe40007ffe0ff */
[----:B------:R-:W-:-:S04]  /*1770*/  SHF.R.U32.HI R20, RZ, 0x2, R0 ;  /* 0x00000002ff147819 */ /* 0x000fc80000011600 */
[----:B------:R-:W0:Y:S01]  /*1780*/  F2I.FTZ.U32.TRUNC.NTZ R33, R32 ;  /* 0x0000002000217305 */ /* 0x000e22000021f000 */
[----:B-1----:R-:W-:Y:S01]  /*1790*/  ISETP.GE.AND P0, PT, R20, UR5, PT ;  /* 0x0000000514007c0c */ /* 0x002fe2000bf06270 */
[----:B0-----:R-:W-:Y:S01]  /*17a0*/  IMAD.MOV R28, RZ, RZ, -R33 ;  /* 0x000000ffff1c7224 */ /* 0x001fe200078e0a21 */
[----:B------:R-:W-:-:S03]  /*17b0*/  MOV R32, RZ ;  /* 0x000000ff00207202 */ /* 0x000fc60000000f00 */
[----:B------:R-:W-:-:S04]  /*17c0*/  IMAD R28, R28, R17, RZ ;  /* 0x000000111c1c7224 */ /* 0x000fc800078e02ff */
[----:B------:R-:W-:Y:S01]  /*17d0*/  IMAD.HI.U32 R28, R33, R28, R32 ;  /* 0x0000001c211c7227 */ /* 0x000fe200078e0020 */
[----:B------:R-:W-:-:S04]  /*17e0*/  IADD3 R32, PT, PT, R2, 0xffffffe, RZ ;  /* 0x0ffffffe02207810 */ /* 0x000fc80007ffe0ff */
[----:B------:R-:W0:Y:S01]  /*17f0*/  F2I.FTZ.U32.TRUNC.NTZ R33, R32 ;  /* 0x0000002000217305 */ /* 0x000e22000021f000 */
[----:B------:R-:W-:-:S04]  /*1800*/  IMAD.HI.U32 R28, R28, R25, RZ ;  /* 0x000000191c1c7227 */ /* 0x000fc800078e00ff */
[----:B------:R-:W-:-:S05]  /*1810*/  IMAD R4, R28, R4, R25 ;  /* 0x000000041c047224 */ /* 0x000fca00078e0219 */
[----:B------:R-:W-:Y:S01]  /*1820*/  ISETP.GT.U32.AND P1, PT, R17, R4, PT ;  /* 0x000000041100720c */ /* 0x000fe20003f24070 */
[----:B0-----:R-:W-:Y:S02]  /*1830*/  IMAD.MOV R2, RZ, RZ, -R33 ;  /* 0x000000ffff027224 */ /* 0x001fe400078e0a21 */
[----:B------:R-:W-:Y:S02]  /*1840*/  IMAD.MOV.U32 R32, RZ, RZ, RZ ;  /* 0x000000ffff207224 */ /* 0x000fe400078e00ff */
[----:B------:R-:W-:Y:S01]  /*1850*/  IMAD R29, R2, R13, RZ ;  /* 0x0000000d021d7224 */ /* 0x000fe200078e02ff */
[----:B------:R-:W-:-:S07]  /*1860*/  MOV R2, 0xff800000 ;  /* 0xff80000000027802 */ /* 0x000fce0000000f00 */
[----:B------:R-:W-:Y:S01]  /*1870*/  @!P1 IADD3 R4, PT, PT, R4, -R17, RZ ;  /* 0x8000001104049210 */ /* 0x000fe20007ffe0ff */
[----:B------:R-:W-:-:S03]  /*1880*/  IMAD.HI.U32 R24, R33, R29, R32 ;  /* 0x0000001d21187227 */ /* 0x000fc600078e0020 */
[----:B------:R-:W-:Y:S01]  /*1890*/  ISETP.GE.U32.AND P2, PT, R4, R17, PT ;  /* 0x000000110400720c */ /* 0x000fe20003f46070 */
[----:B--2---:R-:W-:Y:S01]  /*18a0*/  IMAD R4, R27, UR4, RZ ;  /* 0x000000041b047c24 */ /* 0x004fe2000f8e02ff */
[----:B---3--:R-:W-:Y:S11]  /*18b0*/  @P0 BRA `(.L_x_348) ;  /* 0x00000000003c0947 */ /* 0x008ff60003800000 */
[----:B------:R-:W-:Y:S02]  /*18c0*/  LOP3.LUT R29, R0, 0x3, RZ, 0xc0, !PT ;  /* 0x00000003001d7812 */ /* 0x000fe400078ec0ff */
[----:B------:R-:W-:-:S04]  /*18d0*/  IADD3 R30, P3, PT, R22, -UR6, RZ ;  /* 0x80000006161e7c10 */ /* 0x000fc8000ff7e0ff */
[----:B------:R-:W-:Y:S02]  /*18e0*/  ISETP.GT.U32.AND P0, PT, R30, R29, PT ;  /* 0x0000001d1e00720c */ /* 0x000fe40003f04070 */
[----:B------:R-:W-:-:S04]  /*18f0*/  IADD3.X R27, PT, PT, R3, -0x1, RZ, P3, !PT ;  /* 0xffffffff031b7810 */ /* 0x000fc80001ffe4ff */
[----:B------:R-:W-:-:S13]  /*1900*/  ISETP.GT.AND.EX P0, PT, R27, RZ, PT, P0 ;  /* 0x000000ff1b00720c */ /* 0x000fda0003f04300 */
[----:B------:R-:W-:Y:S05]  /*1910*/  @!P0 BRA `(.L_x_348) ;  /* 0x0000000000248947 */ /* 0x000fea0003800000 */
[----:B------:R-:W0:Y:S01]  /*1920*/  LDCU.64 UR4, c[0x0][0x428] ;  /* 0x00008500ff0477ac */ /* 0x000e220008000a00 */
[----:B------:R-:W-:Y:S01]  /*1930*/  IADD3 R32, P0, PT, R29, UR6, RZ ;  /* 0x000000061d207c10 */ /* 0x000fe2000ff1e0ff */
[----:B------:R-:W-:-:S04]  /*1940*/  IMAD R3, R3, R20, RZ ;  /* 0x0000001403037224 */ /* 0x000fc800078e02ff */
[----:B------:R-:W-:Y:S02]  /*1950*/  IMAD.X R33, RZ, RZ, RZ, P0 ;  /* 0x000000ffff217224 */ /* 0x000fe400000e06ff */
[----:B------:R-:W-:-:S05]  /*1960*/  IMAD.WIDE.U32 R32, R22, R20, R32 ;  /* 0x0000001416207225 */ /* 0x000fca00078e0020 */
[----:B------:R-:W-:Y:S02]  /*1970*/  IADD3 R3, PT, PT, R33, R3, RZ ;  /* 0x0000000321037210 */ /* 0x000fe40007ffe0ff */
[----:B0-----:R-:W-:-:S04]  /*1980*/  LEA R2, P0, R32, UR4, 0x2 ;  /* 0x0000000420027c11 */ /* 0x001fc8000f8010ff */
[----:B------:R-:W-:-:S05]  /*1990*/  LEA.HI.X R3, R32, UR5, R3, 0x2, P0 ;  /* 0x0000000520037c11 */ /* 0x000fca00080f1403 */
[----:B------:R0:W5:Y:S04]  /*19a0*/  LDG.E R2, desc[UR10][R2.64] ;  /* 0x0000000a02027981 */ /* 0x000168000c1e1900 */
.L_x_348:
[----:B------:R-:W-:Y:S05]  /*19b0*/  BSYNC.RECONVERGENT B0 ;  /* 0x0000000000007941 */ /* 0x000fea0003800200 */
.L_x_347:
[----:B------:R-:W1:Y:S01]  /*19c0*/  @!P4 S2R R27, SR_CgaCtaId ;  /* 0x00000000001bc919 */ /* 0x000e620000008800 */
[----:B------:R-:W-:Y:S01]  /*19d0*/  @!P4 MOV R30, 0x400 ;  /* 0x00000400001ec802 */ /* 0x000fe20000000f00 */
[----:B------:R-:W-:Y:S01]  /*19e0*/  IMAD.MOV.U32 R29, RZ, RZ, -0x800000 ;  /* 0xff800000ff1d7424 */ /* 0x000fe200078e00ff */
[C---:B------:R-:W-:Y:S01]  /*19f0*/  ISETP.NE.AND P5, PT, R5.reuse, RZ, PT ;  /* 0x000000ff0500720c */ /* 0x040fe20003fa5270 */
[----:B0-----:R-:W0:Y:S01]  /*1a00*/  @!P4 S2R R3, SR_CgaCtaId ;  /* 0x000000000003c919 */ /* 0x001e220000008800 */
[----:B------:R-:W-:Y:S01]  /*1a10*/  IMAD.HI.U32 R24, R24, R25, RZ ;  /* 0x0000001918187227 */ /* 0x000fe200078e00ff */
[----:B------:R-:W-:Y:S03]  /*1a20*/  BSSY.RECONVERGENT B1, `(.L_x_349) ;  /* 0x000016d000017945 */ /* 0x000fe60003800200 */
[----:B------:R-:W-:Y:S02]  /*1a30*/  @!P1 VIADD R28, R28, 0x1 ;  /* 0x000000011c1c9836 */ /* 0x000fe40000000000 */
[----:B------:R-:W-:-:S02]  /*1a40*/  IMAD R4, R5, R4, RZ ;  /* 0x0000000405047224 */ /* 0x000fc400078e02ff */
[----:B------:R-:W-:Y:S01]  /*1a50*/  @P2 VIADD R28, R28, 0x1 ;  /* 0x000000011c1c2836 */ /* 0x000fe20000000000 */
[-C--:B-1----:R-:W-:Y:S02]  /*1a60*/  @!P4 LEA R27, R27, R30.reuse, 0x18 ;  /* 0x0000001e1b1bc211 */ /* 0x082fe400078ec0ff */
[----:B0-----:R-:W-:-:S03]  /*1a70*/  @!P4 LEA R3, R3, R30, 0x18 ;  /* 0x0000001e0303c211 */ /* 0x001fc600078ec0ff */
[----:B------:R-:W-:Y:S01]  /*1a80*/  @!P4 IMAD R27, R20, 0x14, R27 ;  /* 0x00000014141bc824 */ /* 0x000fe200078e021b */
[C---:B------:R-:W-:Y:S01]  /*1a90*/  LOP3.LUT R30, R0.reuse, 0x1f, RZ, 0xc0, !PT ;  /* 0x0000001f001e7812 */ /* 0x040fe200078ec0ff */
[----:B------:R-:W-:-:S04]  /*1aa0*/  @!P4 IMAD.SHL.U32 R20, R0, 0x4, RZ ;  /* 0x000000040014c824 */ /* 0x000fc800078e00ff */
[----:B------:R-:W-:Y:S01]  /*1ab0*/  @!P4 IMAD R3, R30, 0x14, R3 ;  /* 0x000000141e03c824 */ /* 0x000fe200078e0203 */
[----:B------:R-:W-:-:S05]  /*1ac0*/  @!P4 LOP3.LUT R20, R20, 0xc, RZ, 0xc0, !PT ;  /* 0x0000000c1414c812 */ /* 0x000fca00078ec0ff */
[----:B------:R-:W-:Y:S01]  /*1ad0*/  @!P4 IMAD.IADD R27, R27, 0x1, R20 ;  /* 0x000000011b1bc824 */ /* 0x000fe200078e0214 */
[----:B------:R-:W-:-:S04]  /*1ae0*/  SHF.R.U32.HI R20, RZ, 0x5, R0 ;  /* 0x00000005ff147819 */ /* 0x000fc80000011600 */
[----:B-----5:R-:W-:Y:S01]  /*1af0*/  @!P4 STS [R27], R2 ;  /* 0x000000021b00c388 */ /* 0x020fe20000000800 */
[----:B------:R-:W-:Y:S01]  /*1b00*/  @!P4 IMAD R33, R20, 0x4, R3 ;  /* 0x000000041421c824 */ /* 0x000fe200078e0203 */
[----:B------:R-:W-:Y:S06]  /*1b10*/  BAR.SYNC.DEFER_BLOCKING 0x0 ;  /* 0x0000000000007b1d */ /* 0x000fec0000010000 */
[----:B------:R-:W0:Y:S04]  /*1b20*/  @!P4 LDS R29, [R33] ;  /* 0x00000000211dc984 */ /* 0x000e280000000800 */
[----:B0-----:R-:W0:Y:S02]  /*1b30*/  SHFL.BFLY PT, R34, R29, 0x10, 0x1f ;  /* 0x0e001f001d227f89 */ /* 0x001e2400000e0000 */
[----:B0-----:R-:W-:-:S05]  /*1b40*/  FMNMX.FTZ R34, R34, R29, !PT ;  /* 0x0000001d22227209 */ /* 0x001fca0007810000 */
[----:B------:R-:W0:Y:S02]  /*1b50*/  SHFL.BFLY PT, R35, R34, 0x8, 0x1f ;  /* 0x0d001f0022237f89 */ /* 0x000e2400000e0000 */
[----:B0-----:R-:W-:Y:S01]  /*1b60*/  FMNMX.FTZ R35, R34, R35, !PT ;  /* 0x0000002322237209 */ /* 0x001fe20007810000 */
[----:B------:R-:W-:-:S04]  /*1b70*/  IMAD.MOV R34, RZ, RZ, -R24 ;  /* 0x000000ffff227224 */ /* 0x000fc800078e0a18 */
[----:B------:R-:W0:Y:S01]  /*1b80*/  SHFL.BFLY PT, R32, R35, 0x4, 0x1f ;  /* 0x0c801f0023207f89 */ /* 0x000e2200000e0000 */
[----:B------:R-:W-:Y:S01]  /*1b90*/  IMAD R40, R13, R34, R25 ;  /* 0x000000220d287224 */ /* 0x000fe200078e0219 */
        /* <DEDUP_REMOVED lines=20> */
[----:B------:R-:W-:-:S08]  /*1ce0*/  @P4 VIADD R24, R24, 0x1 ;  /* 0x0000000118184836 */ /* 0x000fd00000000000 */
[----:B------:R-:W-:Y:S01]  /*1cf0*/  @!P2 IMAD.MOV R24, RZ, RZ, -R24 ;  /* 0x000000ffff18a224 */ /* 0x000fe200078e0a18 */
[----:B------:R-:W-:Y:S02]  /*1d00*/  @!P0 LOP3.LUT R24, RZ, R15, RZ, 0x33, !PT ;  /* 0x0000000fff188212 */ /* 0x000fe400078e33ff */
[----:B------:R-:W-:Y:S01]  /*1d10*/  LOP3.LUT P0, RZ, R0, 0x39f, RZ, 0xc0, !PT ;  /* 0x0000039f00ff7812 */ /* 0x000fe2000780c0ff */
[----:B0-----:R-:W-:-:S05]  /*1d20*/  FADD.FTZ R38, R33, R38 ;  /* 0x0000002621267221 */ /* 0x001fca0000010000 */
[----:B------:R-:W0:Y:S02]  /*1d30*/  SHFL.BFLY PT, R27, R38, 0x8, 0x1f ;  /* 0x0d001f00261b7f89 */ /* 0x000e2400000e0000 */
[----:B0-----:R-:W-:-:S05]  /*1d40*/  FADD.FTZ R27, R38, R27 ;  /* 0x0000001b261b7221 */ /* 0x001fca0000010000 */
[----:B------:R-:W0:Y:S02]  /*1d50*/  SHFL.BFLY PT, R32, R27, 0x4, 0x1f ;  /* 0x0c801f001b207f89 */ /* 0x000e2400000e0000 */
[----:B0-----:R-:W-:-:S05]  /*1d60*/  FADD.FTZ R32, R27, R32 ;  /* 0x000000201b207221 */ /* 0x001fca0000010000 */
[----:B------:R-:W0:Y:S02]  /*1d70*/  SHFL.BFLY PT, R3, R32, 0x2, 0x1f ;  /* 0x0c401f0020037f89 */ /* 0x000e2400000e0000 */
[----:B0-----:R-:W-:-:S05]  /*1d80*/  FADD.FTZ R3, R32, R3 ;  /* 0x0000000320037221 */ /* 0x001fca0000010000 */
[----:B------:R-:W0:Y:S02]  /*1d90*/  SHFL.BFLY PT, R34, R3, 0x1, 0x1f ;  /* 0x0c201f0003227f89 */ /* 0x000e2400000e0000 */
[----:B0-----:R-:W-:Y:S01]  /*1da0*/  FADD.FTZ R34, R3, R34 ;  /* 0x0000002203227221 */ /* 0x001fe20000010000 */
[----:B------:R-:W-:Y:S02]  /*1db0*/  IMAD.MOV.U32 R3, RZ, RZ, R28 ;  /* 0x000000ffff037224 */ /* 0x000fe400078e001c */
[----:B------:R-:W-:Y:S02]  /*1dc0*/  IMAD.MOV.U32 R28, RZ, RZ, 0x7f800000 ;  /* 0x7f800000ff1c7424 */ /* 0x000fe400078e00ff */
[----:B------:R-:W-:Y:S01]  /*1dd0*/  FSETP.NE.FTZ.AND P1, PT, R34, RZ, PT ;  /* 0x000000ff2200720b */ /* 0x000fe20003f35000 */
[----:B------:R-:W-:Y:S01]  /*1de0*/  @!P3 IMAD.MOV R3, RZ, RZ, -R3 ;  /* 0x000000ffff03b224 */ /* 0x000fe200078e0a03 */
[----:B------:R-:W-:Y:S02]  /*1df0*/  ISETP.NE.AND P3, PT, R14, RZ, PT ;  /* 0x000000ff0e00720c */ /* 0x000fe40003f65270 */
[----:B------:R-:W-:-:S02]  /*1e00*/  @!P5 LOP3.LUT R3, RZ, R17, RZ, 0x33, !PT ;  /* 0x00000011ff03d212 */ /* 0x000fc400078e33ff */
[----:B------:R-:W-:Y:S02]  /*1e10*/  SEL R17, RZ, 0x1, !P3 ;  /* 0x00000001ff117807 */ /* 0x000fe40005800000 */
[----:B------:R-:W-:Y:S02]  /*1e20*/  SHF.R.S32.HI R14, RZ, 0x1f, R5 ;  /* 0x0000001fff0e7819 */ /* 0x000fe40000011405 */
[----:B------:R-:W-:Y:S02]  /*1e30*/  ISETP.LT.U32.AND P2, PT, R18, R3, PT ;  /* 0x000000031200720c */ /* 0x000fe40003f41070 */
[----:B------:R-:W-:Y:S01]  /*1e40*/  SHF.R.S32.HI R25, RZ, 0x1f, R3 ;  /* 0x0000001fff197819 */ /* 0x000fe20000011403 */
[----:B------:R-:W0:Y:S01]  /*1e50*/  @P1 MUFU.LG2 R13, R34 ;  /* 0x00000022000d1308 */ /* 0x000e220000000c00 */
[----:B------:R-:W-:Y:S01]  /*1e60*/  LOP3.LUT R17, R14, R17, RZ, 0xfc, !PT ;  /* 0x000000110e117212 */ /* 0x000fe200078efcff */
[----:B------:R-:W-:Y:S01]  /*1e70*/  IMAD R14, R24, R23, RZ ;  /* 0x00000017180e7224 */ /* 0x000fe200078e02ff */
[----:B------:R-:W-:-:S04]  /*1e80*/  ISETP.LT.AND.EX P2, PT, R19, R25, PT, P2 ;  /* 0x000000191300720c */ /* 0x000fc80003f41320 */
[----:B------:R-:W-:Y:S01]  /*1e90*/  SEL R5, R18, R3, P2 ;  /* 0x0000000312057207 */ /* 0x000fe20001000000 */
[----:B------:R-:W-:Y:S02]  /*1ea0*/  IMAD R3, R17, R14, RZ ;  /* 0x0000000e11037224 */ /* 0x000fe400078e02ff */
        /* <DEDUP_REMOVED lines=52> */
.L_x_352:
[----:B------:R-:W-:Y:S01]  /*21f0*/  IMAD.MOV.U32 R19, RZ, RZ, RZ ;  /* 0x000000ffff137224 */ /* 0x000fe200078e00ff */
[----:B------:R-:W-:Y:S02]  /*2200*/  MOV R24, R38 ;  /* 0x0000002600187202 */ /* 0x000fe40000000f00 */
[----:B------:R-:W-:Y:S02]  /*2210*/  MOV R18, 0x2230 ;  /* 0x0000223000127802 */ /* 0x000fe40000000f00 */
[----:B------:R-:W-:Y:S05]  /*2220*/  CALL.REL.NOINC `($__internal_9_$__cuda_sm20_div_s64) ;  /* 0x0000001c00347944 */ /* 0x000fea0003c00000 */
[----:B------:R-:W-:Y:S02]  /*2230*/  IADD3 R14, PT, PT, -R2, RZ, RZ ;  /* 0x000000ff020e7210 */ /* 0x000fe40007ffe1ff */
[----:B------:R-:W-:-:S03]  /*2240*/  MOV R39, R13 ;  /* 0x0000000d00277202 */ /* 0x000fc60000000f00 */
[----:B------:R-:W-:Y:S01]  /*2250*/  IMAD R14, R38, R14, R27 ;  /* 0x0000000e260e7224 */ /* 0x000fe200078e021b */
[----:B------:R-:W-:-:S07]  /*2260*/  MOV R38, R2 ;  /* 0x0000000200267202 */ /* 0x000fce0000000f00 */
.L_x_353:
        /* <DEDUP_REMOVED lines=60> */
.L_x_355:
[----:B------:R-:W-:Y:S01]  /*2630*/  IMAD.MOV.U32 R27, RZ, RZ, R38 ;  /* 0x000000ffff1b7224 */ /* 0x000fe200078e0026 */
[----:B------:R-:W-:Y:S01]  /*2640*/  MOV R19, R39 ;  /* 0x0000002700137202 */ /* 0x000fe20000000f00 */
[----:B------:R-:W-:Y:S01]  /*2650*/  IMAD.MOV.U32 R24, RZ, RZ, R40 ;  /* 0x000000ffff187224 */ /* 0x000fe200078e0028 */
[----:B------:R-:W-:Y:S02]  /*2660*/  MOV R18, 0x2680 ;  /* 0x0000268000127802 */ /* 0x000fe40000000f00 */
[----:B------:R-:W-:Y:S05]  /*2670*/  CALL.REL.NOINC `($__internal_9_$__cuda_sm20_div_s64) ;  /* 0x0000001800207944 */ /* 0x000fea0003c00000 */
[----:B------:R-:W-:-:S05]  /*2680*/  IADD3 R13, PT, PT, -R2, RZ, RZ ;  /* 0x000000ff020d7210 */ /* 0x000fca0007ffe1ff */
[----:B------:R-:W-:Y:S02]  /*2690*/  IMAD R38, R13, R40, R38 ;  /* 0x000000280d267224 */ /* 0x000fe400078e0226 */
.L_x_356:
[----:B------:R-:W-:Y:S05]  /*26a0*/  BSYNC.RECONVERGENT B0 ;  /* 0x0000000000007941 */ /* 0x000fea0003800200 */
.L_x_354:
        /* <DEDUP_REMOVED lines=160> */
.L_x_351:
[----:B------:R-:W0:Y:S01]  /*30b0*/  LDC.64 R4, c[0x0][0x420] ;  /* 0x00010800ff047b82 */ /* 0x000e220000000a00 */
[----:B------:R-:W-:-:S05]  /*30c0*/  IADD3 R2, PT, PT, R20, UR6, RZ ;  /* 0x0000000614027c10 */ /* 0x000fca000fffe0ff */
[----:B0-----:R-:W-:-:S05]  /*30d0*/  IMAD.WIDE.U32 R2, R2, 0x4, R4 ;  /* 0x0000000402027825 */ /* 0x001fca00078e0004 */
[----:B------:R1:W-:Y:S02]  /*30e0*/  STG.E desc[UR10][R2.64], R28 ;  /* 0x0000001c02007986 */ /* 0x0003e4000c10190a */
.L_x_350:
[----:B------:R-:W-:Y:S05]  /*30f0*/  BSYNC.RECONVERGENT B1 ;  /* 0x0000000000017941 */ /* 0x000fea0003800200 */
.L_x_349:
[----:B------:R-:W2:Y:S01]  /*3100*/  LDCU UR7, c[0x0][0x534] ;  /* 0x0000a680ff0777ac */ /* 0x000ea20008000800 */
[----:B------:R-:W3:Y:S01]  /*3110*/  LDC R13, c[0x0][0x44c] ;  /* 0x00011300ff0d7b82 */ /* 0x000ee20000000800 */
[----:B------:R-:W-:Y:S01]  /*3120*/  BSSY.RECONVERGENT B0, `(.L_x_357) ;  /* 0x000000d000007945 */ /* 0x000fe20003800200 */
[----:B--2---:R-:W-:-:S04]  /*3130*/  ISETP.GE.AND P0, PT, R30, UR7, PT ;  /* 0x000000071e007c0c */ /* 0x004fc8000bf06270 */
[----:B------:R-:W-:-:S13]  /*3140*/  ISETP.GT.U32.OR P0, PT, R0, 0x7f, P0 ;  /* 0x0000007f0000780c */ /* 0x000fda0000704470 */
[----:B------:R-:W-:Y:S05]  /*3150*/  @P0 BRA `(.L_x_358) ;  /* 0x0000000000240947 */ /* 0x000fea0003800000 */
[----:B-1----:R-:W1:Y:S01]  /*3160*/  S2R R2, SR_CgaCtaId ;  /* 0x0000000000027919 */ /* 0x002e620000008800 */
[----:B0-----:R-:W-:Y:S01]  /*3170*/  FADD.FTZ R4, -R28, R29 ;  /* 0x0000001d1c047221 */ /* 0x001fe20000010100 */
[----:B------:R-:W-:-:S03]  /*3180*/  MOV R3, 0x400 ;  /* 0x0000040000037802 */ /* 0x000fc60000000f00 */
[----:B------:R-:W-:-:S06]  /*3190*/  FMUL.FTZ R4, R4, 1.4426950216293334961 ;  /* 0x3fb8aa3b04047820 */ /* 0x000fcc0000410000 */
[----:B------:R-:W0:Y:S01]  /*31a0*/  MUFU.EX2 R4, R4 ;  /* 0x0000000400047308 */ /* 0x000e220000000800 */
[----:B-1----:R-:W-:-:S05]  /*31b0*/  LEA R3, R2, R3, 0x18 ;  /* 0x0000000302037211 */ /* 0x002fca00078ec0ff */
[----:B------:R-:W-:-:S05]  /*31c0*/  IMAD R3, R30, 0x14, R3 ;  /* 0x000000141e037824 */ /* 0x000fca00078e0203 */
[----:B------:R-:W-:-:S05]  /*31d0*/  LEA R3, R20, R3, 0x2 ;  /* 0x0000000314037211 */ /* 0x000fca00078e10ff */
[----:B0-----:R2:W-:Y:S02]  /*31e0*/  STS [R3], R4 ;  /* 0x0000000403007388 */ /* 0x0015e40000000800 */
.L_x_358:
[----:B------:R-:W-:Y:S05]  /*31f0*/  BSYNC.RECONVERGENT B0 ;  /* 0x0000000000007941 */ /* 0x000fea0003800200 */
.L_x_357:
[----:B------:R-:W-:Y:S01]  /*3200*/  BAR.SYNC.DEFER_BLOCKING 0x0 ;  /* 0x0000000000007b1d */ /* 0x000fe20000010000 */
[----:B------:R-:W-:Y:S01]  /*3210*/  IMAD.SHL.U32 R11, R30, 0x4, RZ ;  /* 0x000000041e0b7824 */ /* 0x000fe200078e00ff */
[----:B------:R-:W-:Y:S01]  /*3220*/  UISETP.GE.AND UP0, UPT, UR7, 0x1, UPT ;  /* 0x000000010700788c */ /* 0x000fe2000bf06270 */
[----:B------:R-:W-:Y:S01]  /*3230*/  IMAD.SHL.U32 R26, R0, 0x8, RZ ;  /* 0x00000008001a7824 */ /* 0x000fe200078e00ff */
[----:B-12---:R-:W-:Y:S01]  /*3240*/  CS2R R2, SRZ ;  /* 0x0000000000027805 */ /* 0x006fe2000001ff00 */
[----:B---3--:R-:W-:Y:S01]  /*3250*/  IMAD R27, R13, UR6, RZ ;  /* 0x000000060d1b7c24 */ /* 0x008fe2000f8e02ff */
[----:B0-----:R-:W-:Y:S01]  /*3260*/  CS2R R4, SRZ ;  /* 0x0000000000047805 */ /* 0x001fe2000001ff00 */
[----:B------:R-:W-:Y:S01]  /*3270*/  IMAD.MOV.U32 R0, RZ, RZ, RZ ;  /* 0x000000ffff007224 */ /* 0x000fe200078e00ff */
[----:B------:R-:W-:Y:S02]  /*3280*/  LOP3.LUT R26, R11, 0x1f00, R26, 0xf8, !PT ;  /* 0x00001f000b1a7812 */ /* 0x000fe400078ef81a */
[----:B------:R-:W-:Y:S01]  /*3290*/  CS2R R6, SRZ ;  /* 0x0000000000067805 */ /* 0x000fe2000001ff00 */
[----:B------:R-:W-:Y:S01]  /*32a0*/  IMAD.MOV.U32 R9, RZ, RZ, RZ ;  /* 0x000000ffff097224 */ /* 0x000fe200078e00ff */
[----:B------:R-:W-:-:S04]  /*32b0*/  IADD3 R26, P0, PT, R27, R26, RZ ;  /* 0x0000001a1b1a7210 */ /* 0x000fc80007f1e0ff */
[----:B------:R-:W-:Y:S01]  /*32c0*/  LEA.HI.X.SX32 R27, R27, RZ, 0x1, P0 ;  /* 0x000000ff1b1b7211 */ /* 0x000fe200000f0eff */
[----:B------:R-:W-:Y:S08]  /*32d0*/  BRA.U !UP0, `(.L_x_359) ;  /* 0x0000000508bc7547 */ /* 0x000ff0000b800000 */
        /* <DEDUP_REMOVED lines=16> */
[----:B------:R-:W0:Y:S01]  /*33e0*/  S2UR UR5, SR_CgaCtaId ;  /* 0x00000000000579c3 */ /* 0x000e220000008800 */
[----:B------:R-:W-:Y:S01]  /*33f0*/  UMOV UR8, 0x400 ;  /* 0x0000040000087882 */ /* 0x000fe20000000000 */
[----:B------:R-:W-:Y:S01]  /*3400*/  ULOP3.LUT UR9, UR7, 0x7ffffffc, URZ, 0xc0, !UPT ;  /* 0x7ffffffc07097892 */ /* 0x000fe2000f8ec0ff */
[----:B------:R-:W-:Y:S01]  /*3410*/  ISETP.GE.AND P1, PT, R20, R25, PT ;  /* 0x000000191400720c */ /* 0x000fe20003f26270 */
[----:B------:R-:W-:Y:S01]  /*3420*/  IMAD.MOV.U32 R0, RZ, RZ, RZ ;  /* 0x000000ffff007224 */ /* 0x000fe200078e00ff */
        /* <DEDUP_REMOVED lines=9> */
.L_x_361:
        /* <DEDUP_REMOVED lines=53> */
.L_x_360:
[----:B------:R-:W-:Y:S05]  /*3810*/  BRA.U !UP0, `(.L_x_359) ;  /* 0x00000001086c7547 */ /* 0x000fea000b800000 */
[----:B------:R-:W0:Y:S01]  /*3820*/  S2UR UR5, SR_CgaCtaId ;  /* 0x00000000000579c3 */ /* 0x000e220000008800 */
[----:B------:R-:W-:Y:S01]  /*3830*/  UMOV UR8, 0x400 ;  /* 0x0000040000087882 */ /* 0x000fe20000000000 */
[----:B------:R-:W-:Y:S01]  /*3840*/  IMAD R23, R23, 0x5, R20 ;  /* 0x0000000517177824 */ /* 0x000fe200078e0214 */
[----:B------:R-:W-:Y:S01]  /*3850*/  IADD3 R26, P1, PT, R26, 0x200, RZ ;  /* 0x000002001a1a7810 */ /* 0x000fe20007f3e0ff */
[----:B------:R-:W-:Y:S01]  /*3860*/  UIADD3 UR4, UPT, UPT, -UR4, URZ, URZ ;  /* 0x000000ff04047290 */ /* 0x000fe2000fffe1ff */
[----:B------:R-:W-:Y:S01]  /*3870*/  ISETP.GE.AND P0, PT, R20, R25, PT ;  /* 0x000000191400720c */ /* 0x000fe20003f06270 */
[----:B------:R-:W-:Y:S01]  /*3880*/  IMAD.WIDE R24, R24, 0x4, RZ ;  /* 0x0000000418187825 */ /* 0x000fe200078e02ff */
[----:B------:R-:W-:Y:S01]  /*3890*/  IADD3.X R27, PT, PT, RZ, R27, RZ, P1, !PT ;  /* 0x0000001bff1b7210 */ /* 0x000fe20000ffe4ff */
[----:B0-----:R-:W-:-:S06]  /*38a0*/  ULEA UR5, UR5, UR8, 0x18 ;  /* 0x0000000805057291 */ /* 0x001fcc000f8ec0ff */
[----:B------:R-:W-:-:S07]  /*38b0*/  LEA R10, R23, UR5, 0x2 ;  /* 0x00000005170a7c11 */ /* 0x000fce000f8e10ff */
.L_x_362:
        /* <DEDUP_REMOVED lines=17> */
.L_x_359:
        /* <DEDUP_REMOVED lines=83> */
        .weak           $__internal_9_$__cuda_sm20_div_s64
        .type           $__internal_9_$__cuda_sm20_div_s64,@function
        .size           $__internal_9_$__cuda_sm20_div_s64,(.L_x_4049 - $__internal_9_$__cuda_sm20_div_s64)
$__internal_9_$__cuda_sm20_div_s64:
        /* <DEDUP_REMOVED lines=85> */
[----:B------:R-:W-:Y:S06]  /*4450*/  RET.REL.NODEC R18 `(_ZN5flash32flash_fwd_splitkv_combine_kernelI23Flash_fwd_kernel_traitsILi256ELi64ELi64ELi4ELb0ELb0EN7cutlass6half_tE19Flash_kernel_traitsILi256ELi64ELi64ELi4ES3_EELi4ELi5ELb1EEEvNS_16Flash_fwd_paramsE) ;  /* 0xffffffb812e87950 */ /* 0x000fec0003c3ffff */
.L_x_363:
        /* <DEDUP_REMOVED lines=10> */
.L_x_4049:


//--------------------- .text._ZN5flash32flash_fwd_splitkv_combine_kernelI23Flash_fwd_kernel_traitsILi256ELi64ELi64ELi4ELb0ELb0EN7cutlass6half_tE19Flash_kernel_traitsILi256ELi64ELi64ELi4ES3_EELi4ELi4ELb1EEEvNS_16Flash_fwd_paramsE --------------------------
	.section	.text._ZN5flash32flash_fwd_splitkv_combine_kernelI23Flash_fwd_kernel_traitsILi256ELi64ELi64ELi4ELb0ELb0EN7cutlass6half_tE19Flash_kernel_traitsILi256ELi64ELi64ELi4ES3_EELi4ELi4ELb1EEEvNS_16Flash_fwd_paramsE,"ax",@progbits
	.align	128
        .global         _ZN5flash32flash_fwd_splitkv_combine_kernelI23Flash_fwd_kernel_traitsILi256ELi64ELi64ELi4ELb0ELb0EN7cutlass6half_tE19Flash_kernel_traitsILi256ELi64ELi64ELi4ES3_EELi4ELi4ELb1EEEvNS_16Flash_fwd_paramsE
        .type           _ZN5flash32flash_fwd_splitkv_combine_kernelI23Flash_fwd_kernel_traitsILi256ELi64ELi64ELi4ELb0ELb0EN7cutlass6half_tE19Flash_kernel_traitsILi256ELi64ELi64ELi4ES3_EELi4ELi4ELb1EEEvNS_16Flash_fwd_paramsE,@function
        .size           _ZN5flash32flash_fwd_splitkv_combine_kernelI23Flash_fwd_kernel_traitsILi256ELi64ELi64ELi4ELb0ELb0EN7cutlass6half_tE19Flash_kernel_traitsILi256ELi64ELi64ELi4ES3_EELi4ELi4ELb1EEEvNS_16Flash_fwd_paramsE,(.L_x_4050 - _ZN5flash32flash_fwd_splitkv_combine_kernelI23Flash_fwd_kernel_traitsILi256ELi64ELi64ELi4ELb0ELb0EN7cutlass6half_tE19Flash_kernel_traitsILi256ELi64ELi64ELi4ES3_EELi4ELi4ELb1EEEvNS_16Flash_fwd_paramsE)
        .other          _ZN5flash32flash_fwd_splitkv_combine_kernelI23Flash_fwd_kernel_traitsILi256ELi64ELi64ELi4ELb0ELb0EN7cutlass6half_tE19Flash_kernel_traitsILi256ELi64ELi64ELi4ES3_EELi4ELi4ELb1EEEvNS_16Flash_fwd_paramsE,@"STO_CUDA_ENTRY STV_DEFAULT"
_ZN5flash32flash_fwd_splitkv_combine_kernelI23Flash_fwd_kernel_traitsILi256ELi64ELi64ELi4ELb0ELb0EN7cutlass6half_tE19Flash_kernel_traitsILi256ELi64ELi64ELi4ES3_EELi4ELi4ELb1EEEvNS_16Flash_fwd_paramsE:
.text._ZN5flash32flash_fwd_splitkv_combine_kernelI23Flash_fwd_kernel_traitsILi256ELi64ELi64ELi4ELb0ELb0EN7cutlass6half_tE19Flash_kernel_traitsILi256ELi64ELi64ELi4ES3_EELi4ELi4ELb1EEEvNS_16Flash_fwd_paramsE:
        /* <DEDUP_REMOVED lines=38> */
.L_x_364:
[----:B------:R-:W-:Y:S01]  /*0260*/  IMAD.U32 R22, RZ, RZ, UR14 ;  /* 0x0000000eff167e24 */ /* 0x000fe2000f8e00ff */
[----:B------:R-:W-:Y:S01]  /*0270*/  MOV R20, UR9 ;  /* 0x0000000900147c02 */ /* 0x000fe20008000f00 */
[----:B------:R-:W-:Y:S01]  /*0280*/  IMAD.U32 R21, RZ, RZ, UR15 ;  /* 0x0000000fff157e24 */ /* 0x000fe2000f8e00ff */
[----:B------:R-:W-:Y:S02]  /*0290*/  MOV R18, UR6 ;  /* 0x0000000600127c02 */ /* 0x000fe40008000f00 */
[----:B------:R-:W-:Y:S02]  /*02a0*/  MOV R16, 0x2c0 ;  /* 0x000002c000107802 */ /* 0x000fe40000000f00 */
[----:B------:R-:W-:Y:S05]  /*02b0*/  CALL.REL.NOINC `($__internal_10_$__cuda_sm20_div_s64) ;  /* 0x0000003c00387944 */ /* 0x000fea0003c00000 */
[----:B------:R-:W-:-:S07]  /*02c0*/  MOV R11, R15 ;  /* 0x0000000f000b7202 */ /* 0x000fce0000000f00 */
.L_x_365:
        /* <DEDUP_REMOVED lines=30> */
.L_x_367:
[----:B------:R-:W-:Y:S01]  /*04b0*/  IMAD.MOV.U32 R22, RZ, RZ, R10 ;  /* 0x000000ffff167224 */ /* 0x000fe200078e000a */
[----:B------:R-:W-:Y:S02]  /*04c0*/  MOV R21, R11 ;  /* 0x0000000b00157202 */ /* 0x000fe40000000f00 */
[----:B------:R-:W-:Y:S02]  /*04d0*/  MOV R16, 0x4f0 ;  /* 0x000004f000107802 */ /* 0x000fe40000000f00 */
[----:B------:R-:W-:Y:S05]  /*04e0*/  CALL.REL.NOINC `($__internal_10_$__cuda_sm20_div_s64) ;  /* 0x0000003800ac7944 */ /* 0x000fea0003c00000 */
[----:B------:R-:W-:Y:S02]  /*04f0*/  MOV R24, R10 ;  /* 0x0000000a00187202 */ /* 0x000fe40000000f00 */
[----:B------:R-:W-:Y:S02]  /*0500*/  MOV R25, R15 ;  /* 0x0000000f00197202 */ /* 0x000fe40000000f00 */
.L_x_368:
[----:B------:R-:W-:Y:S05]  /*0510*/  BSYNC.RECONVERGENT B0 ;  /* 0x0000000000007941 */ /* 0x000fea0003800200 */
.L_x_366:
[----:B------:R-:W0:Y:S01]  /*0520*/  LDC R3, c[0x0][0x434] ;  /* 0x00010d00ff037b82 */ /* 0x000e220000000800 */
[----:B------:R-:W-:Y:S01]  /*0530*/  IMAD.MOV.U32 R6, RZ, RZ, RZ ;  /* 0x000000ffff067224 */ /* 0x000fe200078e00ff */
[----:B------:R-:W-:Y:S01]  /*0540*/  BSSY.RECONVERGENT B0, `(.L_x_369) ;  /* 0x000003c000007945 */ /* 0x000fe20003800200 */
[----:B0-----:R-:W-:-:S04]  /*0550*/  IABS R5, R3 ;  /* 0x0000000300057213 */ /* 0x001fc80000000000 */
[----:B------:R-:W0:Y:S01]  /*0560*/  I2F.RP R9, R5 ;  /* 0x0000000500097306 */ /* 0x000e220000209400 */
[----:B------:R-:W-:-:S04]  /*0570*/  IADD3 R0, PT, PT, R3, -0x1, R5 ;  /* 0xffffffff03007810 */ /* 0x000fc80007ffe005 */
[----:B------:R-:W-:-:S03]  /*0580*/  IABS R2, R0 ;  /* 0x0000000000027213 */ /* 0x000fc60000000000 */
[----:B0-----:R-:W0:Y:S02]  /*0590*/  MUFU.RCP R8, R9 ;  /* 0x0000000900087308 */ /* 0x001e240000001000 */
[----:B0-----:R-:W-:-:S06]  /*05a0*/  VIADD R8, R8, 0xffffffe ;  /* 0x0ffffffe08087836 */ /* 0x001fcc0000000000 */
[----:B------:R-:W0:Y:S02]  /*05b0*/  F2I.FTZ.U32.TRUNC.NTZ R7, R8 ;  /* 0x0000000800077305 */ /* 0x000e24000021f000 */
[----:B0-----:R-:W-:-:S04]  /*05c0*/  IMAD.MOV R4, RZ, RZ, -R7 ;  /* 0x000000ffff047224 */ /* 0x001fc800078e0a07 */
[----:B------:R-:W-:-:S04]  /*05d0*/  IMAD R4, R4, R5, RZ ;  /* 0x0000000504047224 */ /* 0x000fc800078e02ff */
        /* <DEDUP_REMOVED lines=43> */
.L_x_370:
[----:B------:R-:W-:Y:S01]  /*0890*/  IMAD.MOV.U32 R22, RZ, RZ, R20 ;  /* 0x000000ffff167224 */ /* 0x000fe200078e0014 */
[----:B------:R-:W-:Y:S01]  /*08a0*/  MOV R20, R13 ;  /* 0x0000000d00147202 */ /* 0x000fe20000000f00 */
[----:B------:R-:W-:Y:S01]  /*08b0*/  IMAD.MOV.U32 R21, RZ, RZ, R18 ;  /* 0x000000ffff157224 */ /* 0x000fe200078e0012 */
[----:B------:R-:W-:Y:S02]  /*08c0*/  MOV R18, R27 ;  /* 0x0000001b00127202 */ /* 0x000fe40000000f00 */
[----:B------:R-:W-:Y:S02]  /*08d0*/  MOV R16, 0x8f0 ;  /* 0x000008f000107802 */ /* 0x000fe40000000f00 */
[----:B------:R-:W-:Y:S05]  /*08e0*/  CALL.REL.NOINC `($__internal_10_$__cuda_sm20_div_s64) ;  /* 0x0000003400ac7944 */ /* 0x000fea0003c00000 */
[----:B------:R-:W-:Y:S02]  /*08f0*/  MOV R11, R15 ;  /* 0x0000000f000b7202 */ /* 0x000fe40000000f00 */
.L_x_371:
[----:B------:R-:W-:Y:S05]  /*0900*/  BSYNC.RECONVERGENT B0 ;  /* 0x0000000000007941 */ /* 0x000fea0003800200 */
.L_x_369:
[----:B------:R-:W0:Y:S01]  /*0910*/  LDCU UR8, c[0x0][0x434] ;  /* 0x00008680ff0877ac */ /* 0x000e220008000800 */
[----:B------:R-:W-:Y:S01]  /*0920*/  IMAD.MOV.U32 R6, RZ, RZ, RZ ;  /* 0x000000ffff067224 */ /* 0x000fe200078e00ff */
[----:B------:R-:W-:Y:S01]  /*0930*/  BSSY.RECONVERGENT B0, `(.L_x_372) ;  /* 0x000007a000007945 */ /* 0x000fe20003800200 */
[----:B0-----:R-:W-:Y:S01]  /*0940*/  IMAD.U32 R4, RZ, RZ, UR8 ;  /* 0x00000008ff047e24 */ /* 0x001fe2000f8e00ff */
[----:B------:R-:W-:-:S04]  /*0950*/  USHF.R.S32.HI UR4, URZ, 0x1f, UR8 ;  /* 0x0000001fff047899 */ /* 0x000fc80008011408 */
[----:B------:R-:W-:Y:S01]  /*0960*/  IABS R4, R4 ;  /* 0x0000000400047213 */ /* 0x000fe20000000000 */
[----:B------:R-:W-:-:S03]  /*0970*/  ULOP3.LUT UR4, UR4, 0x1, URZ, 0xfc, !UPT ;  /* 0x0000000104047892 */ /* 0x000fc6000f8efcff */
[----:B------:R-:W0:Y:S08]  /*0980*/  I2F.RP R8, R4 ;  /* 0x0000000400087306 */ /* 0x000e300000209400 */
        /* <DEDUP_REMOVED lines=8> */
[----:B------:R-:W-:Y:S01]  /*0a10*/  ISETP.GE.AND P2, PT, R0, RZ, PT ;  /* 0x000000ff0000720c */ /* 0x000fe20003f46270 */
[----:B------:R-:W-:-:S04]  /*0a20*/  IMAD.MOV.U32 R5, RZ, RZ, R2 ;  /* 0x000000ffff057224 */ /* 0x000fc800078e0002 */
[----:B------:R-:W-:-:S04]  /*0a30*/  IMAD.HI.U32 R2, R6, R5, RZ ;  /* 0x0000000506027227 */ /* 0x000fc800078e00ff */
[----:B------:R-:W-:-:S04]  /*0a40*/  IMAD.MOV R3, RZ, RZ, -R2 ;  /* 0x000000ffff037224 */ /* 0x000fc800078e0a02 */
[----:B------:R-:W-:-:S05]  /*0a50*/  IMAD R3, R4, R3, R5 ;  /* 0x0000000304037224 */ /* 0x000fca00078e0205 */
[----:B------:R-:W-:-:S13]  /*0a60*/  ISETP.GT.U32.AND P1, PT, R4, R3, PT ;  /* 0x000000030400720c */ /* 0x000fda0003f24070 */
[-C--:B------:R-:W-:Y:S01]  /*0a70*/  @!P1 IADD3 R3, PT, PT, R3, -R4.reuse, RZ ;  /* 0x8000000403039210 */ /* 0x080fe20007ffe0ff */
[----:B------:R-:W-:Y:S01]  /*0a80*/  @!P1 VIADD R2, R2, 0x1 ;  /* 0x0000000102029836 */ /* 0x000fe20000000000 */
[----:B------:R-:W-:Y:S02]  /*0a90*/  ISETP.NE.AND P1, PT, RZ, UR8, PT ;  /* 0x00000008ff007c0c */ /* 0x000fe4000bf25270 */
[----:B------:R-:W-:Y:S02]  /*0aa0*/  ISETP.GE.U32.AND P0, PT, R3, R4, PT ;  /* 0x000000040300720c */ /* 0x000fe40003f06070 */
[----:B------:R-:W0:Y:S11]  /*0ab0*/  LDC R3, c[0x0][0x3e0] ;  /* 0x0000f800ff037b82 */ /* 0x000e360000000800 */
[----:B------:R-:W-:-:S04]  /*0ac0*/  @P0 VIADD R2, R2, 0x1 ;  /* 0x0000000102020836 */ /* 0x000fc80000000000 */
[----:B------:R-:W-:-:S04]  /*0ad0*/  IMAD.MOV.U32 R4, RZ, RZ, R2 ;  /* 0x000000ffff047224 */ /* 0x000fc800078e0002 */
[----:B------:R-:W-:Y:S01]  /*0ae0*/  @!P2 IMAD.MOV R4, RZ, RZ, -R4 ;  /* 0x000000ffff04a224 */ /* 0x000fe200078e0a04 */
[----:B------:R-:W-:Y:S02]  /*0af0*/  @!P1 LOP3.LUT R4, RZ, UR8, RZ, 0x33, !PT ;  /* 0x00000008ff049c12 */ /* 0x000fe4000f8e33ff */
[----:B0-----:R-:W-:-:S03]  /*0b00*/  IABS R5, R3 ;  /* 0x0000000300057213 */ /* 0x001fc60000000000 */
[----:B------:R-:W-:Y:S01]  /*0b10*/  IMAD R9, R4, UR4, RZ ;  /* 0x0000000404097c24 */ /* 0x000fe2000f8e02ff */
[----:B------:R-:W0:Y:S01]  /*0b20*/  LDCU.U8 UR4, c[0x0][0x549] ;  /* 0x0000a920ff0477ac */ /* 0x000e220008000000 */
[C---:B------:R-:W-:Y:S01]  /*0b30*/  VIADD R2, R3.reuse, 0xffffffff ;  /* 0xffffffff03027836 */ /* 0x040fe20000000000 */
[----:B------:R-:W1:Y:S01]  /*0b40*/  I2F.RP R8, R5 ;  /* 0x0000000500087306 */ /* 0x000e620000209400 */
[----:B------:R-:W-:Y:S02]  /*0b50*/  ISETP.NE.AND P4, PT, R3, RZ, PT ;  /* 0x000000ff0300720c */ /* 0x000fe40003f85270 */
[-C--:B------:R-:W-:Y:S02]  /*0b60*/  IABS R7, R9.reuse ;  /* 0x0000000900077213 */ /* 0x080fe40000000000 */
[----:B------:R-:W-:-:S03]  /*0b70*/  IABS R12, R9 ;  /* 0x00000009000c7213 */ /* 0x000fc60000000000 */
[----:B------:R-:W2:Y:S02]  /*0b80*/  I2F.RP R6, R7 ;  /* 0x0000000700067306 */ /* 0x000ea40000209400 */
[----:B------:R-:W-:-:S06]  /*0b90*/  IMAD.MOV R12, RZ, RZ, -R12 ;  /* 0x000000ffff0c7224 */ /* 0x000fcc00078e0a0c */
[----:B-1----:R-:W1:Y:S01]  /*0ba0*/  MUFU.RCP R16, R8 ;  /* 0x0000000800107308 */ /* 0x002e620000001000 */
[----:B0-----:R-:W-:-:S04]  /*0bb0*/  UISETP.NE.AND UP0, UPT, UR4, URZ, UPT ;  /* 0x000000ff0400728c */ /* 0x001fc8000bf05270 */
[----:B------:R-:W-:-:S03]  /*0bc0*/  USEL UR8, UR8, 0x1, !UP0 ;  /* 0x0000000108087887 */ /* 0x000fc6000c000000 */
[----:B--2---:R-:W0:Y:S01]  /*0bd0*/  MUFU.RCP R0, R6 ;  /* 0x0000000600007308 */ /* 0x004e220000001000 */
[----:B-1----:R-:W-:-:S07]  /*0be0*/  VIADD R16, R16, 0xffffffe ;  /* 0x0ffffffe10107836 */ /* 0x002fce0000000000 */
[----:B------:R1:W-:Y:S01]  /*0bf0*/  F2I.FTZ.U32.TRUNC.NTZ R17, R16 ;  /* 0x0000001000117305 */ /* 0x0003e2000021f000 */
[----:B0-----:R-:W-:Y:S01]  /*0c00*/  IADD3 R18, PT, PT, R0, 0xffffffe, RZ ;  /* 0x0ffffffe00127810 */ /* 0x001fe20007ffe0ff */
[----:B------:R-:W-:-:S06]  /*0c10*/  IMAD.IADD R6, R2, 0x1, R7 ;  /* 0x0000000102067824 */ /* 0x000fcc00078e0207 */
[----:B------:R-:W0:Y:S01]  /*0c20*/  F2I.FTZ.U32.TRUNC.NTZ R19, R18 ;  /* 0x0000001200137305 */ /* 0x000e22000021f000 */
[----:B------:R-:W-:Y:S01]  /*0c30*/  IABS R8, R6 ;  /* 0x0000000600087213 */ /* 0x000fe20000000000 */
[----:B-1----:R-:W-:Y:S02]  /*0c40*/  IMAD.MOV.U32 R16, RZ, RZ, RZ ;  /* 0x000000ffff107224 */ /* 0x002fe400078e00ff */
[----:B0-----:R-:W-:Y:S02]  /*0c50*/  IMAD.MOV R0, RZ, RZ, -R19 ;  /* 0x000000ffff007224 */ /* 0x001fe400078e0a13 */
[----:B------:R-:W-:Y:S02]  /*0c60*/  HFMA2 R18, -RZ, RZ, 0, 0 ;  /* 0x00000000ff127431 */ /* 0x000fe400000001ff */
[----:B------:R-:W-:Y:S02]  /*0c70*/  IMAD R15, R0, R7, RZ ;  /* 0x00000007000f7224 */ /* 0x000fe400078e02ff */
[----:B------:R-:W-:-:S02]  /*0c80*/  IMAD.MOV R0, RZ, RZ, -R17 ;  /* 0x000000ffff007224 */ /* 0x000fc400078e0a11 */
[----:B------:R-:W-:-:S04]  /*0c90*/  IMAD.HI.U32 R15, R19, R15, R18 ;  /* 0x0000000f130f7227 */ /* 0x000fc800078e0012 */
[----:B------:R-:W-:Y:S02]  /*0ca0*/  IMAD R0, R0, R5, RZ ;  /* 0x0000000500007224 */ /* 0x000fe400078e02ff */
[----:B------:R-:W-:-:S04]  /*0cb0*/  IMAD.HI.U32 R15, R15, R8, RZ ;  /* 0x000000080f0f7227 */ /* 0x000fc800078e00ff */
[----:B------:R-:W-:Y:S02]  /*0cc0*/  IMAD R12, R15, R12, R8 ;  /* 0x0000000c0f0c7224 */ /* 0x000fe400078e0208 */
[----:B------:R-:W-:-:S03]  /*0cd0*/  IMAD.HI.U32 R17, R17, R0, R16 ;  /* 0x0000000011117227 */ /* 0x000fc600078e0010 */
[----:B------:R-:W-:-:S03]  /*0ce0*/  ISETP.GT.U32.AND P1, PT, R7, R12, PT ;  /* 0x0000000c0700720c */ /* 0x000fc60003f24070 */
[----:B------:R-:W-:-:S05]  /*0cf0*/  IMAD.HI.U32 R14, R17, R8, RZ ;  /* 0x00000008110e7227 */ /* 0x000fca00078e00ff */
[----:B------:R-:W-:-:S05]  /*0d00*/  IADD3 R0, PT, PT, -R14, RZ, RZ ;  /* 0x000000ff0e007210 */ /* 0x000fca0007ffe1ff */
[----:B------:R-:W-:Y:S02]  /*0d10*/  @!P1 IMAD.IADD R12, R12, 0x1, -R7 ;  /* 0x000000010c0c9824 */ /* 0x000fe400078e0a07 */
[----:B------:R-:W-:Y:S02]  /*0d20*/  IMAD R0, R5, R0, R8 ;  /* 0x0000000005007224 */ /* 0x000fe400078e0208 */
[----:B------:R-:W-:Y:S01]  /*0d30*/  @!P1 VIADD R15, R15, 0x1 ;  /* 0x000000010f0f9836 */ /* 0x000fe20000000000 */
[-C--:B------:R-:W-:Y:S02]  /*0d40*/  ISETP.GE.U32.AND P2, PT, R12, R7.reuse, PT ;  /* 0x000000070c00720c */ /* 0x080fe40003f46070 */
[----:B------:R-:W-:Y:S02]  /*0d50*/  LOP3.LUT R12, R6, R7, RZ, 0x3c, !PT ;  /* 0x00000007060c7212 */ /* 0x000fe400078e3cff */
[----:B------:R-:W-:Y:S02]  /*0d60*/  ISETP.GT.U32.AND P3, PT, R5, R0, PT ;  /* 0x000000000500720c */ /* 0x000fe40003f64070 */
[----:B------:R-:W-:-:S02]  /*0d70*/  ISETP.GE.AND P0, PT, R12, RZ, PT ;  /* 0x000000ff0c00720c */ /* 0x000fc40003f06270 */
[----:B------:R-:W-:Y:S02]  /*0d80*/  ISETP.NE.AND P1, PT, R9, RZ, PT ;  /* 0x000000ff0900720c */ /* 0x000fe40003f25270 */
[----:B------:R-:W-:-:S03]  /*0d90*/  LOP3.LUT R6, R6, R3, RZ, 0x3c, !PT ;  /* 0x0000000306067212 */ /* 0x000fc600078e3cff */
[----:B------:R-:W-:Y:S01]  /*0da0*/  @P2 VIADD R15, R15, 0x1 ;  /* 0x000000010f0f2836 */ /* 0x000fe20000000000 */
[----:B------:R-:W-:Y:S02]  /*0db0*/  ISETP.GE.AND P2, PT, R6, RZ, PT ;  /* 0x000000ff0600720c */ /* 0x000fe40003f46270 */
[----:B------:R-:W-:Y:S01]  /*0dc0*/  SHF.R.S32.HI R6, RZ, 0x1f, R9 ;  /* 0x0000001fff067819 */ /* 0x000fe20000011409 */
[----:B------:R-:W-:Y:S01]  /*0dd0*/  @!P3 IMAD.IADD R0, R0, 0x1, -R5 ;  /* 0x000000010000b824 */ /* 0x000fe200078e0a05 */
[----:B------:R-:W-:Y:S01]  /*0de0*/  @!P3 IADD3 R14, PT, PT, R14, 0x1, RZ ;  /* 0x000000010e0eb810 */ /* 0x000fe20007ffe0ff */
[----:B------:R-:W-:Y:S01]  /*0df0*/  @!P0 IMAD.MOV R15, RZ, RZ, -R15 ;  /* 0x000000ffff0f8224 */ /* 0x000fe200078e0a0f */
[----:B------:R-:W-:Y:S02]  /*0e00*/  ISETP.NE.AND P3, PT, R4, RZ, PT ;  /* 0x000000ff0400720c */ /* 0x000fe40003f65270 */
[----:B------:R-:W-:Y:S02]  /*0e10*/  @!P1 LOP3.LUT R15, RZ, R7, RZ, 0x33, !PT ;  /* 0x00000007ff0f9212 */ /* 0x000fe400078e33ff */
[----:B------:R-:W-:-:S02]  /*0e20*/  ISETP.GE.U32.AND P1, PT, R0, R5, PT ;  /* 0x000000050000720c */ /* 0x000fc40003f26070 */
[----:B------:R-:W-:Y:S02]  /*0e30*/  ISETP.LT.U32.AND P0, PT, R10, R15, PT ;  /* 0x0000000f0a00720c */ /* 0x000fe40003f01070 */
[----:B------:R-:W-:Y:S02]  /*0e40*/  SHF.R.S32.HI R5, RZ, 0x1f, R15 ;  /* 0x0000001fff057819 */ /* 0x000fe4000001140f */
[----:B------:R-:W-:Y:S02]  /*0e50*/  SEL R7, RZ, 0x1, !P3 ;  /* 0x00000001ff077807 */ /* 0x000fe40005800000 */
[C---:B------:R-:W-:Y:S02]  /*0e60*/  ISETP.LT.AND.EX P0, PT, R11.reuse, R5, PT, P0 ;  /* 0x000000050b00720c */ /* 0x040fe40003f01300 */
[----:B------:R-:W-:Y:S02]  /*0e70*/  LOP3.LUT R7, R6, R7, RZ, 0xfc, !PT ;  /* 0x0000000706077212 */ /* 0x000fe400078efcff */
[----:B------:R-:W-:Y:S01]  /*0e80*/  SEL R0, R11, R5, P0 ;  /* 0x000000050b007207 */ /* 0x000fe20000000000 */
[----:B------:R-:W-:Y:S01]  /*0e90*/  @P1 VIADD R14, R14, 0x1 ;  /* 0x000000010e0e1836 */ /* 0x000fe20000000000 */
[----:B------:R-:W-:-:S02]  /*0ea0*/  SEL R8, R10, R15, P0 ;  /* 0x0000000f0a087207 */ /* 0x000fc40000000000 */
[----:B------:R-:W-:Y:S01]  /*0eb0*/  LOP3.LUT R5, R11, R0, RZ, 0xfc, !PT ;  /* 0x000000000b057212 */ /* 0x000fe200078efcff */
[----:B------:R-:W-:-:S03]  /*0ec0*/  IMAD.MOV.U32 R4, RZ, RZ, R14 ;  /* 0x000000ffff047224 */ /* 0x000fc600078e000e */
[----:B------:R-:W-:Y:S01]  /*0ed0*/  ISETP.NE.U32.AND P1, PT, R5, RZ, PT ;  /* 0x000000ff0500720c */ /* 0x000fe20003f25070 */
[----:B------:R-:W-:Y:S01]  /*0ee0*/  @!P2 IMAD.MOV R4, RZ, RZ, -R4 ;  /* 0x000000ffff04a224 */ /* 0x000fe200078e0a04 */
[----:B------:R-:W-:-:S11]  /*0ef0*/  @!P4 LOP3.LUT R4, RZ, R3, RZ, 0x33, !PT ;  /* 0x00000003ff04c212 */ /* 0x000fd600078e33ff */
[----:B------:R-:W-:Y:S05]  /*0f00*/  @P1 BRA `(.L_x_373) ;  /* 0x0000000000501947 */ /* 0x000fea0003800000 */
[----:B------:R-:W0:Y:S01]  /*0f10*/  I2F.U32.RP R5, R8 ;  /* 0x0000000800057306 */ /* 0x000e220000209000 */
[----:B------:R-:W-:Y:S02]  /*0f20*/  ISETP.NE.U32.AND P0, PT, R8, RZ, PT ;  /* 0x000000ff0800720c */ /* 0x000fe40003f05070 */
[----:B------:R-:W-:-:S05]  /*0f30*/  MOV R35, RZ ;  /* 0x000000ff00237202 */ /* 0x000fca0000000f00 */
        /* <DEDUP_REMOVED lines=17> */
.L_x_373:
[----:B------:R-:W-:Y:S01]  /*1050*/  IMAD.MOV.U32 R22, RZ, RZ, R10 ;  /* 0x000000ffff167224 */ /* 0x000fe200078e000a */
[----:B------:R-:W-:Y:S01]  /*1060*/  MOV R20, R8 ;  /* 0x0000000800147202 */ /* 0x000fe20000000f00 */
[----:B------:R-:W-:Y:S01]  /*1070*/  IMAD.MOV.U32 R21, RZ, RZ, R11 ;  /* 0x000000ffff157224 */ /* 0x000fe200078e000b */
[----:B------:R-:W-:Y:S02]  /*1080*/  MOV R18, R0 ;  /* 0x0000000000127202 */ /* 0x000fe40000000f00 */
[----:B------:R-:W-:Y:S02]  /*1090*/  MOV R16, 0x10b0 ;  /* 0x000010b000107802 */ /* 0x000fe40000000f00 */
[----:B------:R-:W-:Y:S05]  /*10a0*/  CALL.REL.NOINC `($__internal_10_$__cuda_sm20_div_s64) ;  /* 0x0000002c00bc7944 */ /* 0x000fea0003c00000 */
[----:B------:R-:W-:Y:S02]  /*10b0*/  MOV R34, R10 ;  /* 0x0000000a00227202 */ /* 0x000fe40000000f00 */
[----:B------:R-:W-:Y:S02]  /*10c0*/  MOV R35, R15 ;  /* 0x0000000f00237202 */ /* 0x000fe40000000f00 */
.L_x_374:
[----:B------:R-:W-:Y:S05]  /*10d0*/  BSYNC.RECONVERGENT B0 ;  /* 0x0000000000007941 */ /* 0x000fea0003800200 */
.L_x_372:
[----:B------:R-:W-:Y:S01]  /*10e0*/  IABS R12, UR10 ;  /* 0x0000000a000c7c13 */ /* 0x000fe20008000000 */
[----:B------:R-:W0:Y:S01]  /*10f0*/  LDC R3, c[0x0][0x434] ;  /* 0x00010d00ff037b82 */ /* 0x000e220000000800 */
[----:B------:R-:W-:Y:S01]  /*1100*/  IABS R5, UR10 ;  /* 0x0000000a00057c13 */ /* 0x000fe20008000000 */
[----:B------:R-:W-:Y:S01]  /*1110*/  IMAD R4, R4, UR8, RZ ;  /* 0x0000000804047c24 */ /* 0x000fe2000f8e02ff */
        /* <DEDUP_REMOVED lines=29> */
[----:B------:R-:W-:-:S04]  /*12f0*/  SEL R18, R25, R11, P0 ;  /* 0x0000000b19127207 */ /* 0x000fc80000000000 */
[----:B------:R-:W-:-:S04]  /*1300*/  LOP3.LUT R6, R25, R18, RZ, 0xfc, !PT ;  /* 0x0000001219067212 */ /* 0x000fc800078efcff */
[----:B------:R-:W-:Y:S02]  /*1310*/  ISETP.NE.U32.AND P1, PT, R6, RZ, PT ;  /* 0x000000ff0600720c */ /* 0x000fe40003f25070 */
[----:B------:R-:W-:-:S11]  /*1320*/  SEL R6, R24, R5, P0 ;  /* 0x0000000518067207 */ /* 0x000fd60000000000 */
        /* <DEDUP_REMOVED lines=21> */
.L_x_376:
[----:B------:R-:W-:Y:S01]  /*1480*/  IMAD.MOV.U32 R22, RZ, RZ, R24 ;  /* 0x000000ffff167224 */ /* 0x000fe200078e0018 */
[----:B------:R-:W-:Y:S01]  /*1490*/  MOV R21, R25 ;  /* 0x0000001900157202 */ /* 0x000fe20000000f00 */
[----:B------:R-:W-:Y:S01]  /*14a0*/  IMAD.MOV.U32 R20, RZ, RZ, R6 ;  /* 0x000000ffff147224 */ /* 0x000fe200078e0006 */
[----:B------:R-:W-:Y:S02]  /*14b0*/  MOV R16, 0x14d0 ;  /* 0x000014d000107802 */ /* 0x000fe40000000f00 */
[----:B------:R-:W-:Y:S05]  /*14c0*/  CALL.REL.NOINC `($__internal_10_$__cuda_sm20_div_s64) ;  /* 0x0000002800b47944 */ /* 0x000fea0003c00000 */
[----:B------:R-:W-:Y:S02]  /*14d0*/  MOV R22, R10 ;  /* 0x0000000a00167202 */ /* 0x000fe40000000f00 */
[----:B------:R-:W-:Y:S02]  /*14e0*/  MOV R23, R15 ;  /* 0x0000000f00177202 */ /* 0x000fe40000000f00 */
.L_x_377:
[----:B------:R-:W-:Y:S05]  /*14f0*/  BSYNC.RECONVERGENT B0 ;  /* 0x0000000000007941 */ /* 0x000fea0003800200 */
.L_x_375:
[----:B------:R-:W0:Y:S01]  /*1500*/  LDCU UR5, c[0x0][0x434] ;  /* 0x00008680ff0577ac */ /* 0x000e220008000800 */
[----:B------:R-:W1:Y:S01]  /*1510*/  S2R R11, SR_TID.X ;  /* 0x00000000000b7919 */ /* 0x000e620000002100 */
[----:B------:R-:W-:Y:S01]  /*1520*/  BSSY.RECONVERGENT B0, `(.L_x_378) ;  /* 0x0000043000007945 */ /* 0x000fe20003800200 */
[----:B------:R-:W-:Y:S01]  /*1530*/  IMAD.MOV.U32 R16, RZ, RZ, -0x800000 ;  /* 0xff800000ff107424 */ /* 0x000fe200078e00ff */
[----:B------:R-:W2:Y:S01]  /*1540*/  LDCU UR16, c[0x0][0x534] ;  /* 0x0000a680ff1077ac */ /* 0x000ea20008000800 */
[----:B------:R-:W-:Y:S01]  /*1550*/  MOV R25, 0xff800000 ;  /* 0xff80000000197802 */ /* 0x000fe20000000f00 */
[----:B------:R-:W3:Y:S01]  /*1560*/  LDCU UR7, c[0x0][0x430] ;  /* 0x00008600ff0777ac */ /* 0x000ee20008000800 */
[----:B------:R-:W-:Y:S01]  /*1570*/  USHF.R.S32.HI UR4, URZ, 0x1f, UR10 ;  /* 0x0000001fff047899 */ /* 0x000fe2000801140a */
[----:B------:R-:W4:Y:S01]  /*1580*/  LDCU.64 UR12, c[0x0][0x358] ;  /* 0x00006b00ff0c77ac */ /* 0x000f220008000a00 */
[----:B0-----:R-:W-:Y:S01]  /*1590*/  IMAD.U32 R5, RZ, RZ, UR5 ;  /* 0x00000005ff057e24 */ /* 0x001fe2000f8e00ff */
[----:B------:R-:W-:Y:S01]  /*15a0*/  ISETP.NE.AND P0, PT, RZ, UR5, PT ;  /* 0x00000005ff007c0c */ /* 0x000fe2000bf05270 */
[----:B------:R-:W-:-:S03]  /*15b0*/  ULOP3.LUT UR4, UR4, 0x1, URZ, 0xfc, !UPT ;  /* 0x0000000104047892 */ /* 0x000fc6000f8efcff */
        /* <DEDUP_REMOVED lines=9> */
[----:B0-----:R-:W-:Y:S02]  /*1650*/  IMAD.MOV R4, RZ, RZ, -R15 ;  /* 0x000000ffff047224 */ /* 0x001fe400078e0a0f */
[----:B------:R-:W-:Y:S02]  /*1660*/  IMAD.MOV.U32 R14, RZ, RZ, RZ ;  /* 0x000000ffff0e7224 */ /* 0x000fe400078e00ff */
[----:B------:R-:W-:Y:S01]  /*1670*/  IMAD R10, R4, R5, RZ ;  /* 0x00000005040a7224 */ /* 0x000fe200078e02ff */
[----:B------:R-:W-:-:S03]  /*1680*/  IABS R4, R3 ;  /* 0x0000000300047213 */ /* 0x000fc60000000000 */
[----:B------:R-:W-:Y:S02]  /*1690*/  IMAD.HI.U32 R15, R15, R10, R14 ;  /* 0x0000000a0f0f7227 */ /* 0x000fe400078e000e */
[----:B------:R-:W0:Y:S04]  /*16a0*/  @!P1 S2R R10, SR_CgaCtaId ;  /* 0x00000000000a9919 */ /* 0x000e280000008800 */
[----:B------:R-:W-:-:S05]  /*16b0*/  IMAD.HI.U32 R15, R15, R4, RZ ;  /* 0x000000040f0f7227 */ /* 0x000fca00078e00ff */
[----:B------:R-:W-:-:S05]  /*16c0*/  IADD3 R12, PT, PT, -R15, RZ, RZ ;  /* 0x000000ff0f0c7210 */ /* 0x000fca0007ffe1ff */
[C---:B------:R-:W-:Y:S02]  /*16d0*/  IMAD R12, R5.reuse, R12, R4 ;  /* 0x0000000c050c7224 */ /* 0x040fe400078e0204 */
[----:B------:R-:W1:Y:S03]  /*16e0*/  @!P1 S2R R4, SR_CgaCtaId ;  /* 0x0000000000049919 */ /* 0x000e660000008800 */
[----:B------:R-:W-:-:S13]  /*16f0*/  ISETP.GT.U32.AND P3, PT, R5, R12, PT ;  /* 0x0000000c0500720c */ /* 0x000fda0003f64070 */
[----:B------:R-:W-:Y:S02]  /*1700*/  @!P3 IMAD.IADD R12, R12, 0x1, -R5 ;  /* 0x000000010c0cb824 */ /* 0x000fe400078e0a05 */
[----:B------:R-:W-:-:S03]  /*1710*/  @!P3 VIADD R15, R15, 0x1 ;  /* 0x000000010f0fb836 */ /* 0x000fc60000000000 */
[----:B------:R-:W-:Y:S02]  /*1720*/  ISETP.GE.U32.AND P4, PT, R12, R5, PT ;  /* 0x000000050c00720c */ /* 0x000fe40003f86070 */
[----:B------:R-:W-:Y:S02]  /*1730*/  LOP3.LUT R5, R3, UR5, RZ, 0x3c, !PT ;  /* 0x0000000503057c12 */ /* 0x000fe4000f8e3cff */
[----:B------:R-:W-:Y:S02]  /*1740*/  @!P1 MOV R3, 0x400 ;  /* 0x0000040000039802 */ /* 0x000fe40000000f00 */
[----:B------:R-:W-:Y:S01]  /*1750*/  ISETP.GE.AND P2, PT, R5, RZ, PT ;  /* 0x000000ff0500720c */ /* 0x000fe20003f46270 */
[----:B------:R-:W-:Y:S01]  /*1760*/  @!P1 IMAD.SHL.U32 R5, R11, 0x4, RZ ;  /* 0x000000040b059824 */ /* 0x000fe200078e00ff */
[-C--:B0-----:R-:W-:Y:S02]  /*1770*/  @!P1 LEA R10, R10, R3.reuse, 0x18 ;  /* 0x000000030a0a9211 */ /* 0x081fe400078ec0ff */
[----:B-1----:R-:W-:-:S03]  /*1780*/  @!P1 LEA R3, R4, R3, 0x18 ;  /* 0x0000000304039211 */ /* 0x002fc600078ec0ff */
[----:B------:R-:W-:Y:S01]  /*1790*/  @P4 IADD3 R15, PT, PT, R15, 0x1, RZ ;  /* 0x000000010f0f4810 */ /* 0x000fe20007ffe0ff */
[----:B------:R-:W-:Y:S01]  /*17a0*/  @!P1 IMAD R10, R17, 0x14, R10 ;  /* 0x00000014110a9824 */ /* 0x000fe200078e020a */
[----:B------:R-:W-:Y:S01]  /*17b0*/  @!P1 LOP3.LUT R5, R5, 0xc, RZ, 0xc0, !PT ;  /* 0x0000000c05059812 */ /* 0x000fe200078ec0ff */
[----:B------:R-:W-:-:S03]  /*17c0*/  @!P1 IMAD R3, R26, 0x14, R3 ;  /* 0x000000141a039824 */ /* 0x000fc600078e0203 */
[----:B------:R-:W-:Y:S01]  /*17d0*/  @!P2 IMAD.MOV R15, RZ, RZ, -R15 ;  /* 0x000000ffff0fa224 */ /* 0x000fe200078e0a0f */
[----:B--2---:R-:W-:Y:S01]  /*17e0*/  ISETP.GE.AND P2, PT, R17, UR16, PT ;  /* 0x0000001011007c0c */ /* 0x004fe2000bf46270 */
[----:B------:R-:W-:Y:S01]  /*17f0*/  @!P1 IMAD.IADD R5, R10, 0x1, R5 ;  /* 0x000000010a059824 */ /* 0x000fe200078e0205 */
[----:B------:R-:W-:Y:S02]  /*1800*/  @!P0 LOP3.LUT R15, RZ, UR5, RZ, 0x33, !PT ;  /* 0x00000005ff0f8c12 */ /* 0x000fe4000f8e33ff */
[----:B------:R-:W-:-:S03]  /*1810*/  SHF.R.U32.HI R10, RZ, 0x4, R11 ;  /* 0x00000004ff0a7819 */ /* 0x000fc6000001160b */
[----:B------:R-:W-:Y:S02]  /*1820*/  IMAD R12, R15, UR4, RZ ;  /* 0x000000040f0c7c24 */ /* 0x000fe4000f8e02ff */
[----:B------:R-:W-:-:S04]  /*1830*/  @!P1 IMAD R4, R10, 0x4, R3 ;  /* 0x000000040a049824 */ /* 0x000fc800078e0203 */
[----:B----4-:R-:W-:Y:S05]  /*1840*/  @P2 BRA `(.L_x_379) ;  /* 0x0000000000402947 */ /* 0x010fea0003800000 */
        /* <DEDUP_REMOVED lines=16> */
.L_x_379:
[----:B------:R-:W-:Y:S05]  /*1950*/  BSYNC.RECONVERGENT B0 ;  /* 0x0000000000007941 */ /* 0x000fea0003800200 */
.L_x_378:
[----:B-----5:R-:W-:Y:S01]  /*1960*/  @!P1 STS [R5], R16 ;  /* 0x0000001005009388 */ /* 0x020fe20000000800 */
[----:B0-----:R-:W0:Y:S08]  /*1970*/  LDC R19, c[0x0][0x3e0] ;  /* 0x0000f800ff137b82 */ /* 0x001e300000000800 */
[----:B------:R-:W-:Y:S01]  /*1980*/  BAR.SYNC.DEFER_BLOCKING 0x0 ;  /* 0x0000000000007b1d */ /* 0x000fe20000010000 */
[----:B------:R-:W-:Y:S01]  /*1990*/  ISETP.NE.AND P5, PT, R12, RZ, PT ;  /* 0x000000ff0c00720c */ /* 0x000fe20003fa5270 */
[----:B------:R-:W-:-:S04]  /*19a0*/  IMAD.MOV.U32 R24, RZ, RZ, 0x7f800000 ;  /* 0x7f800000ff187424 */ /* 0x000fc800078e00ff */
[----:B------:R-:W-:Y:S01]  /*19b0*/  BSSY.RECONVERGENT B1, `(.L_x_380) ;  /* 0x0000179000017945 */ /* 0x000fe20003800200 */
[----:B------:R-:W1:Y:S04]  /*19c0*/  @!P1 LDS R25, [R4] ;  /* 0x0000000004199984 */ /* 0x000e680000000800 */
[----:B-1----:R-:W1:Y:S02]  /*19d0*/  SHFL.BFLY PT, R14, R25, 0x8, 0x1f ;  /* 0x0d001f00190e7f89 */ /* 0x002e6400000e0000 */
[----:B-1----:R-:W-:-:S05]  /*19e0*/  FMNMX.FTZ R14, R14, R25, !PT ;  /* 0x000000190e0e7209 */ /* 0x002fca0007810000 */
[----:B------:R-:W1:Y:S02]  /*19f0*/  SHFL.BFLY PT, R17, R14, 0x4, 0x1f ;  /* 0x0c801f000e117f89 */ /* 0x000e6400000e0000 */
[----:B-1----:R-:W-:Y:S02]  /*1a00*/  FMNMX.FTZ R17, R14, R17, !PT ;  /* 0x000000110e117209 */ /* 0x002fe40007810000 */
[----:B0-----:R-:W-:-:S03]  /*1a10*/  IABS R14, R19 ;  /* 0x00000013000e7213 */ /* 0x001fc60000000000 */
[----:B------:R-:W0:Y:S01]  /*1a20*/  SHFL.BFLY PT, R18, R17, 0x2, 0x1f ;  /* 0x0c401f0011127f89 */ /* 0x000e2200000e0000 */
[----:B------:R-:W1:Y:S08]  /*1a30*/  I2F.RP R16, R14 ;  /* 0x0000000e00107306 */ /* 0x000e700000209400 */
[----:B-1----:R-:W1:Y:S01]  /*1a40*/  MUFU.RCP R28, R16 ;  /* 0x00000010001c7308 */ /* 0x002e620000001000 */
[----:B0-----:R-:W-:-:S02]  /*1a50*/  FMNMX.FTZ R18, R17, R18, !PT ;  /* 0x0000001211127209 */ /* 0x001fc40007810000 */
[----:B------:R-:W-:-:S03]  /*1a60*/  IABS R17, R12 ;  /* 0x0000000c00117213 */ /* 0x000fc60000000000 */
[----:B------:R-:W0:Y:S02]  /*1a70*/  SHFL.BFLY PT, R3, R18, 0x1, 0x1f ;  /* 0x0c201f0012037f89 */ /* 0x000e2400000e0000 */
[----:B------:R-:W2:Y:S01]  /*1a80*/  I2F.RP R20, R17 ;  /* 0x0000001100147306 */ /* 0x000ea20000209400 */
[----:B------:R-:W-:Y:S01]  /*1a90*/  IADD3 R2, PT, PT, R2, R17, RZ ;  /* 0x0000001102027210 */ /* 0x000fe20007ffe0ff */
[----:B-1----:R-:W-:-:S06]  /*1aa0*/  VIADD R28, R28, 0xffffffe ;  /* 0x0ffffffe1c1c7836 */ /* 0x002fcc0000000000 */
[----:B------:R-:W1:Y:S08]  /*1ab0*/  F2I.FTZ.U32.TRUNC.NTZ R29, R28 ;  /* 0x0000001c001d7305 */ /* 0x000e70000021f000 */
[----:B--2---:R-:W2:Y:S01]  /*1ac0*/  MUFU.RCP R30, R20 ;  /* 0x00000014001e7308 */ /* 0x004ea20000001000 */
[----:B0-----:R-:W-:Y:S01]  /*1ad0*/  FMNMX.FTZ R3, R18, R3, !PT ;  /* 0x0000000312037209 */ /* 0x001fe20007810000 */
[----:B-1----:R-:W-:-:S02]  /*1ae0*/  IMAD.MOV R5, RZ, RZ, -R29 ;  /* 0x000000ffff057224 */ /* 0x002fc400078e0a1d */
[----:B------:R-:W-:Y:S01]  /*1af0*/  IMAD.MOV.U32 R28, RZ, RZ, RZ ;  /* 0x000000ffff1c7224 */ /* 0x000fe200078e00ff */
[----:B------:R-:W-:Y:S01]  /*1b00*/  FSETP.NEU.FTZ.AND P0, PT, R3, -INF , PT ;  /* 0xff8000000300780b */ /* 0x000fe20003f1d000 */
[----:B------:R-:W-:-:S03]  /*1b10*/  IMAD R5, R5, R14, RZ ;  /* 0x0000000e05057224 */ /* 0x000fc600078e02ff */
[----:B------:R-:W-:Y:S01]  /*1b20*/  FSEL R4, R3, RZ, P0 ;  /* 0x000000ff03047208 */ /* 0x000fe20000000000 */
[----:B------:R-:W-:-:S04]  /*1b30*/  IMAD.HI.U32 R5, R29, R5, R28 ;  /* 0x000000051d057227 */ /* 0x000fc800078e001c */
[----:B------:R-:W-:Y:S01]  /*1b40*/  FADD.FTZ R3, -R4, R25 ;  /* 0x0000001904037221 */ /* 0x000fe20000010100 */
[----:B--2---:R-:W-:-:S03]  /*1b50*/  VIADD R30, R30, 0xffffffe ;  /* 0x0ffffffe1e1e7836 */ /* 0x004fc60000000000 */
[----:B------:R-:W-:Y:S01]  /*1b60*/  FMUL.FTZ R3, R3, 1.4426950216293334961 ;  /* 0x3fb8aa3b03037820 */ /* 0x000fe20000410000 */
[----:B------:R0:W1:Y:S08]  /*1b70*/  F2I.FTZ.U32.TRUNC.NTZ R31, R30 ;  /* 0x0000001e001f7305 */ /* 0x000070000021f000 */
[----:B------:R-:W2:Y:S01]  /*1b80*/  MUFU.EX2 R3, R3 ;  /* 0x0000000300037308 */ /* 0x000ea20000000800 */
[----:B0-----:R-:W-:Y:S01]  /*1b90*/  IMAD.MOV.U32 R30, RZ, RZ, RZ ;  /* 0x000000ffff1e7224 */ /* 0x001fe200078e00ff */
[----:B--2---:R-:W0:Y:S02]  /*1ba0*/  SHFL.BFLY PT, R18, R3, 0x8, 0x1f ;  /* 0x0d001f0003127f89 */ /* 0x004e2400000e0000 */
[----:B0-----:R-:W-:Y:S01]  /*1bb0*/  FADD.FTZ R18, R3, R18 ;  /* 0x0000001203127221 */ /* 0x001fe20000010000 */
[----:B-1----:R-:W-:-:S04]  /*1bc0*/  IMAD.MOV R3, RZ, RZ, -R31 ;  /* 0x000000ffff037224 */ /* 0x002fc800078e0a1f */
[----:B------:R-:W0:Y:S02]  /*1bd0*/  SHFL.BFLY PT, R21, R18, 0x4, 0x1f ;  /* 0x0c801f0012157f89 */ /* 0x000e2400000e0000 */
[----:B0-----:R-:W-:Y:S01]  /*1be0*/  FADD.FTZ R21, R18, R21 ;  /* 0x0000001512157221 */ /* 0x001fe20000010000 */
[----:B------:R-:W-:Y:S01]  /*1bf0*/  IMAD.MOV.U32 R18, RZ, RZ, R3 ;  /* 0x000000ffff127224 */ /* 0x000fe200078e0003 */
[----:B------:R-:W-:-:S03]  /*1c00*/  IABS R3, R2 ;  /* 0x0000000200037213 */ /* 0x000fc60000000000 */
[----:B------:R-:W0:Y:S01]  /*1c10*/  SHFL.BFLY PT, R16, R21, 0x2, 0x1f ;  /* 0x0c401f0015107f89 */ /* 0x000e2200000e0000 */
[----:B------:R-:W-:Y:S01]  /*1c20*/  IMAD R29, R18, R17, RZ ;  /* 0x00000011121d7224 */ /* 0x000fe200078e02ff */
[----:B------:R-:W-:Y:S01]  /*1c30*/  IABS R18, R12 ;  /* 0x0000000c00127213 */ /* 0x000fe20000000000 */
[----:B------:R-:W-:-:S03]  /*1c40*/  IMAD.HI.U32 R5, R5, R3, RZ ;  /* 0x0000000305057227 */ /* 0x000fc600078e00ff */
[----:B------:R-:W-:Y:S01]  /*1c50*/  IADD3 R18, PT, PT, RZ, -R18, RZ ;  /* 0x80000012ff127210 */ /* 0x000fe20007ffe0ff */
[----:B------:R-:W-:-:S04]  /*1c60*/  IMAD.HI.U32 R30, R31, R29, R30 ;  /* 0x0000001d1f1e7227 */ /* 0x000fc800078e001e */
[----:B------:R-:W-:Y:S02]  /*1c70*/  IMAD.MOV R20, RZ, RZ, -R5 ;  /* 0x000000ffff147224 */ /* 0x000fe400078e0a05 */
[----:B------:R-:W-:-:S04]  /*1c80*/  IMAD.HI.U32 R30, R30, R3, RZ ;  /* 0x000000031e1e7227 */ /* 0x000fc800078e00ff */
[----:B------:R-:W-:-:S05]  /*1c90*/  IMAD R18, R30, R18, R3 ;  /* 0x000000121e127224 */ /* 0x000fca00078e0203 */
[----:B------:R-:W-:Y:S01]  /*1ca0*/  ISETP.GT.U32.AND P1, PT, R17, R18, PT ;  /* 0x000000121100720c */ /* 0x000fe20003f24070 */
[----:B0-----:R-:W-:Y:S01]  /*1cb0*/  FADD.FTZ R16, R21, R16 ;  /* 0x0000001015107221 */ /* 0x001fe20000010000 */
[----:B------:R-:W-:-:S04]  /*1cc0*/  IMAD R21, R14, R20, R3 ;  /* 0x000000140e157224 */ /* 0x000fc800078e0203 */
[----:B------:R-:W0:Y:S01]  /*1cd0*/  SHFL.BFLY PT, R3, R16, 0x1, 0x1f ;  /* 0x0c201f0010037f89 */ /* 0x000e2200000e0000 */
[----:B------:R-:W-:-:S06]  /*1ce0*/  ISETP.GT.U32.AND P0, PT, R14, R21, PT ;  /* 0x000000150e00720c */ /* 0x000fcc0003f04070 */
[----:B------:R-:W-:Y:S01]  /*1cf0*/  @!P1 IMAD.IADD R18, R18, 0x1, -R17 ;  /* 0x0000000112129824 */ /* 0x000fe200078e0a11 */
[----:B------:R-:W-:-:S04]  /*1d00*/  @!P1 IADD3 R30, PT, PT, R30, 0x1, RZ ;  /* 0x000000011e1e9810 */ /* 0x000fc80007ffe0ff */
[-C--:B------:R-:W-:Y:S02]  /*1d10*/  ISETP.GE.U32.AND P2, PT, R18, R17.reuse, PT ;  /* 0x000000111200720c */ /* 0x080fe40003f46070 */
[C---:B------:R-:W-:Y:S01]  /*1d20*/  LOP3.LUT R18, R2.reuse, R17, RZ, 0x3c, !PT ;  /* 0x0000001102127212 */ /* 0x040fe200078e3cff */
[----:B------:R-:W-:Y:S01]  /*1d30*/  @!P0 IMAD.IADD R21, R21, 0x1, -R14 ;  /* 0x0000000115158824 */ /* 0x000fe200078e0a0e */
[----:B------:R-:W-:Y:S01]  /*1d40*/  LOP3.LUT R2, R2, R19, RZ, 0x3c, !PT ;  /* 0x0000001302027212 */ /* 0x000fe200078e3cff */
[----:B------:R-:W-:Y:S01]  /*1d50*/  @!P0 VIADD R5, R5, 0x1 ;  /* 0x0000000105058836 */ /* 0x000fe20000000000 */
[----:B------:R-:W-:Y:S02]  /*1d60*/  ISETP.GE.AND P3, PT, R18, RZ, PT ;  /* 0x000000ff1200720c */ /* 0x000fe40003f66270 */
[----:B------:R-:W-:Y:S02]  /*1d70*/  ISETP.GE.U32.AND P4, PT, R21, R14, PT ;  /* 0x0000000e1500720c */ /* 0x000fe40003f86070 */
[----:B------:R-:W-:-:S02]  /*1d80*/  ISETP.NE.AND P0, PT, R19, RZ, PT ;  /* 0x000000ff1300720c */ /* 0x000fc40003f05270 */
[----:B------:R-:W-:Y:S01]  /*1d90*/  SHF.R.S32.HI R21, RZ, 0x1f, R12 ;  /* 0x0000001fff157819 */ /* 0x000fe2000001140c */
[----:B0-----:R-:W-:Y:S01]  /*1da0*/  FADD.FTZ R3, R16, R3 ;  /* 0x0000000310037221 */ /* 0x001fe20000010000 */
[----:B------:R-:W-:Y:S01]  /*1db0*/  @P2 VIADD R30, R30, 0x1 ;  /* 0x000000011e1e2836 */ /* 0x000fe20000000000 */
[----:B------:R-:W-:-:S03]  /*1dc0*/  ISETP.GE.AND P2, PT, R2, RZ, PT ;  /* 0x000000ff0200720c */ /* 0x000fc60003f46270 */
[----:B------:R-:W-:Y:S02]  /*1dd0*/  FSETP.NE.FTZ.AND P1, PT, R3, RZ, PT ;  /* 0x000000ff0300720b */ /* 0x000fe40003f35000 */
[----:B------:R-:W-:Y:S01]  /*1de0*/  @!P3 IADD3 R30, PT, PT, -R30, RZ, RZ ;  /* 0x000000ff1e1eb210 */ /* 0x000fe20007ffe1ff */
[----:B------:R-:W-:Y:S01]  /*1df0*/  @P4 VIADD R5, R5, 0x1 ;  /* 0x0000000105054836 */ /* 0x000fe20000000000 */
[----:B------:R-:W-:Y:S02]  /*1e00*/  ISETP.NE.AND P3, PT, R15, RZ, PT ;  /* 0x000000ff0f00720c */ /* 0x000fe40003f65270 */
[----:B------:R-:W-:Y:S02]  /*1e10*/  @!P5 LOP3.LUT R30, RZ, R17, RZ, 0x33, !PT ;  /* 0x00000011ff1ed212 */ /* 0x000fe400078e33ff */
[----:B------:R-:W-:Y:S02]  /*1e20*/  SEL R2, RZ, 0x1, !P3 ;  /* 0x00000001ff027807 */ /* 0x000fe40005800000 */
[----:B------:R-:W-:Y:S01]  /*1e30*/  @!P2 IMAD.MOV R5, RZ, RZ, -R5 ;  /* 0x000000ffff05a224 */ /* 0x000fe200078e0a05 */
[----:B------:R-:W-:-:S02]  /*1e40*/  @!P0 LOP3.LUT R5, RZ, R19, RZ, 0x33, !PT ;  /* 0x00000013ff058212 */ /* 0x000fc400078e33ff */
[----:B------:R0:W1:Y:S01]  /*1e50*/  @P1 MUFU.LG2 R15, R3 ;  /* 0x00000003000f1308 */ /* 0x0000620000000c00 */
[----:B------:R-:W-:Y:S02]  /*1e60*/  LOP3.LUT P0, RZ, R11, 0x3cf, RZ, 0xc0, !PT ;  /* 0x000003cf0bff7812 */ /* 0x000fe4000780c0ff */
[----:B------:R-:W-:Y:S02]  /*1e70*/  ISETP.LT.U32.AND P2, PT, R22, R30, PT ;  /* 0x0000001e1600720c */ /* 0x000fe40003f41070 */
[----:B------:R-:W-:Y:S02]  /*1e80*/  SHF.R.S32.HI R17, RZ, 0x1f, R30 ;  /* 0x0000001fff117819 */ /* 0x000fe4000001141e */
[----:B------:R-:W-:Y:S02]  /*1e90*/  LOP3.LUT R2, R21, R2, RZ, 0xfc, !PT ;  /* 0x0000000215027212 */ /* 0x000fe400078efcff */
[----:B------:R-:W-:Y:S01]  /*1ea0*/  ISETP.LT.AND.EX P2, PT, R23, R17, PT, P2 ;  /* 0x000000111700720c */ /* 0x000fe20003f41320 */
[----:B0-----:R-:W-:-:S02]  /*1eb0*/  IMAD R3, R5, UR8, RZ ;  /* 0x0000000805037c24 */ /* 0x001fc4000f8e02ff */
[----:B-1----:R-:W-:Y:S01]  /*1ec0*/  @P1 FFMA.FTZ R24, R15, 0.69314718246459960938, R4 ;  /* 0x3f3172180f181823 */ /* 0x002fe20000010004 */
[----:B------:R-:W-:Y:S01]  /*1ed0*/  SEL R5, R22, R30, P2 ;  /* 0x0000001e16057207 */ /* 0x000fe20001000000 */
[----:B------:R-:W-:Y:S02]  /*1ee0*/  IMAD R4, R12, UR7, RZ ;  /* 0x000000070c047c24 */ /* 0x000fe4000f8e02ff */
[----:B------:R-:W-:Y:S01]  /*1ef0*/  IMAD R3, R2, R3, RZ ;  /* 0x0000000302037224 */ /* 0x000fe200078e02ff */
        /* <DEDUP_REMOVED lines=29> */
[----:B------:R-:W-:Y:S01]  /*20d0*/  LEA.HI R17, R11, UR11, RZ, 0x1c ;  /* 0x0000000b0b117c11 */ /* 0x000fe2000f8fe0ff */
[----:B------:R-:W-:Y:S01]  /*20e0*/  HFMA2 R31, -RZ, RZ, 0, 0 ;  /* 0x00000000ff1f7431 */ /* 0x000fe200000001ff */
[----:B------:R-:W-:-:S05]  /*20f0*/  ISETP.NE.U32.AND P0, PT, R30, RZ, PT ;  /* 0x000000ff1e00720c */ /* 0x000fca0003f05070 */
        /* <DEDUP_REMOVED lines=20> */
.L_x_383:
[----:B------:R-:W-:Y:S01]  /*2240*/  LEA.HI R2, R11, UR11, RZ, 0x1c ;  /* 0x0000000b0b027c11 */ /* 0x000fe2000f8fe0ff */
[----:B------:R-:W-:Y:S01]  /*2250*/  IMAD.MOV.U32 R21, RZ, RZ, RZ ;  /* 0x000000ffff157224 */ /* 0x000fe200078e00ff */
[----:B------:R-:W-:Y:S02]  /*2260*/  MOV R20, R30 ;  /* 0x0000001e00147202 */ /* 0x000fe40000000f00 */
[----:B------:R-:W-:Y:S01]  /*2270*/  MOV R16, 0x22a0 ;  /* 0x000022a000107802 */ /* 0x000fe20000000f00 */
[----:B------:R-:W-:Y:S02]  /*2280*/  IMAD.MOV.U32 R22, RZ, RZ, R2 ;  /* 0x000000ffff167224 */ /* 0x000fe400078e0002 */
[----:B------:R-:W-:Y:S05]  /*2290*/  CALL.REL.NOINC `($__internal_10_$__cuda_sm20_div_s64) ;  /* 0x0000001c00407944 */ /* 0x000fea0003c00000 */
[----:B------:R-:W-:Y:S02]  /*22a0*/  IADD3 R17, PT, PT, -R10, RZ, RZ ;  /* 0x000000ff0a117210 */ /* 0x000fe40007ffe1ff */
[----:B------:R-:W-:-:S03]  /*22b0*/  MOV R31, R15 ;  /* 0x0000000f001f7202 */ /* 0x000fc60000000f00 */
[----:B------:R-:W-:Y:S01]  /*22c0*/  IMAD R12, R30, R17, R2 ;  /* 0x000000111e0c7224 */ /* 0x000fe200078e0202 */
[----:B------:R-:W-:-:S07]  /*22d0*/  MOV R30, R10 ;  /* 0x0000000a001e7202 */ /* 0x000fce0000000f00 */
.L_x_384:
        /* <DEDUP_REMOVED lines=20> */
[----:B------:R-:W-:Y:S01]  /*2420*/  ISETP.GT.U32.AND P1, PT, R15, R10, PT ;  /* 0x0000000a0f00720c */ /* 0x000fe20003f24070 */
[----:B------:R-:W-:-:S12]  /*2430*/  IMAD.WIDE.U32 R36, R16, R34, RZ ;  /* 0x0000002210247225 */ /* 0x000fd800078e00ff */
[----:B------:R-:W-:Y:S02]  /*2440*/  @!P1 IMAD.IADD R10, R10, 0x1, -R15 ;  /* 0x000000010a0a9824 */ /* 0x000fe400078e0a0f */
[----:B------:R-:W-:Y:S01]  /*2450*/  @!P1 VIADD R2, R2, 0x1 ;  /* 0x0000000102029836 */ /* 0x000fe20000000000 */
[----:B------:R-:W-:Y:S02]  /*2460*/  ISETP.NE.AND P1, PT, RZ, UR9, PT ;  /* 0x00000009ff007c0c */ /* 0x000fe4000bf25270 */
[----:B------:R-:W-:Y:S02]  /*2470*/  ISETP.GE.U32.AND P2, PT, R10, R15, PT ;  /* 0x0000000f0a00720c */ /* 0x000fe40003f46070 */
[----:B------:R-:W-:-:S05]  /*2480*/  IADD3 R15, PT, PT, R17, R27, RZ ;  /* 0x0000001b110f7210 */ /* 0x000fca0007ffe0ff */
[----:B------:R-:W-:-:S04]  /*2490*/  IMAD R15, R15, R34, RZ ;  /* 0x000000220f0f7224 */ /* 0x000fc800078e02ff */
[----:B------:R-:W-:Y:S02]  /*24a0*/  IMAD R15, R35, R16, R15 ;  /* 0x00000010230f7224 */ /* 0x000fe400078e020f */
[----:B------:R-:W-:Y:S02]  /*24b0*/  @P2 IADD3 R2, PT, PT, R2, 0x1, RZ ;  /* 0x0000000102022810 */ /* 0x000fe40007ffe0ff */
[----:B------:R-:W-:Y:S02]  /*24c0*/  IMAD.IADD R18, R37, 0x1, R15 ;  /* 0x0000000125127824 */ /* 0x000fe400078e020f */
[----:B------:R-:W-:Y:S02]  /*24d0*/  @!P0 IADD3 R2, PT, PT, -R2, RZ, RZ ;  /* 0x000000ff02028210 */ /* 0x000fe40007ffe1ff */
[----:B------:R-:W-:Y:S02]  /*24e0*/  @!P1 LOP3.LUT R2, RZ, UR9, RZ, 0x33, !PT ;  /* 0x00000009ff029c12 */ /* 0x000fe4000f8e33ff */
[----:B------:R-:W-:-:S03]  /*24f0*/  LOP3.LUT R0, R31, R18, RZ, 0xfc, !PT ;  /* 0x000000121f007212 */ /* 0x000fc600078efcff */
[----:B------:R-:W-:Y:S01]  /*2500*/  IMAD.MOV R15, RZ, RZ, -R2 ;  /* 0x000000ffff0f7224 */ /* 0x000fe200078e0a02 */
[----:B------:R-:W-:-:S03]  /*2510*/  ISETP.NE.U32.AND P0, PT, R0, RZ, PT ;  /* 0x000000ff0000720c */ /* 0x000fc60003f05070 */
[----:B------:R-:W-:-:S10]  /*2520*/  IMAD R0, R15, UR9, R12 ;  /* 0x000000090f007c24 */ /* 0x000fd4000f8e020c */
        /* <DEDUP_REMOVED lines=22> */
.L_x_386:
[----:B------:R-:W-:Y:S01]  /*2690*/  IMAD.MOV.U32 R22, RZ, RZ, R30 ;  /* 0x000000ffff167224 */ /* 0x000fe200078e001e */
[----:B------:R-:W-:Y:S01]  /*26a0*/  MOV R21, R31 ;  /* 0x0000001f00157202 */ /* 0x000fe20000000f00 */
[----:B------:R-:W-:Y:S01]  /*26b0*/  IMAD.MOV.U32 R20, RZ, RZ, R36 ;  /* 0x000000ffff147224 */ /* 0x000fe200078e0024 */
[----:B------:R-:W-:Y:S02]  /*26c0*/  MOV R16, 0x26e0 ;  /* 0x000026e000107802 */ /* 0x000fe40000000f00 */
[----:B------:R-:W-:Y:S05]  /*26d0*/  CALL.REL.NOINC `($__internal_10_$__cuda_sm20_div_s64) ;  /* 0x0000001800307944 */ /* 0x000fea0003c00000 */
[----:B------:R-:W-:-:S05]  /*26e0*/  IADD3 R15, PT, PT, -R10, RZ, RZ ;  /* 0x000000ff0a0f7210 */ /* 0x000fca0007ffe1ff */
[----:B------:R-:W-:Y:S02]  /*26f0*/  IMAD R30, R15, R36, R30 ;  /* 0x000000240f1e7224 */ /* 0x000fe400078e021e */
.L_x_387:
[----:B------:R-:W-:Y:S05]  /*2700*/  BSYNC.RECONVERGENT B0 ;  /* 0x0000000000007941 */ /* 0x000fea0003800200 */
.L_x_385:
[----:B------:R-:W-:Y:S01]  /*2710*/  IABS R21, R13 ;  /* 0x0000000d00157213 */ /* 0x000fe20000000000 */
[----:B------:R-:W0:Y:S01]  /*2720*/  LDCU.U8 UR15, c[0x0][0x549] ;  /* 0x0000a920ff0f77ac */ /* 0x000e220008000000 */
[----:B------:R-:W-:Y:S01]  /*2730*/  IABS R18, R6 ;  /* 0x0000000600127213 */ /* 0x000fe20000000000 */
[----:B------:R-:W-:Y:S01]  /*2740*/  IMAD R9, R9, UR7, RZ ;  /* 0x0000000709097c24 */ /* 0x000fe2000f8e02ff */
[----:B------:R-:W1:Y:S01]  /*2750*/  I2F.U32.RP R12, R21 ;  /* 0x00000015000c7306 */ /* 0x000e620000209000 */
[----:B------:R-:W-:Y:S01]  /*2760*/  IABS R20, R8 ;  /* 0x0000000800147213 */ /* 0x000fe20000000000 */
[----:B------:R-:W2:Y:S01]  /*2770*/  LDCU.64 UR4, c[0x0][0x430] ;  /* 0x00008600ff0477ac */ /* 0x000ea20008000a00 */
[----:B------:R-:W-:Y:S02]  /*2780*/  IABS R15, R19 ;  /* 0x00000013000f7213 */ /* 0x000fe40000000000 */
[----:B------:R-:W-:Y:S02]  /*2790*/  IABS R16, R5 ;  /* 0x0000000500107213 */ /* 0x000fe40000000000 */
[----:B------:R-:W-:Y:S01]  /*27a0*/  ISETP.NE.AND P5, PT, R13, RZ, PT ;  /* 0x000000ff0d00720c */ /* 0x000fe20003fa5270 */
[----:B------:R-:W3:Y:S01]  /*27b0*/  I2F.U32.RP R14, R18 ;  /* 0x00000012000e7306 */ /* 0x000ee20000209000 */
[----:B0-----:R-:W-:-:S07]  /*27c0*/  UISETP.NE.AND UP0, UPT, UR15, URZ, UPT ;  /* 0x000000ff0f00728c */ /* 0x001fce000bf05270 */
[----:B-1----:R-:W0:Y:S01]  /*27d0*/  MUFU.RCP R32, R12 ;  /* 0x0000000c00207308 */ /* 0x002e220000001000 */
[----:B--2---:R-:W-:-:S07]  /*27e0*/  USEL UR15, UR4, 0x1, UP0 ;  /* 0x00000001040f7887 */ /* 0x004fce0008000000 */
[----:B---3--:R-:W1:Y:S01]  /*27f0*/  MUFU.RCP R36, R14 ;  /* 0x0000000e00247308 */ /* 0x008e620000001000 */
[----:B------:R-:W-:Y:S02]  /*2800*/  USHF.R.S32.HI UR4, URZ, 0x1f, UR15 ;  /* 0x0000001fff047899 */ /* 0x000fe4000801140f */
[----:B------:R-:W-:-:S05]  /*2810*/  UIMAD UR5, UR15, UR5, URZ ;  /* 0x000000050f0572a4 */ /* 0x000fca000f8e02ff */
[----:B------:R-:W-:Y:S01]  /*2820*/  I2F.U32.RP R34, R20 ;  /* 0x0000001400227306 */ /* 0x000fe20000209000 */
[----:B0-----:R-:W-:-:S07]  /*2830*/  VIADD R32, R32, 0xffffffe ;  /* 0x0ffffffe20207836 */ /* 0x001fce0000000000 */
[----:B------:R-:W0:Y:S01]  /*2840*/  F2I.FTZ.U32.TRUNC.NTZ R33, R32 ;  /* 0x0000002000217305 */ /* 0x000e22000021f000 */
[----:B-1----:R-:W-:-:S07]  /*2850*/  VIADD R36, R36, 0xffffffe ;  /* 0x0ffffffe24247836 */ /* 0x002fce0000000000 */
[----:B------:R-:W-:Y:S01]  /*2860*/  I2F.U32.RP R29, R15 ;  /* 0x0000000f001d7306 */ /* 0x000fe20000209000 */
[----:B0-----:R-:W-:-:S07]  /*2870*/  IMAD.MOV R12, RZ, RZ, -R33 ;  /* 0x000000ffff0c7224 */ /* 0x001fce00078e0a21 */
[----:B------:R-:W0:Y:S01]  /*2880*/  F2I.FTZ.U32.TRUNC.NTZ R37, R36 ;  /* 0x0000002400257305 */ /* 0x000e22000021f000 */
[----:B------:R-:W-:Y:S02]  /*2890*/  IMAD.MOV.U32 R32, RZ, RZ, RZ ;  /* 0x000000ffff207224 */ /* 0x000fe400078e00ff */
[----:B------:R-:W-:Y:S01]  /*28a0*/  IMAD R23, R12, R21, RZ ;  /* 0x000000150c177224 */ /* 0x000fe200078e02ff */
[----:B------:R-:W-:-:S03]  /*28b0*/  IABS R12, R30 ;  /* 0x0000001e000c7213 */ /* 0x000fc60000000000 */
[----:B------:R-:W-:Y:S01]  /*28c0*/  IMAD.HI.U32 R23, R33, R23, R32 ;  /* 0x0000001721177227 */ /* 0x000fe200078e0020 */
[----:B------:R-:W1:Y:S01]  /*28d0*/  MUFU.RCP R34, R34 ;  /* 0x0000002200227308 */ /* 0x000e620000001000 */
[----:B------:R-:W-:-:S04]  /*28e0*/  IABS R32, R13 ;  /* 0x0000000d00207213 */ /* 0x000fc80000000000 */
[----:B------:R-:W-:Y:S01]  /*28f0*/  IADD3 R32, PT, PT, RZ, -R32, RZ ;  /* 0x80000020ff207210 */ /* 0x000fe20007ffe0ff */
[----:B------:R-:W-:Y:S01]  /*2900*/  IMAD.HI.U32 R23, R23, R12, RZ ;  /* 0x0000000c17177227 */ /* 0x000fe200078e00ff */
[----:B0-----:R-:W-:Y:S01]  /*2910*/  IADD3 R17, PT, PT, RZ, -R37, RZ ;  /* 0x80000025ff117210 */ /* 0x001fe20007ffe0ff */
[----:B------:R-:W0:Y:S02]  /*2920*/  MUFU.RCP R29, R29 ;  /* 0x0000001d001d7308 */ /* 0x000e240000001000 */
[----:B------:R-:W-:Y:S02]  /*2930*/  IMAD.MOV.U32 R36, RZ, RZ, RZ ;  /* 0x000000ffff247224 */ /* 0x000fe400078e00ff */
[----:B------:R-:W-:Y:S01]  /*2940*/  IMAD R28, R17, R18, RZ ;  /* 0x00000012111c7224 */ /* 0x000fe200078e02ff */
[----:B------:R-:W-:Y:S01]  /*2950*/  IABS R17, R10 ;  /* 0x0000000a00117213 */ /* 0x000fe20000000000 */
[----:B------:R-:W-:Y:S01]  /*2960*/  IMAD R32, R23, R32, R12 ;  /* 0x0000002017207224 */ /* 0x000fe200078e020c */
[----:B------:R-:W-:Y:S01]  /*2970*/  IABS R12, R6 ;  /* 0x00000006000c7213 */ /* 0x000fe20000000000 */
[----:B------:R-:W2:Y:S01]  /*2980*/  I2F.U32.RP R22, R16 ;  /* 0x0000001000167306 */ /* 0x000ea20000209000 */
[----:B------:R-:W-:-:S02]  /*2990*/  IMAD.HI.U32 R28, R37, R28, R36 ;  /* 0x0000001c251c7227 */ /* 0x000fc400078e0024 */
[----:B------:R-:W-:Y:S02]  /*29a0*/  ISETP.GT.U32.AND P3, PT, R21, R32, PT ;  /* 0x000000201500720c */ /* 0x000fe40003f64070 */
[----:B-1----:R-:W-:Y:S02]  /*29b0*/  VIADD R34, R34, 0xffffffe ;  /* 0x0ffffffe22227836 */ /* 0x002fe40000000000 */
[----:B------:R-:W-:Y:S02]  /*29c0*/  IMAD.MOV R12, RZ, RZ, -R12 ;  /* 0x000000ffff0c7224 */ /* 0x000fe400078e0a0c */
[----:B------:R-:W-:Y:S01]  /*29d0*/  IMAD.HI.U32 R27, R28, R17, RZ ;  /* 0x000000111c1b7227 */ /* 0x000fe200078e00ff */
[----:B------:R-:W1:Y:S03]  /*29e0*/  F2I.FTZ.U32.TRUNC.NTZ R35, R34 ;  /* 0x0000002200237305 */ /* 0x000e66000021f000 */
[----:B0-----:R-:W-:-:S02]  /*29f0*/  VIADD R29, R29, 0xffffffe ;  /* 0x0ffffffe1d1d7836 */ /* 0x001fc40000000000 */
[----:B------:R-:W-:Y:S02]  /*2a00*/  IMAD R17, R27, R12, R17 ;  /* 0x0000000c1b117224 */ /* 0x000fe400078e0211 */
[----:B------:R-:W-:Y:S01]  /*2a10*/  @!P3 IMAD.IADD R32, R32, 0x1, -R21 ;  /* 0x000000012020b824 */ /* 0x000fe200078e0a15 */
[----:B--2---:R-:W0:Y:S01]  /*2a20*/  MUFU.RCP R22, R22 ;  /* 0x0000001600167308 */ /* 0x004e220000001000 */
[----:B------:R-:W-:Y:S01]  /*2a30*/  IMAD.MOV.U32 R28, RZ, RZ, RZ ;  /* 0x000000ffff1c7224 */ /* 0x000fe200078e00ff */
[----:B------:R-:W-:Y:S01]  /*2a40*/  ISETP.GT.U32.AND P1, PT, R18, R17, PT ;  /* 0x000000111200720c */ /* 0x000fe20003f24070 */
[----:B------:R-:W-:Y:S01]  /*2a50*/  @!P3 VIADD R23, R23, 0x1 ;  /* 0x000000011717b836 */ /* 0x000fe20000000000 */
[----:B------:R-:W-:Y:S01]  /*2a60*/  ISETP.GE.U32.AND P6, PT, R32, R21, PT ;  /* 0x000000152000720c */ /* 0x000fe20003fc6070 */
[----:B------:R-:W-:Y:S01]  /*2a70*/  IMAD.MOV.U32 R32, RZ, RZ, RZ ;  /* 0x000000ffff207224 */ /* 0x000fe200078e00ff */
[----:B-1----:R-:W-:Y:S02]  /*2a80*/  IADD3 R14, PT, PT, RZ, -R35, RZ ;  /* 0x80000023ff0e7210 */ /* 0x002fe40007ffe0ff */
[----:B------:R-:W1:Y:S01]  /*2a90*/  F2I.FTZ.U32.TRUNC.NTZ R29, R29 ;  /* 0x0000001d001d7305 */ /* 0x000e62000021f000 */
[----:B------:R-:W-:-:S02]  /*2aa0*/  IMAD.MOV.U32 R34, RZ, RZ, RZ ;  /* 0x000000ffff227224 */ /* 0x000fc400078e00ff */
[----:B------:R-:W-:Y:S01]  /*2ab0*/  IMAD R31, R14, R20, RZ ;  /* 0x000000140e1f7224 */ /* 0x000fe200078e02ff */
[----:B------:R-:W-:-:S03]  /*2ac0*/  LOP3.LUT R14, R10, R6, RZ, 0x3c, !PT ;  /* 0x000000060a0e7212 */ /* 0x000fc600078e3cff */
[-C--:B------:R-:W-:Y:S01]  /*2ad0*/  @!P1 IADD3 R17, PT, PT, R17, -R18.reuse, RZ ;  /* 0x8000001211119210 */ /* 0x080fe20007ffe0ff */
[----:B------:R-:W-:Y:S01]  /*2ae0*/  @!P1 VIADD R27, R27, 0x1 ;  /* 0x000000011b1b9836 */ /* 0x000fe20000000000 */
[----:B------:R-:W-:Y:S01]  /*2af0*/  ISETP.GE.AND P0, PT, R14, RZ, PT ;  /* 0x000000ff0e00720c */ /* 0x000fe20003f06270 */
[----:B------:R-:W-:Y:S01]  /*2b00*/  IMAD.HI.U32 R31, R35, R31, R34 ;  /* 0x0000001f231f7227 */ /* 0x000fe200078e0022 */
[----:B0-----:R-:W-:Y:S02]  /*2b10*/  IADD3 R33, PT, PT, R22, 0xffffffe, RZ ;  /* 0x0ffffffe16217810 */ /* 0x001fe40007ffe0ff */
[----:B------:R-:W-:Y:S01]  /*2b20*/  LOP3.LUT R22, R30, R13, RZ, 0x3c, !PT ;  /* 0x0000000d1e167212 */ /* 0x000fe200078e3cff */
[----:B-1----:R-:W-:Y:S01]  /*2b30*/  IMAD.MOV R12, RZ, RZ, -R29 ;  /* 0x000000ffff0c7224 */ /* 0x002fe200078e0a1d */
[----:B------:R-:W-:Y:S02]  /*2b40*/  ISETP.GE.U32.AND P4, PT, R17, R18, PT ;  /* 0x000000121100720c */ /* 0x000fe40003f86070 */
[----:B------:R-:W0:Y:S01]  /*2b50*/  F2I.FTZ.U32.TRUNC.NTZ R33, R33 ;  /* 0x0000002100217305 */ /* 0x000e22000021f000 */
[----:B------:R-:W-:Y:S01]  /*2b60*/  ISETP.GE.AND P2, PT, R22, RZ, PT ;  /* 0x000000ff1600720c */ /* 0x000fe20003f46270 */
[----:B------:R-:W-:Y:S01]  /*2b70*/  IMAD R21, R12, R15, RZ ;  /* 0x0000000f0c157224 */ /* 0x000fe200078e02ff */
[----:B------:R-:W-:-:S02]  /*2b80*/  IABS R12, R19 ;  /* 0x00000013000c7213 */ /* 0x000fc40000000000 */
[----:B------:R-:W-:Y:S01]  /*2b90*/  IABS R14, R2 ;  /* 0x00000002000e7213 */ /* 0x000fe20000000000 */
[----:B------:R-:W-:Y:S01]  /*2ba0*/  IMAD.HI.U32 R21, R29, R21, R28 ;  /* 0x000000151d157227 */ /* 0x000fe200078e001c */
[----:B------:R-:W-:Y:S02]  /*2bb0*/  ISETP.NE.AND P1, PT, R6, RZ, PT ;  /* 0x000000ff0600720c */ /* 0x000fe40003f25270 */
[----:B------:R-:W-:Y:S01]  /*2bc0*/  @P6 IADD3 R23, PT, PT, R23, 0x1, RZ ;  /* 0x0000000117176810 */ /* 0x000fe20007ffe0ff */
[----:B------:R-:W-:Y:S01]  /*2bd0*/  IMAD.MOV R12, RZ, RZ, -R12 ;  /* 0x000000ffff0c7224 */ /* 0x000fe200078e0a0c */
[----:B------:R-:W-:Y:S01]  /*2be0*/  IABS R18, R8 ;  /* 0x0000000800127213 */ /* 0x000fe20000000000 */
[----:B------:R-:W-:Y:S02]  /*2bf0*/  IMAD.HI.U32 R21, R21, R14, RZ ;  /* 0x0000000e15157227 */ /* 0x000fe400078e00ff */
[----:B------:R-:W-:Y:S02]  /*2c00*/  @!P2 IADD3 R23, PT, PT, -R23, RZ, RZ ;  /* 0x000000ff1717a210 */ /* 0x000fe40007ffe1ff */
[----:B0-----:R-:W-:Y:S01]  /*2c10*/  IADD3 R17, PT, PT, RZ, -R33, RZ ;  /* 0x80000021ff117210 */ /* 0x001fe20007ffe0ff */
[----:B------:R-:W-:Y:S01]  /*2c20*/  IMAD R12, R21, R12, R14 ;  /* 0x0000000c150c7224 */ /* 0x000fe200078e020e */
[----:B------:R-:W-:Y:S01]  /*2c30*/  @!P5 LOP3.LUT R23, RZ, R13, RZ, 0x33, !PT ;  /* 0x0000000dff17d212 */ /* 0x000fe200078e33ff */
[----:B------:R-:W-:Y:S01]  /*2c40*/  @P4 VIADD R27, R27, 0x1 ;  /* 0x000000011b1b4836 */ /* 0x000fe20000000000 */
[----:B------:R-:W-:Y:S01]  /*2c50*/  IABS R14, R5 ;  /* 0x00000005000e7213 */ /* 0x000fe20000000000 */
[----:B------:R-:W-:Y:S01]  /*2c60*/  IMAD R17, R17, R16, RZ ;  /* 0x0000001011117224 */ /* 0x000fe200078e02ff */
[----:B------:R-:W-:Y:S01]  /*2c70*/  ISETP.GT.U32.AND P4, PT, R15, R12, PT ;  /* 0x0000000c0f00720c */ /* 0x000fe20003f84070 */
[----:B------:R-:W-:Y:S01]  /*2c80*/  @!P0 IMAD.MOV R27, RZ, RZ, -R27 ;  /* 0x000000ffff1b8224 */ /* 0x000fe200078e0a1b */
[----:B------:R-:W-:Y:S01]  /*2c90*/  @!P1 LOP3.LUT R27, RZ, R6, RZ, 0x33, !PT ;  /* 0x00000006ff1b9212 */ /* 0x000fe200078e33ff */
[----:B------:R-:W-:Y:S01]  /*2ca0*/  IMAD.HI.U32 R32, R33, R17, R32 ;  /* 0x0000001121207227 */ /* 0x000fe200078e0020 */
[----:B------:R-:W-:-:S02]  /*2cb0*/  IABS R22, R23 ;  /* 0x0000001700167213 */ /* 0x000fc40000000000 */
[----:B------:R-:W-:Y:S01]  /*2cc0*/  IABS R17, R27 ;  /* 0x0000001b00117213 */ /* 0x000fe20000000000 */
[----:B------:R-:W-:Y:S01]  /*2cd0*/  IMAD.MOV R18, RZ, RZ, -R18 ;  /* 0x000000ffff127224 */ /* 0x000fe200078e0a12 */
[----:B------:R-:W-:Y:S01]  /*2ce0*/  IADD3 R14, PT, PT, RZ, -R14, RZ ;  /* 0x8000000eff0e7210 */ /* 0x000fe20007ffe0ff */
[----:B------:R-:W-:-:S04]  /*2cf0*/  IMAD.HI.U32 R31, R31, R22, RZ ;  /* 0x000000161f1f7227 */ /* 0x000fc800078e00ff */
[----:B------:R-:W-:-:S04]  /*2d00*/  IMAD.HI.U32 R32, R32, R17, RZ ;  /* 0x0000001120207227 */ /* 0x000fc800078e00ff */
[----:B------:R-:W-:Y:S02]  /*2d10*/  IMAD R29, R31, R18, R22 ;  /* 0x000000121f1d7224 */ /* 0x000fe400078e0216 */
[----:B------:R-:W-:Y:S02]  /*2d20*/  @!P4 IMAD.IADD R12, R12, 0x1, -R15 ;  /* 0x000000010c0cc824 */ /* 0x000fe400078e0a0f */
[----:B------:R-:W-:Y:S01]  /*2d30*/  IMAD R17, R32, R14, R17 ;  /* 0x0000000e20117224 */ /* 0x000fe200078e0211 */
[----:B------:R-:W-:Y:S01]  /*2d40*/  ISETP.GT.U32.AND P3, PT, R20, R29, PT ;  /* 0x0000001d1400720c */ /* 0x000fe20003f64070 */
[----:B------:R-:W-:Y:S01]  /*2d50*/  @!P4 VIADD R21, R21, 0x1 ;  /* 0x000000011515c836 */ /* 0x000fe20000000000 */
[----:B------:R-:W-:Y:S02]  /*2d60*/  ISETP.GE.U32.AND P2, PT, R12, R15, PT ;  /* 0x0000000f0c00720c */ /* 0x000fe40003f46070 */
[----:B------:R-:W-:Y:S02]  /*2d70*/  LOP3.LUT R12, R2, R19, RZ, 0x3c, !PT ;  /* 0x00000013020c7212 */ /* 0x000fe400078e3cff */
[----:B------:R-:W-:-:S02]  /*2d80*/  ISETP.GT.U32.AND P1, PT, R16, R17, PT ;  /* 0x000000111000720c */ /* 0x000fc40003f24070 */
[----:B------:R-:W-:Y:S02]  /*2d90*/  ISETP.GE.AND P0, PT, R12, RZ, PT ;  /* 0x000000ff0c00720c */ /* 0x000fe40003f06270 */
[----:B------:R-:W-:Y:S02]  /*2da0*/  ISETP.NE.AND P4, PT, R19, RZ, PT ;  /* 0x000000ff1300720c */ /* 0x000fe40003f85270 */
[----:B------:R-:W-:Y:S01]  /*2db0*/  IADD3 R12, PT, PT, -R23, RZ, RZ ;  /* 0x000000ff170c7210 */ /* 0x000fe20007ffe1ff */
[----:B------:R-:W-:Y:S01]  /*2dc0*/  @!P3 IMAD.IADD R29, R29, 0x1, -R20 ;  /* 0x000000011d1db824 */ /* 0x000fe200078e0a14 */
[----:B------:R-:W-:Y:S01]  /*2dd0*/  LOP3.LUT R14, R23, R8, RZ, 0x3c, !PT ;  /* 0x00000008170e7212 */ /* 0x000fe200078e3cff */
[----:B------:R-:W-:Y:S02]  /*2de0*/  @P2 VIADD R21, R21, 0x1 ;  /* 0x0000000115152836 */ /* 0x000fe40000000000 */
[----:B------:R-:W-:Y:S01]  /*2df0*/  IMAD R12, R13, R12, R30 ;  /* 0x0000000c0d0c7224 */ /* 0x000fe200078e021e */
[----:B------:R-:W-:Y:S01]  /*2e00*/  ISETP.GE.U32.AND P6, PT, R29, R20, PT ;  /* 0x000000141d00720c */ /* 0x000fe20003fc6070 */
[----:B------:R-:W-:Y:S01]  /*2e10*/  @!P3 VIADD R31, R31, 0x1 ;  /* 0x000000011f1fb836 */ /* 0x000fe20000000000 */
[----:B------:R-:W-:Y:S01]  /*2e20*/  @!P1 IADD3 R17, PT, PT, R17, -R16, RZ ;  /* 0x8000001011119210 */ /* 0x000fe20007ffe0ff */
[----:B------:R-:W-:Y:S01]  /*2e30*/  @!P0 IMAD.MOV R21, RZ, RZ, -R21 ;  /* 0x000000ffff158224 */ /* 0x000fe200078e0a15 */
[----:B------:R-:W-:-:S02]  /*2e40*/  LOP3.LUT R13, R27, R5, RZ, 0x3c, !PT ;  /* 0x000000051b0d7212 */ /* 0x000fc400078e3cff */
[----:B------:R-:W-:Y:S01]  /*2e50*/  ISETP.GE.U32.AND P5, PT, R17, R16, PT ;  /* 0x000000101100720c */ /* 0x000fe20003fa6070 */
[----:B------:R-:W-:Y:S01]  /*2e60*/  IMAD.WIDE R16, R12, UR5, RZ ;  /* 0x000000050c107c25 */ /* 0x000fe2000f8e02ff */
[----:B------:R-:W-:Y:S02]  /*2e70*/  ISETP.GE.AND P2, PT, R14, RZ, PT ;  /* 0x000000ff0e00720c */ /* 0x000fe40003f46270 */
[----:B------:R-:W-:Y:S02]  /*2e80*/  @!P4 LOP3.LUT R21, RZ, R19, RZ, 0x33, !PT ;  /* 0x00000013ff15c212 */ /* 0x000fe400078e33ff */
[----:B------:R-:W-:Y:S01]  /*2e90*/  ISETP.NE.AND P4, PT, R8, RZ, PT ;  /* 0x000000ff0800720c */ /* 0x000fe20003f85270 */
[----:B------:R-:W-:Y:S01]  /*2ea0*/  @P6 VIADD R31, R31, 0x1 ;  /* 0x000000011f1f6836 */ /* 0x000fe20000000000 */
[----:B------:R-:W-:Y:S01]  /*2eb0*/  ISETP.GE.AND P0, PT, R13, RZ, PT ;  /* 0x000000ff0d00720c */ /* 0x000fe20003f06270 */
[----:B------:R-:W-:Y:S01]  /*2ec0*/  IMAD.WIDE R14, R21, UR8, RZ ;  /* 0x00000008150e7c25 */ /* 0x000fe2000f8e02ff */
[----:B------:R-:W-:-:S02]  /*2ed0*/  ISETP.NE.AND P3, PT, R5, RZ, PT ;  /* 0x000000ff0500720c */ /* 0x000fc40003f65270 */
[----:B------:R-:W-:Y:S01]  /*2ee0*/  @!P1 IADD3 R32, PT, PT, R32, 0x1, RZ ;  /* 0x0000000120209810 */ /* 0x000fe20007ffe0ff */
[----:B------:R-:W-:Y:S02]  /*2ef0*/  IMAD.MOV R21, RZ, RZ, -R21 ;  /* 0x000000ffff157224 */ /* 0x000fe400078e0a15 */
[----:B------:R-:W-:Y:S01]  /*2f00*/  @!P2 IMAD.MOV R31, RZ, RZ, -R31 ;  /* 0x000000ffff1fa224 */ /* 0x000fe200078e0a1f */
[----:B------:R-:W-:Y:S01]  /*2f10*/  @P5 IADD3 R32, PT, PT, R32, 0x1, RZ ;  /* 0x0000000120205810 */ /* 0x000fe20007ffe0ff */
[----:B------:R-:W-:Y:S01]  /*2f20*/  IMAD.WIDE.U32 R14, R0, UR15, R14 ;  /* 0x0000000f000e7c25 */ /* 0x000fe2000f8e000e */
[----:B------:R-:W-:Y:S01]  /*2f30*/  UIMAD UR15, UR10, UR15, URZ ;  /* 0x0000000f0a0f72a4 */ /* 0x000fe2000f8e02ff */
[----:B------:R-:W-:Y:S02]  /*2f40*/  @!P4 LOP3.LUT R31, RZ, R8, RZ, 0x33, !PT ;  /* 0x00000008ff1fc212 */ /* 0x000fe400078e33ff */
[----:B------:R-:W-:Y:S01]  /*2f50*/  @!P0 IADD3 R32, PT, PT, -R32, RZ, RZ ;  /* 0x000000ff20208210 */ /* 0x000fe20007ffe1ff */
[----:B------:R-:W-:Y:S01]  /*2f60*/  IMAD.MOV R13, RZ, RZ, -R27 ;  /* 0x000000ffff0d7224 */ /* 0x000fe200078e0a1b */
[----:B------:R-:W-:Y:S01]  /*2f70*/  @!P3 LOP3.LUT R32, RZ, R5, RZ, 0x33, !PT ;  /* 0x00000005ff20b212 */ /* 0x000fe200078e33ff */
[----:B------:R-:W-:Y:S01]  /*2f80*/  IMAD R15, R0, UR4, R15 ;  /* 0x00000004000f7c24 */ /* 0x000fe2000f8e020f */
[----:B------:R-:W0:Y:S01]  /*2f90*/  LDCU.64 UR4, c[0x0][0x420] ;  /* 0x00008400ff0477ac */ /* 0x000e220008000a00 */
[----:B------:R-:W-:Y:S01]  /*2fa0*/  IMAD R21, R19, R21, R2 ;  /* 0x0000001513157224 */ /* 0x000fe200078e0202 */
[----:B------:R-:W-:Y:S01]  /*2fb0*/  IADD3 R0, PT, PT, -R32, RZ, RZ ;  /* 0x000000ff20007210 */ /* 0x000fe20007ffe1ff */
[----:B------:R-:W-:-:S02]  /*2fc0*/  IMAD.MOV R2, RZ, RZ, -R31 ;  /* 0x000000ffff027224 */ /* 0x000fc400078e0a1f */
[----:B------:R-:W-:Y:S02]  /*2fd0*/  IMAD R13, R6, R13, R10 ;  /* 0x0000000d060d7224 */ /* 0x000fe400078e020a */
[----:B------:R-:W-:-:S04]  /*2fe0*/  IMAD.WIDE R14, R21, UR7, R14 ;  /* 0x00000007150e7c25 */ /* 0x000fc8000f8e020e */
[----:B------:R-:W-:-:S04]  /*2ff0*/  IMAD.WIDE R6, R31, R7, RZ ;  /* 0x000000071f067225 */ /* 0x000fc800078e02ff */
[----:B------:R-:W-:Y:S02]  /*3000*/  IMAD R2, R8, R2, R23 ;  /* 0x0000000208027224 */ /* 0x000fe400078e0217 */
[----:B------:R-:W-:Y:S01]  /*3010*/  IMAD R5, R5, R0, R27 ;  /* 0x0000000005057224 */ /* 0x000fe200078e021b */
[----:B------:R-:W-:Y:S01]  /*3020*/  IADD3 R0, P1, P0, R6, R14, R16 ;  /* 0x0000000e06007210 */ /* 0x000fe2000783e010 */
[----:B------:R-:W-:-:S03]  /*3030*/  IMAD.WIDE R12, R13, UR15, RZ ;  /* 0x0000000f0d0c7c25 */ /* 0x000fc6000f8e02ff */
[----:B------:R-:W-:Y:S01]  /*3040*/  IADD3.X R7, PT, PT, R7, R15, R17, P1, P0 ;  /* 0x0000000f07077210 */ /* 0x000fe20000fe0411 */
        /* <DEDUP_REMOVED lines=11> */
.L_x_382:
[----:B------:R-:W0:Y:S01]  /*3100*/  LDC.64 R2, c[0x0][0x420] ;  /* 0x00010800ff027b82 */ /* 0x000e220000000a00 */
[----:B------:R-:W-:-:S05]  /*3110*/  IADD3 R10, PT, PT, R10, UR11, RZ ;  /* 0x0000000b0a0a7c10 */ /* 0x000fca000fffe0ff */
[----:B0-----:R-:W-:-:S05]  /*3120*/  IMAD.WIDE.U32 R2, R10, 0x4, R2 ;  /* 0x000000040a027825 */ /* 0x001fca00078e0002 */
[----:B------:R1:W-:Y:S02]  /*3130*/  STG.E desc[UR12][R2.64], R24 ;  /* 0x0000001802007986 */ /* 0x0003e4000c10190c */
.L_x_381:
[----:B------:R-:W-:Y:S05]  /*3140*/  BSYNC.RECONVERGENT B1 ;  /* 0x0000000000017941 */ /* 0x000fea0003800200 */
.L_x_380:
        /* <DEDUP_REMOVED lines=19> */
.L_x_389:
[----:B------:R-:W-:Y:S05]  /*3280*/  BSYNC.RECONVERGENT B0 ;  /* 0x0000000000007941 */ /* 0x000fea0003800200 */
.L_x_388:
[----:B------:R-:W-:Y:S01]  /*3290*/  BAR.SYNC.DEFER_BLOCKING 0x0 ;  /* 0x0000000000007b1d */ /* 0x000fe20000010000 */
[----:B------:R-:W-:Y:S01]  /*32a0*/  IMAD.SHL.U32 R13, R11, 0x8, RZ ;  /* 0x000000080b0d7824 */ /* 0x000fe200078e00ff */
[----:B------:R-:W-:Y:S01]  /*32b0*/  LOP3.LUT R20, R20, 0x7c, RZ, 0xc0, !PT ;  /* 0x0000007c14147812 */ /* 0x000fe200078ec0ff */
[----:B------:R-:W-:Y:S01]  /*32c0*/  UISETP.GE.AND UP0, UPT, UR6, 0x1, UPT ;  /* 0x000000010600788c */ /* 0x000fe2000bf06270 */
[----:B---3--:R-:W-:Y:S01]  /*32d0*/  IMAD R8, R21, UR11, RZ ;  /* 0x0000000b15087c24 */ /* 0x008fe2000f8e02ff */
[----:B------:R-:W-:Y:S01]  /*32e0*/  SHF.R.U32.HI R11, RZ, 0x5, R11 ;  /* 0x00000005ff0b7819 */ /* 0x000fe2000001160b */
[----:B------:R-:W-:Y:S01]  /*32f0*/  IMAD.MOV.U32 R0, RZ, RZ, RZ ;  /* 0x000000ffff007224 */ /* 0x000fe200078e00ff */
[----:B------:R-:W-:Y:S02]  /*3300*/  LOP3.LUT R13, R20, 0x1f00, R13, 0xf8, !PT ;  /* 0x00001f00140d7812 */ /* 0x000fe400078ef80d */
[----:B012---:R-:W-:Y:S02]  /*3310*/  CS2R R2, SRZ ;  /* 0x0000000000027805 */ /* 0x007fe4000001ff00 */
[----:B------:R-:W-:-:S02]  /*3320*/  CS2R R4, SRZ ;  /* 0x0000000000047805 */ /* 0x000fc4000001ff00 */
[----:B------:R-:W-:Y:S02]  /*3330*/  CS2R R6, SRZ ;  /* 0x0000000000067805 */ /* 0x000fe4000001ff00 */
[----:B------:R-:W-:Y:S01]  /*3340*/  IADD3 R13, P0, PT, R8, R13, RZ ;  /* 0x0000000d080d7210 */ /* 0x000fe20007f1e0ff */
        /* <DEDUP_REMOVED lines=33> */
.L_x_392:
[----:B------:R-:W2:Y:S01]  /*3560*/  @!P1 LDG.E.128 R12, desc[UR12][R24.64] ;  /* 0x0000000c180c9981 */ /* 0x000ea2000c1e1d00 */
[C-C-:B------:R-:W-:Y:S01]  /*3570*/  @!P1 IMAD.WIDE R26, R21.reuse, 0x4, R24.reuse ;  /* 0x00000004151a9825 */ /* 0x140fe200078e0218 */
[----:B------:R-:W-:Y:S02]  /*3580*/  UIADD3 UR8, UPT, UPT, UR8, 0x4, URZ ;  /* 0x0000000408087890 */ /* 0x000fe4000fffe0ff */
[----:B------:R-:W2:Y:S01]  /*3590*/  LDS R8, [R10+-0x28] ;  /* 0xffffd8000a087984 */ /* 0x000ea20000000800 */
[C---:B------:R-:W-:Y:S01]  /*35a0*/  @!P1 IMAD.WIDE R28, R21.reuse, 0x8, R24 ;  /* 0x00000008151c9825 */ /* 0x040fe200078e0218 */
        /* <DEDUP_REMOVED lines=48> */
.L_x_391:
        /* <DEDUP_REMOVED lines=11> */
.L_x_393:
        /* <DEDUP_REMOVED lines=17> */
.L_x_390:
        /* <DEDUP_REMOVED lines=26> */
[----:B0-----:R-:W0:Y:S04]  /*3c10*/  MUFU.RCP R8, R8 ;  /* 0x0000000800087308 */ /* 0x001e280000001000 */
[----:B------:R-:W-:-:S13]  /*3c20*/  ISETP.GT.U32.AND P1, PT, R10, R13, PT ;  /* 0x0000000d0a00720c */ /* 0x000fda0003f24070 */
[----:B------:R-:W-:Y:S01]  /*3c30*/  @!P1 IMAD.IADD R13, R13, 0x1, -R10 ;  /* 0x000000010d0d9824 */ /* 0x000fe200078e0a0a */
[----:B------:R-:W-:Y:S01]  /*3c40*/  @!P1 IADD3 R14, PT, PT, R14, 0x1, RZ ;  /* 0x000000010e0e9810 */ /* 0x000fe20007ffe0ff */
[----:B0-----:R-:W-:Y:S01]  /*3c50*/  VIADD R18, R8, 0xffffffe ;  /* 0x0ffffffe08127836 */ /* 0x001fe20000000000 */
[----:B------:R-:W-:Y:S02]  /*3c60*/  ISETP.NE.AND P1, PT, RZ, UR10, PT ;  /* 0x0000000aff007c0c */ /* 0x000fe4000bf25270 */
[----:B------:R-:W-:Y:S01]  /*3c70*/  ISETP.GE.U32.AND P2, PT, R13, R10, PT ;  /* 0x0000000a0d00720c */ /* 0x000fe20003f46070 */
[----:B------:R-:W0:Y:S01]  /*3c80*/  F2I.FTZ.U32.TRUNC.NTZ R19, R18 ;  /* 0x0000001200137305 */ /* 0x000e22000021f000 */
[----:B------:R-:W-:-:S04]  /*3c90*/  LOP3.LUT R10, R16, UR10, RZ, 0x3c, !PT ;  /* 0x0000000a100a7c12 */ /* 0x000fc8000f8e3cff */
[----:B------:R-:W-:-:S07]  /*3ca0*/  ISETP.GE.AND P0, PT, R10, RZ, PT ;  /* 0x000000ff0a00720c */ /* 0x000fce0003f06270 */
[----:B------:R-:W-:Y:S02]  /*3cb0*/  @P2 VIADD R14, R14, 0x1 ;  /* 0x000000010e0e2836 */ /* 0x000fe40000000000 */
[----:B0-----:R-:W-:Y:S01]  /*3cc0*/  IMAD.MOV R10, RZ, RZ, -R19 ;  /* 0x000000ffff0a7224 */ /* 0x001fe200078e0a13 */
[----:B------:R-:W-:-:S03]  /*3cd0*/  MOV R18, RZ ;  /* 0x000000ff00127202 */ /* 0x000fc60000000f00 */
        /* <DEDUP_REMOVED lines=11> */
[----:B------:R-:W-:-:S05]  /*3d90*/  IMAD R8, R11, R10, R8 ;  /* 0x0000000a0b087224 */ /* 0x000fca00078e0208 */
[----:B------:R-:W-:-:S13]  /*3da0*/  ISETP.GT.U32.AND P0, PT, R11, R8, PT ;  /* 0x000000080b00720c */ /* 0x000fda0003f04070 */
[----:B------:R-:W-:Y:S01]  /*3db0*/  @!P0 IMAD.IADD R8, R8, 0x1, -R11 ;  /* 0x0000000108088824 */ /* 0x000fe200078e0a0b */
[----:B------:R-:W-:Y:S02]  /*3dc0*/  @!P0 IADD3 R17, PT, PT, R17, 0x1, RZ ;  /* 0x0000000111118810 */ /* 0x000fe40007ffe0ff */
[----:B------:R-:W-:Y:S02]  /*3dd0*/  ISETP.NE.AND P0, PT, R12, RZ, PT ;  /* 0x000000ff0c00720c */ /* 0x000fe40003f05270 */
[----:B------:R-:W-:Y:S02]  /*3de0*/  ISETP.GE.U32.AND P2, PT, R8, R11, PT ;  /* 0x0000000b0800720c */ /* 0x000fe40003f46070 */
[----:B------:R-:W-:-:S05]  /*3df0*/  SHF.R.S32.HI R8, RZ, 0x1f, R14 ;  /* 0x0000001fff087819 */ /* 0x000fca000001140e */
[----:B-1----:R-:W-:-:S04]  /*3e00*/  IMAD R11, R8, UR4, RZ ;  /* 0x00000004080b7c24 */ /* 0x002fc8000f8e02ff */
[C---:B------:R-:W-:Y:S02]  /*3e10*/  IMAD R8, R14.reuse, UR5, R11 ;  /* 0x000000050e087c24 */ /* 0x040fe4000f8e020b */
[----:B------:R-:W-:Y:S02]  /*3e20*/  @P2 VIADD R17, R17, 0x1 ;  /* 0x0000000111112836 */ /* 0x000fe40000000000 */
[----:B------:R-:W-:Y:S01]  /*3e30*/  IMAD.WIDE.U32 R14, R14, UR4, RZ ;  /* 0x000000040e0e7c25 */ /* 0x000fe2000f8e00ff */
[----:B------:R-:W0:Y:S02]  /*3e40*/  LDCU.64 UR4, c[0x0][0x3f0] ;  /* 0x00007e00ff0477ac */ /* 0x000e240008000a00 */
[----:B------:R-:W-:Y:S01]  /*3e50*/  @!P1 IADD3 R17, PT, PT, -R17, RZ, RZ ;  /* 0x000000ff11119210 */ /* 0x000fe20007ffe1ff */
[----:B------:R-:W-:Y:S01]  /*3e60*/  IMAD.IADD R15, R15, 0x1, R8 ;  /* 0x000000010f0f7824 */ /* 0x000fe200078e0208 */
        /* <DEDUP_REMOVED lines=19> */
        .weak           $__internal_10_$__cuda_sm20_div_s64
        .type           $__internal_10_$__cuda_sm20_div_s64,@function
        .size           $__internal_10_$__cuda_sm20_div_s64,(.L_x_4050 - $__internal_10_$__cuda_sm20_div_s64)
$__internal_10_$__cuda_sm20_div_s64:
[----:B------:R-:W-:Y:S01]  /*3fa0*/  IADD3 R29, P0, PT, RZ, -R20, RZ ;  /* 0x80000014ff1d7210 */ /* 0x000fe20007f1e0ff */
[----:B------:R-:W-:Y:S01]  /*3fb0*/  IMAD.MOV.U32 R23, RZ, RZ, RZ ;  /* 0x000000ffff177224 */ /* 0x000fe200078e00ff */
        /* <DEDUP_REMOVED lines=35> */
[C---:B------:R-:W-:Y:S02]  /*41f0*/  IMAD R17, R15.reuse, R10, RZ ;  /* 0x0000000a0f117224 */ /* 0x040fe400078e02ff */
[----:B------:R-:W-:-:S04]  /*4200*/  IMAD.HI.U32 R14, P3, R15, R14, R32 ;  /* 0x0000000e0f0e7227 */ /* 0x000fc80007860020 */
[----:B------:R-:W-:Y:S01]  /*4210*/  IMAD.HI.U32 R10, R15, R10, RZ ;  /* 0x0000000a0f0a7227 */ /* 0x000fe200078e00ff */
[----:B------:R-:W-:-:S03]  /*4220*/  IADD3 R17, P2, PT, R17, R14, RZ ;  /* 0x0000000e11117210 */ /* 0x000fc60007f5e0ff */
[----:B------:R-:W-:Y:S02]  /*4230*/  IMAD.X R14, RZ, RZ, ~R21, P0 ;  /* 0x000000ffff0e7224 */ /* 0x000fe400000e0e15 */
[----:B------:R-:W-:Y:S02]  /*4240*/  IMAD.X R15, R10, 0x1, R15, P4 ;  /* 0x000000010a0f7824 */ /* 0x000fe400020e060f */
        /* <DEDUP_REMOVED lines=17> */
[C---:B------:R-:W-:Y:S01]  /*4360*/  ISETP.GE.U32.AND.EX P0, PT, R10.reuse, R29, PT, P0 ;  /* 0x0000001d0a00720c */ /* 0x040fe20003f06100 */
[----:B------:R-:W-:Y:S01]  /*4370*/  IMAD.X R15, R10, 0x1, ~R29, P1 ;  /* 0x000000010a0f7824 */ /* 0x000fe200008e0e1d */
[----:B------:R-:W-:Y:S02]  /*4380*/  IADD3 R14, P1, PT, R23, 0x1, RZ ;  /* 0x00000001170e7810 */ /* 0x000fe40007f3e0ff */
[----:B------:R-:W-:Y:S02]  /*4390*/  SEL R17, R17, R12, P0 ;  /* 0x0000000c11117207 */ /* 0x000fe40000000000 */
[----:B------:R-:W-:Y:S01]  /*43a0*/  SEL R14, R14, R23, P0 ;  /* 0x000000170e0e7207 */ /* 0x000fe20000000000 */
[----:B------:R-:W-:Y:S01]  /*43b0*/  IMAD.X R33, RZ, RZ, R22, P1 ;  /* 0x000000ffff217224 */ /* 0x000fe200008e0616 */
[----:B------:R-:W-:Y:S02]  /*43c0*/  SEL R15, R15, R10, P0 ;  /* 0x0000000a0f0f7207 */ /* 0x000fe40000000000 */
[----:B------:R-:W-:-:S02]  /*43d0*/  ISETP.GE.U32.AND P1, PT, R17, R28, PT ;  /* 0x0000001c1100720c */ /* 0x000fc40003f26070 */
[----:B------:R-:W-:Y:S02]  /*43e0*/  SEL R33, R33, R22, P0 ;  /* 0x0000001621217207 */ /* 0x000fe40000000000 */
[----:B------:R-:W-:Y:S02]  /*43f0*/  IADD3 R17, P0, PT, R14, 0x1, RZ ;  /* 0x000000010e117810 */ /* 0x000fe40007f1e0ff */
[----:B------:R-:W-:Y:S02]  /*4400*/  ISETP.GE.U32.AND.EX P1, PT, R15, R29, PT, P1 ;  /* 0x0000001d0f00720c */ /* 0x000fe40003f26110 */
[----:B------:R-:W-:Y:S02]  /*4410*/  IADD3.X R10, PT, PT, RZ, R33, RZ, P0, !PT ;  /* 0x00000021ff0a7210 */ /* 0x000fe400007fe4ff */
[----:B------:R-:W-:Y:S02]  /*4420*/  SEL R17, R17, R14, P1 ;  /* 0x0000000e11117207 */ /* 0x000fe40000800000 */
[----:B------:R-:W-:-:S02]  /*4430*/  LOP3.LUT R12, R18, R21, RZ, 0x3c, !PT ;  /* 0x00000015120c7212 */ /* 0x000fc400078e3cff */
[----:B------:R-:W-:Y:S02]  /*4440*/  SEL R33, R10, R33, P1 ;  /* 0x000000210a217207 */ /* 0x000fe40000800000 */
[-C--:B------:R-:W-:Y:S02]  /*4450*/  IADD3 R10, P1, PT, RZ, -R17.reuse, RZ ;  /* 0x80000011ff0a7210 */ /* 0x080fe40007f3e0ff */
[----:B------:R-:W-:Y:S02]  /*4460*/  ISETP.GE.AND P2, PT, R12, RZ, PT ;  /* 0x000000ff0c00720c */ /* 0x000fe40003f46270 */
[----:B------:R-:W-:Y:S01]  /*4470*/  ISETP.NE.U32.AND P0, PT, R20, RZ, PT ;  /* 0x000000ff1400720c */ /* 0x000fe20003f05070 */
[----:B------:R-:W-:Y:S01]  /*4480*/  IMAD.X R12, RZ, RZ, ~R33, P1 ;  /* 0x000000ffff0c7224 */ /* 0x000fe200008e0e21 */
[----:B------:R-:W-:Y:S01]  /*4490*/  SEL R10, R10, R17, !P2 ;  /* 0x000000110a0a7207 */ /* 0x000fe20005000000 */
[----:B------:R-:W-:Y:S01]  /*44a0*/  IMAD.MOV.U32 R17, RZ, RZ, 0x0 ;  /* 0x00000000ff117424 */ /* 0x000fe200078e00ff */
[----:B------:R-:W-:-:S02]  /*44b0*/  ISETP.NE.AND.EX P0, PT, R18, RZ, PT, P0 ;  /* 0x000000ff1200720c */ /* 0x000fc40003f05300 */
[----:B------:R-:W-:Y:S02]  /*44c0*/  SEL R12, R12, R33, !P2 ;  /* 0x000000210c0c7207 */ /* 0x000fe40005000000 */
[----:B------:R-:W-:Y:S02]  /*44d0*/  SEL R10, R10, 0xffffffff, P0 ;  /* 0xffffffff0a0a7807 */ /* 0x000fe40000000000 */
[----:B------:R-:W-:Y:S01]  /*44e0*/  SEL R15, R12, 0xffffffff, P0 ;  /* 0xffffffff0c0f7807 */ /* 0x000fe20000000000 */
[----:B------:R-:W-:Y:S06]  /*44f0*/  RET.REL.NODEC R16 `(_ZN5flash32flash_fwd_splitkv_combine_kernelI23Flash_fwd_kernel_traitsILi256ELi64ELi64ELi4ELb0ELb0EN7cutlass6half_tE19Flash_kernel_traitsILi256ELi64ELi64ELi4ES3_EELi4ELi4ELb1EEEvNS_16Flash_fwd_paramsE) ;  /* 0xffffffb810c07950 */ /* 0x000fec0003c3ffff */
.L_x_394:
        /* <DEDUP_REMOVED lines=16> */
.L_x_4050:


//--------------------- .text._ZN5flash32flash_fwd_splitkv_combine_kernelI23Flash_fwd_kernel_traitsILi256ELi64ELi64ELi4ELb0ELb0EN7cutlass6half_tE19Flash_kernel_traitsILi256ELi64ELi64ELi4ES3_EELi4ELi3ELb1EEEvNS_16Flash_fwd_paramsE --------------------------
	.section	.text._ZN5flash32flash_fwd_splitkv_combine_kernelI23Flash_fwd_kernel_traitsILi256ELi64ELi64ELi4ELb0ELb0EN7cutlass6half_tE19Flash_kernel_traitsILi256ELi64ELi64ELi4ES3_EELi4ELi3ELb1EEEvNS_16Flash_fwd_paramsE,"ax",@progbits
	.align	128
        .global         _ZN5flash32flash_fwd_splitkv_combine_kernelI23Flash_fwd_kernel_traitsILi256ELi64ELi64ELi4ELb0ELb0EN7cutlass6half_tE19Flash_kernel_traitsILi256ELi64ELi64ELi4ES3_EELi4ELi3ELb1EEEvNS_16Flash_fwd_paramsE
        .type           _ZN5flash32flash_fwd_splitkv_combine_kernelI23Flash_fwd_kernel_traitsILi256ELi64ELi64ELi4ELb0ELb0EN7cutlass6half_tE19Flash_kernel_traitsILi256ELi64ELi64ELi4ES3_EELi4ELi3ELb1EEEvNS_16Flash_fwd_paramsE,@function
        .size           _ZN5flash32flash_fwd_splitkv_combine_kernelI23Flash_fwd_kernel_traitsILi256ELi64ELi64ELi4ELb0ELb0EN7cutlass6half_tE19Flash_kernel_traitsILi256ELi64ELi64ELi4ES3_EELi4ELi3ELb1EEEvNS_16Flash_fwd_paramsE,(.L_x_4051 - _ZN5flash32flash_fwd_splitkv_combine_kernelI23Flash_fwd_kernel_traitsILi256ELi64ELi64ELi4ELb0ELb0EN7cutlass6half_tE19Flash_kernel_traitsILi256ELi64ELi64ELi4ES3_EELi4ELi3ELb1EEEvNS_16Flash_fwd_paramsE)
        .other          _ZN5flash32flash_fwd_splitkv_combine_kernelI23Flash_fwd_kernel_traitsILi256ELi64ELi64ELi4ELb0ELb0EN7cutlass6half_tE19Flash_kernel_traitsILi256ELi64ELi64ELi4ES3_EELi4ELi3ELb1EEEvNS_16Flash_fwd_paramsE,@"STO_CUDA_ENTRY STV_DEFAULT"
_ZN5flash32flash_fwd_splitkv_combine_kernelI23Flash_fwd_kernel_traitsILi256ELi64ELi64ELi4ELb0ELb0EN7cutlass6half_tE19Flash_kernel_traitsILi256ELi64ELi64ELi4ES3_EELi4ELi3ELb1EEEvNS_16Flash_fwd_paramsE:
.text._ZN5flash32flash_fwd_splitkv_combine_kernelI23Flash_fwd_kernel_traitsILi256ELi64ELi64ELi4ELb0ELb0EN7cutlass6half_tE19Flash_kernel_traitsILi256ELi64ELi64ELi4ES3_EELi4ELi3ELb1EEEvNS_16Flash_fwd_paramsE:
        /* <DEDUP_REMOVED lines=38> */
.L_x_395:
[----:B------:R-:W-:Y:S01]  /*0260*/  IMAD.U32 R22, RZ, RZ, UR14 ;  /* 0x0000000eff167e24 */ /* 0x000fe2000f8e00ff */
[----:B------:R-:W-:Y:S01]  /*0270*/  MOV R20, UR9 ;  /* 0x0000000900147c02 */ /* 0x000fe20008000f00 */
[----:B------:R-:W-:Y:S01]  /*0280*/  IMAD.U32 R21, RZ, RZ, UR15 ;  /* 0x0000000fff157e24 */ /* 0x000fe2000f8e00ff */
[----:B------:R-:W-:Y:S02]  /*0290*/  MOV R18, UR6 ;  /* 0x0000000600127c02 */ /* 0x000fe40008000f00 */
[----:B------:R-:W-:Y:S02]  /*02a0*/  MOV R16, 0x2c0 ;  /* 0x000002c000107802 */ /* 0x000fe40000000f00 */
[----:B------:R-:W-:Y:S05]  /*02b0*/  CALL.REL.NOINC `($__internal_11_$__cuda_sm20_div_s64) ;  /* 0x0000003c00287944 */ /* 0x000fea0003c00000 */
[----:B------:R-:W-:-:S07]  /*02c0*/  MOV R11, R15 ;  /* 0x0000000f000b7202 */ /* 0x000fce0000000f00 */
.L_x_396:
        /* <DEDUP_REMOVED lines=30> */
.L_x_398:
[----:B------:R-:W-:Y:S01]  /*04b0*/  IMAD.MOV.U32 R22, RZ, RZ, R10 ;  /* 0x000000ffff167224 */ /* 0x000fe200078e000a */
[----:B------:R-:W-:Y:S02]  /*04c0*/  MOV R21, R11 ;  /* 0x0000000b00157202 */ /* 0x000fe40000000f00 */
[----:B------:R-:W-:Y:S02]  /*04d0*/  MOV R16, 0x4f0 ;  /* 0x000004f000107802 */ /* 0x000fe40000000f00 */
[----:B------:R-:W-:Y:S05]  /*04e0*/  CALL.REL.NOINC `($__internal_11_$__cuda_sm20_div_s64) ;  /* 0x00000038009c7944 */ /* 0x000fea0003c00000 */
[----:B------:R-:W-:Y:S02]  /*04f0*/  MOV R24, R10 ;  /* 0x0000000a00187202 */ /* 0x000fe40000000f00 */
[----:B------:R-:W-:Y:S02]  /*0500*/  MOV R25, R15 ;  /* 0x0000000f00197202 */ /* 0x000fe40000000f00 */
.L_x_399:
[----:B------:R-:W-:Y:S05]  /*0510*/  BSYNC.RECONVERGENT B0 ;  /* 0x0000000000007941 */ /* 0x000fea0003800200 */
.L_x_397:
        /* <DEDUP_REMOVED lines=55> */
.L_x_401:
[----:B------:R-:W-:Y:S01]  /*0890*/  IMAD.MOV.U32 R22, RZ, RZ, R20 ;  /* 0x000000ffff167224 */ /* 0x000fe200078e0014 */
[----:B------:R-:W-:Y:S01]  /*08a0*/  MOV R20, R13 ;  /* 0x0000000d00147202 */ /* 0x000fe20000000f00 */
[----:B------:R-:W-:Y:S01]  /*08b0*/  IMAD.MOV.U32 R21, RZ, RZ, R18 ;  /* 0x000000ffff157224 */ /* 0x000fe200078e0012 */
[----:B------:R-:W-:Y:S02]  /*08c0*/  MOV R18, R27 ;  /* 0x0000001b00127202 */ /* 0x000fe40000000f00 */
[----:B------:R-:W-:Y:S02]  /*08d0*/  MOV R16, 0x8f0 ;  /* 0x000008f000107802 */ /* 0x000fe40000000f00 */
[----:B------:R-:W-:Y:S05]  /*08e0*/  CALL.REL.NOINC `($__internal_11_$__cuda_sm20_div_s64) ;  /* 0x00000034009c7944 */ /* 0x000fea0003c00000 */
[----:B------:R-:W-:Y:S02]  /*08f0*/  MOV R11, R15 ;  /* 0x0000000f000b7202 */ /* 0x000fe40000000f00 */
.L_x_402:
[----:B------:R-:W-:Y:S05]  /*0900*/  BSYNC.RECONVERGENT B0 ;  /* 0x0000000000007941 */ /* 0x000fea0003800200 */
.L_x_400:
        /* <DEDUP_REMOVED lines=116> */
.L_x_404:
[----:B------:R-:W-:Y:S01]  /*1050*/  IMAD.MOV.U32 R22, RZ, RZ, R10 ;  /* 0x000000ffff167224 */ /* 0x000fe200078e000a */
[----:B------:R-:W-:Y:S01]  /*1060*/  MOV R20, R8 ;  /* 0x0000000800147202 */ /* 0x000fe20000000f00 */
[----:B------:R-:W-:Y:S01]  /*1070*/  IMAD.MOV.U32 R21, RZ, RZ, R11 ;  /* 0x000000ffff157224 */ /* 0x000fe200078e000b */
[----:B------:R-:W-:Y:S02]  /*1080*/  MOV R18, R0 ;  /* 0x0000000000127202 */ /* 0x000fe40000000f00 */
[----:B------:R-:W-:Y:S02]  /*1090*/  MOV R16, 0x10b0 ;  /* 0x000010b000107802 */ /* 0x000fe40000000f00 */
[----:B------:R-:W-:Y:S05]  /*10a0*/  CALL.REL.NOINC `($__internal_11_$__cuda_sm20_div_s64) ;  /* 0x0000002c00ac7944 */ /* 0x000fea0003c00000 */
[----:B------:R-:W-:Y:S02]  /*10b0*/  MOV R34, R10 ;  /* 0x0000000a00227202 */ /* 0x000fe40000000f00 */
[----:B------:R-:W-:Y:S02]  /*10c0*/  MOV R35, R15 ;  /* 0x0000000f00237202 */ /* 0x000fe40000000f00 */
.L_x_405:
[----:B------:R-:W-:Y:S05]  /*10d0*/  BSYNC.RECONVERGENT B0 ;  /* 0x0000000000007941 */ /* 0x000fea0003800200 */
.L_x_403:
        /* <DEDUP_REMOVED lines=58> */
.L_x_407:
[----:B------:R-:W-:Y:S01]  /*1480*/  IMAD.MOV.U32 R22, RZ, RZ, R24 ;  /* 0x000000ffff167224 */ /* 0x000fe200078e0018 */
[----:B------:R-:W-:Y:S01]  /*1490*/  MOV R21, R25 ;  /* 0x0000001900157202 */ /* 0x000fe20000000f00 */
[----:B------:R-:W-:Y:S01]  /*14a0*/  IMAD.MOV.U32 R20, RZ, RZ, R6 ;  /* 0x000000ffff147224 */ /* 0x000fe200078e0006 */
[----:B------:R-:W-:Y:S02]  /*14b0*/  MOV R16, 0x14d0 ;  /* 0x000014d000107802 */ /* 0x000fe40000000f00 */
[----:B------:R-:W-:Y:S05]  /*14c0*/  CALL.REL.NOINC `($__internal_11_$__cuda_sm20_div_s64) ;  /* 0x0000002800a47944 */ /* 0x000fea0003c00000 */
[----:B------:R-:W-:Y:S02]  /*14d0*/  MOV R22, R10 ;  /* 0x0000000a00167202 */ /* 0x000fe40000000f00 */
[----:B------:R-:W-:Y:S02]  /*14e0*/  MOV R23, R15 ;  /* 0x0000000f00177202 */ /* 0x000fe40000000f00 */
.L_x_408:
[----:B------:R-:W-:Y:S05]  /*14f0*/  BSYNC.RECONVERGENT B0 ;  /* 0x0000000000007941 */ /* 0x000fea0003800200 */
.L_x_406:
[----:B------:R-:W0:Y:S01]  /*1500*/  LDCU UR5, c[0x0][0x434] ;  /* 0x00008680ff0577ac */ /* 0x000e220008000800 */
[----:B------:R-:W1:Y:S01]  /*1510*/  S2R R11, SR_TID.X ;  /* 0x00000000000b7919 */ /* 0x000e620000002100 */
[----:B------:R-:W-:Y:S01]  /*1520*/  BSSY.RECONVERGENT B0, `(.L_x_409) ;  /* 0x0000043000007945 */ /* 0x000fe20003800200 */
[----:B------:R-:W-:Y:S01]  /*1530*/  MOV R25, 0xff800000 ;  /* 0xff80000000197802 */ /* 0x000fe20000000f00 */
[----:B------:R-:W2:Y:S01]  /*1540*/  LDCU UR16, c[0x0][0x534] ;  /* 0x0000a680ff1077ac */ /* 0x000ea20008000800 */
        /* <DEDUP_REMOVED lines=10> */
[----:B------:R-:W-:-:S05]  /*15f0*/  LOP3.LUT R26, R11, 0x7, RZ, 0xc0, !PT ;  /* 0x000000070b1a7812 */ /* 0x000fca00078ec0ff */
[----:B0-----:R-:W0:Y:S06]  /*1600*/  MUFU.RCP R14, R12 ;  /* 0x0000000c000e7308 */ /* 0x001e2c0000001000 */
[----:B------:R-:W-:-:S05]  /*1610*/  @!P1 IMAD.SHL.U32 R16, R11, 0x4, RZ ;  /* 0x000000040b109824 */ /* 0x000fca00078e00ff */
[----:B------:R-:W-:Y:S01]  /*1620*/  @!P1 LOP3.LUT R16, R16, 0xc, RZ, 0xc0, !PT ;  /* 0x0000000c10109812 */ /* 0x000fe200078ec0ff */
[----:B0-----:R-:W-:-:S04]  /*1630*/  VIADD R14, R14, 0xffffffe ;  /* 0x0ffffffe0e0e7836 */ /* 0x001fc80000000000 */
        /* <DEDUP_REMOVED lines=17> */
[----:B------:R-:W-:Y:S02]  /*1750*/  ISETP.GE.AND P2, PT, R5, RZ, PT ;  /* 0x000000ff0500720c */ /* 0x000fe40003f46270 */
[----:B------:R-:W-:Y:S02]  /*1760*/  SHF.R.U32.HI R5, RZ, 0x2, R11 ;  /* 0x00000002ff057819 */ /* 0x000fe4000001160b */
[----:B0-----:R-:W-:-:S02]  /*1770*/  @!P1 LEA R10, R10, R3, 0x18 ;  /* 0x000000030a0a9211 */ /* 0x001fc400078ec0ff */
[----:B-1----:R-:W-:Y:S02]  /*1780*/  @!P1 LEA R3, R4, R3, 0x18 ;  /* 0x0000000304039211 */ /* 0x002fe400078ec0ff */
[----:B------:R-:W-:Y:S01]  /*1790*/  @P4 IADD3 R15, PT, PT, R15, 0x1, RZ ;  /* 0x000000010f0f4810 */ /* 0x000fe20007ffe0ff */
[C---:B------:R-:W-:Y:S01]  /*17a0*/  @!P1 IMAD R17, R5.reuse, 0x14, R10 ;  /* 0x0000001405119824 */ /* 0x040fe200078e020a */
[----:B------:R-:W-:Y:S01]  /*17b0*/  SHF.R.U32.HI R10, RZ, 0x3, R11 ;  /* 0x00000003ff0a7819 */ /* 0x000fe2000001160b */
[----:B------:R-:W-:Y:S02]  /*17c0*/  @!P1 IMAD R3, R26, 0x14, R3 ;  /* 0x000000141a039824 */ /* 0x000fe400078e0203 */
[----:B------:R-:W-:Y:S01]  /*17d0*/  @!P2 IMAD.MOV R15, RZ, RZ, -R15 ;  /* 0x000000ffff0fa224 */ /* 0x000fe200078e0a0f */
[----:B--2---:R-:W-:Y:S01]  /*17e0*/  ISETP.GE.AND P2, PT, R5, UR16, PT ;  /* 0x0000001005007c0c */ /* 0x004fe2000bf46270 */
[----:B------:R-:W-:Y:S01]  /*17f0*/  @!P1 IMAD.IADD R16, R17, 0x1, R16 ;  /* 0x0000000111109824 */ /* 0x000fe200078e0210 */
[----:B------:R-:W-:Y:S01]  /*1800*/  @!P0 LOP3.LUT R15, RZ, UR5, RZ, 0x33, !PT ;  /* 0x00000005ff0f8c12 */ /* 0x000fe2000f8e33ff */
[----:B------:R-:W-:-:S02]  /*1810*/  IMAD.MOV.U32 R17, RZ, RZ, -0x800000 ;  /* 0xff800000ff117424 */ /* 0x000fc400078e00ff */
[----:B------:R-:W-:Y:S02]  /*1820*/  @!P1 IMAD R18, R10, 0x4, R3 ;  /* 0x000000040a129824 */ /* 0x000fe400078e0203 */
[----:B------:R-:W-:-:S06]  /*1830*/  IMAD R12, R15, UR4, RZ ;  /* 0x000000040f0c7c24 */ /* 0x000fcc000f8e02ff */
        /* <DEDUP_REMOVED lines=17> */
.L_x_410:
[----:B------:R-:W-:Y:S05]  /*1950*/  BSYNC.RECONVERGENT B0 ;  /* 0x0000000000007941 */ /* 0x000fea0003800200 */
.L_x_409:
[----:B-----5:R1:W-:Y:S01]  /*1960*/  @!P1 STS [R16], R17 ;  /* 0x0000001110009388 */ /* 0x0203e20000000800 */
[----:B------:R-:W2:Y:S08]  /*1970*/  LDC R19, c[0x0][0x3e0] ;  /* 0x0000f800ff137b82 */ /* 0x000eb00000000800 */
[----:B------:R-:W-:Y:S01]  /*1980*/  BAR.SYNC.DEFER_BLOCKING 0x0 ;  /* 0x0000000000007b1d */ /* 0x000fe20000010000 */
[----:B------:R-:W-:Y:S01]  /*1990*/  ISETP.NE.AND P5, PT, R12, RZ, PT ;  /* 0x000000ff0c00720c */ /* 0x000fe20003fa5270 */
[----:B------:R-:W-:-:S04]  /*19a0*/  IMAD.MOV.U32 R24, RZ, RZ, 0x7f800000 ;  /* 0x7f800000ff187424 */ /* 0x000fc800078e00ff */
[----:B------:R-:W-:Y:S01]  /*19b0*/  BSSY.RECONVERGENT B1, `(.L_x_411) ;  /* 0x0000175000017945 */ /* 0x000fe20003800200 */
[----:B--2---:R-:W-:Y:S02]  /*19c0*/  IABS R14, R19 ;  /* 0x00000013000e7213 */ /* 0x004fe40000000000 */
[----:B-1----:R-:W-:Y:S01]  /*19d0*/  IABS R17, R12 ;  /* 0x0000000c00117213 */ /* 0x002fe20000000000 */
[----:B------:R-:W0:Y:S01]  /*19e0*/  @!P1 LDS R25, [R18] ;  /* 0x0000000012199984 */ /* 0x000e220000000800 */
[----:B------:R-:W1:Y:S02]  /*19f0*/  I2F.RP R16, R14 ;  /* 0x0000000e00107306 */ /* 0x000e640000209400 */
[----:B------:R-:W-:-:S06]  /*1a00*/  IADD3 R2, PT, PT, R2, R17, RZ ;  /* 0x0000001102027210 */ /* 0x000fcc0007ffe0ff */
[----:B-1----:R-:W1:Y:S02]  /*1a10*/  MUFU.RCP R28, R16 ;  /* 0x00000010001c7308 */ /* 0x002e640000001000 */
[----:B-1----:R-:W-:-:S06]  /*1a20*/  VIADD R28, R28, 0xffffffe ;  /* 0x0ffffffe1c1c7836 */ /* 0x002fcc0000000000 */
[----:B------:R1:W-:Y:S01]  /*1a30*/  F2I.FTZ.U32.TRUNC.NTZ R29, R28 ;  /* 0x0000001c001d7305 */ /* 0x0003e2000021f000 */
[----:B0-----:R-:W0:Y:S01]  /*1a40*/  SHFL.BFLY PT, R20, R25, 0x4, 0x1f ;  /* 0x0c801f0019147f89 */ /* 0x001e2200000e0000 */
[----:B-1----:R-:W-:Y:S01]  /*1a50*/  IMAD.MOV.U32 R28, RZ, RZ, RZ ;  /* 0x000000ffff1c7224 */ /* 0x002fe200078e00ff */
[----:B0-----:R-:W-:-:S05]  /*1a60*/  FMNMX.FTZ R20, R20, R25, !PT ;  /* 0x0000001914147209 */ /* 0x001fca0007810000 */
[----:B------:R-:W0:Y:S02]  /*1a70*/  SHFL.BFLY PT, R5, R20, 0x2, 0x1f ;  /* 0x0c401f0014057f89 */ /* 0x000e2400000e0000 */
[----:B0-----:R-:W-:Y:S02]  /*1a80*/  FMNMX.FTZ R5, R20, R5, !PT ;  /* 0x0000000514057209 */ /* 0x001fe40007810000 */
[----:B------:R-:W0:Y:S03]  /*1a90*/  I2F.RP R20, R17 ;  /* 0x0000001100147306 */ /* 0x000e260000209400 */
[----:B------:R-:W1:Y:S05]  /*1aa0*/  SHFL.BFLY PT, R4, R5, 0x1, 0x1f ;  /* 0x0c201f0005047f89 */ /* 0x000e6a00000e0000 */
[----:B0-----:R-:W0:Y:S01]  /*1ab0*/  MUFU.RCP R30, R20 ;  /* 0x00000014001e7308 */ /* 0x001e220000001000 */
[----:B-1----:R-:W-:Y:S01]  /*1ac0*/  FMNMX.FTZ R4, R5, R4, !PT ;  /* 0x0000000405047209 */ /* 0x002fe20007810000 */
[----:B------:R-:W-:-:S03]  /*1ad0*/  IMAD.MOV R5, RZ, RZ, -R29 ;  /* 0x000000ffff057224 */ /* 0x000fc600078e0a1d */
[----:B------:R-:W-:Y:S01]  /*1ae0*/  FSETP.NEU.FTZ.AND P0, PT, R4, -INF , PT ;  /* 0xff8000000400780b */ /* 0x000fe20003f1d000 */
[----:B------:R-:W-:Y:S02]  /*1af0*/  IMAD R5, R5, R14, RZ ;  /* 0x0000000e05057224 */ /* 0x000fe400078e02ff */
[----:B0-----:R-:W-:Y:S01]  /*1b00*/  VIADD R30, R30, 0xffffffe ;  /* 0x0ffffffe1e1e7836 */ /* 0x001fe20000000000 */
[----:B------:R-:W-:Y:S01]  /*1b10*/  FSEL R4, R4, RZ, P0 ;  /* 0x000000ff04047208 */ /* 0x000fe20000000000 */
[----:B------:R-:W-:Y:S02]  /*1b20*/  IMAD.HI.U32 R5, R29, R5, R28 ;  /* 0x000000051d057227 */ /* 0x000fe400078e001c */
[----:B------:R0:W1:Y:S02]  /*1b30*/  F2I.FTZ.U32.TRUNC.NTZ R31, R30 ;  /* 0x0000001e001f7305 */ /* 0x000064000021f000 */
[----:B------:R-:W-:-:S04]  /*1b40*/  FADD.FTZ R3, -R4, R25 ;  /* 0x0000001904037221 */ /* 0x000fc80000010100 */
[----:B------:R-:W-:-:S04]  /*1b50*/  FMUL.FTZ R3, R3, 1.4426950216293334961 ;  /* 0x3fb8aa3b03037820 */ /* 0x000fc80000410000 */
[----:B------:R-:W2:Y:S01]  /*1b60*/  MUFU.EX2 R18, R3 ;  /* 0x0000000300127308 */ /* 0x000ea20000000800 */
[----:B0-----:R-:W-:Y:S01]  /*1b70*/  IMAD.MOV.U32 R30, RZ, RZ, RZ ;  /* 0x000000ffff1e7224 */ /* 0x001fe200078e00ff */
[----:B--2---:R-:W0:Y:S01]  /*1b80*/  SHFL.BFLY PT, R21, R18, 0x4, 0x1f ;  /* 0x0c801f0012157f89 */ /* 0x004e2200000e0000 */
[----:B-1----:R-:W-:Y:S02]  /*1b90*/  IMAD.MOV R3, RZ, RZ, -R31 ;  /* 0x000000ffff037224 */ /* 0x002fe400078e0a1f */
[----:B0-----:R-:W-:Y:S02]  /*1ba0*/  FADD.FTZ R21, R18, R21 ;  /* 0x0000001512157221 */ /* 0x001fe40000010000 */
[----:B------:R-:W-:Y:S01]  /*1bb0*/  IMAD.MOV.U32 R18, RZ, RZ, R3 ;  /* 0x000000ffff127224 */ /* 0x000fe200078e0003 */
[----:B------:R-:W-:Y:S02]  /*1bc0*/  IABS R3, R2 ;  /* 0x0000000200037213 */ /* 0x000fe40000000000 */
        /* <DEDUP_REMOVED lines=99> */
.L_x_414:
[----:B------:R-:W-:Y:S01]  /*2200*/  LEA.HI R2, R11, UR11, RZ, 0x1d ;  /* 0x0000000b0b027c11 */ /* 0x000fe2000f8fe8ff */
[----:B------:R-:W-:Y:S01]  /*2210*/  IMAD.MOV.U32 R21, RZ, RZ, RZ ;  /* 0x000000ffff157224 */ /* 0x000fe200078e00ff */
[----:B------:R-:W-:Y:S02]  /*2220*/  MOV R20, R30 ;  /* 0x0000001e00147202 */ /* 0x000fe40000000f00 */
[----:B------:R-:W-:Y:S01]  /*2230*/  MOV R16, 0x2260 ;  /* 0x0000226000107802 */ /* 0x000fe20000000f00 */
[----:B------:R-:W-:Y:S02]  /*2240*/  IMAD.MOV.U32 R22, RZ, RZ, R2 ;  /* 0x000000ffff167224 */ /* 0x000fe400078e0002 */
[----:B------:R-:W-:Y:S05]  /*2250*/  CALL.REL.NOINC `($__internal_11_$__cuda_sm20_div_s64) ;  /* 0x0000001c00407944 */ /* 0x000fea0003c00000 */
[----:B------:R-:W-:Y:S02]  /*2260*/  IADD3 R17, PT, PT, -R10, RZ, RZ ;  /* 0x000000ff0a117210 */ /* 0x000fe40007ffe1ff */
[----:B------:R-:W-:-:S03]  /*2270*/  MOV R31, R15 ;  /* 0x0000000f001f7202 */ /* 0x000fc60000000f00 */
[----:B------:R-:W-:Y:S01]  /*2280*/  IMAD R12, R30, R17, R2 ;  /* 0x000000111e0c7224 */ /* 0x000fe200078e0202 */
[----:B------:R-:W-:-:S07]  /*2290*/  MOV R30, R10 ;  /* 0x0000000a001e7202 */ /* 0x000fce0000000f00 */
.L_x_415:
        /* <DEDUP_REMOVED lines=59> */
.L_x_417:
[----:B------:R-:W-:Y:S01]  /*2650*/  IMAD.MOV.U32 R22, RZ, RZ, R30 ;  /* 0x000000ffff167224 */ /* 0x000fe200078e001e */
[----:B------:R-:W-:Y:S01]  /*2660*/  MOV R21, R31 ;  /* 0x0000001f00157202 */ /* 0x000fe20000000f00 */
[----:B------:R-:W-:Y:S01]  /*2670*/  IMAD.MOV.U32 R20, RZ, RZ, R36 ;  /* 0x000000ffff147224 */ /* 0x000fe200078e0024 */
[----:B------:R-:W-:Y:S02]  /*2680*/  MOV R16, 0x26a0 ;  /* 0x000026a000107802 */ /* 0x000fe40000000f00 */
[----:B------:R-:W-:Y:S05]  /*2690*/  CALL.REL.NOINC `($__internal_11_$__cuda_sm20_div_s64) ;  /* 0x0000001800307944 */ /* 0x000fea0003c00000 */
[----:B------:R-:W-:-:S05]  /*26a0*/  IADD3 R15, PT, PT, -R10, RZ, RZ ;  /* 0x000000ff0a0f7210 */ /* 0x000fca0007ffe1ff */
[----:B------:R-:W-:Y:S02]  /*26b0*/  IMAD R30, R15, R36, R30 ;  /* 0x000000240f1e7224 */ /* 0x000fe400078e021e */
.L_x_418:
[----:B------:R-:W-:Y:S05]  /*26c0*/  BSYNC.RECONVERGENT B0 ;  /* 0x0000000000007941 */ /* 0x000fea0003800200 */
.L_x_416:
        /* <DEDUP_REMOVED lines=159> */
.L_x_413:
[----:B------:R-:W0:Y:S01]  /*30c0*/  LDC.64 R2, c[0x0][0x420] ;  /* 0x00010800ff027b82 */ /* 0x000e220000000a00 */
[----:B------:R-:W-:-:S05]  /*30d0*/  IADD3 R10, PT, PT, R10, UR11, RZ ;  /* 0x0000000b0a0a7c10 */ /* 0x000fca000fffe0ff */
[----:B0-----:R-:W-:-:S05]  /*30e0*/  IMAD.WIDE.U32 R2, R10, 0x4, R2 ;  /* 0x000000040a027825 */ /* 0x001fca00078e0002 */
[----:B------:R1:W-:Y:S02]  /*30f0*/  STG.E desc[UR12][R2.64], R24 ;  /* 0x0000001802007986 */ /* 0x0003e4000c10190c */
.L_x_412:
[----:B------:R-:W-:Y:S05]  /*3100*/  BSYNC.RECONVERGENT B1 ;  /* 0x0000000000017941 */ /* 0x000fea0003800200 */
.L_x_411:
        /* <DEDUP_REMOVED lines=19> */
.L_x_420:
[----:B------:R-:W-:Y:S05]  /*3240*/  BSYNC.RECONVERGENT B0 ;  /* 0x0000000000007941 */ /* 0x000fea0003800200 */
.L_x_419:
        /* <DEDUP_REMOVED lines=45> */
.L_x_423:
        /* <DEDUP_REMOVED lines=53> */
.L_x_422:
        /* <DEDUP_REMOVED lines=11> */
.L_x_424:
        /* <DEDUP_REMOVED lines=17> */
.L_x_421:
        /* <DEDUP_REMOVED lines=83> */
        .weak           $__internal_11_$__cuda_sm20_div_s64
        .type           $__internal_11_$__cuda_sm20_div_s64,@function
        .size           $__internal_11_$__cuda_sm20_div_s64,(.L_x_4051 - $__internal_11_$__cuda_sm20_div_s64)
$__internal_11_$__cuda_sm20_div_s64:
        /* <DEDUP_REMOVED lines=85> */
[----:B------:R-:W-:Y:S06]  /*44b0*/  RET.REL.NODEC R16 `(_ZN5flash32flash_fwd_splitkv_combine_kernelI23Flash_fwd_kernel_traitsILi256ELi64ELi64ELi4ELb0ELb0EN7cutlass6half_tE19Flash_kernel_traitsILi256ELi64ELi64ELi4ES3_EELi4ELi3ELb1EEEvNS_16Flash_fwd_paramsE) ;  /* 0xffffffb810d07950 */ /* 0x000fec0003c3ffff */
.L_x_425:
        /* <DEDUP_REMOVED lines=12> */
.L_x_4051:


//--------------------- .text._ZN5flash32flash_fwd_splitkv_combine_kernelI23Flash_fwd_kernel_traitsILi256ELi64ELi64ELi4ELb0ELb0EN7cutlass6half_tE19Flash_kernel_traitsILi256ELi64ELi64ELi4ES3_EELi4ELi2ELb1EEEvNS_16Flash_fwd_paramsE --------------------------
	.section	.text._ZN5flash32flash_fwd_splitkv_combine_kernelI23Flash_fwd_kernel_traitsILi256ELi64ELi64ELi4ELb0ELb0EN7cutlass6half_tE19Flash_kernel_traitsILi256ELi64ELi64ELi4ES3_EELi4ELi2ELb1EEEvNS_16Flash_fwd_paramsE,"ax",@progbits
	.align	128
        .global         _ZN5flash32flash_fwd_splitkv_combine_kernelI23Flash_fwd_kernel_traitsILi256ELi64ELi64ELi4ELb0ELb0EN7cutlass6half_tE19Flash_kernel_traitsILi256ELi64ELi64ELi4ES3_EELi4ELi2ELb1EEEvNS_16Flash_fwd_paramsE
        .type           _ZN5flash32flash_fwd_splitkv_combine_kernelI23Flash_fwd_kernel_traitsILi256ELi64ELi64ELi4ELb0ELb0EN7cutlass6half_tE19Flash_kernel_traitsILi256ELi64ELi64ELi4ES3_EELi4ELi2ELb1EEEvNS_16Flash_fwd_paramsE,@function
        .size           _ZN5flash32flash_fwd_splitkv_combine_kernelI23Flash_fwd_kernel_traitsILi256ELi64ELi64ELi4ELb0ELb0EN7cutlass6half_tE19Flash_kernel_traitsILi256ELi64ELi64ELi4ES3_EELi4ELi2ELb1EEEvNS_16Flash_fwd_paramsE,(.L_x_4052 - _ZN5flash32flash_fwd_splitkv_combine_kernelI23Flash_fwd_kernel_traitsILi256ELi64ELi64ELi4ELb0ELb0EN7cutlass6half_tE19Flash_kernel_traitsILi256ELi64ELi64ELi4ES3_EELi4ELi2ELb1EEEvNS_16Flash_fwd_paramsE)
        .other          _ZN5flash32flash_fwd_splitkv_combine_kernelI23Flash_fwd_kernel_traitsILi256ELi64ELi64ELi4ELb0ELb0EN7cutlass6half_tE19Flash_kernel_traitsILi256ELi64ELi64ELi4ES3_EELi4ELi2ELb1EEEvNS_16Flash_fwd_paramsE,@"STO_CUDA_ENTRY STV_DEFAULT"
_ZN5flash32flash_fwd_splitkv_combine_kernelI23Flash_fwd_kernel_traitsILi256ELi64ELi64ELi4ELb0ELb0EN7cutlass6half_tE19Flash_kernel_traitsILi256ELi64ELi64ELi4ES3_EELi4ELi2ELb1EEEvNS_16Flash_fwd_paramsE:
.text._ZN5flash32flash_fwd_splitkv_combine_kernelI23Flash_fwd_kernel_traitsILi256ELi64ELi64ELi4ELb0ELb0EN7cutlass6half_tE19Flash_kernel_traitsILi256ELi64ELi64ELi4ES3_EELi4ELi2ELb1EEEvNS_16Flash_fwd_paramsE:
        /* <DEDUP_REMOVED lines=38> */
.L_x_426:
[----:B------:R-:W-:Y:S01]  /*0260*/  IMAD.U32 R22, RZ, RZ, UR7 ;  /* 0x00000007ff167e24 */ /* 0x000fe2000f8e00ff */
[----:B------:R-:W-:Y:S01]  /*0270*/  MOV R20, UR14 ;  /* 0x0000000e00147c02 */ /* 0x000fe20008000f00 */
[----:B------:R-:W-:Y:S01]  /*0280*/  IMAD.U32 R21, RZ, RZ, UR15 ;  /* 0x0000000fff157e24 */ /* 0x000fe2000f8e00ff */
[----:B------:R-:W-:Y:S02]  /*0290*/  MOV R19, UR8 ;  /* 0x0000000800137c02 */ /* 0x000fe40008000f00 */
[----:B------:R-:W-:Y:S02]  /*02a0*/  MOV R18, 0x2c0 ;  /* 0x000002c000127802 */ /* 0x000fe40000000f00 */
[----:B------:R-:W-:Y:S05]  /*02b0*/  CALL.REL.NOINC `($__internal_12_$__cuda_sm20_div_s64) ;  /* 0x0000003c00247944 */ /* 0x000fea0003c00000 */
[----:B------:R-:W-:-:S07]  /*02c0*/  MOV R15, R16 ;  /* 0x00000010000f7202 */ /* 0x000fce0000000f00 */
.L_x_427:
        /* <DEDUP_REMOVED lines=30> */
.L_x_429:
[----:B------:R-:W-:Y:S01]  /*04b0*/  IMAD.MOV.U32 R22, RZ, RZ, R14 ;  /* 0x000000ffff167224 */ /* 0x000fe200078e000e */
[----:B------:R-:W-:Y:S01]  /*04c0*/  MOV R20, R4 ;  /* 0x0000000400147202 */ /* 0x000fe20000000f00 */
[----:B------:R-:W-:Y:S01]  /*04d0*/  IMAD.MOV.U32 R21, RZ, RZ, R15 ;  /* 0x000000ffff157224 */ /* 0x000fe200078e000f */
[----:B------:R-:W-:Y:S02]  /*04e0*/  MOV R19, R2 ;  /* 0x0000000200137202 */ /* 0x000fe40000000f00 */
[----:B------:R-:W-:Y:S02]  /*04f0*/  MOV R18, 0x510 ;  /* 0x0000051000127802 */ /* 0x000fe40000000f00 */
[----:B------:R-:W-:Y:S05]  /*0500*/  CALL.REL.NOINC `($__internal_12_$__cuda_sm20_div_s64) ;  /* 0x0000003800907944 */ /* 0x000fea0003c00000 */
[----:B------:R-:W-:Y:S02]  /*0510*/  MOV R24, R14 ;  /* 0x0000000e00187202 */ /* 0x000fe40000000f00 */
[----:B------:R-:W-:Y:S02]  /*0520*/  MOV R25, R16 ;  /* 0x0000001000197202 */ /* 0x000fe40000000f00 */
.L_x_430:
[----:B------:R-:W-:Y:S05]  /*0530*/  BSYNC.RECONVERGENT B0 ;  /* 0x0000000000007941 */ /* 0x000fea0003800200 */
.L_x_428:
[----:B------:R-:W0:Y:S01]  /*0540*/  LDC R5, c[0x0][0x434] ;  /* 0x00010d00ff057b82 */ /* 0x000e220000000800 */
        /* <DEDUP_REMOVED lines=8> */
[----:B0-----:R-:W-:Y:S02]  /*05d0*/  IMAD.MOV R6, RZ, RZ, -R9 ;  /* 0x000000ffff067224 */ /* 0x001fe400078e0a09 */
[----:B------:R-:W-:Y:S02]  /*05e0*/  IMAD.MOV.U32 R8, RZ, RZ, RZ ;  /* 0x000000ffff087224 */ /* 0x000fe400078e00ff */
        /* <DEDUP_REMOVED lines=44> */
.L_x_432:
        /* <DEDUP_REMOVED lines=8> */
.L_x_433:
[----:B------:R-:W-:Y:S05]  /*0930*/  BSYNC.RECONVERGENT B0 ;  /* 0x0000000000007941 */ /* 0x000fea0003800200 */
.L_x_431:
[----:B------:R-:W0:Y:S01]  /*0940*/  LDCU UR11, c[0x0][0x434] ;  /* 0x00008680ff0b77ac */ /* 0x000e220008000800 */
[----:B------:R-:W-:Y:S01]  /*0950*/  HFMA2 R18, -RZ, RZ, 0, 0 ;  /* 0x00000000ff127431 */ /* 0x000fe200000001ff */
        /* <DEDUP_REMOVED lines=24> */
[----:B------:R-:W-:-:S13]  /*0ae0*/  ISETP.GE.U32.AND P0, PT, R2, R5, PT ;  /* 0x000000050200720c */ /* 0x000fda0003f06070 */
[----:B------:R-:W-:-:S04]  /*0af0*/  @P0 VIADD R4, R4, 0x1 ;  /* 0x0000000104040836 */ /* 0x000fc80000000000 */
[----:B------:R-:W-:Y:S02]  /*0b00*/  IMAD.MOV.U32 R5, RZ, RZ, R4 ;  /* 0x000000ffff057224 */ /* 0x000fe400078e0004 */
[----:B------:R-:W0:Y:S02]  /*0b10*/  LDC R4, c[0x0][0x3e0] ;  /* 0x0000f800ff047b82 */ /* 0x000e240000000800 */
[----:B------:R-:W-:Y:S01]  /*0b20*/  @!P2 IMAD.MOV R5, RZ, RZ, -R5 ;  /* 0x000000ffff05a224 */ /* 0x000fe200078e0a05 */
[----:B------:R-:W-:-:S05]  /*0b30*/  @!P1 LOP3.LUT R5, RZ, UR11, RZ, 0x33, !PT ;  /* 0x0000000bff059c12 */ /* 0x000fca000f8e33ff */
[----:B------:R-:W-:Y:S01]  /*0b40*/  IMAD R10, R5, UR4, RZ ;  /* 0x00000004050a7c24 */ /* 0x000fe2000f8e02ff */
[----:B------:R-:W1:Y:S04]  /*0b50*/  LDCU.U8 UR4, c[0x0][0x549] ;  /* 0x0000a920ff0477ac */ /* 0x000e680008000000 */
[-C--:B------:R-:W-:Y:S02]  /*0b60*/  IABS R13, R10.reuse ;  /* 0x0000000a000d7213 */ /* 0x080fe40000000000 */
[----:B------:R-:W-:Y:S02]  /*0b70*/  IABS R14, R10 ;  /* 0x0000000a000e7213 */ /* 0x000fe40000000000 */
[----:B------:R-:W2:Y:S03]  /*0b80*/  I2F.RP R0, R13 ;  /* 0x0000000d00007306 */ /* 0x000ea60000209400 */
[----:B------:R-:W-:Y:S01]  /*0b90*/  IMAD.MOV R14, RZ, RZ, -R14 ;  /* 0x000000ffff0e7224 */ /* 0x000fe200078e0a0e */
[----:B0-----:R-:W-:-:S02]  /*0ba0*/  IABS R9, R4 ;  /* 0x0000000400097213 */ /* 0x001fc40000000000 */
[----:B------:R-:W-:Y:S01]  /*0bb0*/  ISETP.NE.AND P4, PT, R4, RZ, PT ;  /* 0x000000ff0400720c */ /* 0x000fe20003f85270 */
[----:B-1----:R-:W-:Y:S01]  /*0bc0*/  UISETP.NE.AND UP1, UPT, UR4, URZ, UPT ;  /* 0x000000ff0400728c */ /* 0x002fe2000bf25270 */
[----:B------:R-:W0:Y:S03]  /*0bd0*/  I2F.RP R16, R9 ;  /* 0x0000000900107306 */ /* 0x000e260000209400 */
[----:B------:R-:W-:-:S05]  /*0be0*/  USEL UR11, UR11, 0x1, !UP1 ;  /* 0x000000010b0b7887 */ /* 0x000fca000c800000 */
[----:B--2---:R-:W1:Y:S08]  /*0bf0*/  MUFU.RCP R0, R0 ;  /* 0x0000000000007308 */ /* 0x004e700000001000 */
[----:B0-----:R-:W0:Y:S01]  /*0c00*/  MUFU.RCP R16, R16 ;  /* 0x0000001000107308 */ /* 0x001e220000001000 */
[----:B-1----:R-:W-:-:S07]  /*0c10*/  IADD3 R0, PT, PT, R0, 0xffffffe, RZ ;  /* 0x0ffffffe00007810 */ /* 0x002fce0007ffe0ff */
[----:B------:R-:W1:Y:S01]  /*0c20*/  F2I.FTZ.U32.TRUNC.NTZ R19, R0 ;  /* 0x0000000000137305 */ /* 0x000e62000021f000 */
[----:B0-----:R-:W-:-:S07]  /*0c30*/  VIADD R16, R16, 0xffffffe ;  /* 0x0ffffffe10107836 */ /* 0x001fce0000000000 */
[----:B------:R-:W0:Y:S01]  /*0c40*/  F2I.FTZ.U32.TRUNC.NTZ R17, R16 ;  /* 0x0000001000117305 */ /* 0x000e22000021f000 */
[----:B-1----:R-:W-:Y:S02]  /*0c50*/  IMAD.MOV R15, RZ, RZ, -R19 ;  /* 0x000000ffff0f7224 */ /* 0x002fe400078e0a13 */
[----:B------:R-:W-:Y:S02]  /*0c60*/  VIADD R0, R4, 0xffffffff ;  /* 0xffffffff04007836 */ /* 0x000fe40000000000 */
[----:B------:R-:W-:Y:S02]  /*0c70*/  IMAD R15, R15, R13, RZ ;  /* 0x0000000d0f0f7224 */ /* 0x000fe400078e02ff */
[----:B------:R-:W-:Y:S02]  /*0c80*/  IMAD.IADD R8, R0, 0x1, R13 ;  /* 0x0000000100087824 */ /* 0x000fe400078e020d */
[----:B------:R-:W-:-:S03]  /*0c90*/  IMAD.HI.U32 R15, R19, R15, R18 ;  /* 0x0000000f130f7227 */ /* 0x000fc600078e0012 */
[----:B------:R-:W-:Y:S01]  /*0ca0*/  IABS R11, R8 ;  /* 0x00000008000b7213 */ /* 0x000fe20000000000 */
[----:B0-----:R-:W-:Y:S02]  /*0cb0*/  IMAD.MOV R2, RZ, RZ, -R17 ;  /* 0x000000ffff027224 */ /* 0x001fe400078e0a11 */
[----:B------:R-:W-:Y:S02]  /*0cc0*/  IMAD.MOV.U32 R16, RZ, RZ, RZ ;  /* 0x000000ffff107224 */ /* 0x000fe400078e00ff */
[----:B------:R-:W-:-:S04]  /*0cd0*/  IMAD.HI.U32 R15, R15, R11, RZ ;  /* 0x0000000b0f0f7227 */ /* 0x000fc800078e00ff */
[----:B------:R-:W-:Y:S02]  /*0ce0*/  IMAD R14, R15, R14, R11 ;  /* 0x0000000e0f0e7224 */ /* 0x000fe400078e020b */
[----:B------:R-:W-:-:S03]  /*0cf0*/  IMAD R2, R2, R9, RZ ;  /* 0x0000000902027224 */ /* 0x000fc600078e02ff */
[----:B------:R-:W-:Y:S01]  /*0d00*/  ISETP.GT.U32.AND P1, PT, R13, R14, PT ;  /* 0x0000000e0d00720c */ /* 0x000fe20003f24070 */
[----:B------:R-:W-:-:S06]  /*0d10*/  IMAD.HI.U32 R2, R17, R2, R16 ;  /* 0x0000000211027227 */ /* 0x000fcc00078e0010 */
[----:B------:R-:W-:-:S05]  /*0d20*/  IMAD.HI.U32 R16, R2, R11, RZ ;  /* 0x0000000b02107227 */ /* 0x000fca00078e00ff */
[----:B------:R-:W-:Y:S01]  /*0d30*/  IADD3 R2, PT, PT, -R16, RZ, RZ ;  /* 0x000000ff10027210 */ /* 0x000fe20007ffe1ff */
[----:B------:R-:W-:Y:S02]  /*0d40*/  @!P1 IMAD.IADD R14, R14, 0x1, -R13 ;  /* 0x000000010e0e9824 */ /* 0x000fe400078e0a0d */
[----:B------:R-:W-:Y:S01]  /*0d50*/  @!P1 VIADD R15, R15, 0x1 ;  /* 0x000000010f0f9836 */ /* 0x000fe20000000000 */
[----:B------:R-:W-:Y:S01]  /*0d60*/  ISETP.NE.AND P1, PT, R10, RZ, PT ;  /* 0x000000ff0a00720c */ /* 0x000fe20003f25270 */
[C---:B------:R-:W-:Y:S01]  /*0d70*/  IMAD R2, R9.reuse, R2, R11 ;  /* 0x0000000209027224 */ /* 0x040fe200078e020b */
[-C--:B------:R-:W-:Y:S02]  /*0d80*/  ISETP.GE.U32.AND P2, PT, R14, R13.reuse, PT ;  /* 0x0000000d0e00720c */ /* 0x080fe40003f46070 */
[----:B------:R-:W-:Y:S02]  /*0d90*/  LOP3.LUT R14, R8, R13, RZ, 0x3c, !PT ;  /* 0x0000000d080e7212 */ /* 0x000fe400078e3cff */
[----:B------:R-:W-:-:S02]  /*0da0*/  ISETP.GT.U32.AND P3, PT, R9, R2, PT ;  /* 0x000000020900720c */ /* 0x000fc40003f64070 */
[----:B------:R-:W-:Y:S02]  /*0db0*/  ISETP.GE.AND P0, PT, R14, RZ, PT ;  /* 0x000000ff0e00720c */ /* 0x000fe40003f06270 */
[----:B------:R-:W-:-:S05]  /*0dc0*/  LOP3.LUT R8, R8, R4, RZ, 0x3c, !PT ;  /* 0x0000000408087212 */ /* 0x000fca00078e3cff */
[----:B------:R-:W-:Y:S01]  /*0dd0*/  @P2 VIADD R15, R15, 0x1 ;  /* 0x000000010f0f2836 */ /* 0x000fe20000000000 */
[----:B------:R-:W-:-:S03]  /*0de0*/  ISETP.GE.AND P2, PT, R8, RZ, PT ;  /* 0x000000ff0800720c */ /* 0x000fc60003f46270 */
[----:B------:R-:W-:Y:S01]  /*0df0*/  @!P3 IMAD.IADD R2, R2, 0x1, -R9 ;  /* 0x000000010202b824 */ /* 0x000fe200078e0a09 */
[----:B------:R-:W-:Y:S01]  /*0e00*/  @!P3 IADD3 R16, PT, PT, R16, 0x1, RZ ;  /* 0x000000011010b810 */ /* 0x000fe20007ffe0ff */
[----:B------:R-:W-:Y:S01]  /*0e10*/  @!P0 IMAD.MOV R15, RZ, RZ, -R15 ;  /* 0x000000ffff0f8224 */ /* 0x000fe200078e0a0f */
[----:B------:R-:W-:Y:S02]  /*0e20*/  @!P1 LOP3.LUT R15, RZ, R13, RZ, 0x33, !PT ;  /* 0x0000000dff0f9212 */ /* 0x000fe400078e33ff */
[----:B------:R-:W-:Y:S02]  /*0e30*/  ISETP.GE.U32.AND P1, PT, R2, R9, PT ;  /* 0x000000090200720c */ /* 0x000fe40003f26070 */
[----:B------:R-:W-:Y:S02]  /*0e40*/  ISETP.LT.U32.AND P0, PT, R6, R15, PT ;  /* 0x0000000f0600720c */ /* 0x000fe40003f01070 */
[----:B------:R-:W-:Y:S02]  /*0e50*/  SHF.R.S32.HI R2, RZ, 0x1f, R15 ;  /* 0x0000001fff027819 */ /* 0x000fe4000001140f */
[----:B------:R-:W-:-:S02]  /*0e60*/  ISETP.NE.AND P3, PT, R5, RZ, PT ;  /* 0x000000ff0500720c */ /* 0x000fc40003f65270 */
[CC--:B------:R-:W-:Y:S02]  /*0e70*/  ISETP.LT.AND.EX P0, PT, R7.reuse, R2.reuse, PT, P0 ;  /* 0x000000020700720c */ /* 0x0c0fe40003f01300 */
[----:B------:R-:W-:Y:S02]  /*0e80*/  SHF.R.S32.HI R9, RZ, 0x1f, R10 ;  /* 0x0000001fff097819 */ /* 0x000fe4000001140a */
[----:B------:R-:W-:Y:S01]  /*0e90*/  SEL R2, R7, R2, P0 ;  /* 0x0000000207027207 */ /* 0x000fe20000000000 */
[----:B------:R-:W-:-:S03]  /*0ea0*/  @P1 VIADD R16, R16, 0x1 ;  /* 0x0000000110101836 */ /* 0x000fc60000000000 */
[----:B------:R-:W-:Y:S01]  /*0eb0*/  LOP3.LUT R8, R7, R2, RZ, 0xfc, !PT ;  /* 0x0000000207087212 */ /* 0x000fe200078efcff */
[----:B------:R-:W-:-:S03]  /*0ec0*/  IMAD.MOV.U32 R5, RZ, RZ, R16 ;  /* 0x000000ffff057224 */ /* 0x000fc600078e0010 */
[----:B------:R-:W-:Y:S01]  /*0ed0*/  ISETP.NE.U32.AND P1, PT, R8, RZ, PT ;  /* 0x000000ff0800720c */ /* 0x000fe20003f25070 */
[----:B------:R-:W-:Y:S01]  /*0ee0*/  @!P2 IMAD.MOV R5, RZ, RZ, -R5 ;  /* 0x000000ffff05a224 */ /* 0x000fe200078e0a05 */
[----:B------:R-:W-:Y:S02]  /*0ef0*/  SEL R8, RZ, 0x1, !P3 ;  /* 0x00000001ff087807 */ /* 0x000fe40005800000 */
[----:B------:R-:W-:Y:S02]  /*0f00*/  @!P4 LOP3.LUT R5, RZ, R4, RZ, 0x33, !PT ;  /* 0x00000004ff05c212 */ /* 0x000fe400078e33ff */
[----:B------:R-:W-:Y:S02]  /*0f10*/  LOP3.LUT R8, R9, R8, RZ, 0xfc, !PT ;  /* 0x0000000809087212 */ /* 0x000fe400078efcff */
[----:B------:R-:W-:-:S05]  /*0f20*/  SEL R9, R6, R15, P0 ;  /* 0x0000000f06097207 */ /* 0x000fca0000000000 */
        /* <DEDUP_REMOVED lines=21> */
.L_x_435:
        /* <DEDUP_REMOVED lines=8> */
.L_x_436:
[----:B------:R-:W-:Y:S05]  /*1100*/  BSYNC.RECONVERGENT B0 ;  /* 0x0000000000007941 */ /* 0x000fea0003800200 */
.L_x_434:
        /* <DEDUP_REMOVED lines=58> */
.L_x_438:
[----:B------:R-:W-:Y:S01]  /*14b0*/  IMAD.MOV.U32 R22, RZ, RZ, R24 ;  /* 0x000000ffff167224 */ /* 0x000fe200078e0018 */
[----:B------:R-:W-:Y:S01]  /*14c0*/  MOV R21, R25 ;  /* 0x0000001900157202 */ /* 0x000fe20000000f00 */
[----:B------:R-:W-:Y:S01]  /*14d0*/  IMAD.MOV.U32 R20, RZ, RZ, R7 ;  /* 0x000000ffff147224 */ /* 0x000fe200078e0007 */
[----:B------:R-:W-:Y:S02]  /*14e0*/  MOV R18, 0x1500 ;  /* 0x0000150000127802 */ /* 0x000fe40000000f00 */
[----:B------:R-:W-:Y:S05]  /*14f0*/  CALL.REL.NOINC `($__internal_12_$__cuda_sm20_div_s64) ;  /* 0x0000002800947944 */ /* 0x000fea0003c00000 */
[----:B------:R-:W-:Y:S02]  /*1500*/  MOV R22, R14 ;  /* 0x0000000e00167202 */ /* 0x000fe40000000f00 */
[----:B------:R-:W-:Y:S02]  /*1510*/  MOV R23, R16 ;  /* 0x0000001000177202 */ /* 0x000fe40000000f00 */
.L_x_439:
[----:B------:R-:W-:Y:S05]  /*1520*/  BSYNC.RECONVERGENT B0 ;  /* 0x0000000000007941 */ /* 0x000fea0003800200 */
.L_x_437:
[----:B------:R-:W0:Y:S01]  /*1530*/  LDCU UR5, c[0x0][0x434] ;  /* 0x00008680ff0577ac */ /* 0x000e220008000800 */
[----:B------:R-:W-:Y:S01]  /*1540*/  BSSY.RECONVERGENT B0, `(.L_x_440) ;  /* 0x0000040000007945 */ /* 0x000fe20003800200 */
[----:B------:R-:W-:Y:S01]  /*1550*/  IMAD.MOV.U32 R16, RZ, RZ, -0x800000 ;  /* 0xff800000ff107424 */ /* 0x000fe200078e00ff */
[----:B------:R-:W1:Y:S01]  /*1560*/  LDCU UR4, c[0x0][0x534] ;  /* 0x0000a680ff0477ac */ /* 0x000e620008000800 */
[----:B------:R-:W-:Y:S01]  /*1570*/  IMAD.MOV.U32 R25, RZ, RZ, -0x800000 ;  /* 0xff800000ff197424 */ /* 0x000fe200078e00ff */
[----:B------:R-:W2:Y:S01]  /*1580*/  LDCU UR9, c[0x0][0x430] ;  /* 0x00008600ff0977ac */ /* 0x000ea20008000800 */
[----:B------:R-:W-:Y:S01]  /*1590*/  USHF.R.S32.HI UR16, URZ, 0x1f, UR10 ;  /* 0x0000001fff107899 */ /* 0x000fe2000801140a */
[----:B------:R-:W3:Y:S01]  /*15a0*/  LDCU.64 UR12, c[0x0][0x358] ;  /* 0x00006b00ff0c77ac */ /* 0x000ee20008000a00 */
[----:B0-----:R-:W-:-:S04]  /*15b0*/  IABS R6, UR5 ;  /* 0x0000000500067c13 */ /* 0x001fc80008000000 */
[----:B------:R-:W0:Y:S01]  /*15c0*/  I2F.RP R14, R6 ;  /* 0x00000006000e7306 */ /* 0x000e220000209400 */
[----:B--2---:R-:W-:-:S07]  /*15d0*/  UIMAD UR9, UR5, UR9, URZ ;  /* 0x00000009050972a4 */ /* 0x004fce000f8e02ff */
        /* <DEDUP_REMOVED lines=8> */
[----:B------:R-:W-:-:S02]  /*1660*/  IMAD.HI.U32 R11, R15, R11, R14 ;  /* 0x0000000b0f0b7227 */ /* 0x000fc400078e000e */
[----:B------:R-:W0:Y:S01]  /*1670*/  S2R R14, SR_CgaCtaId ;  /* 0x00000000000e7919 */ /* 0x000e220000008800 */
[----:B------:R-:W-:-:S03]  /*1680*/  ISETP.GE.AND P2, PT, R4, RZ, PT ;  /* 0x000000ff0400720c */ /* 0x000fc60003f46270 */
[----:B------:R-:W-:Y:S02]  /*1690*/  IMAD.HI.U32 R17, R11, R5, RZ ;  /* 0x000000050b117227 */ /* 0x000fe400078e00ff */
[----:B------:R-:W2:Y:S03]  /*16a0*/  S2R R11, SR_TID.X ;  /* 0x00000000000b7919 */ /* 0x000ea60000002100 */
[----:B------:R-:W-:-:S05]  /*16b0*/  IADD3 R13, PT, PT, -R17, RZ, RZ ;  /* 0x000000ff110d7210 */ /* 0x000fca0007ffe1ff */
[----:B------:R-:W-:-:S05]  /*16c0*/  IMAD R5, R6, R13, R5 ;  /* 0x0000000d06057224 */ /* 0x000fca00078e0205 */
[----:B------:R-:W-:-:S13]  /*16d0*/  ISETP.GT.U32.AND P0, PT, R6, R5, PT ;  /* 0x000000050600720c */ /* 0x000fda0003f04070 */
[----:B------:R-:W-:Y:S02]  /*16e0*/  @!P0 IMAD.IADD R5, R5, 0x1, -R6 ;  /* 0x0000000105058824 */ /* 0x000fe400078e0a06 */
[----:B------:R-:W-:Y:S01]  /*16f0*/  @!P0 VIADD R17, R17, 0x1 ;  /* 0x0000000111118836 */ /* 0x000fe20000000000 */
[----:B------:R-:W-:Y:S02]  /*1700*/  ISETP.NE.AND P0, PT, RZ, UR5, PT ;  /* 0x00000005ff007c0c */ /* 0x000fe4000bf05270 */
[----:B------:R-:W-:Y:S02]  /*1710*/  ISETP.GE.U32.AND P3, PT, R5, R6, PT ;  /* 0x000000060500720c */ /* 0x000fe40003f66070 */
[----:B------:R-:W-:Y:S02]  /*1720*/  MOV R6, 0x400 ;  /* 0x0000040000067802 */ /* 0x000fe40000000f00 */
[----:B--2---:R-:W-:Y:S02]  /*1730*/  ISETP.GT.U32.AND P1, PT, R11, 0xf, PT ;  /* 0x0000000f0b00780c */ /* 0x004fe40003f24070 */
[----:B0-----:R-:W-:-:S02]  /*1740*/  LEA R6, R14, R6, 0x18 ;  /* 0x000000060e067211 */ /* 0x001fc400078ec0ff */
[----:B------:R-:W-:Y:S02]  /*1750*/  SHF.R.U32.HI R14, RZ, 0x2, R11 ;  /* 0x00000002ff0e7819 */ /* 0x000fe4000001160b */
[----:B------:R-:W-:-:S03]  /*1760*/  LOP3.LUT R5, R11, 0x3, RZ, 0xc0, !PT ;  /* 0x000000030b057812 */ /* 0x000fc600078ec0ff */
[----:B------:R-:W-:Y:S02]  /*1770*/  @P3 IADD3 R17, PT, PT, R17, 0x1, RZ ;  /* 0x0000000111113810 */ /* 0x000fe40007ffe0ff */
[--C-:B------:R-:W-:Y:S02]  /*1780*/  IMAD R5, R5, 0x14, R6.reuse ;  /* 0x0000001405057824 */ /* 0x100fe400078e0206 */
[----:B------:R-:W-:Y:S02]  /*1790*/  @!P1 IMAD.SHL.U32 R4, R11, 0x4, RZ ;  /* 0x000000040b049824 */ /* 0x000fe400078e00ff */
[----:B------:R-:W-:Y:S01]  /*17a0*/  @!P2 IMAD.MOV R17, RZ, RZ, -R17 ;  /* 0x000000ffff11a224 */ /* 0x000fe200078e0a11 */
[C---:B-1----:R-:W-:Y:S01]  /*17b0*/  ISETP.GE.AND P2, PT, R14.reuse, UR4, PT ;  /* 0x000000040e007c0c */ /* 0x042fe2000bf46270 */
[----:B------:R-:W-:Y:S01]  /*17c0*/  ULOP3.LUT UR4, UR16, 0x1, URZ, 0xfc, !UPT ;  /* 0x0000000110047892 */ /* 0x000fe2000f8efcff */
[----:B------:R-:W-:Y:S01]  /*17d0*/  @!P0 LOP3.LUT R17, RZ, UR5, RZ, 0x33, !PT ;  /* 0x00000005ff118c12 */ /* 0x000fe2000f8e33ff */
[----:B------:R-:W-:Y:S01]  /*17e0*/  @!P1 IMAD R6, R14, 0x14, R6 ;  /* 0x000000140e069824 */ /* 0x000fe200078e0206 */
[----:B------:R-:W-:-:S02]  /*17f0*/  @!P1 LOP3.LUT R4, R4, 0xc, RZ, 0xc0, !PT ;  /* 0x0000000c04049812 */ /* 0x000fc400078ec0ff */
[----:B------:R-:W-:Y:S01]  /*1800*/  LEA R5, R14, R5, 0x2 ;  /* 0x000000050e057211 */ /* 0x000fe200078e10ff */
[----:B------:R-:W-:Y:S01]  /*1810*/  IMAD R15, R17, UR4, RZ ;  /* 0x00000004110f7c24 */ /* 0x000fe2000f8e02ff */
[----:B------:R-:W-:-:S05]  /*1820*/  @!P1 IADD3 R6, PT, PT, R6, R4, RZ ;  /* 0x0000000406069210 */ /* 0x000fca0007ffe0ff */
[----:B---3--:R-:W-:Y:S05]  /*1830*/  @P2 BRA `(.L_x_441) ;  /* 0x0000000000402947 */ /* 0x008fea0003800000 */
        /* <DEDUP_REMOVED lines=16> */
.L_x_441:
[----:B------:R-:W-:Y:S05]  /*1940*/  BSYNC.RECONVERGENT B0 ;  /* 0x0000000000007941 */ /* 0x000fea0003800200 */
.L_x_440:
[----:B-----5:R1:W-:Y:S01]  /*1950*/  @!P1 STS [R6], R16 ;  /* 0x0000001006009388 */ /* 0x0203e20000000800 */
[----:B------:R-:W2:Y:S01]  /*1960*/  LDC R13, c[0x0][0x3e0] ;  /* 0x0000f800ff0d7b82 */ /* 0x000ea20000000800 */
[----:B------:R-:W-:Y:S01]  /*1970*/  IABS R18, R15 ;  /* 0x0000000f00127213 */ /* 0x000fe20000000000 */
[----:B------:R-:W-:-:S06]  /*1980*/  IMAD.MOV.U32 R28, RZ, RZ, RZ ;  /* 0x000000ffff1c7224 */ /* 0x000fcc00078e00ff */
[----:B------:R-:W-:Y:S01]  /*1990*/  BAR.SYNC.DEFER_BLOCKING 0x0 ;  /* 0x0000000000007b1d */ /* 0x000fe20000010000 */
[----:B------:R-:W-:Y:S02]  /*19a0*/  ISETP.NE.AND P5, PT, R15, RZ, PT ;  /* 0x000000ff0f00720c */ /* 0x000fe40003fa5270 */
[----:B------:R-:W-:-:S03]  /*19b0*/  IADD3 R0, PT, PT, R0, R18, RZ ;  /* 0x0000001200007210 */ /* 0x000fc60007ffe0ff */
[----:B------:R-:W-:Y:S01]  /*19c0*/  BSSY.RECONVERGENT B1, `(.L_x_442) ;  /* 0x0000174000017945 */ /* 0x000fe20003800200 */
[----:B-1----:R-:W-:Y:S01]  /*19d0*/  I2F.RP R6, R18 ;  /* 0x0000001200067306 */ /* 0x002fe20000209400 */
[----:B--2---:R-:W-:Y:S01]  /*19e0*/  IABS R16, R13 ;  /* 0x0000000d00107213 */ /* 0x004fe20000000000 */
[----:B------:R-:W1:Y:S06]  /*19f0*/  @!P1 LDS R25, [R5] ;  /* 0x0000000005199984 */ /* 0x000e6c0000000800 */
[----:B------:R-:W2:Y:S08]  /*1a00*/  I2F.RP R26, R16 ;  /* 0x00000010001a7306 */ /* 0x000eb00000209400 */
[----:B--2---:R-:W2:Y:S02]  /*1a10*/  MUFU.RCP R26, R26 ;  /* 0x0000001a001a7308 */ /* 0x004ea40000001000 */
[----:B--2---:R-:W-:Y:S01]  /*1a20*/  VIADD R26, R26, 0xffffffe ;  /* 0x0ffffffe1a1a7836 */ /* 0x004fe20000000000 */
[----:B-1----:R-:W1:Y:S05]  /*1a30*/  SHFL.BFLY PT, R5, R25, 0x2, 0x1f ;  /* 0x0c401f0019057f89 */ /* 0x002e6a00000e0000 */
[----:B------:R2:W-:Y:S02]  /*1a40*/  F2I.FTZ.U32.TRUNC.NTZ R27, R26 ;  /* 0x0000001a001b7305 */ /* 0x0005e4000021f000 */
[----:B--2---:R-:W-:Y:S01]  /*1a50*/  IMAD.MOV.U32 R26, RZ, RZ, RZ ;  /* 0x000000ffff1a7224 */ /* 0x004fe200078e00ff */
[----:B-1----:R-:W-:-:S05]  /*1a60*/  FMNMX.FTZ R5, R5, R25, !PT ;  /* 0x0000001905057209 */ /* 0x002fca0007810000 */
[----:B------:R-:W1:Y:S02]  /*1a70*/  SHFL.BFLY PT, R4, R5, 0x1, 0x1f ;  /* 0x0c201f0005047f89 */ /* 0x000e6400000e0000 */
[----:B-1----:R-:W-:Y:S02]  /*1a80*/  FMNMX.FTZ R5, R5, R4, !PT ;  /* 0x0000000405057209 */ /* 0x002fe40007810000 */
[----:B------:R-:W1:Y:S02]  /*1a90*/  MUFU.RCP R4, R6 ;  /* 0x0000000600047308 */ /* 0x000e640000001000 */
[----:B------:R-:W-:-:S04]  /*1aa0*/  FSETP.NEU.FTZ.AND P0, PT, R5, -INF , PT ;  /* 0xff8000000500780b */ /* 0x000fc80003f1d000 */
[----:B------:R-:W-:-:S05]  /*1ab0*/  FSEL R5, R5, RZ, P0 ;  /* 0x000000ff05057208 */ /* 0x000fca0000000000 */
[----:B0-----:R-:W-:-:S04]  /*1ac0*/  FADD.FTZ R20, -R5, R25 ;  /* 0x0000001905147221 */ /* 0x001fc80000010100 */
[----:B------:R-:W-:Y:S01]  /*1ad0*/  FMUL.FTZ R20, R20, 1.4426950216293334961 ;  /* 0x3fb8aa3b14147820 */ /* 0x000fe20000410000 */
[----:B-1----:R-:W-:Y:S02]  /*1ae0*/  VIADD R4, R4, 0xffffffe ;  /* 0x0ffffffe04047836 */ /* 0x002fe40000000000 */
[----:B------:R-:W-:-:S03]  /*1af0*/  IMAD.MOV R6, RZ, RZ, -R27 ;  /* 0x000000ffff067224 */ /* 0x000fc600078e0a1b */
[----:B------:R-:W0:Y:S01]  /*1b00*/  MUFU.EX2 R20, R20 ;  /* 0x0000001400147308 */ /* 0x000e220000000800 */
[----:B------:R-:W-:-:S03]  /*1b10*/  IMAD R6, R6, R16, RZ ;  /* 0x0000001006067224 */ /* 0x000fc600078e02ff */
[----:B------:R-:W1:Y:S01]  /*1b20*/  F2I.FTZ.U32.TRUNC.NTZ R29, R4 ;  /* 0x00000004001d7305 */ /* 0x000e62000021f000 */
[----:B------:R-:W-:Y:S01]  /*1b30*/  IMAD.HI.U32 R6, R27, R6, R26 ;  /* 0x000000061b067227 */ /* 0x000fe200078e001a */
[----:B0-----:R-:W0:Y:S03]  /*1b40*/  SHFL.BFLY PT, R19, R20, 0x2, 0x1f ;  /* 0x0c401f0014137f89 */ /* 0x001e2600000e0000 */
[----:B-1----:R-:W-:-:S04]  /*1b50*/  IMAD.MOV R4, RZ, RZ, -R29 ;  /* 0x000000ffff047224 */ /* 0x002fc800078e0a1d */
[----:B------:R-:W-:Y:S01]  /*1b60*/  IMAD.MOV.U32 R21, RZ, RZ, R4 ;  /* 0x000000ffff157224 */ /* 0x000fe200078e0004 */
[----:B------:R-:W-:-:S03]  /*1b70*/  IABS R4, R0 ;  /* 0x0000000000047213 */ /* 0x000fc60000000000 */
[----:B------:R-:W-:Y:S01]  /*1b80*/  IMAD R24, R21, R18, RZ ;  /* 0x0000001215187224 */ /* 0x000fe200078e02ff */
[----:B------:R-:W-:Y:S01]  /*1b90*/  IABS R21, R15 ;  /* 0x0000000f00157213 */ /* 0x000fe20000000000 */
[----:B------:R-:W-:-:S03]  /*1ba0*/  IMAD.HI.U32 R6, R6, R4, RZ ;  /* 0x0000000406067227 */ /* 0x000fc600078e00ff */
[----:B------:R-:W-:Y:S01]  /*1bb0*/  IADD3 R21, PT, PT, RZ, -R21, RZ ;  /* 0x80000015ff157210 */ /* 0x000fe20007ffe0ff */
[----:B------:R-:W-:-:S04]  /*1bc0*/  IMAD.HI.U32 R24, R29, R24, R28 ;  /* 0x000000181d187227 */ /* 0x000fc800078e001c */
[----:B0-----:R-:W-:Y:S02]  /*1bd0*/  FADD.FTZ R19, R20, R19 ;  /* 0x0000001314137221 */ /* 0x001fe40000010000 */
[----:B------:R-:W-:Y:S01]  /*1be0*/  IMAD.HI.U32 R26, R24, R4, RZ ;  /* 0x00000004181a7227 */ /* 0x000fe200078e00ff */
[C---:B------:R-:W-:Y:S02]  /*1bf0*/  LOP3.LUT R20, R0.reuse, R18, RZ, 0x3c, !PT ;  /* 0x0000001200147212 */ /* 0x040fe400078e3cff */
[----:B------:R-:W-:Y:S01]  /*1c00*/  LOP3.LUT R0, R0, R13, RZ, 0x3c, !PT ;  /* 0x0000000d00007212 */ /* 0x000fe200078e3cff */
[----:B------:R-:W-:Y:S01]  /*1c10*/  IMAD R21, R26, R21, R4 ;  /* 0x000000151a157224 */ /* 0x000fe200078e0204 */
[----:B------:R-:W-:Y:S01]  /*1c20*/  ISETP.GE.AND P3, PT, R20, RZ, PT ;  /* 0x000000ff1400720c */ /* 0x000fe20003f66270 */
[----:B------:R-:W-:-:S03]  /*1c30*/  IMAD.MOV R24, RZ, RZ, -R6 ;  /* 0x000000ffff187224 */ /* 0x000fc600078e0a06 */
[----:B------:R-:W-:Y:S01]  /*1c40*/  ISETP.GT.U32.AND P1, PT, R18, R21, PT ;  /* 0x000000151200720c */ /* 0x000fe20003f24070 */
[C---:B------:R-:W-:Y:S02]  /*1c50*/  IMAD R24, R16.reuse, R24, R4 ;  /* 0x0000001810187224 */ /* 0x040fe400078e0204 */
[----:B------:R-:W0:Y:S03]  /*1c60*/  SHFL.BFLY PT, R4, R19, 0x1, 0x1f ;  /* 0x0c201f0013047f89 */ /* 0x000e2600000e0000 */
[----:B------:R-:W-:-:S07]  /*1c70*/  ISETP.GT.U32.AND P0, PT, R16, R24, PT ;  /* 0x000000181000720c */ /* 0x000fce0003f04070 */
[----:B------:R-:W-:Y:S01]  /*1c80*/  @!P1 IMAD.IADD R21, R21, 0x1, -R18 ;  /* 0x0000000115159824 */ /* 0x000fe200078e0a12 */
[----:B------:R-:W-:-:S04]  /*1c90*/  @!P1 IADD3 R26, PT, PT, R26, 0x1, RZ ;  /* 0x000000011a1a9810 */ /* 0x000fc80007ffe0ff */
[----:B------:R-:W-:Y:S01]  /*1ca0*/  ISETP.GE.U32.AND P2, PT, R21, R18, PT ;  /* 0x000000121500720c */ /* 0x000fe20003f46070 */
[----:B------:R-:W-:Y:S02]  /*1cb0*/  @!P0 IMAD.IADD R24, R24, 0x1, -R16 ;  /* 0x0000000118188824 */ /* 0x000fe400078e0a10 */
[----:B------:R-:W-:Y:S01]  /*1cc0*/  @!P0 VIADD R6, R6, 0x1 ;  /* 0x0000000106068836 */ /* 0x000fe20000000000 */
[----:B------:R-:W-:Y:S02]  /*1cd0*/  ISETP.NE.AND P0, PT, R13, RZ, PT ;  /* 0x000000ff0d00720c */ /* 0x000fe40003f05270 */
[----:B------:R-:W-:Y:S01]  /*1ce0*/  ISETP.GE.U32.AND P4, PT, R24, R16, PT ;  /* 0x000000101800720c */ /* 0x000fe20003f86070 */
[----:B------:R-:W-:Y:S02]  /*1cf0*/  IMAD.MOV.U32 R24, RZ, RZ, 0x7f800000 ;  /* 0x7f800000ff187424 */ /* 0x000fe400078e00ff */
[----:B0-----:R-:W-:-:S04]  /*1d00*/  FADD.FTZ R4, R19, R4 ;  /* 0x0000000413047221 */ /* 0x001fc80000010000 */
[----:B------:R-:W-:Y:S01]  /*1d10*/  @P2 VIADD R26, R26, 0x1 ;  /* 0x000000011a1a2836 */ /* 0x000fe20000000000 */
[----:B------:R-:W-:Y:S02]  /*1d20*/  FSETP.NE.FTZ.AND P1, PT, R4, RZ, PT ;  /* 0x000000ff0400720b */ /* 0x000fe40003f35000 */
[----:B------:R-:W-:Y:S02]  /*1d30*/  ISETP.GE.AND P2, PT, R0, RZ, PT ;  /* 0x000000ff0000720c */ /* 0x000fe40003f46270 */
[----:B------:R-:W-:Y:S01]  /*1d40*/  @!P3 IADD3 R26, PT, PT, -R26, RZ, RZ ;  /* 0x000000ff1a1ab210 */ /* 0x000fe20007ffe1ff */
[----:B------:R-:W-:Y:S01]  /*1d50*/  @P4 VIADD R6, R6, 0x1 ;  /* 0x0000000106064836 */ /* 0x000fe20000000000 */
[----:B------:R-:W-:Y:S02]  /*1d60*/  ISETP.NE.AND P3, PT, R17, RZ, PT ;  /* 0x000000ff1100720c */ /* 0x000fe40003f65270 */
[----:B------:R-:W-:Y:S02]  /*1d70*/  @!P5 LOP3.LUT R26, RZ, R18, RZ, 0x33, !PT ;  /* 0x00000012ff1ad212 */ /* 0x000fe400078e33ff */
[----:B------:R-:W-:-:S02]  /*1d80*/  SHF.R.S32.HI R17, RZ, 0x1f, R15 ;  /* 0x0000001fff117819 */ /* 0x000fc4000001140f */
[----:B------:R-:W-:Y:S01]  /*1d90*/  SHF.R.S32.HI R16, RZ, 0x1f, R26 ;  /* 0x0000001fff107819 */ /* 0x000fe2000001141a */
[----:B------:R0:W1:Y:S02]  /*1da0*/  @P1 MUFU.LG2 R0, R4 ;  /* 0x0000000400001308 */ /* 0x0000640000000c00 */
[----:B------:R-:W-:Y:S01]  /*1db0*/  @!P2 IMAD.MOV R6, RZ, RZ, -R6 ;  /* 0x000000ffff06a224 */ /* 0x000fe200078e0a06 */
[----:B------:R-:W-:Y:S02]  /*1dc0*/  @!P0 LOP3.LUT R6, RZ, R13, RZ, 0x33, !PT ;  /* 0x0000000dff068212 */ /* 0x000fe400078e33ff */
[----:B------:R-:W-:Y:S02]  /*1dd0*/  LOP3.LUT P0, RZ, R11, 0x3f3, RZ, 0xc0, !PT ;  /* 0x000003f30bff7812 */ /* 0x000fe4000780c0ff */
[----:B------:R-:W-:-:S04]  /*1de0*/  ISETP.LT.U32.AND P2, PT, R22, R26, PT ;  /* 0x0000001a1600720c */ /* 0x000fc80003f41070 */
[----:B------:R-:W-:Y:S01]  /*1df0*/  ISETP.LT.AND.EX P2, PT, R23, R16, PT, P2 ;  /* 0x000000101700720c */ /* 0x000fe20003f41320 */
[----:B------:R-:W-:-:S03]  /*1e00*/  IMAD R16, R6, UR11, RZ ;  /* 0x0000000b06107c24 */ /* 0x000fc6000f8e02ff */
[----:B------:R-:W-:Y:S02]  /*1e10*/  SEL R6, R22, R26, P2 ;  /* 0x0000001a16067207 */ /* 0x000fe40001000000 */
[----:B0-----:R-:W-:Y:S01]  /*1e20*/  SEL R4, RZ, 0x1, !P3 ;  /* 0x00000001ff047807 */ /* 0x001fe20005800000 */
[----:B-1----:R-:W-:Y:S01]  /*1e30*/  @P1 FFMA.FTZ R24, R0, 0.69314718246459960938, R5 ;  /* 0x3f31721800181823 */ /* 0x002fe20000010005 */
[----:B------:R-:W-:Y:S02]  /*1e40*/  IMAD R5, R15, UR9, RZ ;  /* 0x000000090f057c24 */ /* 0x000fe4000f8e02ff */
[----:B------:R-:W-:-:S05]  /*1e50*/  LOP3.LUT R4, R17, R4, RZ, 0xfc, !PT ;  /* 0x0000000411047212 */ /* 0x000fca00078efcff */
        /* <DEDUP_REMOVED lines=38> */
[----:B------:R-:W-:Y:S01]  /*20c0*/  IMAD.HI.U32 R13, R15, R13, R14 ;  /* 0x0000000d0f0d7227 */ /* 0x000fe200078e000e */
[----:B------:R-:W-:-:S05]  /*20d0*/  LEA.HI R14, R11, UR6, RZ, 0x1e ;  /* 0x000000060b0e7c11 */ /* 0x000fca000f8ff0ff */
        /* <DEDUP_REMOVED lines=9> */
[----:B------:R-:W-:-:S05]  /*2170*/  IADD3 R13, PT, PT, -R28, RZ, RZ ;  /* 0x000000ff1c0d7210 */ /* 0x000fca0007ffe1ff */
[----:B------:R-:W-:Y:S01]  /*2180*/  IMAD R13, R32, R13, R14 ;  /* 0x0000000d200d7224 */ /* 0x000fe200078e020e */
[----:B------:R-:W-:Y:S06]  /*2190*/  BRA `(.L_x_446) ;  /* 0x0000000000287947 */ /* 0x000fec0003800000 */
.L_x_445:
[----:B------:R-:W-:Y:S01]  /*21a0*/  LEA.HI R28, R11, UR6, RZ, 0x1e ;  /* 0x000000060b1c7c11 */ /* 0x000fe2000f8ff0ff */
[----:B------:R-:W-:Y:S01]  /*21b0*/  IMAD.MOV.U32 R21, RZ, RZ, RZ ;  /* 0x000000ffff157224 */ /* 0x000fe200078e00ff */
[----:B------:R-:W-:Y:S02]  /*21c0*/  MOV R20, R32 ;  /* 0x0000002000147202 */ /* 0x000fe40000000f00 */
[----:B------:R-:W-:Y:S01]  /*21d0*/  MOV R18, 0x2200 ;  /* 0x0000220000127802 */ /* 0x000fe20000000f00 */
[----:B------:R-:W-:Y:S02]  /*21e0*/  IMAD.MOV.U32 R22, RZ, RZ, R28 ;  /* 0x000000ffff167224 */ /* 0x000fe400078e001c */
[----:B------:R-:W-:Y:S05]  /*21f0*/  CALL.REL.NOINC `($__internal_12_$__cuda_sm20_div_s64) ;  /* 0x0000001c00547944 */ /* 0x000fea0003c00000 */
[----:B------:R-:W-:Y:S02]  /*2200*/  IADD3 R13, PT, PT, -R14, RZ, RZ ;  /* 0x000000ff0e0d7210 */ /* 0x000fe40007ffe1ff */
[----:B------:R-:W-:-:S03]  /*2210*/  MOV R29, R16 ;  /* 0x00000010001d7202 */ /* 0x000fc60000000f00 */
[----:B------:R-:W-:Y:S01]  /*2220*/  IMAD R13, R32, R13, R28 ;  /* 0x0000000d200d7224 */ /* 0x000fe200078e021c */
[----:B------:R-:W-:-:S07]  /*2230*/  MOV R28, R14 ;  /* 0x0000000e001c7202 */ /* 0x000fce0000000f00 */
.L_x_446:
        /* <DEDUP_REMOVED lines=61> */
.L_x_448:
[----:B------:R-:W-:Y:S01]  /*2610*/  IMAD.MOV.U32 R22, RZ, RZ, R28 ;  /* 0x000000ffff167224 */ /* 0x000fe200078e001c */
[----:B------:R-:W-:Y:S01]  /*2620*/  MOV R21, R29 ;  /* 0x0000001d00157202 */ /* 0x000fe20000000f00 */
[----:B------:R-:W-:Y:S01]  /*2630*/  IMAD.MOV.U32 R20, RZ, RZ, R32 ;  /* 0x000000ffff147224 */ /* 0x000fe200078e0020 */
[----:B------:R-:W-:Y:S02]  /*2640*/  MOV R18, 0x2660 ;  /* 0x0000266000127802 */ /* 0x000fe40000000f00 */
[----:B------:R-:W-:Y:S05]  /*2650*/  CALL.REL.NOINC `($__internal_12_$__cuda_sm20_div_s64) ;  /* 0x00000018003c7944 */ /* 0x000fea0003c00000 */
[----:B------:R-:W-:Y:S02]  /*2660*/  IADD3 R15, PT, PT, -R14, RZ, RZ ;  /* 0x000000ff0e0f7210 */ /* 0x000fe40007ffe1ff */
[----:B------:R-:W-:-:S03]  /*2670*/  MOV R13, R14 ;  /* 0x0000000e000d7202 */ /* 0x000fc60000000f00 */
[----:B------:R-:W-:Y:S02]  /*2680*/  IMAD R28, R15, R32, R28 ;  /* 0x000000200f1c7224 */ /* 0x000fe400078e021c */
.L_x_449:
[----:B------:R-:W-:Y:S05]  /*2690*/  BSYNC.RECONVERGENT B0 ;  /* 0x0000000000007941 */ /* 0x000fea0003800200 */
.L_x_447:
[----:B------:R-:W-:Y:S01]  /*26a0*/  IABS R16, R12 ;  /* 0x0000000c00107213 */ /* 0x000fe20000000000 */
[----:B------:R-:W0:Y:S01]  /*26b0*/  LDC R17, c[0x0][0x3e0] ;  /* 0x0000f800ff117b82 */ /* 0x000e220000000800 */
[----:B------:R-:W-:Y:S01]  /*26c0*/  IABS R14, R7 ;  /* 0x00000007000e7213 */ /* 0x000fe20000000000 */
[----:B------:R-:W-:Y:S01]  /*26d0*/  IMAD.MOV.U32 R22, RZ, RZ, RZ ;  /* 0x000000ffff167224 */ /* 0x000fe200078e00ff */
[----:B------:R-:W1:Y:S01]  /*26e0*/  I2F.U32.RP R19, R16 ;  /* 0x0000001000137306 */ /* 0x000e620000209000 */
[----:B------:R-:W-:Y:S01]  /*26f0*/  IABS R15, R9 ;  /* 0x00000009000f7213 */ /* 0x000fe20000000000 */
[----:B------:R-:W-:Y:S01]  /*2700*/  IMAD.MOV.U32 R34, RZ, RZ, RZ ;  /* 0x000000ffff227224 */ /* 0x000fe200078e00ff */
[----:B------:R-:W-:Y:S01]  /*2710*/  ISETP.NE.AND P5, PT, R12, RZ, PT ;  /* 0x000000ff0c00720c */ /* 0x000fe20003fa5270 */
[----:B------:R-:W2:Y:S01]  /*2720*/  LDCU UR15, c[0x0][0x430] ;  /* 0x00008600ff0f77ac */ /* 0x000ea20008000800 */
[----:B------:R-:W-:-:S03]  /*2730*/  IMAD R10, R10, UR9, RZ ;  /* 0x000000090a0a7c24 */ /* 0x000fc6000f8e02ff */
[----:B------:R-:W3:Y:S01]  /*2740*/  I2F.U32.RP R18, R14 ;  /* 0x0000000e00127306 */ /* 0x000ee20000209000 */
[----:B------:R-:W4:Y:S07]  /*2750*/  LDCU UR4, c[0x0][0x434] ;  /* 0x00008680ff0477ac */ /* 0x000f2e0008000800 */
[----:B-1----:R-:W1:Y:S01]  /*2760*/  MUFU.RCP R19, R19 ;  /* 0x0000001300137308 */ /* 0x002e620000001000 */
[----:B0-----:R-:W-:Y:S01]  /*2770*/  ISETP.LT.U32.AND P0, PT, R17, 0x1, PT ;  /* 0x000000011100780c */ /* 0x001fe20003f01070 */
[----:B--2---:R-:W-:-:S06]  /*2780*/  USEL UR15, UR15, 0x1, UP1 ;  /* 0x000000010f0f7887 */ /* 0x004fcc0008800000 */
[----:B---3--:R-:W0:Y:S01]  /*2790*/  MUFU.RCP R18, R18 ;  /* 0x0000001200127308 */ /* 0x008e220000001000 */
[----:B------:R-:W-:Y:S01]  /*27a0*/  ISETP.LT.AND.EX P0, PT, R0, RZ, PT, P0 ;  /* 0x000000ff0000720c */ /* 0x000fe20003f01300 */
[----:B------:R-:W-:Y:S02]  /*27b0*/  USHF.R.S32.HI UR5, URZ, 0x1f, UR15 ;  /* 0x0000001fff057899 */ /* 0x000fe4000801140f */
[----:B----4-:R-:W-:Y:S01]  /*27c0*/  UIMAD UR4, UR15, UR4, URZ ;  /* 0x000000040f0472a4 */ /* 0x010fe2000f8e02ff */
[----:B------:R-:W-:-:S03]  /*27d0*/  SEL R17, R17, 0x1, P0 ;  /* 0x0000000111117807 */ /* 0x000fc60000000000 */
[----:B------:R-:W-:Y:S01]  /*27e0*/  I2F.U32.RP R32, R15 ;  /* 0x0000000f00207306 */ /* 0x000fe20000209000 */
[----:B-1----:R-:W-:-:S07]  /*27f0*/  VIADD R19, R19, 0xffffffe ;  /* 0x0ffffffe13137836 */ /* 0x002fce0000000000 */
[----:B------:R-:W1:Y:S01]  /*2800*/  F2I.FTZ.U32.TRUNC.NTZ R23, R19 ;  /* 0x0000001300177305 */ /* 0x000e62000021f000 */
[----:B0-----:R-:W-:Y:S01]  /*2810*/  VIADD R20, R18, 0xffffffe ;  /* 0x0ffffffe12147836 */ /* 0x001fe20000000000 */
[----:B------:R-:W-:-:S06]  /*2820*/  IABS R18, R17 ;  /* 0x0000001100127213 */ /* 0x000fcc0000000000 */
[----:B------:R-:W0:Y:S01]  /*2830*/  F2I.FTZ.U32.TRUNC.NTZ R21, R20 ;  /* 0x0000001400157305 */ /* 0x000e22000021f000 */
[----:B-1----:R-:W-:-:S07]  /*2840*/  IMAD.MOV R29, RZ, RZ, -R23 ;  /* 0x000000ffff1d7224 */ /* 0x002fce00078e0a17 */
[----:B------:R-:W1:Y:S01]  /*2850*/  I2F.U32.RP R30, R18 ;  /* 0x00000012001e7306 */ /* 0x000e620000209000 */
[----:B------:R-:W-:Y:S01]  /*2860*/  IABS R19, R6 ;  /* 0x0000000600137213 */ /* 0x000fe20000000000 */
[----:B------:R-:W-:Y:S01]  /*2870*/  IMAD R29, R29, R16, RZ ;  /* 0x000000101d1d7224 */ /* 0x000fe200078e02ff */
[----:B0-----:R-:W-:-:S05]  /*2880*/  IADD3 R27, PT, PT, RZ, -R21, RZ ;  /* 0x80000015ff1b7210 */ /* 0x001fca0007ffe0ff */
[----:B------:R-:W0:Y:S01]  /*2890*/  MUFU.RCP R32, R32 ;  /* 0x0000002000207308 */ /* 0x000e220000001000 */
[----:B------:R-:W-:Y:S02]  /*28a0*/  IMAD.MOV.U32 R20, RZ, RZ, RZ ;  /* 0x000000ffff147224 */ /* 0x000fe400078e00ff */
[----:B------:R-:W-:Y:S01]  /*28b0*/  IMAD.HI.U32 R29, R23, R29, R22 ;  /* 0x0000001d171d7227 */ /* 0x000fe200078e0016 */
[----:B------:R-:W-:Y:S02]  /*28c0*/  IABS R23, R28 ;  /* 0x0000001c00177213 */ /* 0x000fe40000000000 */
[----:B------:R-:W-:Y:S01]  /*28d0*/  IABS R22, R12 ;  /* 0x0000000c00167213 */ /* 0x000fe20000000000 */
[----:B------:R-:W-:Y:S01]  /*28e0*/  IMAD R27, R27, R14, RZ ;  /* 0x0000000e1b1b7224 */ /* 0x000fe200078e02ff */
[----:B-1----:R-:W1:Y:S01]  /*28f0*/  MUFU.RCP R30, R30 ;  /* 0x0000001e001e7308 */ /* 0x002e620000001000 */
[----:B------:R-:W-:Y:S01]  /*2900*/  IMAD.HI.U32 R29, R29, R23, RZ ;  /* 0x000000171d1d7227 */ /* 0x000fe200078e00ff */
[----:B------:R-:W-:-:S03]  /*2910*/  IADD3 R22, PT, PT, RZ, -R22, RZ ;  /* 0x80000016ff167210 */ /* 0x000fc60007ffe0ff */
[----:B------:R-:W-:Y:S01]  /*2920*/  IMAD.HI.U32 R27, R21, R27, R20 ;  /* 0x0000001b151b7227 */ /* 0x000fe200078e0014 */
[----:B------:R-:W-:Y:S02]  /*2930*/  IABS R21, R13 ;  /* 0x0000000d00157213 */ /* 0x000fe40000000000 */
[----:B------:R-:W2:Y:S01]  /*2940*/  I2F.U32.RP R26, R19 ;  /* 0x00000013001a7306 */ /* 0x000ea20000209000 */
[----:B------:R-:W-:Y:S01]  /*2950*/  IABS R20, R7 ;  /* 0x0000000700147213 */ /* 0x000fe20000000000 */
[----:B0-----:R-:W-:Y:S02]  /*2960*/  VIADD R32, R32, 0xffffffe ;  /* 0x0ffffffe20207836 */ /* 0x001fe40000000000 */
[----:B------:R-:W-:-:S04]  /*2970*/  IMAD.HI.U32 R27, R27, R21, RZ ;  /* 0x000000151b1b7227 */ /* 0x000fc800078e00ff */
[----:B------:R-:W0:Y:S01]  /*2980*/  F2I.FTZ.U32.TRUNC.NTZ R33, R32 ;  /* 0x0000002000217305 */ /* 0x000e22000021f000 */
[----:B------:R-:W-:Y:S02]  /*2990*/  IMAD.MOV R20, RZ, RZ, -R20 ;  /* 0x000000ffff147224 */ /* 0x000fe400078e0a14 */
[----:B------:R-:W-:Y:S01]  /*29a0*/  IMAD R22, R29, R22, R23 ;  /* 0x000000161d167224 */ /* 0x000fe200078e0217 */
[----:B------:R-:W-:Y:S01]  /*29b0*/  LOP3.LUT R23, R28, R12, RZ, 0x3c, !PT ;  /* 0x0000000c1c177212 */ /* 0x000fe200078e3cff */
[----:B-1----:R-:W-:Y:S02]  /*29c0*/  VIADD R30, R30, 0xffffffe ;  /* 0x0ffffffe1e1e7836 */ /* 0x002fe40000000000 */
[----:B------:R-:W-:Y:S01]  /*29d0*/  IMAD R20, R27, R20, R21 ;  /* 0x000000141b147224 */ /* 0x000fe200078e0215 */
[----:B--2---:R-:W1:Y:S01]  /*29e0*/  MUFU.RCP R26, R26 ;  /* 0x0000001a001a7308 */ /* 0x004e620000001000 */
[----:B------:R-:W-:Y:S02]  /*29f0*/  ISETP.GT.U32.AND P3, PT, R16, R22, PT ;  /* 0x000000161000720c */ /* 0x000fe40003f64070 */
[----:B------:R-:W-:-:S02]  /*2a00*/  LOP3.LUT R21, R13, R7, RZ, 0x3c, !PT ;  /* 0x000000070d157212 */ /* 0x000fc400078e3cff */
[----:B------:R-:W-:Y:S02]  /*2a10*/  ISETP.GT.U32.AND P1, PT, R14, R20, PT ;  /* 0x000000140e00720c */ /* 0x000fe40003f24070 */
[----:B0-----:R-:W-:Y:S01]  /*2a20*/  IADD3 R0, PT, PT, RZ, -R33, RZ ;  /* 0x80000021ff007210 */ /* 0x001fe20007ffe0ff */
[----:B------:R-:W0:Y:S01]  /*2a30*/  F2I.FTZ.U32.TRUNC.NTZ R31, R30 ;  /* 0x0000001e001f7305 */ /* 0x000e22000021f000 */
[----:B------:R-:W-:Y:S01]  /*2a40*/  IMAD.MOV.U32 R32, RZ, RZ, RZ ;  /* 0x000000ffff207224 */ /* 0x000fe200078e00ff */
[----:B------:R-:W-:Y:S02]  /*2a50*/  ISETP.GE.AND P2, PT, R23, RZ, PT ;  /* 0x000000ff1700720c */ /* 0x000fe40003f46270 */
[----:B------:R-:W-:Y:S01]  /*2a60*/  IMAD R0, R0, R15, RZ ;  /* 0x0000000f00007224 */ /* 0x000fe200078e02ff */
[----:B------:R-:W-:Y:S01]  /*2a70*/  ISETP.GE.AND P0, PT, R21, RZ, PT ;  /* 0x000000ff1500720c */ /* 0x000fe20003f06270 */
[----:B------:R-:W-:Y:S01]  /*2a80*/  @!P3 IMAD.IADD R22, R22, 0x1, -R16 ;  /* 0x000000011616b824 */ /* 0x000fe200078e0a10 */
[----:B------:R-:W-:Y:S01]  /*2a90*/  @!P3 IADD3 R29, PT, PT, R29, 0x1, RZ ;  /* 0x000000011d1db810 */ /* 0x000fe20007ffe0ff */
[----:B------:R-:W-:-:S03]  /*2aa0*/  IMAD.HI.U32 R32, R33, R0, R32 ;  /* 0x0000000021207227 */ /* 0x000fc600078e0020 */
[----:B------:R-:W-:Y:S01]  /*2ab0*/  ISETP.GE.U32.AND P6, PT, R22, R16, PT ;  /* 0x000000101600720c */ /* 0x000fe20003fc6070 */
[----:B-1----:R-:W-:Y:S02]  /*2ac0*/  VIADD R26, R26, 0xffffffe ;  /* 0x0ffffffe1a1a7836 */ /* 0x002fe40000000000 */
[----:B------:R-:W-:Y:S01]  /*2ad0*/  @!P1 IMAD.IADD R20, R20, 0x1, -R14 ;  /* 0x0000000114149824 */ /* 0x000fe200078e0a0e */
[----:B0-----:R-:W-:Y:S01]  /*2ae0*/  IADD3 R0, PT, PT, RZ, -R31, RZ ;  /* 0x8000001fff007210 */ /* 0x001fe20007ffe0ff */
[----:B------:R-:W0:Y:S01]  /*2af0*/  F2I.FTZ.U32.TRUNC.NTZ R35, R26 ;  /* 0x0000001a00237305 */ /* 0x000e22000021f000 */
[----:B------:R-:W-:Y:S02]  /*2b00*/  HFMA2 R30, -RZ, RZ, 0, 0 ;  /* 0x00000000ff1e7431 */ /* 0x000fe400000001ff */
[----:B------:R-:W-:Y:S01]  /*2b10*/  @!P1 VIADD R27, R27, 0x1 ;  /* 0x000000011b1b9836 */ /* 0x000fe20000000000 */
[----:B------:R-:W-:Y:S01]  /*2b20*/  ISETP.GE.U32.AND P4, PT, R20, R14, PT ;  /* 0x0000000e1400720c */ /* 0x000fe20003f86070 */
[----:B------:R-:W-:Y:S01]  /*2b30*/  IMAD R0, R0, R18, RZ ;  /* 0x0000001200007224 */ /* 0x000fe200078e02ff */
[----:B------:R-:W-:-:S02]  /*2b40*/  IABS R14, R17 ;  /* 0x00000011000e7213 */ /* 0x000fc40000000000 */
[----:B------:R-:W-:Y:S01]  /*2b50*/  ISETP.NE.AND P1, PT, R7, RZ, PT ;  /* 0x000000ff0700720c */ /* 0x000fe20003f25270 */
[----:B------:R-:W-:Y:S01]  /*2b60*/  IMAD.HI.U32 R30, R31, R0, R30 ;  /* 0x000000001f1e7227 */ /* 0x000fe200078e001e */
[----:B------:R-:W-:Y:S02]  /*2b70*/  IABS R0, R3 ;  /* 0x0000000300007213 */ /* 0x000fe40000000000 */
[----:B------:R-:W-:Y:S01]  /*2b80*/  IABS R20, R9 ;  /* 0x0000000900147213 */ /* 0x000fe20000000000 */
[----:B------:R-:W-:Y:S02]  /*2b90*/  IMAD.MOV R14, RZ, RZ, -R14 ;  /* 0x000000ffff0e7224 */ /* 0x000fe400078e0a0e */
[----:B------:R-:W-:Y:S02]  /*2ba0*/  IMAD.HI.U32 R30, R30, R0, RZ ;  /* 0x000000001e1e7227 */ /* 0x000fe400078e00ff */
[----:B------:R-:W-:Y:S02]  /*2bb0*/  @P4 IADD3 R27, PT, PT, R27, 0x1, RZ ;  /* 0x000000011b1b4810 */ /* 0x000fe40007ffe0ff */
[----:B------:R-:W-:-:S02]  /*2bc0*/  @P6 VIADD R29, R29, 0x1 ;  /* 0x000000011d1d6836 */ /* 0x000fc40000000000 */
[----:B0-----:R-:W-:Y:S01]  /*2bd0*/  IMAD.MOV R16, RZ, RZ, -R35 ;  /* 0x000000ffff107224 */ /* 0x001fe200078e0a23 */
[----:B------:R-:W-:Y:S01]  /*2be0*/  @!P0 IADD3 R27, PT, PT, -R27, RZ, RZ ;  /* 0x000000ff1b1b8210 */ /* 0x000fe20007ffe1ff */
[----:B------:R-:W-:Y:S01]  /*2bf0*/  IMAD R0, R30, R14, R0 ;  /* 0x0000000e1e007224 */ /* 0x000fe200078e0200 */
[----:B------:R-:W-:Y:S01]  /*2c00*/  @!P1 LOP3.LUT R27, RZ, R7, RZ, 0x33, !PT ;  /* 0x00000007ff1b9212 */ /* 0x000fe200078e33ff */
[----:B------:R-:W-:Y:S01]  /*2c10*/  @!P2 IMAD.MOV R29, RZ, RZ, -R29 ;  /* 0x000000ffff1da224 */ /* 0x000fe200078e0a1d */
[----:B------:R-:W-:Y:S01]  /*2c20*/  @!P5 LOP3.LUT R29, RZ, R12, RZ, 0x33, !PT ;  /* 0x0000000cff1dd212 */ /* 0x000fe200078e33ff */
[----:B------:R-:W-:Y:S01]  /*2c30*/  IMAD R16, R16, R19, RZ ;  /* 0x0000001310107224 */ /* 0x000fe200078e02ff */
[----:B------:R-:W-:Y:S01]  /*2c40*/  ISETP.GT.U32.AND P4, PT, R18, R0, PT ;  /* 0x000000001200720c */ /* 0x000fe20003f84070 */
[----:B------:R-:W-:Y:S01]  /*2c50*/  IMAD.MOV R20, RZ, RZ, -R20 ;  /* 0x000000ffff147224 */ /* 0x000fe200078e0a14 */
[----:B------:R-:W-:Y:S01]  /*2c60*/  IABS R21, R29 ;  /* 0x0000001d00157213 */ /* 0x000fe20000000000 */
[----:B------:R-:W-:Y:S01]  /*2c70*/  IMAD.HI.U32 R34, R35, R16, R34 ;  /* 0x0000001023227227 */ /* 0x000fe200078e0022 */
[----:B------:R-:W-:-:S02]  /*2c80*/  IABS R14, R6 ;  /* 0x00000006000e7213 */ /* 0x000fc40000000000 */
[----:B------:R-:W-:Y:S01]  /*2c90*/  IABS R16, R27 ;  /* 0x0000001b00107213 */ /* 0x000fe20000000000 */
[----:B------:R-:W-:-:S04]  /*2ca0*/  IMAD.HI.U32 R32, R32, R21, RZ ;  /* 0x0000001520207227 */ /* 0x000fc800078e00ff */
[----:B------:R-:W-:Y:S02]  /*2cb0*/  IMAD.MOV R14, RZ, RZ, -R14 ;  /* 0x000000ffff0e7224 */ /* 0x000fe400078e0a0e */
[----:B------:R-:W-:Y:S01]  /*2cc0*/  IMAD.HI.U32 R34, R34, R16, RZ ;  /* 0x0000001022227227 */ /* 0x000fe200078e00ff */
[----:B------:R-:W-:-:S03]  /*2cd0*/  @!P4 IADD3 R0, PT, PT, R0, -R18, RZ ;  /* 0x800000120000c210 */ /* 0x000fc60007ffe0ff */
[----:B------:R-:W-:Y:S01]  /*2ce0*/  IMAD R20, R32, R20, R21 ;  /* 0x0000001420147224 */ /* 0x000fe200078e0215 */
[----:B------:R-:W-:Y:S01]  /*2cf0*/  ISETP.GE.U32.AND P2, PT, R0, R18, PT ;  /* 0x000000120000720c */ /* 0x000fe20003f46070 */
[----:B------:R-:W-:Y:S01]  /*2d00*/  IMAD R14, R34, R14, R16 ;  /* 0x0000000e220e7224 */ /* 0x000fe200078e0210 */
[----:B------:R-:W-:Y:S01]  /*2d10*/  LOP3.LUT R0, R3, R17, RZ, 0x3c, !PT ;  /* 0x0000001103007212 */ /* 0x000fe200078e3cff */
[----:B------:R-:W-:Y:S01]  /*2d20*/  @!P4 VIADD R30, R30, 0x1 ;  /* 0x000000011e1ec836 */ /* 0x000fe20000000000 */
[----:B------:R-:W-:Y:S02]  /*2d30*/  ISETP.GT.U32.AND P3, PT, R15, R20, PT ;  /* 0x000000140f00720c */ /* 0x000fe40003f64070 */
[----:B------:R-:W-:Y:S02]  /*2d40*/  ISETP.GT.U32.AND P1, PT, R19, R14, PT ;  /* 0x0000000e1300720c */ /* 0x000fe40003f24070 */
[----:B------:R-:W-:Y:S01]  /*2d50*/  ISETP.GE.AND P0, PT, R0, RZ, PT ;  /* 0x000000ff0000720c */ /* 0x000fe20003f06270 */
[----:B------:R-:W-:Y:S01]  /*2d60*/  IMAD.MOV R0, RZ, RZ, -R29 ;  /* 0x000000ffff007224 */ /* 0x000fe200078e0a1d */
[----:B------:R-:W-:-:S02]  /*2d70*/  ISETP.NE.AND P4, PT, R17, RZ, PT ;  /* 0x000000ff1100720c */ /* 0x000fc40003f85270 */
[----:B------:R-:W-:Y:S01]  /*2d80*/  LOP3.LUT R16, R29, R9, RZ, 0x3c, !PT ;  /* 0x000000091d107212 */ /* 0x000fe200078e3cff */
[----:B------:R-:W-:Y:S01]  /*2d90*/  IMAD R0, R12, R0, R28 ;  /* 0x000000000c007224 */ /* 0x000fe200078e021c */
[----:B------:R-:W-:Y:S02]  /*2da0*/  @P2 IADD3 R30, PT, PT, R30, 0x1, RZ ;  /* 0x000000011e1e2810 */ /* 0x000fe40007ffe0ff */
[----:B------:R-:W-:Y:S01]  /*2db0*/  LOP3.LUT R12, R27, R6, RZ, 0x3c, !PT ;  /* 0x000000061b0c7212 */ /* 0x000fe200078e3cff */
[----:B------:R-:W-:Y:S01]  /*2dc0*/  @!P3 IMAD.IADD R20, R20, 0x1, -R15 ;  /* 0x000000011414b824 */ /* 0x000fe200078e0a0f */
[----:B------:R-:W-:Y:S01]  /*2dd0*/  ISETP.GE.AND P2, PT, R16, RZ, PT ;  /* 0x000000ff1000720c */ /* 0x000fe20003f46270 */
[----:B------:R-:W-:Y:S02]  /*2de0*/  @!P1 IMAD.IADD R14, R14, 0x1, -R19 ;  /* 0x000000010e0e9824 */ /* 0x000fe400078e0a13 */
[----:B------:R-:W-:Y:S01]  /*2df0*/  @!P0 IADD3 R30, PT, PT, -R30, RZ, RZ ;  /* 0x000000ff1e1e8210 */ /* 0x000fe20007ffe1ff */
[----:B------:R-:W-:Y:S01]  /*2e00*/  @!P3 VIADD R32, R32, 0x1 ;  /* 0x000000012020b836 */ /* 0x000fe20000000000 */
[----:B------:R-:W-:Y:S01]  /*2e10*/  ISETP.GE.U32.AND P6, PT, R20, R15, PT ;  /* 0x0000000f1400720c */ /* 0x000fe20003fc6070 */
[----:B------:R-:W-:Y:S01]  /*2e20*/  @!P1 VIADD R34, R34, 0x1 ;  /* 0x0000000122229836 */ /* 0x000fe20000000000 */
[----:B------:R-:W-:-:S02]  /*2e30*/  ISETP.GE.U32.AND P5, PT, R14, R19, PT ;  /* 0x000000130e00720c */ /* 0x000fc40003fa6070 */
[----:B------:R-:W-:Y:S02]  /*2e40*/  @!P4 LOP3.LUT R30, RZ, R17, RZ, 0x33, !PT ;  /* 0x00000011ff1ec212 */ /* 0x000fe400078e33ff */
[----:B------:R-:W-:Y:S02]  /*2e50*/  ISETP.NE.AND P4, PT, R9, RZ, PT ;  /* 0x000000ff0900720c */ /* 0x000fe40003f85270 */
[----:B------:R-:W-:Y:S01]  /*2e60*/  ISETP.GE.AND P0, PT, R12, RZ, PT ;  /* 0x000000ff0c00720c */ /* 0x000fe20003f06270 */
[----:B------:R-:W-:Y:S01]  /*2e70*/  IMAD.WIDE R14, R30, UR11, RZ ;  /* 0x0000000b1e0e7c25 */ /* 0x000fe2000f8e02ff */
[----:B------:R-:W-:Y:S02]  /*2e80*/  ISETP.NE.AND P3, PT, R6, RZ, PT ;  /* 0x000000ff0600720c */ /* 0x000fe40003f65270 */
[----:B------:R-:W-:Y:S01]  /*2e90*/  IADD3 R30, PT, PT, -R30, RZ, RZ ;  /* 0x000000ff1e1e7210 */ /* 0x000fe20007ffe1ff */
[----:B------:R-:W-:Y:S01]  /*2ea0*/  @P6 VIADD R32, R32, 0x1 ;  /* 0x0000000120206836 */ /* 0x000fe20000000000 */
[----:B------:R-:W-:Y:S01]  /*2eb0*/  IADD3 R12, PT, PT, -R27, RZ, RZ ;  /* 0x000000ff1b0c7210 */ /* 0x000fe20007ffe1ff */
[----:B------:R-:W-:-:S02]  /*2ec0*/  @P5 VIADD R34, R34, 0x1 ;  /* 0x0000000122225836 */ /* 0x000fc40000000000 */
[----:B------:R-:W-:Y:S01]  /*2ed0*/  IMAD.WIDE.U32 R14, R2, UR15, R14 ;  /* 0x0000000f020e7c25 */ /* 0x000fe2000f8e000e */
[----:B------:R-:W-:-:S03]  /*2ee0*/  UIMAD UR15, UR10, UR15, URZ ;  /* 0x0000000f0a0f72a4 */ /* 0x000fc6000f8e02ff */
[----:B------:R-:W-:Y:S01]  /*2ef0*/  @!P2 IMAD.MOV R32, RZ, RZ, -R32 ;  /* 0x000000ffff20a224 */ /* 0x000fe200078e0a20 */
[----:B------:R-:W-:Y:S01]  /*2f00*/  @!P4 LOP3.LUT R32, RZ, R9, RZ, 0x33, !PT ;  /* 0x00000009ff20c212 */ /* 0x000fe200078e33ff */
[----:B------:R-:W-:Y:S01]  /*2f10*/  @!P0 IMAD.MOV R34, RZ, RZ, -R34 ;  /* 0x000000ffff228224 */ /* 0x000fe200078e0a22 */
[----:B------:R-:W-:Y:S01]  /*2f20*/  @!P3 LOP3.LUT R34, RZ, R6, RZ, 0x33, !PT ;  /* 0x00000006ff22b212 */ /* 0x000fe200078e33ff */
[----:B------:R-:W-:Y:S02]  /*2f30*/  IMAD R15, R2, UR5, R15 ;  /* 0x00000005020f7c24 */ /* 0x000fe4000f8e020f */
[----:B------:R-:W-:Y:S01]  /*2f40*/  IMAD R30, R17, R30, R3 ;  /* 0x0000001e111e7224 */ /* 0x000fe200078e0203 */
[----:B------:R-:W-:Y:S01]  /*2f50*/  IADD3 R3, PT, PT, -R32, RZ, RZ ;  /* 0x000000ff20037210 */ /* 0x000fe20007ffe1ff */
[----:B------:R-:W-:Y:S02]  /*2f60*/  IMAD.MOV R2, RZ, RZ, -R34 ;  /* 0x000000ffff027224 */ /* 0x000fe400078e0a22 */
[----:B------:R-:W-:-:S04]  /*2f70*/  IMAD.WIDE R30, R30, UR9, R14 ;  /* 0x000000091e1e7c25 */ /* 0x000fc8000f8e020e */
[----:B------:R-:W-:Y:S01]  /*2f80*/  IMAD.WIDE R14, R0, UR4, RZ ;  /* 0x00000004000e7c25 */ /* 0x000fe2000f8e02ff */
[----:B------:R-:W0:Y:S03]  /*2f90*/  LDCU.64 UR4, c[0x0][0x420] ;  /* 0x00008400ff0477ac */ /* 0x000e260008000a00 */
[----:B------:R-:W-:-:S04]  /*2fa0*/  IMAD.WIDE R32, R32, R8, RZ ;  /* 0x0000000820207225 */ /* 0x000fc800078e02ff */
[----:B------:R-:W-:Y:S01]  /*2fb0*/  IMAD R12, R7, R12, R13 ;  /* 0x0000000c070c7224 */ /* 0x000fe200078e020d */
[----:B------:R-:W-:Y:S01]  /*2fc0*/  IADD3 R0, P1, P0, R32, R30, R14 ;  /* 0x0000001e20007210 */ /* 0x000fe2000783e00e */
[----:B------:R-:W-:Y:S02]  /*2fd0*/  IMAD R3, R9, R3, R29 ;  /* 0x0000000309037224 */ /* 0x000fe400078e021d */
[----:B------:R-:W-:Y:S01]  /*2fe0*/  IMAD R2, R6, R2, R27 ;  /* 0x0000000206027224 */ /* 0x000fe200078e021b */
[----:B------:R-:W-:Y:S01]  /*2ff0*/  IADD3.X R14, PT, PT, R33, R31, R15, P1, P0 ;  /* 0x0000001f210e7210 */ /* 0x000fe20000fe040f */
[----:B------:R-:W-:-:S04]  /*3000*/  IMAD.WIDE R12, R12, UR15, RZ ;  /* 0x0000000f0c0c7c25 */ /* 0x000fc8000f8e02ff */
        /* <DEDUP_REMOVED lines=11> */
.L_x_444:
[----:B------:R-:W0:Y:S01]  /*30c0*/  LDC.64 R2, c[0x0][0x420] ;  /* 0x00010800ff027b82 */ /* 0x000e220000000a00 */
[----:B------:R-:W-:-:S05]  /*30d0*/  IADD3 R14, PT, PT, R14, UR6, RZ ;  /* 0x000000060e0e7c10 */ /* 0x000fca000fffe0ff */
[----:B0-----:R-:W-:-:S05]  /*30e0*/  IMAD.WIDE.U32 R2, R14, 0x4, R2 ;  /* 0x000000040e027825 */ /* 0x001fca00078e0002 */
[----:B------:R1:W-:Y:S02]  /*30f0*/  STG.E desc[UR12][R2.64], R24 ;  /* 0x0000001802007986 */ /* 0x0003e4000c10190c */
.L_x_443:
[----:B------:R-:W-:Y:S05]  /*3100*/  BSYNC.RECONVERGENT B1 ;  /* 0x0000000000017941 */ /* 0x000fea0003800200 */
.L_x_442:
        /* <DEDUP_REMOVED lines=13> */
[----:B-1----:R-:W-:-:S05]  /*31e0*/  LEA R0, R0, R3, 0x18 ;  /* 0x0000000300007211 */ /* 0x002fca00078ec0ff */
[----:B------:R-:W-:Y:S01]  /*31f0*/  IMAD R0, R2, 0x14, R0 ;  /* 0x0000001402007824 */ /* 0x000fe200078e0200 */
[----:B------:R-:W-:-:S04]  /*3200*/  LOP3.LUT R2, R11, 0x3fc, RZ, 0xc0, !PT ;  /* 0x000003fc0b027812 */ /* 0x000fc800078ec0ff */
[----:B------:R-:W-:-:S05]  /*3210*/  IADD3 R0, PT, PT, R0, R2, RZ ;  /* 0x0000000200007210 */ /* 0x000fca0007ffe0ff */
[----:B--2---:R1:W-:Y:S02]  /*3220*/  STS [R0], R4 ;  /* 0x0000000400007388 */ /* 0x0043e40000000800 */
.L_x_451:
[----:B------:R-:W-:Y:S05]  /*3230*/  BSYNC.RECONVERGENT B0 ;  /* 0x0000000000007941 */ /* 0x000fea0003800200 */
.L_x_450:
[----:B------:R-:W-:Y:S01]  /*3240*/  BAR.SYNC.DEFER_BLOCKING 0x0 ;  /* 0x0000000000007b1d */ /* 0x000fe20000010000 */
[----:B------:R-:W-:Y:S01]  /*3250*/  IMAD.SHL.U32 R24, R11, 0x8, RZ ;  /* 0x000000080b187824 */ /* 0x000fe200078e00ff */
[----:B------:R-:W-:Y:S01]  /*3260*/  LOP3.LUT R20, R20, 0x7c, RZ, 0xc0, !PT ;  /* 0x0000007c14147812 */ /* 0x000fe200078ec0ff */
[----:B------:R-:W-:Y:S01]  /*3270*/  UISETP.GE.AND UP0, UPT, UR8, 0x1, UPT ;  /* 0x000000010800788c */ /* 0x000fe2000bf06270 */
[----:B0-----:R-:W-:Y:S01]  /*3280*/  IMAD R9, R22, UR6, RZ ;  /* 0x0000000616097c24 */ /* 0x001fe2000f8e02ff */
[----:B------:R-:W-:Y:S01]  /*3290*/  SHF.R.U32.HI R11, RZ, 0x5, R11 ;  /* 0x00000005ff0b7819 */ /* 0x000fe2000001160b */
[----:B-1----:R-:W-:Y:S01]  /*32a0*/  IMAD.MOV.U32 R0, RZ, RZ, RZ ;  /* 0x000000ffff007224 */ /* 0x002fe200078e00ff */
[----:B------:R-:W-:Y:S02]  /*32b0*/  LOP3.LUT R24, R20, 0x1f00, R24, 0xf8, !PT ;  /* 0x00001f0014187812 */ /* 0x000fe400078ef818 */
[----:B------:R-:W-:Y:S02]  /*32c0*/  CS2R R2, SRZ ;  /* 0x0000000000027805 */ /* 0x000fe4000001ff00 */
        /* <DEDUP_REMOVED lines=36> */
.L_x_454:
[----:B------:R-:W2:Y:S01]  /*3510*/  @!P1 LDG.E.128 R12, desc[UR12][R24.64] ;  /* 0x0000000c180c9981 */ /* 0x000ea2000c1e1d00 */
[C---:B------:R-:W-:Y:S01]  /*3520*/  @!P1 IMAD.WIDE R26, R22.reuse, 0x4, R24 ;  /* 0x00000004161a9825 */ /* 0x040fe200078e0218 */
[----:B------:R-:W-:Y:S02]  /*3530*/  UIADD3 UR11, UPT, UPT, UR11, 0x4, URZ ;  /* 0x000000040b0b7890 */ /* 0x000fe4000fffe0ff */
[----:B------:R-:W2:Y:S02]  /*3540*/  LDS R9, [R10+-0x28] ;  /* 0xffffd8000a097984 */ /* 0x000ea40000000800 */
        /* <DEDUP_REMOVED lines=13> */
[C---:B0-----:R-:W-:Y:S04]  /*3620*/  @!P1 IMAD.WIDE R26, R22.reuse, 0x8, R24 ;  /* 0x00000008161a9825 */ /* 0x041fe800078e0218 */
        /* <DEDUP_REMOVED lines=35> */
.L_x_453:
        /* <DEDUP_REMOVED lines=11> */
.L_x_455:
        /* <DEDUP_REMOVED lines=17> */
.L_x_452:
        /* <DEDUP_REMOVED lines=12> */
[----:B------:R-:W-:Y:S01]  /*3ae0*/  F2FP.F16.F32.PACK_AB R4, R3, R4 ;  /* 0x000000040304723e */ /* 0x000fe200000000ff */
[----:B--2---:R-:W2:Y:S01]  /*3af0*/  MUFU.RCP R18, R18 ;  /* 0x0000001200127308 */ /* 0x004ea20000001000 */
[----:B0-----:R-:W-:Y:S01]  /*3b00*/  IABS R11, R12 ;  /* 0x0000000c000b7213 */ /* 0x001fe20000000000 */
[----:B--2---:R-:W-:-:S06]  /*3b10*/  VIADD R18, R18, 0xffffffe ;  /* 0x0ffffffe12127836 */ /* 0x004fcc0000000000 */
[----:B------:R-:W0:Y:S02]  /*3b20*/  F2I.FTZ.U32.TRUNC.NTZ R19, R18 ;  /* 0x0000001200137305 */ /* 0x000e24000021f000 */
[----:B0-----:R-:W-:Y:S01]  /*3b30*/  IMAD.MOV R9, RZ, RZ, -R19 ;  /* 0x000000ffff097224 */ /* 0x001fe200078e0a13 */
[----:B------:R-:W-:-:S03]  /*3b40*/  MOV R18, RZ ;  /* 0x000000ff00127202 */ /* 0x000fc60000000f00 */
        /* <DEDUP_REMOVED lines=16> */
[----:B0-----:R-:W-:-:S04]  /*3c50*/  IMAD.MOV R10, RZ, RZ, -R19 ;  /* 0x000000ffff0a7224 */ /* 0x001fc800078e0a13 */
        /* <DEDUP_REMOVED lines=9> */
[----:B------:R-:W-:-:S04]  /*3cf0*/  ISETP.GE.AND P1, PT, R15, RZ, PT ;  /* 0x000000ff0f00720c */ /* 0x000fc80003f26270 */
[----:B------:R-:W-:-:S05]  /*3d00*/  IADD3 R10, PT, PT, -R17, RZ, RZ ;  /* 0x000000ff110a7210 */ /* 0x000fca0007ffe1ff */
[----:B------:R-:W-:-:S05]  /*3d10*/  IMAD R9, R11, R10, R9 ;  /* 0x0000000a0b097224 */ /* 0x000fca00078e0209 */
[----:B------:R-:W-:-:S13]  /*3d20*/  ISETP.GT.U32.AND P0, PT, R11, R9, PT ;  /* 0x000000090b00720c */ /* 0x000fda0003f04070 */
[----:B------:R-:W-:Y:S02]  /*3d30*/  @!P0 IMAD.IADD R9, R9, 0x1, -R11 ;  /* 0x0000000109098824 */ /* 0x000fe400078e0a0b */
[----:B------:R-:W-:Y:S01]  /*3d40*/  @!P0 VIADD R17, R17, 0x1 ;  /* 0x0000000111118836 */ /* 0x000fe20000000000 */
[----:B------:R-:W-:Y:S02]  /*3d50*/  ISETP.NE.AND P0, PT, R12, RZ, PT ;  /* 0x000000ff0c00720c */ /* 0x000fe40003f05270 */
[----:B------:R-:W-:Y:S02]  /*3d60*/  ISETP.GE.U32.AND P2, PT, R9, R11, PT ;  /* 0x0000000b0900720c */ /* 0x000fe40003f46070 */
[----:B------:R-:W-:-:S05]  /*3d70*/  SHF.R.S32.HI R9, RZ, 0x1f, R14 ;  /* 0x0000001fff097819 */ /* 0x000fca000001140e */
[----:B-1----:R-:W-:-:S04]  /*3d80*/  IMAD R9, R9, UR4, RZ ;  /* 0x0000000409097c24 */ /* 0x002fc8000f8e02ff */
[C---:B------:R-:W-:Y:S02]  /*3d90*/  IMAD R9, R14.reuse, UR5, R9 ;  /* 0x000000050e097c24 */ /* 0x040fe4000f8e0209 */
[----:B------:R-:W-:Y:S01]  /*3da0*/  @P2 IADD3 R17, PT, PT, R17, 0x1, RZ ;  /* 0x0000000111112810 */ /* 0x000fe20007ffe0ff */
[----:B------:R-:W-:Y:S01]  /*3db0*/  IMAD.WIDE.U32 R14, R14, UR4, RZ ;  /* 0x000000040e0e7c25 */ /* 0x000fe2000f8e00ff */
[----:B------:R-:W0:Y:S03]  /*3dc0*/  LDCU.64 UR4, c[0x0][0x3f0] ;  /* 0x00007e00ff0477ac */ /* 0x000e260008000a00 */
[----:B------:R-:W-:Y:S01]  /*3dd0*/  @!P1 IMAD.MOV R17, RZ, RZ, -R17 ;  /* 0x000000ffff119224 */ /* 0x000fe200078e0a11 */
[----:B------:R-:W-:Y:S02]  /*3de0*/  @!P0 LOP3.LUT R17, RZ, R12, RZ, 0x33, !PT ;  /* 0x0000000cff118212 */ /* 0x000fe400078e33ff */
[----:B------:R-:W-:-:S02]  /*3df0*/  IADD3 R15, PT, PT, R15, R9, RZ ;  /* 0x000000090f0f7210 */ /* 0x000fc40007ffe0ff */
[----:B------:R-:W-:Y:S01]  /*3e00*/  SHF.R.S32.HI R10, RZ, 0x1f, R17 ;  /* 0x0000001fff0a7819 */ /* 0x000fe20000011411 */
[C---:B------:R-:W-:Y:S02]  /*3e10*/  IMAD R12, R17.reuse, R12, R13 ;  /* 0x0000000c110c7224 */ /* 0x040fe400078e020d */
[----:B---3--:R-:W-:-:S04]  /*3e20*/  IMAD.WIDE.U32 R14, R17, UR8, R14 ;  /* 0x00000008110e7c25 */ /* 0x008fc8000f8e000e */
[----:B------:R-:W-:Y:S02]  /*3e30*/  IMAD R10, R10, UR8, RZ ;  /* 0x000000080a0a7c24 */ /* 0x000fe4000f8e02ff */
[----:B------:R-:W-:Y:S02]  /*3e40*/  IMAD.IADD R12, R16, 0x1, -R12 ;  /* 0x00000001100c7824 */ /* 0x000fe400078e0a0c */
[----:B------:R-:W-:-:S03]  /*3e50*/  IMAD R10, R17, UR9, R10 ;  /* 0x00000009110a7c24 */ /* 0x000fc6000f8e020a */
[----:B------:R-:W-:Y:S02]  /*3e60*/  SHF.R.S32.HI R9, RZ, 0x1f, R12 ;  /* 0x0000001fff097819 */ /* 0x000fe4000001140c */
[----:B------:R-:W-:Y:S01]  /*3e70*/  IADD3 R11, PT, PT, R15, R10, RZ ;  /* 0x0000000a0f0b7210 */ /* 0x000fe20007ffe0ff */
[----:B------:R-:W-:Y:S02]  /*3e80*/  IMAD.MOV.U32 R10, RZ, RZ, R14 ;  /* 0x000000ffff0a7224 */ /* 0x000fe400078e000e */
[----:B------:R-:W-:Y:S02]  /*3e90*/  IMAD R9, R9, UR6, RZ ;  /* 0x0000000609097c24 */ /* 0x000fe4000f8e02ff */
[----:B------:R-:W-:-:S04]  /*3ea0*/  IMAD.WIDE.U32 R10, R12, UR6, R10 ;  /* 0x000000060c0a7c25 */ /* 0x000fc8000f8e000a */
[----:B------:R-:W-:Y:S01]  /*3eb0*/  IMAD R9, R12, UR7, R9 ;  /* 0x000000070c097c24 */ /* 0x000fe2000f8e0209 */
[----:B------:R-:W-:-:S04]  /*3ec0*/  IADD3 R20, P0, PT, R20, R10, RZ ;  /* 0x0000000a14147210 */ /* 0x000fc80007f1e0ff */
[----:B------:R-:W-:Y:S02]  /*3ed0*/  IADD3.X R11, PT, PT, R11, R9, RZ, P0, !PT ;  /* 0x000000090b0b7210 */ /* 0x000fe400007fe4ff */
[C---:B0-----:R-:W-:Y:S02]  /*3ee0*/  LEA R10, P0, R20.reuse, UR4, 0x1 ;  /* 0x00000004140a7c11 */ /* 0x041fe4000f8008ff */
[----:B------:R-:W-:Y:S02]  /*3ef0*/  F2FP.F16.F32.PACK_AB R9, R5, R6 ;  /* 0x000000060509723e */ /* 0x000fe400000000ff */
[----:B------:R-:W-:Y:S02]  /*3f00*/  LEA.HI.X R11, R20, UR5, R11, 0x1, P0 ;  /* 0x00000005140b7c11 */ /* 0x000fe400080f0c0b */
[----:B------:R-:W-:-:S03]  /*3f10*/  F2FP.F16.F32.PACK_AB R5, R0, R2 ;  /* 0x000000020005723e */ /* 0x000fc600000000ff */
[----:B------:R-:W-:Y:S04]  /*3f20*/  STG.E.64 desc[UR12][R10.64], R8 ;  /* 0x000000080a007986 */ /* 0x000fe8000c101b0c */
[----:B------:R-:W-:Y:S01]  /*3f30*/  STG.E.64 desc[UR12][R10.64+0x100], R4 ;  /* 0x000100040a007986 */ /* 0x000fe2000c101b0c */
[----:B------:R-:W-:Y:S05]  /*3f40*/  EXIT ;  /* 0x000000000000794d */ /* 0x000fea0003800000 */
        .weak           $__internal_12_$__cuda_sm20_div_s64
        .type           $__internal_12_$__cuda_sm20_div_s64,@function
        .size           $__internal_12_$__cuda_sm20_div_s64,(.L_x_4052 - $__internal_12_$__cuda_sm20_div_s64)
$__internal_12_$__cuda_sm20_div_s64:
        /* <DEDUP_REMOVED lines=71> */
[-C--:B------:R-:W-:Y:S02]  /*43c0*/  IADD3.X R15, PT, PT, RZ, R14.reuse, RZ, P1, !PT ;  /* 0x0000000eff0f7210 */ /* 0x080fe40000ffe4ff */
[----:B------:R-:W-:Y:S02]  /*43d0*/  SEL R13, R13, R17, P0 ;  /* 0x000000110d0d7207 */ /* 0x000fe40000000000 */
[----:B------:R-:W-:Y:S02]  /*43e0*/  SEL R15, R15, R14, P0 ;  /* 0x0000000e0f0f7207 */ /* 0x000fe40000000000 */
[----:B------:R-:W-:Y:S02]  /*43f0*/  LOP3.LUT R16, R19, R21, RZ, 0x3c, !PT ;  /* 0x0000001513107212 */ /* 0x000fe400078e3cff */
[----:B------:R-:W-:-:S02]  /*4400*/  IADD3 R14, P1, PT, RZ, -R13, RZ ;  /* 0x8000000dff0e7210 */ /* 0x000fc40007f3e0ff */
[----:B------:R-:W-:Y:S02]  /*4410*/  ISETP.NE.U32.AND P0, PT, R20, RZ, PT ;  /* 0x000000ff1400720c */ /* 0x000fe40003f05070 */
[----:B------:R-:W-:Y:S01]  /*4420*/  ISETP.GE.AND P2, PT, R16, RZ, PT ;  /* 0x000000ff1000720c */ /* 0x000fe20003f46270 */
[----:B------:R-:W-:Y:S01]  /*4430*/  IMAD.X R16, RZ, RZ, ~R15, P1 ;  /* 0x000000ffff107224 */ /* 0x000fe200008e0e0f */
[----:B------:R-:W-:Y:S01]  /*4440*/  ISETP.NE.AND.EX P0, PT, R19, RZ, PT, P0 ;  /* 0x000000ff1300720c */ /* 0x000fe20003f05300 */
[----:B------:R-:W-:Y:S01]  /*4450*/  IMAD.MOV.U32 R19, RZ, RZ, 0x0 ;  /* 0x00000000ff137424 */ /* 0x000fe200078e00ff */
[----:B------:R-:W-:Y:S02]  /*4460*/  SEL R14, R14, R13, !P2 ;  /* 0x0000000d0e0e7207 */ /* 0x000fe40005000000 */
[----:B------:R-:W-:Y:S02]  /*4470*/  SEL R16, R16, R15, !P2 ;  /* 0x0000000f10107207 */ /* 0x000fe40005000000 */
[----:B------:R-:W-:-:S02]  /*4480*/  SEL R14, R14, 0xffffffff, P0 ;  /* 0xffffffff0e0e7807 */ /* 0x000fc40000000000 */
[----:B------:R-:W-:Y:S01]  /*4490*/  SEL R16, R16, 0xffffffff, P0 ;  /* 0xffffffff10107807 */ /* 0x000fe20000000000 */
[----:B------:R-:W-:Y:S06]  /*44a0*/  RET.REL.NODEC R18 `(_ZN5flash32flash_fwd_splitkv_combine_kernelI23Flash_fwd_kernel_traitsILi256ELi64ELi64ELi4ELb0ELb0EN7cutlass6half_tE19Flash_kernel_traitsILi256ELi64ELi64ELi4ES3_EELi4ELi2ELb1EEEvNS_16Flash_fwd_paramsE) ;  /* 0xffffffb812d47950 */ /* 0x000fec0003c3ffff */
.L_x_456:
        /* <DEDUP_REMOVED lines=13> */
.L_x_4052:


//--------------------- .text._ZN5flash32flash_fwd_splitkv_combine_kernelI23Flash_fwd_kernel_traitsILi256ELi64ELi64ELi4ELb0ELb0EN7cutlass6half_tE19Flash_kernel_traitsILi256ELi64ELi64ELi4ES3_EELi4ELi1ELb1EEEvNS_16Flash_fwd_paramsE --------------------------
	.section	.text._ZN5flash32flash_fwd_splitkv_combine_kernelI23Flash_fwd_kernel_traitsILi256ELi64ELi64ELi4ELb0ELb0EN7cutlass6half_tE19Flash_kernel_traitsILi256ELi64ELi64ELi4ES3_EELi4ELi1ELb1EEEvNS_16Flash_fwd_paramsE,"ax",@progbits
	.align	128
        .global         _ZN5flash32flash_fwd_splitkv_combine_kernelI23Flash_fwd_kernel_traitsILi256ELi64ELi64ELi4ELb0ELb0EN7cutlass6half_tE19Flash_kernel_traitsILi256ELi64ELi64ELi4ES3_EELi4ELi1ELb1EEEvNS_16Flash_fwd_paramsE
        .type           _ZN5flash32flash_fwd_splitkv_combine_kernelI23Flash_fwd_kernel_traitsILi256ELi64ELi64ELi4ELb0ELb0EN7cutlass6half_tE19Flash_kernel_traitsILi256ELi64ELi64ELi4ES3_EELi4ELi1ELb1EEEvNS_16Flash_fwd_paramsE,@function
        .size           _ZN5flash32flash_fwd_splitkv_combine_kernelI23Flash_fwd_kernel_traitsILi256ELi64ELi64ELi4ELb0ELb0EN7cutlass6half_tE19Flash_kernel_traitsILi256ELi64ELi64ELi4ES3_EELi4ELi1ELb1EEEvNS_16Flash_fwd_paramsE,(.L_x_4053 - _ZN5flash32flash_fwd_splitkv_combine_kernelI23Flash_fwd_kernel_traitsILi256ELi64ELi64ELi4ELb0ELb0EN7cutlass6half_tE19Flash_kernel_traitsILi256ELi64ELi64ELi4ES3_EELi4ELi1ELb1EEEvNS_16Flash_fwd_paramsE)
        .other          _ZN5flash32flash_fwd_splitkv_combine_kernelI23Flash_fwd_kernel_traitsILi256ELi64ELi64ELi4ELb0ELb0EN7cutlass6half_tE19Flash_kernel_traitsILi256ELi64ELi64ELi4ES3_EELi4ELi1ELb1EEEvNS_16Flash_fwd_paramsE,@"STO_CUDA_ENTRY STV_DEFAULT"
_ZN5flash32flash_fwd_splitkv_combine_kernelI23Flash_fwd_kernel_traitsILi256ELi64ELi64ELi4ELb0ELb0EN7cutlass6half_tE19Flash_kernel_traitsILi256ELi64ELi64ELi4ES3_EELi4ELi1ELb1EEEvNS_16Flash_fwd_paramsE:
.text._ZN5flash32flash_fwd_splitkv_combine_kernelI23Flash_fwd_kernel_traitsILi256ELi64ELi64ELi4ELb0ELb0EN7cutlass6half_tE19Flash_kernel_traitsILi256ELi64ELi64ELi4ES3_EELi4ELi1ELb1EEEvNS_16Flash_fwd_paramsE:
        /* <DEDUP_REMOVED lines=38> */
.L_x_457:
[----:B------:R-:W-:Y:S01]  /*0260*/  IMAD.U32 R22, RZ, RZ, UR14 ;  /* 0x0000000eff167e24 */ /* 0x000fe2000f8e00ff */
[----:B------:R-:W-:Y:S01]  /*0270*/  MOV R20, UR9 ;  /* 0x0000000900147c02 */ /* 0x000fe20008000f00 */
[----:B------:R-:W-:Y:S01]  /*0280*/  IMAD.U32 R21, RZ, RZ, UR15 ;  /* 0x0000000fff157e24 */ /* 0x000fe2000f8e00ff */
[----:B------:R-:W-:Y:S02]  /*0290*/  MOV R18, UR6 ;  /* 0x0000000600127c02 */ /* 0x000fe40008000f00 */
[----:B------:R-:W-:Y:S02]  /*02a0*/  MOV R16, 0x2c0 ;  /* 0x000002c000107802 */ /* 0x000fe40000000f00 */
[----:B------:R-:W-:Y:S05]  /*02b0*/  CALL.REL.NOINC `($__internal_13_$__cuda_sm20_div_s64) ;  /* 0x0000003c00087944 */ /* 0x000fea0003c00000 */
[----:B------:R-:W-:-:S07]  /*02c0*/  MOV R11, R15 ;  /* 0x0000000f000b7202 */ /* 0x000fce0000000f00 */
.L_x_458:
        /* <DEDUP_REMOVED lines=30> */
.L_x_460:
[----:B------:R-:W-:Y:S01]  /*04b0*/  IMAD.MOV.U32 R22, RZ, RZ, R10 ;  /* 0x000000ffff167224 */ /* 0x000fe200078e000a */
[----:B------:R-:W-:Y:S02]  /*04c0*/  MOV R21, R11 ;  /* 0x0000000b00157202 */ /* 0x000fe40000000f00 */
[----:B------:R-:W-:Y:S02]  /*04d0*/  MOV R16, 0x4f0 ;  /* 0x000004f000107802 */ /* 0x000fe40000000f00 */
[----:B------:R-:W-:Y:S05]  /*04e0*/  CALL.REL.NOINC `($__internal_13_$__cuda_sm20_div_s64) ;  /* 0x00000038007c7944 */ /* 0x000fea0003c00000 */
[----:B------:R-:W-:Y:S02]  /*04f0*/  MOV R24, R10 ;  /* 0x0000000a00187202 */ /* 0x000fe40000000f00 */
[----:B------:R-:W-:Y:S02]  /*0500*/  MOV R25, R15 ;  /* 0x0000000f00197202 */ /* 0x000fe40000000f00 */
.L_x_461:
[----:B------:R-:W-:Y:S05]  /*0510*/  BSYNC.RECONVERGENT B0 ;  /* 0x0000000000007941 */ /* 0x000fea0003800200 */
.L_x_459:
        /* <DEDUP_REMOVED lines=55> */
.L_x_463:
[----:B------:R-:W-:Y:S01]  /*0890*/  IMAD.MOV.U32 R22, RZ, RZ, R20 ;  /* 0x000000ffff167224 */ /* 0x000fe200078e0014 */
[----:B------:R-:W-:Y:S01]  /*08a0*/  MOV R20, R13 ;  /* 0x0000000d00147202 */ /* 0x000fe20000000f00 */
[----:B------:R-:W-:Y:S01]  /*08b0*/  IMAD.MOV.U32 R21, RZ, RZ, R18 ;  /* 0x000000ffff157224 */ /* 0x000fe200078e0012 */
[----:B------:R-:W-:Y:S02]  /*08c0*/  MOV R18, R27 ;  /* 0x0000001b00127202 */ /* 0x000fe40000000f00 */
[----:B------:R-:W-:Y:S02]  /*08d0*/  MOV R16, 0x8f0 ;  /* 0x000008f000107802 */ /* 0x000fe40000000f00 */
[----:B------:R-:W-:Y:S05]  /*08e0*/  CALL.REL.NOINC `($__internal_13_$__cuda_sm20_div_s64) ;  /* 0x00000034007c7944 */ /* 0x000fea0003c00000 */
[----:B------:R-:W-:Y:S02]  /*08f0*/  MOV R11, R15 ;  /* 0x0000000f000b7202 */ /* 0x000fe40000000f00 */
.L_x_464:
[----:B------:R-:W-:Y:S05]  /*0900*/  BSYNC.RECONVERGENT B0 ;  /* 0x0000000000007941 */ /* 0x000fea0003800200 */
.L_x_462:
        /* <DEDUP_REMOVED lines=116> */
.L_x_466:
[----:B------:R-:W-:Y:S01]  /*1050*/  IMAD.MOV.U32 R22, RZ, RZ, R10 ;  /* 0x000000ffff167224 */ /* 0x000fe200078e000a */
[----:B------:R-:W-:Y:S01]  /*1060*/  MOV R20, R8 ;  /* 0x0000000800147202 */ /* 0x000fe20000000f00 */
[----:B------:R-:W-:Y:S01]  /*1070*/  IMAD.MOV.U32 R21, RZ, RZ, R11 ;  /* 0x000000ffff157224 */ /* 0x000fe200078e000b */
[----:B------:R-:W-:Y:S02]  /*1080*/  MOV R18, R0 ;  /* 0x0000000000127202 */ /* 0x000fe40000000f00 */
[----:B------:R-:W-:Y:S02]  /*1090*/  MOV R16, 0x10b0 ;  /* 0x000010b000107802 */ /* 0x000fe40000000f00 */
[----:B------:R-:W-:Y:S05]  /*10a0*/  CALL.REL.NOINC `($__internal_13_$__cuda_sm20_div_s64) ;  /* 0x0000002c008c7944 */ /* 0x000fea0003c00000 */
[----:B------:R-:W-:Y:S02]  /*10b0*/  MOV R34, R10 ;  /* 0x0000000a00227202 */ /* 0x000fe40000000f00 */
[----:B------:R-:W-:Y:S02]  /*10c0*/  MOV R35, R15 ;  /* 0x0000000f00237202 */ /* 0x000fe40000000f00 */
.L_x_467:
[----:B------:R-:W-:Y:S05]  /*10d0*/  BSYNC.RECONVERGENT B0 ;  /* 0x0000000000007941 */ /* 0x000fea0003800200 */
.L_x_465:
        /* <DEDUP_REMOVED lines=58> */
.L_x_469:
[----:B------:R-:W-:Y:S01]  /*1480*/  IMAD.MOV.U32 R22, RZ, RZ, R24 ;  /* 0x000000ffff167224 */ /* 0x000fe200078e0018 */
[----:B------:R-:W-:Y:S01]  /*1490*/  MOV R21, R25 ;  /* 0x0000001900157202 */ /* 0x000fe20000000f00 */
[----:B------:R-:W-:Y:S01]  /*14a0*/  IMAD.MOV.U32 R20, RZ, RZ, R6 ;  /* 0x000000ffff147224 */ /* 0x000fe200078e0006 */
[----:B------:R-:W-:Y:S02]  /*14b0*/  MOV R16, 0x14d0 ;  /* 0x000014d000107802 */ /* 0x000fe40000000f00 */
[----:B------:R-:W-:Y:S05]  /*14c0*/  CALL.REL.NOINC `($__internal_13_$__cuda_sm20_div_s64) ;  /* 0x0000002800847944 */ /* 0x000fea0003c00000 */
[----:B------:R-:W-:Y:S02]  /*14d0*/  MOV R16, R10 ;  /* 0x0000000a00107202 */ /* 0x000fe40000000f00 */
[----:B------:R-:W-:Y:S02]  /*14e0*/  MOV R17, R15 ;  /* 0x0000000f00117202 */ /* 0x000fe40000000f00 */
.L_x_470:
[----:B------:R-:W-:Y:S05]  /*14f0*/  BSYNC.RECONVERGENT B0 ;  /* 0x0000000000007941 */ /* 0x000fea0003800200 */
.L_x_468:
[----:B------:R-:W0:Y:S01]  /*1500*/  LDCU UR5, c[0x0][0x434] ;  /* 0x00008680ff0577ac */ /* 0x000e220008000800 */
[----:B------:R-:W1:Y:S01]  /*1510*/  S2R R11, SR_TID.X ;  /* 0x00000000000b7919 */ /* 0x000e620000002100 */
[----:B------:R-:W-:Y:S01]  /*1520*/  IABS R19, R3 ;  /* 0x0000000300137213 */ /* 0x000fe20000000000 */
[----:B------:R-:W-:Y:S01]  /*1530*/  BSSY.RECONVERGENT B0, `(.L_x_471) ;  /* 0x0000044000007945 */ /* 0x000fe20003800200 */
[----:B------:R-:W2:Y:S01]  /*1540*/  LDCU UR16, c[0x0][0x534] ;  /* 0x0000a680ff1077ac */ /* 0x000ea20008000800 */
[----:B------:R-:W-:Y:S01]  /*1550*/  IMAD.MOV.U32 R21, RZ, RZ, -0x800000 ;  /* 0xff800000ff157424 */ /* 0x000fe200078e00ff */
[----:B------:R-:W-:Y:S01]  /*1560*/  MOV R25, 0xff800000 ;  /* 0xff80000000197802 */ /* 0x000fe20000000f00 */
[----:B------:R-:W3:Y:S01]  /*1570*/  LDCU UR7, c[0x0][0x430] ;  /* 0x00008600ff0777ac */ /* 0x000ee20008000800 */
[----:B------:R-:W-:Y:S01]  /*1580*/  USHF.R.S32.HI UR4, URZ, 0x1f, UR10 ;  /* 0x0000001fff047899 */ /* 0x000fe2000801140a */
[----:B------:R-:W4:Y:S01]  /*1590*/  LDCU.64 UR12, c[0x0][0x358] ;  /* 0x00006b00ff0c77ac */ /* 0x000f220008000a00 */
[----:B0-----:R-:W-:Y:S01]  /*15a0*/  IMAD.U32 R10, RZ, RZ, UR5 ;  /* 0x00000005ff0a7e24 */ /* 0x001fe2000f8e00ff */
[----:B------:R-:W-:Y:S01]  /*15b0*/  LOP3.LUT R3, R3, UR5, RZ, 0x3c, !PT ;  /* 0x0000000503037c12 */ /* 0x000fe2000f8e3cff */
[----:B------:R-:W-:Y:S01]  /*15c0*/  ULOP3.LUT UR4, UR4, 0x1, URZ, 0xfc, !UPT ;  /* 0x0000000104047892 */ /* 0x000fe2000f8efcff */
[----:B------:R-:W-:-:S02]  /*15d0*/  ISETP.NE.AND P0, PT, RZ, UR5, PT ;  /* 0x00000005ff007c0c */ /* 0x000fc4000bf05270 */
[----:B------:R-:W-:Y:S02]  /*15e0*/  IABS R10, R10 ;  /* 0x0000000a000a7213 */ /* 0x000fe40000000000 */
[----:B------:R-:W-:Y:S01]  /*15f0*/  ISETP.GE.AND P2, PT, R3, RZ, PT ;  /* 0x000000ff0300720c */ /* 0x000fe20003f46270 */
[----:B---3--:R-:W-:Y:S01]  /*1600*/  UIMAD UR7, UR5, UR7, URZ ;  /* 0x00000007050772a4 */ /* 0x008fe2000f8e02ff */
[----:B------:R-:W0:Y:S01]  /*1610*/  I2F.RP R5, R10 ;  /* 0x0000000a00057306 */ /* 0x000e220000209400 */
[C---:B-1----:R-:W-:Y:S02]  /*1620*/  ISETP.GT.U32.AND P1, PT, R11.reuse, 0x7, PT ;  /* 0x000000070b00780c */ /* 0x042fe40003f24070 */
[----:B------:R-:W-:Y:S02]  /*1630*/  SHF.R.U32.HI R18, RZ, 0x2, R11 ;  /* 0x00000002ff127819 */ /* 0x000fe4000001160b */
[----:B------:R-:W-:-:S03]  /*1640*/  LOP3.LUT R26, R11, 0x1, RZ, 0xc0, !PT ;  /* 0x000000010b1a7812 */ /* 0x000fc600078ec0ff */
[----:B0-----:R-:W0:Y:S06]  /*1650*/  MUFU.RCP R14, R5 ;  /* 0x00000005000e7308 */ /* 0x001e2c0000001000 */
[----:B------:R-:W-:Y:S02]  /*1660*/  @!P1 MOV R12, 0x400 ;  /* 0x00000400000c9802 */ /* 0x000fe40000000f00 */
[----:B------:R-:W-:Y:S01]  /*1670*/  @!P1 MOV R3, 0x400 ;  /* 0x0000040000039802 */ /* 0x000fe20000000f00 */
[----:B0-----:R-:W-:-:S04]  /*1680*/  VIADD R14, R14, 0xffffffe ;  /* 0x0ffffffe0e0e7836 */ /* 0x001fc80000000000 */
[----:B------:R-:W0:Y:S02]  /*1690*/  F2I.FTZ.U32.TRUNC.NTZ R15, R14 ;  /* 0x0000000e000f7305 */ /* 0x000e24000021f000 */
[----:B0-----:R-:W-:Y:S02]  /*16a0*/  IMAD.MOV R4, RZ, RZ, -R15 ;  /* 0x000000ffff047224 */ /* 0x001fe400078e0a0f */
[----:B------:R-:W-:Y:S02]  /*16b0*/  IMAD.MOV.U32 R14, RZ, RZ, RZ ;  /* 0x000000ffff0e7224 */ /* 0x000fe400078e00ff */
[----:B------:R-:W-:-:S04]  /*16c0*/  IMAD R4, R4, R10, RZ ;  /* 0x0000000a04047224 */ /* 0x000fc800078e02ff */
[----:B------:R-:W-:Y:S02]  /*16d0*/  IMAD.HI.U32 R4, R15, R4, R14 ;  /* 0x000000040f047227 */ /* 0x000fe400078e000e */
[----:B------:R-:W0:Y:S04]  /*16e0*/  @!P1 S2R R15, SR_CgaCtaId ;  /* 0x00000000000f9919 */ /* 0x000e280000008800 */
[----:B------:R-:W-:-:S05]  /*16f0*/  IMAD.HI.U32 R5, R4, R19, RZ ;  /* 0x0000001304057227 */ /* 0x000fca00078e00ff */
[----:B------:R-:W-:-:S05]  /*1700*/  IADD3 R4, PT, PT, -R5, RZ, RZ ;  /* 0x000000ff05047210 */ /* 0x000fca0007ffe1ff */
[C---:B------:R-:W-:Y:S02]  /*1710*/  IMAD R19, R10.reuse, R4, R19 ;  /* 0x000000040a137224 */ /* 0x040fe400078e0213 */
[----:B------:R-:W1:Y:S03]  /*1720*/  @!P1 S2R R4, SR_CgaCtaId ;  /* 0x0000000000049919 */ /* 0x000e660000008800 */
[----:B------:R-:W-:-:S13]  /*1730*/  ISETP.GT.U32.AND P3, PT, R10, R19, PT ;  /* 0x000000130a00720c */ /* 0x000fda0003f64070 */
[----:B------:R-:W-:Y:S01]  /*1740*/  @!P3 IMAD.IADD R19, R19, 0x1, -R10 ;  /* 0x000000011313b824 */ /* 0x000fe200078e0a0a */
[----:B0-----:R-:W-:Y:S01]  /*1750*/  @!P1 LEA R15, R15, R12, 0x18 ;  /* 0x0000000c0f0f9211 */ /* 0x001fe200078ec0ff */
[----:B------:R-:W-:-:S03]  /*1760*/  @!P3 VIADD R5, R5, 0x1 ;  /* 0x000000010505b836 */ /* 0x000fc60000000000 */
[----:B------:R-:W-:Y:S01]  /*1770*/  ISETP.GE.U32.AND P4, PT, R19, R10, PT ;  /* 0x0000000a1300720c */ /* 0x000fe20003f86070 */
[----:B------:R-:W-:Y:S01]  /*1780*/  @!P1 IMAD.SHL.U32 R10, R11, 0x4, RZ ;  /* 0x000000040b0a9824 */ /* 0x000fe200078e00ff */
[----:B------:R-:W0:Y:S01]  /*1790*/  LDC R19, c[0x0][0x3e0] ;  /* 0x0000f800ff137b82 */ /* 0x000e220000000800 */
[----:B------:R-:W-:-:S03]  /*17a0*/  @!P1 IMAD R15, R18, 0x14, R15 ;  /* 0x00000014120f9824 */ /* 0x000fc600078e020f */
[----:B------:R-:W-:Y:S02]  /*17b0*/  @!P1 LOP3.LUT R10, R10, 0xc, RZ, 0xc0, !PT ;  /* 0x0000000c0a0a9812 */ /* 0x000fe400078ec0ff */
[----:B-1----:R-:W-:-:S03]  /*17c0*/  @!P1 LEA R3, R4, R3, 0x18 ;  /* 0x0000000304039211 */ /* 0x002fc600078ec0ff */
[----:B------:R-:W-:Y:S02]  /*17d0*/  @!P1 IMAD.IADD R4, R15, 0x1, R10 ;  /* 0x000000010f049824 */ /* 0x000fe400078e020a */
[----:B------:R-:W-:Y:S02]  /*17e0*/  @P4 IADD3 R5, PT, PT, R5, 0x1, RZ ;  /* 0x0000000105054810 */ /* 0x000fe40007ffe0ff */
[----:B------:R-:W-:Y:S01]  /*17f0*/  SHF.R.U32.HI R10, RZ, 0x1, R11 ;  /* 0x00000001ff0a7819 */ /* 0x000fe2000001160b */
[----:B------:R-:W-:Y:S02]  /*1800*/  @!P1 IMAD R3, R26, 0x14, R3 ;  /* 0x000000141a039824 */ /* 0x000fe400078e0203 */
[----:B------:R-:W-:Y:S01]  /*1810*/  @!P2 IMAD.MOV R5, RZ, RZ, -R5 ;  /* 0x000000ffff05a224 */ /* 0x000fe200078e0a05 */
[----:B--2---:R-:W-:Y:S01]  /*1820*/  ISETP.GE.AND P2, PT, R18, UR16, PT ;  /* 0x0000001012007c0c */ /* 0x004fe2000bf46270 */
[----:B------:R-:W-:Y:S01]  /*1830*/  @!P1 IMAD R14, R10, 0x4, R3 ;  /* 0x000000040a0e9824 */ /* 0x000fe200078e0203 */
[----:B------:R-:W-:-:S05]  /*1840*/  @!P0 LOP3.LUT R5, RZ, UR5, RZ, 0x33, !PT ;  /* 0x00000005ff058c12 */ /* 0x000fca000f8e33ff */
        /* <DEDUP_REMOVED lines=17> */
[----:B------:R1:W5:Y:S04]  /*1960*/  LDG.E R21, desc[UR12][R22.64] ;  /* 0x0000000c16157981 */ /* 0x000368000c1e1900 */
.L_x_472:
[----:B------:R-:W-:Y:S05]  /*1970*/  BSYNC.RECONVERGENT B0 ;  /* 0x0000000000007941 */ /* 0x000fea0003800200 */
.L_x_471:
[----:B-----5:R-:W-:Y:S01]  /*1980*/  @!P1 STS [R4], R21 ;  /* 0x0000001504009388 */ /* 0x020fe20000000800 */
[-C--:B------:R-:W-:Y:S01]  /*1990*/  IABS R15, R12.reuse ;  /* 0x0000000c000f7213 */ /* 0x080fe20000000000 */
[----:B------:R-:W-:Y:S01]  /*19a0*/  BSSY.RECONVERGENT B1, `(.L_x_473) ;  /* 0x000016e000017945 */ /* 0x000fe20003800200 */
[----:B0-----:R-:W-:Y:S01]  /*19b0*/  IABS R3, R19 ;  /* 0x0000001300037213 */ /* 0x001fe20000000000 */
[----:B------:R-:W-:Y:S01]  /*19c0*/  BAR.SYNC.DEFER_BLOCKING 0x0 ;  /* 0x0000000000007b1d */ /* 0x000fe20000010000 */
[----:B------:R-:W-:Y:S01]  /*19d0*/  ISETP.NE.AND P5, PT, R12, RZ, PT ;  /* 0x000000ff0c00720c */ /* 0x000fe20003fa5270 */
[----:B-1----:R-:W-:Y:S01]  /*19e0*/  IMAD.IADD R22, R2, 0x1, R15 ;  /* 0x0000000102167824 */ /* 0x002fe200078e020f */
[----:B------:R-:W-:Y:S01]  /*19f0*/  IABS R2, R12 ;  /* 0x0000000c00027213 */ /* 0x000fe20000000000 */
[----:B------:R-:W-:Y:S02]  /*1a00*/  IMAD.MOV.U32 R24, RZ, RZ, 0x7f800000 ;  /* 0x7f800000ff187424 */ /* 0x000fe400078e00ff */
[----:B------:R-:W0:Y:S02]  /*1a10*/  I2F.RP R18, R15 ;  /* 0x0000000f00127306 */ /* 0x000e240000209400 */
[----:B------:R-:W-:-:S06]  /*1a20*/  IMAD.MOV R2, RZ, RZ, -R2 ;  /* 0x000000ffff027224 */ /* 0x000fcc00078e0a02 */
[----:B------:R-:W1:Y:S08]  /*1a30*/  I2F.RP R20, R3 ;  /* 0x0000000300147306 */ /* 0x000e700000209400 */
[----:B0-----:R-:W0:Y:S01]  /*1a40*/  MUFU.RCP R28, R18 ;  /* 0x00000012001c7308 */ /* 0x001e220000001000 */
[----:B------:R-:W2:Y:S07]  /*1a50*/  @!P1 LDS R25, [R14] ;  /* 0x000000000e199984 */ /* 0x000eae0000000800 */
[----:B-1----:R-:W1:Y:S01]  /*1a60*/  MUFU.RCP R30, R20 ;  /* 0x00000014001e7308 */ /* 0x002e620000001000 */
[----:B0-----:R-:W-:-:S07]  /*1a70*/  VIADD R28, R28, 0xffffffe ;  /* 0x0ffffffe1c1c7836 */ /* 0x001fce0000000000 */
[----:B------:R-:W0:Y:S01]  /*1a80*/  F2I.FTZ.U32.TRUNC.NTZ R29, R28 ;  /* 0x0000001c001d7305 */ /* 0x000e22000021f000 */
[----:B-1----:R-:W-:-:S07]  /*1a90*/  VIADD R30, R30, 0xffffffe ;  /* 0x0ffffffe1e1e7836 */ /* 0x002fce0000000000 */
[----:B------:R-:W1:Y:S01]  /*1aa0*/  F2I.FTZ.U32.TRUNC.NTZ R31, R30 ;  /* 0x0000001e001f7305 */ /* 0x000e62000021f000 */
[----:B0-----:R-:W-:Y:S02]  /*1ab0*/  IMAD.MOV R18, RZ, RZ, -R29 ;  /* 0x000000ffff127224 */ /* 0x001fe400078e0a1d */
[----:B------:R-:W-:Y:S02]  /*1ac0*/  HFMA2 R28, -RZ, RZ, 0, 0 ;  /* 0x00000000ff1c7431 */ /* 0x000fe400000001ff */
[----:B------:R-:W-:Y:S01]  /*1ad0*/  IMAD R18, R18, R15, RZ ;  /* 0x0000000f12127224 */ /* 0x000fe200078e02ff */
[----:B--2---:R-:W0:Y:S01]  /*1ae0*/  SHFL.BFLY PT, R4, R25, 0x1, 0x1f ;  /* 0x0c201f0019047f89 */ /* 0x004e2200000e0000 */
[----:B-1----:R-:W-:Y:S02]  /*1af0*/  IMAD.MOV R14, RZ, RZ, -R31 ;  /* 0x000000ffff0e7224 */ /* 0x002fe400078e0a1f */
[----:B------:R-:W-:Y:S02]  /*1b00*/  IMAD.MOV.U32 R30, RZ, RZ, RZ ;  /* 0x000000ffff1e7224 */ /* 0x000fe400078e00ff */
[----:B------:R-:W-:Y:S01]  /*1b10*/  IMAD R20, R14, R3, RZ ;  /* 0x000000030e147224 */ /* 0x000fe200078e02ff */
[----:B------:R-:W-:Y:S01]  /*1b20*/  IABS R14, R22 ;  /* 0x00000016000e7213 */ /* 0x000fe20000000000 */
[----:B------:R-:W-:-:S04]  /*1b30*/  IMAD.HI.U32 R29, R29, R18, R28 ;  /* 0x000000121d1d7227 */ /* 0x000fc800078e001c */
[----:B------:R-:W-:-:S04]  /*1b40*/  IMAD.HI.U32 R20, R31, R20, R30 ;  /* 0x000000141f147227 */ /* 0x000fc800078e001e */
[----:B------:R-:W-:-:S04]  /*1b50*/  IMAD.HI.U32 R29, R29, R14, RZ ;  /* 0x0000000e1d1d7227 */ /* 0x000fc800078e00ff */
[----:B------:R-:W-:Y:S01]  /*1b60*/  IMAD.HI.U32 R20, R20, R14, RZ ;  /* 0x0000000e14147227 */ /* 0x000fe200078e00ff */
[----:B0-----:R-:W-:-:S03]  /*1b70*/  FMNMX.FTZ R4, R4, R25, !PT ;  /* 0x0000001904047209 */ /* 0x001fc60007810000 */
[----:B------:R-:W-:Y:S02]  /*1b80*/  IMAD R2, R29, R2, R14 ;  /* 0x000000021d027224 */ /* 0x000fe400078e020e */
[----:B------:R-:W-:Y:S01]  /*1b90*/  IMAD.MOV R18, RZ, RZ, -R20 ;  /* 0x000000ffff127224 */ /* 0x000fe200078e0a14 */
[C---:B------:R-:W-:Y:S02]  /*1ba0*/  FSETP.NEU.FTZ.AND P0, PT, R4.reuse, -INF , PT ;  /* 0xff8000000400780b */ /* 0x040fe40003f1d000 */
[----:B------:R-:W-:Y:S01]  /*1bb0*/  ISETP.GT.U32.AND P1, PT, R15, R2, PT ;  /* 0x000000020f00720c */ /* 0x000fe20003f24070 */
[----:B------:R-:W-:Y:S01]  /*1bc0*/  IMAD R18, R3, R18, R14 ;  /* 0x0000001203127224 */ /* 0x000fe200078e020e */
[----:B------:R-:W-:-:S04]  /*1bd0*/  FSEL R4, R4, RZ, P0 ;  /* 0x000000ff04047208 */ /* 0x000fc80000000000 */
[----:B------:R-:W-:Y:S01]  /*1be0*/  ISETP.GT.U32.AND P0, PT, R3, R18, PT ;  /* 0x000000120300720c */ /* 0x000fe20003f04070 */
[----:B------:R-:W-:-:S04]  /*1bf0*/  FADD.FTZ R21, -R4, R25 ;  /* 0x0000001904157221 */ /* 0x000fc80000010100 */
[----:B------:R-:W-:Y:S02]  /*1c00*/  FMUL.FTZ R21, R21, 1.4426950216293334961 ;  /* 0x3fb8aa3b15157820 */ /* 0x000fe40000410000 */
[----:B------:R-:W-:Y:S01]  /*1c10*/  @!P1 IMAD.IADD R2, R2, 0x1, -R15 ;  /* 0x0000000102029824 */ /* 0x000fe200078e0a0f */
[----:B------:R-:W-:-:S03]  /*1c20*/  @!P1 IADD3 R29, PT, PT, R29, 0x1, RZ ;  /* 0x000000011d1d9810 */ /* 0x000fc60007ffe0ff */
[----:B------:R-:W0:Y:S01]  /*1c30*/  MUFU.EX2 R21, R21 ;  /* 0x0000001500157308 */ /* 0x000e220000000800 */
[-C--:B------:R-:W-:Y:S01]  /*1c40*/  ISETP.GE.U32.AND P2, PT, R2, R15.reuse, PT ;  /* 0x0000000f0200720c */ /* 0x080fe20003f46070 */
[----:B------:R-:W-:Y:S01]  /*1c50*/  @!P0 IMAD.IADD R18, R18, 0x1, -R3 ;  /* 0x0000000112128824 */ /* 0x000fe200078e0a03 */
[----:B------:R-:W-:Y:S01]  /*1c60*/  LOP3.LUT R2, R22, R15, RZ, 0x3c, !PT ;  /* 0x0000000f16027212 */ /* 0x000fe200078e3cff */
[----:B------:R-:W-:Y:S01]  /*1c70*/  @!P0 VIADD R20, R20, 0x1 ;  /* 0x0000000114148836 */ /* 0x000fe20000000000 */
[----:B------:R-:W-:Y:S02]  /*1c80*/  LOP3.LUT R22, R22, R19, RZ, 0x3c, !PT ;  /* 0x0000001316167212 */ /* 0x000fe400078e3cff */
[----:B------:R-:W-:Y:S02]  /*1c90*/  ISETP.GE.U32.AND P4, PT, R18, R3, PT ;  /* 0x000000031200720c */ /* 0x000fe40003f86070 */
[----:B------:R-:W-:Y:S02]  /*1ca0*/  ISETP.NE.AND P0, PT, R19, RZ, PT ;  /* 0x000000ff1300720c */ /* 0x000fe40003f05270 */
[----:B------:R-:W-:-:S02]  /*1cb0*/  ISETP.GE.AND P3, PT, R2, RZ, PT ;  /* 0x000000ff0200720c */ /* 0x000fc40003f66270 */
[----:B------:R-:W-:Y:S01]  /*1cc0*/  SHF.R.S32.HI R2, RZ, 0x1f, R12 ;  /* 0x0000001fff027819 */ /* 0x000fe2000001140c */
[----:B0-----:R-:W0:Y:S01]  /*1cd0*/  SHFL.BFLY PT, R14, R21, 0x1, 0x1f ;  /* 0x0c201f00150e7f89 */ /* 0x001e2200000e0000 */
[----:B------:R-:W-:Y:S01]  /*1ce0*/  @P2 VIADD R29, R29, 0x1 ;  /* 0x000000011d1d2836 */ /* 0x000fe20000000000 */
[----:B------:R-:W-:-:S04]  /*1cf0*/  ISETP.GE.AND P2, PT, R22, RZ, PT ;  /* 0x000000ff1600720c */ /* 0x000fc80003f46270 */
[----:B------:R-:W-:-:S04]  /*1d00*/  @P4 VIADD R20, R20, 0x1 ;  /* 0x0000000114144836 */ /* 0x000fc80000000000 */
[----:B------:R-:W-:Y:S02]  /*1d10*/  @!P3 IADD3 R29, PT, PT, -R29, RZ, RZ ;  /* 0x000000ff1d1db210 */ /* 0x000fe40007ffe1ff */
[----:B------:R-:W-:Y:S02]  /*1d20*/  ISETP.NE.AND P3, PT, R5, RZ, PT ;  /* 0x000000ff0500720c */ /* 0x000fe40003f65270 */
[----:B------:R-:W-:Y:S01]  /*1d30*/  @!P5 LOP3.LUT R29, RZ, R15, RZ, 0x33, !PT ;  /* 0x0000000fff1dd212 */ /* 0x000fe200078e33ff */
[----:B------:R-:W-:Y:S01]  /*1d40*/  @!P2 IMAD.MOV R20, RZ, RZ, -R20 ;  /* 0x000000ffff14a224 */ /* 0x000fe200078e0a14 */
[----:B------:R-:W-:Y:S02]  /*1d50*/  @!P0 LOP3.LUT R20, RZ, R19, RZ, 0x33, !PT ;  /* 0x00000013ff148212 */ /* 0x000fe400078e33ff */
[----:B------:R-:W-:Y:S02]  /*1d60*/  LOP3.LUT P0, RZ, R11, 0x3f9, RZ, 0xc0, !PT ;  /* 0x000003f90bff7812 */ /* 0x000fe4000780c0ff */
[----:B------:R-:W-:Y:S01]  /*1d70*/  SEL R3, RZ, 0x1, !P3 ;  /* 0x00000001ff037807 */ /* 0x000fe20005800000 */
[----:B------:R-:W-:Y:S01]  /*1d80*/  IMAD R20, R20, UR8, RZ ;  /* 0x0000000814147c24 */ /* 0x000fe2000f8e02ff */
[----:B------:R-:W-:Y:S01]  /*1d90*/  ISETP.LT.U32.AND P2, PT, R16, R29, PT ;  /* 0x0000001d1000720c */ /* 0x000fe20003f41070 */
[----:B0-----:R-:W-:Y:S01]  /*1da0*/  FADD.FTZ R14, R21, R14 ;  /* 0x0000000e150e7221 */ /* 0x001fe20000010000 */
[----:B------:R-:W-:-:S02]  /*1db0*/  SHF.R.S32.HI R5, RZ, 0x1f, R29 ;  /* 0x0000001fff057819 */ /* 0x000fc4000001141d */
[----:B------:R-:W-:Y:S02]  /*1dc0*/  LOP3.LUT R3, R2, R3, RZ, 0xfc, !PT ;  /* 0x0000000302037212 */ /* 0x000fe400078efcff */
[----:B------:R-:W-:Y:S02]  /*1dd0*/  FSETP.NE.FTZ.AND P1, PT, R14, RZ, PT ;  /* 0x000000ff0e00720b */ /* 0x000fe40003f35000 */
[----:B------:R-:W-:Y:S01]  /*1de0*/  ISETP.LT.AND.EX P2, PT, R17, R5, PT, P2 ;  /* 0x000000051100720c */ /* 0x000fe20003f41320 */
[----:B------:R-:W-:-:S03]  /*1df0*/  IMAD R3, R3, R20, RZ ;  /* 0x0000001403037224 */ /* 0x000fc600078e02ff */
[----:B------:R-:W-:-:S07]  /*1e00*/  SEL R5, R16, R29, P2 ;  /* 0x0000001d10057207 */ /* 0x000fce0001000000 */
[----:B------:R-:W0:Y:S02]  /*1e10*/  @P1 MUFU.LG2 R21, R14 ;  /* 0x0000000e00151308 */ /* 0x000e240000000c00 */
[----:B0-----:R-:W-:Y:S01]  /*1e20*/  @P1 FFMA.FTZ R24, R21, 0.69314718246459960938, R4 ;  /* 0x3f31721815181823 */ /* 0x001fe20000010004 */
[----:B------:R-:W-:Y:S01]  /*1e30*/  IMAD R4, R12, UR7, RZ ;  /* 0x000000070c047c24 */ /* 0x000fe2000f8e02ff */
        /* <DEDUP_REMOVED lines=52> */
.L_x_476:
[----:B------:R-:W-:Y:S01]  /*2180*/  LEA.HI R2, R11, UR11, RZ, 0x1f ;  /* 0x0000000b0b027c11 */ /* 0x000fe2000f8ff8ff */
[----:B------:R-:W-:Y:S01]  /*2190*/  IMAD.MOV.U32 R21, RZ, RZ, RZ ;  /* 0x000000ffff157224 */ /* 0x000fe200078e00ff */
[----:B------:R-:W-:Y:S02]  /*21a0*/  MOV R20, R30 ;  /* 0x0000001e00147202 */ /* 0x000fe40000000f00 */
[----:B------:R-:W-:Y:S01]  /*21b0*/  MOV R16, 0x21e0 ;  /* 0x000021e000107802 */ /* 0x000fe20000000f00 */
[----:B------:R-:W-:Y:S02]  /*21c0*/  IMAD.MOV.U32 R22, RZ, RZ, R2 ;  /* 0x000000ffff167224 */ /* 0x000fe400078e0002 */
[----:B------:R-:W-:Y:S05]  /*21d0*/  CALL.REL.NOINC `($__internal_13_$__cuda_sm20_div_s64) ;  /* 0x0000001c00407944 */ /* 0x000fea0003c00000 */
[----:B------:R-:W-:Y:S02]  /*21e0*/  IADD3 R17, PT, PT, -R10, RZ, RZ ;  /* 0x000000ff0a117210 */ /* 0x000fe40007ffe1ff */
[----:B------:R-:W-:-:S03]  /*21f0*/  MOV R31, R15 ;  /* 0x0000000f001f7202 */ /* 0x000fc60000000f00 */
[----:B------:R-:W-:Y:S01]  /*2200*/  IMAD R12, R30, R17, R2 ;  /* 0x000000111e0c7224 */ /* 0x000fe200078e0202 */
[----:B------:R-:W-:-:S07]  /*2210*/  MOV R30, R10 ;  /* 0x0000000a001e7202 */ /* 0x000fce0000000f00 */
.L_x_477:
        /* <DEDUP_REMOVED lines=59> */
.L_x_479:
[----:B------:R-:W-:Y:S01]  /*25d0*/  IMAD.MOV.U32 R22, RZ, RZ, R30 ;  /* 0x000000ffff167224 */ /* 0x000fe200078e001e */
[----:B------:R-:W-:Y:S01]  /*25e0*/  MOV R21, R31 ;  /* 0x0000001f00157202 */ /* 0x000fe20000000f00 */
[----:B------:R-:W-:Y:S01]  /*25f0*/  IMAD.MOV.U32 R20, RZ, RZ, R36 ;  /* 0x000000ffff147224 */ /* 0x000fe200078e0024 */
[----:B------:R-:W-:Y:S02]  /*2600*/  MOV R16, 0x2620 ;  /* 0x0000262000107802 */ /* 0x000fe40000000f00 */
[----:B------:R-:W-:Y:S05]  /*2610*/  CALL.REL.NOINC `($__internal_13_$__cuda_sm20_div_s64) ;  /* 0x0000001800307944 */ /* 0x000fea0003c00000 */
[----:B------:R-:W-:-:S05]  /*2620*/  IADD3 R15, PT, PT, -R10, RZ, RZ ;  /* 0x000000ff0a0f7210 */ /* 0x000fca0007ffe1ff */
[----:B------:R-:W-:Y:S02]  /*2630*/  IMAD R30, R15, R36, R30 ;  /* 0x000000240f1e7224 */ /* 0x000fe400078e021e */
.L_x_480:
[----:B------:R-:W-:Y:S05]  /*2640*/  BSYNC.RECONVERGENT B0 ;  /* 0x0000000000007941 */ /* 0x000fea0003800200 */
.L_x_478:
        /* <DEDUP_REMOVED lines=159> */
.L_x_475:
[----:B------:R-:W0:Y:S01]  /*3040*/  LDC.64 R2, c[0x0][0x420] ;  /* 0x00010800ff027b82 */ /* 0x000e220000000a00 */
[----:B------:R-:W-:-:S05]  /*3050*/  IADD3 R10, PT, PT, R10, UR11, RZ ;  /* 0x0000000b0a0a7c10 */ /* 0x000fca000fffe0ff */
[----:B0-----:R-:W-:-:S05]  /*3060*/  IMAD.WIDE.U32 R2, R10, 0x4, R2 ;  /* 0x000000040a027825 */ /* 0x001fca00078e0002 */
[----:B------:R1:W-:Y:S02]  /*3070*/  STG.E desc[UR12][R2.64], R24 ;  /* 0x0000001802007986 */ /* 0x0003e4000c10190c */
.L_x_474:
[----:B------:R-:W-:Y:S05]  /*3080*/  BSYNC.RECONVERGENT B1 ;  /* 0x0000000000017941 */ /* 0x000fea0003800200 */
.L_x_473:
        /* <DEDUP_REMOVED lines=19> */
.L_x_482:
[----:B------:R-:W-:Y:S05]  /*31c0*/  BSYNC.RECONVERGENT B0 ;  /* 0x0000000000007941 */ /* 0x000fea0003800200 */
.L_x_481:
        /* <DEDUP_REMOVED lines=45> */
.L_x_485:
        /* <DEDUP_REMOVED lines=53> */
.L_x_484:
        /* <DEDUP_REMOVED lines=11> */
.L_x_486:
        /* <DEDUP_REMOVED lines=17> */
.L_x_483:
        /* <DEDUP_REMOVED lines=83> */
        .weak           $__internal_13_$__cuda_sm20_div_s64
        .type           $__internal_13_$__cuda_sm20_div_s64,@function
        .size           $__internal_13_$__cuda_sm20_div_s64,(.L_x_4053 - $__internal_13_$__cuda_sm20_div_s64)
$__internal_13_$__cuda_sm20_div_s64:
        /* <DEDUP_REMOVED lines=85> */
[----:B------:R-:W-:Y:S06]  /*4430*/  RET.REL.NODEC R16 `(_ZN5flash32flash_fwd_splitkv_combine_kernelI23Flash_fwd_kernel_traitsILi256ELi64ELi64ELi4ELb0ELb0EN7cutlass6half_tE19Flash_kernel_traitsILi256ELi64ELi64ELi4ES3_EELi4ELi1ELb1EEEvNS_16Flash_fwd_paramsE) ;  /* 0xffffffb810f07950 */ /* 0x000fec0003c3ffff */
.L_x_487:
        /* <DEDUP_REMOVED lines=12> */
.L_x_4053:


//--------------------- .text._ZN5flash24flash_fwd_splitkv_kernelI23Flash_fwd_kernel_traitsILi256ELi64ELi64ELi4ELb0ELb0EN7cutlass6half_tE19Flash_kernel_traitsILi256ELi64ELi64ELi4ES3_EELb1ELb0ELb0ELb0ELb0ELb0ELb0ELb0EEEvNS_16Flash_fwd_paramsE --------------------------
	.section	.text._ZN5flash24flash_fwd_splitkv_kernelI23Flash_fwd_kernel_traitsILi256ELi64ELi64ELi4ELb0ELb0EN7cutlass6half_tE19Flash_kernel_traitsILi256ELi64ELi64ELi4ES3_EELb1ELb0ELb0ELb0ELb0ELb0ELb0ELb0EEEvNS_16Flash_fwd_paramsE,"ax",@progbits
	.align	128
        .global         _ZN5flash24flash_fwd_splitkv_kernelI23Flash_fwd_kernel_traitsILi256ELi64ELi64ELi4ELb0ELb0EN7cutlass6half_tE19Flash_kernel_traitsILi256ELi64ELi64ELi4ES3_EELb1ELb0ELb0ELb0ELb0ELb0ELb0ELb0EEEvNS_16Flash_fwd_paramsE
        .type           _ZN5flash24flash_fwd_splitkv_kernelI23Flash_fwd_kernel_traitsILi256ELi64ELi64ELi4ELb0ELb0EN7cutlass6half_tE19Flash_kernel_traitsILi256ELi64ELi64ELi4ES3_EELb1ELb0ELb0ELb0ELb0ELb0ELb0ELb0EEEvNS_16Flash_fwd_paramsE,@function
        .size           _ZN5flash24flash_fwd_splitkv_kernelI23Flash_fwd_kernel_traitsILi256ELi64ELi64ELi4ELb0ELb0EN7cutlass6half_tE19Flash_kernel_traitsILi256ELi64ELi64ELi4ES3_EELb1ELb0ELb0ELb0ELb0ELb0ELb0ELb0EEEvNS_16Flash_fwd_paramsE,(.L_x_4068 - _ZN5flash24flash_fwd_splitkv_kernelI23Flash_fwd_kernel_traitsILi256ELi64ELi64ELi4ELb0ELb0EN7cutlass6half_tE19Flash_kernel_traitsILi256ELi64ELi64ELi4ES3_EELb1ELb0ELb0ELb0ELb0ELb0ELb0ELb0EEEvNS_16Flash_fwd_paramsE)
        .other          _ZN5flash24flash_fwd_splitkv_kernelI23Flash_fwd_kernel_traitsILi256ELi64ELi64ELi4ELb0ELb0EN7cutlass6half_tE19Flash_kernel_traitsILi256ELi64ELi64ELi4ES3_EELb1ELb0ELb0ELb0ELb0ELb0ELb0ELb0EEEvNS_16Flash_fwd_paramsE,@"STO_CUDA_ENTRY STV_DEFAULT"
_ZN5flash24flash_fwd_splitkv_kernelI23Flash_fwd_kernel_traitsILi256ELi64ELi64ELi4ELb0ELb0EN7cutlass6half_tE19Flash_kernel_traitsILi256ELi64ELi64ELi4ES3_EELb1ELb0ELb0ELb0ELb0ELb0ELb0ELb0EEEvNS_16Flash_fwd_paramsE:
.text._ZN5flash24flash_fwd_splitkv_kernelI23Flash_fwd_kernel_traitsILi256ELi64ELi64ELi4ELb0ELb0EN7cutlass6half_tE19Flash_kernel_traitsILi256ELi64ELi64ELi4ES3_EELb1ELb0ELb0ELb0ELb0ELb0ELb0ELb0EEEvNS_16Flash_fwd_paramsE:
[----:B------:R-:W-:Y:S08]  /*0000*/  LDC R1, c[0x0][0x37c] ;  /* 0x0000df00ff017b82 */ /* 0x000ff00000000800 */
[----:B------:R-:W1:Y:S01]  /*0010*/  LDC.64 R2, c[0x0][0x460] ;  /* 0x00011800ff027b82 */ /* 0x000e620000000a00 */
[----:B------:R-:W2:Y:S01]  /*0020*/  S2R R8, SR_CTAID.Y ;  /* 0x0000000000087919 */ /* 0x000ea20000002600 */
[----:B------:R-:W3:Y:S01]  /*0030*/  LDCU.64 UR16, c[0x0][0x358] ;  /* 0x00006b00ff1077ac */ /* 0x000ee20008000a00 */
[----:B------:R-:W-:Y:S01]  /*0040*/  IMAD.MOV.U32 R232, RZ, RZ, -0x1 ;  /* 0xffffffffffe87424 */ /* 0x000fe200078e00ff */
[----:B------:R-:W4:Y:S04]  /*0050*/  LDCU.64 UR4, c[0x0][0x478] ;  /* 0x00008f00ff0477ac */ /* 0x000f280008000a00 */
[----:B------:R-:W2:Y:S01]  /*0060*/  LDC.64 R4, c[0x0][0x460] ;  /* 0x00011800ff047b82 */ /* 0x000ea20000000a00 */
[----:B------:R-:W3:Y:S07]  /*0070*/  LDCU.64 UR6, c[0x0][0x470] ;  /* 0x00008e00ff0677ac */ /* 0x000eee0008000a00 */
[----:B------:R-:W3:Y:S01]  /*0080*/  LDC.64 R10, c[0x0][0x468] ;  /* 0x00011a00ff0a7b82 */ /* 0x000ee20000000a00 */
[----:B-1----:R-:W-:-:S02]  /*0090*/  ISETP.NE.U32.AND P0, PT, R2, RZ, PT ;  /* 0x000000ff0200720c */ /* 0x002fc40003f05070 */
[----:B------:R-:W-:Y:S02]  /*00a0*/  ISETP.NE.U32.AND P4, PT, R2, RZ, PT ;  /* 0x000000ff0200720c */ /* 0x000fe40003f85070 */
[C---:B------:R-:W-:Y:S02]  /*00b0*/  ISETP.NE.AND.EX P0, PT, R3.reuse, RZ, PT, P0 ;  /* 0x000000ff0300720c */ /* 0x040fe40003f05300 */
[----:B------:R-:W-:Y:S02]  /*00c0*/  ISETP.NE.AND.EX P4, PT, R3, RZ, PT, P4 ;  /* 0x000000ff0300720c */ /* 0x000fe40003f85340 */
[----:B----4-:R-:W-:Y:S01]  /*00d0*/  ISETP.NE.U32.AND P2, PT, RZ, UR4, PT ;  /* 0x00000004ff007c0c */ /* 0x010fe2000bf45070 */
[----:B--2---:R-:W-:Y:S01]  /*00e0*/  IMAD.WIDE.U32 R14, R8, 0x4, R4 ;  /* 0x00000004080e7825 */ /* 0x004fe200078e0004 */
[----:B---3--:R-:W-:Y:S02]  /*00f0*/  ISETP.NE.U32.AND P3, PT, RZ, UR6, PT ;  /* 0x00000006ff007c0c */ /* 0x008fe4000bf65070 */
[----:B------:R-:W-:-:S02]  /*0100*/  ISETP.NE.AND.EX P2, PT, RZ, UR5, PT, P2 ;  /* 0x00000005ff007c0c */ /* 0x000fc4000bf45320 */
[----:B------:R-:W-:-:S03]  /*0110*/  ISETP.NE.AND.EX P3, PT, RZ, UR7, PT, P3 ;  /* 0x00000007ff007c0c */ /* 0x000fc6000bf65330 */
[----:B------:R-:W2:Y:S04]  /*0120*/  @P0 LDG.E R232, desc[UR16][R14.64] ;  /* 0x000000100ee80981 */ /* 0x000ea8000c1e1900 */
[----:B------:R1:W2:Y:S01]  /*0130*/  @P4 LDG.E R3, desc[UR16][R14.64+0x4] ;  /* 0x000004100e034981 */ /* 0x0002a2000c1e1900 */
[----:B------:R-:W-:Y:S01]  /*0140*/  IMAD.SHL.U32 R9, R8, 0x4, RZ ;  /* 0x0000000408097824 */ /* 0x000fe200078e00ff */
[----:B------:R-:W-:Y:S01]  /*0150*/  SHF.R.U32.HI R12, RZ, 0x1e, R8 ;  /* 0x0000001eff0c7819 */ /* 0x000fe20000011608 */
[----:B------:R-:W-:Y:S01]  /*0160*/  IMAD.MOV.U32 R4, RZ, RZ, RZ ;  /* 0x000000ffff047224 */ /* 0x000fe200078e00ff */
[----:B------:R-:W3:Y:S02]  /*0170*/  @!P4 LDC R2, c[0x0][0x434] ;  /* 0x00010d00ff02cb82 */ /* 0x000ee40000000800 */
[----:B------:R-:W-:-:S02]  /*0180*/  @P2 IADD3 R6, P0, PT, R9, UR4, RZ ;  /* 0x0000000409062c10 */ /* 0x000fc4000ff1e0ff */
[C---:B------:R-:W-:Y:S01]  /*0190*/  @P3 IADD3 R16, P1, PT, R9.reuse, UR6, RZ ;  /* 0x0000000609103c10 */ /* 0x040fe2000ff3e0ff */
[----:B------:R-:W4:Y:S01]  /*01a0*/  LDCU.U8 UR4, c[0x0][0x532] ;  /* 0x0000a640ff0477ac */ /* 0x000f220008000000 */
[C---:B------:R-:W-:Y:S02]  /*01b0*/  @P2 IADD3.X R7, PT, PT, R12.reuse, UR5, RZ, P0, !PT ;  /* 0x000000050c072c10 */ /* 0x040fe400087fe4ff */
[----:B------:R-:W-:Y:S01]  /*01c0*/  @P3 IADD3.X R17, PT, PT, R12, UR7, RZ, P1, !PT ;  /* 0x000000070c113c10 */ /* 0x000fe20008ffe4ff */
[----:B------:R-:W2:Y:S02]  /*01d0*/  @!P2 LDC R0, c[0x0][0x43c] ;  /* 0x00010f00ff00ab82 */ /* 0x000ea40000000800 */
[----:B------:R-:W5:Y:S04]  /*01e0*/  @P2 LDG.E R89, desc[UR16][R6.64] ;  /* 0x0000001006592981 */ /* 0x000f68000c1e1900 */
[----:B------:R4:W5:Y:S01]  /*01f0*/  @P3 LDG.E R4, desc[UR16][R16.64] ;  /* 0x0000001010043981 */ /* 0x000962000c1e1900 */
[----:B-1----:R-:W-:-:S05]  /*0200*/  IADD3 R14, P0, PT, R9, R10, RZ ;  /* 0x0000000a090e7210 */ /* 0x002fca0007f1e0ff */
[----:B------:R-:W-:Y:S01]  /*0210*/  IMAD.X R15, R12, 0x1, R11, P0 ;  /* 0x000000010c0f7824 */ /* 0x000fe200000e060b */
[----:B------:R-:W-:-:S04]  /*0220*/  ISETP.NE.U32.AND P0, PT, R10, RZ, PT ;  /* 0x000000ff0a00720c */ /* 0x000fc80003f05070 */
[----:B------:R-:W-:Y:S02]  /*0230*/  ISETP.NE.AND.EX P0, PT, R11, RZ, PT, P0 ;  /* 0x000000ff0b00720c */ /* 0x000fe40003f05300 */
[----:B----4-:R-:W-:Y:S01]  /*0240*/  ISETP.NE.AND P1, PT, RZ, UR4, PT ;  /* 0x00000004ff007c0c */ /* 0x010fe2000bf25270 */
[----:B------:R-:W1:Y:S01]  /*0250*/  @!P2 LDC.64 R6, c[0x0][0x488] ;  /* 0x00012200ff06ab82 */ /* 0x000e620000000a00 */
[----:B------:R-:W4:Y:S01]  /*0260*/  S2R R17, SR_CTAID.X ;  /* 0x0000000000117919 */ /* 0x000f220000002500 */
[----:B------:R-:W-:-:S04]  /*0270*/  ISETP.EQ.U32.AND P3, PT, R10, RZ, PT ;  /* 0x000000ff0a00720c */ /* 0x000fc80003f62070 */
[----:B------:R-:W-:-:S04]  /*0280*/  ISETP.EQ.OR.EX P3, PT, R11, RZ, !P1, P3 ;  /* 0x000000ff0b00720c */ /* 0x000fc80004f62730 */
[----:B------:R-:W1:Y:S01]  /*0290*/  @!P0 LDC R11, c[0x0][0x438] ;  /* 0x00010e00ff0b8b82 */ /* 0x000e620000000800 */
[----:B------:R-:W-:-:S08]  /*02a0*/  IMAD.MOV.U32 R5, RZ, RZ, -0x1 ;  /* 0xffffffffff057424 */ /* 0x000fd000078e00ff */
[----:B------:R1:W5:Y:S01]  /*02b0*/  @!P3 LDG.E R5, desc[UR16][R14.64] ;  /* 0x000000100e05b981 */ /* 0x000362000c1e1900 */
[----:B--2---:R-:W-:Y:S02]  /*02c0*/  @P4 IMAD.IADD R2, R3, 0x1, -R232 ;  /* 0x0000000103024824 */ /* 0x004fe400078e0ae8 */
[----:B----4-:R-:W-:-:S05]  /*02d0*/  IMAD.SHL.U32 R3, R17, 0x40, RZ ;  /* 0x0000004011037824 */ /* 0x010fca00078e00ff */
[----:B---3--:R-:W-:Y:S01]  /*02e0*/  ISETP.GT.AND P3, PT, R2, R3, PT ;  /* 0x000000030200720c */ /* 0x008fe20003f64270 */
[----:B-1----:R-:W-:-:S12]  /*02f0*/  @!P0 BRA `(.L_x_488) ;  /* 0x00000000000c8947 */ /* 0x002fd80003800000 */
[----:B------:R-:W2:Y:S02]  /*0300*/  @P1 LDG.E R10, desc[UR16][R14.64+0x4] ;  /* 0x000004100e0a1981 */ /* 0x000ea4000c1e1900 */
[----:B--2--5:R-:W-:-:S06]  /*0310*/  @P1 IADD3 R11, PT, PT, R10, -R5, RZ ;  /* 0x800000050a0b1210 */ /* 0x024fcc0007ffe0ff */
[----:B------:R1:W5:Y:S02]  /*0320*/  @!P1 LDG.E R11, desc[UR16][R14.64] ;  /* 0x000000100e0b9981 */ /* 0x000364000c1e1900 */
.L_x_488:
[----:B------:R-:W-:Y:S01]  /*0330*/  @!P2 ISETP.NE.U32.AND P0, PT, R6, RZ, PT ;  /* 0x000000ff0600a20c */ /* 0x000fe20003f05070 */
[----:B------:R-:W-:-:S12]  /*0340*/  @!P3 EXIT ;  /* 0x000000000000b94d */ /* 0x000fd80003800000 */
[----:B------:R-:W2:Y:S01]  /*0350*/  LDCU UR5, c[0x0][0x438] ;  /* 0x00008700ff0577ac */ /* 0x000ea20008000800 */
[----:B------:R-:W-:Y:S01]  /*0360*/  @!P2 ISETP.NE.AND.EX P0, PT, R7, RZ, PT, P0 ;  /* 0x000000ff0700a20c */ /* 0x000fe20003f05300 */
[----:B-----5:R-:W-:Y:S01]  /*0370*/  @P2 IMAD.IADD R89, R89, 0x1, -R4 ;  /* 0x0000000159592824 */ /* 0x020fe200078e0a04 */
[----:B------:R-:W3:Y:S01]  /*0380*/  S2R R13, SR_CTAID.Z ;  /* 0x00000000000d7919 */ /* 0x000ee20000002700 */
[----:B------:R-:W4:Y:S01]  /*0390*/  LDCU UR14, c[0x0][0x508] ;  /* 0x0000a100ff0e77ac */ /* 0x000f220008000800 */
[----:B------:R-:W-:Y:S01]  /*03a0*/  @!P2 SEL R0, R0, RZ, P0 ;  /* 0x000000ff0000a207 */ /* 0x000fe20000000000 */
[----:B------:R-:W-:Y:S01]  /*03b0*/  VIADD R7, R17, 0x1 ;  /* 0x0000000111077836 */ /* 0x000fe20000000000 */
[----:B------:R-:W1:Y:S01]  /*03c0*/  S2R R219, SR_TID.X ;  /* 0x0000000000db7919 */ /* 0x000e620000002100 */
[----:B------:R-:W-:Y:S01]  /*03d0*/  IMAD.MOV.U32 R10, RZ, RZ, R8 ;  /* 0x000000ffff0a7224 */ /* 0x000fe200078e0008 */
[----:B------:R-:W-:Y:S01]  /*03e0*/  @!P2 IADD3 R89, PT, PT, R0, R11, -R4 ;  /* 0x0000000b0059a210 */ /* 0x000fe20007ffe804 */
[----:B------:R-:W-:-:S04]  /*03f0*/  IMAD R0, R7, 0x40, -R2 ;  /* 0x0000004007007824 */ /* 0x000fc800078e0a02 */
[----:B------:R-:W-:Y:S01]  /*0400*/  VIADD R11, R89, 0x3f ;  /* 0x0000003f590b7836 */ /* 0x000fe20000000000 */
[----:B--2---:R-:W-:-:S04]  /*0410*/  UIADD3 UR5, UPT, UPT, UR5, 0x3f, URZ ;  /* 0x0000003f05057890 */ /* 0x004fc8000fffe0ff */
[----:B------:R-:W-:Y:S02]  /*0420*/  SHF.R.S32.HI R6, RZ, 0x1f, R11 ;  /* 0x0000001fff067819 */ /* 0x000fe4000001140b */
[----:B----4-:R-:W-:Y:S01]  /*0430*/  IADD3 R7, PT, PT, R11, UR14, R0 ;  /* 0x0000000e0b077c10 */ /* 0x010fe2000fffe000 */
[----:B------:R-:W-:Y:S01]  /*0440*/  USHF.R.S32.HI UR4, URZ, 0x1f, UR5 ;  /* 0x0000001fff047899 */ /* 0x000fe20008011405 */
[----:B------:R-:W-:Y:S02]  /*0450*/  LEA.HI R6, R6, R11, RZ, 0x6 ;  /* 0x0000000b06067211 */ /* 0x000fe400078f30ff */
[----:B------:R-:W-:Y:S01]  /*0460*/  SHF.R.S32.HI R0, RZ, 0x1f, R7 ;  /* 0x0000001fff007819 */ /* 0x000fe20000011407 */
[----:B------:R-:W-:Y:S01]  /*0470*/  ULEA.HI UR4, UR4, UR5, URZ, 0x6 ;  /* 0x0000000504047291 */ /* 0x000fe2000f8f30ff */
[----:B------:R-:W-:Y:S02]  /*0480*/  SHF.R.S32.HI R6, RZ, 0x6, R6 ;  /* 0x00000006ff067819 */ /* 0x000fe40000011406 */
[----:B------:R-:W-:Y:S01]  /*0490*/  LEA.HI R0, R0, R7, RZ, 0x6 ;  /* 0x0000000700007211 */ /* 0x000fe200078f30ff */
[----:B------:R-:W-:-:S03]  /*04a0*/  USHF.R.S32.HI UR4, URZ, 0x6, UR4 ;  /* 0x00000006ff047899 */ /* 0x000fc60008011404 */
[----:B------:R-:W-:-:S04]  /*04b0*/  SHF.R.S32.HI R7, RZ, 0x6, R0 ;  /* 0x00000006ff077819 */ /* 0x000fc80000011400 */
[----:B------:R-:W-:-:S04]  /*04c0*/  VIMNMX3 R0, R6, UR4, R7, PT ;  /* 0x0000000406007c0f */ /* 0x000fc8000b800107 */
[----:B------:R-:W-:-:S13]  /*04d0*/  ISETP.GT.AND P0, PT, R0, RZ, PT ;  /* 0x000000ff0000720c */ /* 0x000fda0003f04270 */
[----:B-1-3--:R-:W-:Y:S05]  /*04e0*/  @P0 BRA `(.L_x_489) ;  /* 0x0000000800300947 */ /* 0x00afea0003800000 */
[----:B------:R-:W-:Y:S01]  /*04f0*/  ISETP.NE.AND P0, PT, R232, -0x1, PT ;  /* 0xffffffffe800780c */ /* 0x000fe20003f05270 */
[----:B------:R-:W1:Y:S01]  /*0500*/  LDC.64 R4, c[0x0][0x408] ;  /* 0x00010200ff047b82 */ /* 0x000e620000000a00 */
[----:B------:R-:W-:Y:S01]  /*0510*/  IMAD.SHL.U32 R0, R219, 0x8, RZ ;  /* 0x00000008db007824 */ /* 0x000fe200078e00ff */
[----:B------:R-:W2:Y:S01]  /*0520*/  LDCU UR7, c[0x0][0x3e0] ;  /* 0x00007c00ff0777ac */ /* 0x000ea20008000800 */
[----:B------:R-:W-:Y:S01]  /*0530*/  IMAD.IADD R2, R2, 0x1, -R3 ;  /* 0x0000000102027824 */ /* 0x000fe200078e0a03 */
[----:B------:R-:W-:Y:S01]  /*0540*/  SHF.R.U32.HI R219, RZ, 0x3, R219 ;  /* 0x00000003ffdb7819 */ /* 0x000fe200000116db */
[----:B------:R-:W-:Y:S01]  /*0550*/  BSSY.RECONVERGENT B0, `(.L_x_490) ;  /* 0x000002c000007945 */ /* 0x000fe20003800200 */
[----:B------:R-:W3:Y:S02]  /*0560*/  LDCU.64 UR4, c[0x0][0x410] ;  /* 0x00008200ff0477ac */ /* 0x000ee40008000a00 */
[C---:B------:R-:W-:Y:S01]  /*0570*/  ISETP.GE.AND P1, PT, R219.reuse, R2, PT ;  /* 0x00000002db00720c */ /* 0x040fe20003f26270 */
[----:B------:R-:W4:Y:S01]  /*0580*/  LDCU UR6, c[0x0][0x434] ;  /* 0x00008680ff0677ac */ /* 0x000f220008000800 */
[----:B------:R-:W-:-:S02]  /*0590*/  IADD3 R11, PT, PT, R219, 0x20, RZ ;  /* 0x00000020db0b7810 */ /* 0x000fc40007ffe0ff */
[----:B------:R-:W5:Y:S02]  /*05a0*/  @!P0 LDC.64 R6, c[0x0][0x400] ;  /* 0x00010000ff068b82 */ /* 0x000f640000000a00 */
[----:B------:R-:W-:Y:S01]  /*05b0*/  ISETP.GE.AND P6, PT, R11, R2, PT ;  /* 0x000000020b00720c */ /* 0x000fe20003fc6270 */
[----:B-1----:R-:W-:-:S04]  /*05c0*/  @P0 IMAD.WIDE.U32 R16, R232, R4, RZ ;  /* 0x00000004e8100225 */ /* 0x002fc800078e00ff */
[----:B-----5:R-:W-:Y:S01]  /*05d0*/  @!P0 IMAD.WIDE.U32 R14, R8, R6, RZ ;  /* 0x00000006080e8225 */ /* 0x020fe200078e00ff */
[----:B------:R-:W-:Y:S02]  /*05e0*/  LOP3.LUT R6, R0, 0x38, RZ, 0xc0, !PT ;  /* 0x0000003800067812 */ /* 0x000fe400078ec0ff */
[----:B------:R-:W-:Y:S01]  /*05f0*/  @P0 MOV R14, R16 ;  /* 0x00000010000e0202 */ /* 0x000fe20000000f00 */
[----:B------:R-:W-:Y:S01]  /*0600*/  @!P0 IMAD R0, R8, R7, R15 ;  /* 0x0000000708008224 */ /* 0x000fe200078e020f */
[C---:B------:R-:W-:Y:S01]  /*0610*/  LOP3.LUT R16, R6.reuse, 0x40, RZ, 0xfc, !PT ;  /* 0x0000004006107812 */ /* 0x040fe200078efcff */
[----:B------:R-:W-:Y:S01]  /*0620*/  IMAD.MOV.U32 R7, RZ, RZ, RZ ;  /* 0x000000ffff077224 */ /* 0x000fe200078e00ff */
[----:B------:R-:W-:Y:S01]  /*0630*/  LOP3.LUT R12, R6, 0x80, RZ, 0xfc, !PT ;  /* 0x00000080060c7812 */ /* 0x000fe200078efcff */
[----:B------:R-:W-:Y:S02]  /*0640*/  @P0 IMAD R0, R232, R5, R17 ;  /* 0x00000005e8000224 */ /* 0x000fe400078e0211 */
[----:B------:R-:W-:-:S04]  /*0650*/  IMAD.WIDE.U32 R8, R3, R4, R6 ;  /* 0x0000000403087225 */ /* 0x000fc800078e0006 */
[----:B------:R-:W-:Y:S01]  /*0660*/  IMAD R9, R3, R5, R9 ;  /* 0x0000000503097224 */ /* 0x000fe200078e0209 */
[----:B------:R-:W-:-:S04]  /*0670*/  IADD3 R14, P0, PT, R14, R8, RZ ;  /* 0x000000080e0e7210 */ /* 0x000fc80007f1e0ff */
[----:B------:R-:W-:Y:S01]  /*0680*/  IADD3.X R15, PT, PT, R0, R9, RZ, P0, !PT ;  /* 0x00000009000f7210 */ /* 0x000fe200007fe4ff */
[----:B--2---:R-:W-:Y:S01]  /*0690*/  IMAD R0, R10, UR7, R13 ;  /* 0x000000070a007c24 */ /* 0x004fe2000f8e020d */
[----:B------:R-:W-:Y:S01]  /*06a0*/  LOP3.LUT R10, R6, 0xc0, RZ, 0xfc, !PT ;  /* 0x000000c0060a7812 */ /* 0x000fe200078efcff */
[----:B------:R-:W-:Y:S02]  /*06b0*/  VIADD R9, R219, 0x10 ;  /* 0x00000010db097836 */ /* 0x000fe40000000000 */
[----:B---3--:R-:W-:-:S03]  /*06c0*/  IMAD.WIDE.U32 R14, R13, UR4, R14 ;  /* 0x000000040d0e7c25 */ /* 0x008fc6000f8e000e */
[----:B------:R-:W-:Y:S01]  /*06d0*/  ISETP.GE.AND P0, PT, R9, R2, PT ;  /* 0x000000020900720c */ /* 0x000fe20003f06270 */
[----:B----4-:R-:W-:Y:S02]  /*06e0*/  IMAD R0, R0, UR6, R3 ;  /* 0x0000000600007c24 */ /* 0x010fe4000f8e0203 */
[----:B------:R-:W-:Y:S01]  /*06f0*/  IMAD R21, R13, UR5, R15 ;  /* 0x000000050d157c24 */ /* 0x000fe2000f8e020f */
[----:B------:R-:W-:Y:S01]  /*0700*/  IADD3 R13, PT, PT, R219, 0x30, RZ ;  /* 0x00000030db0d7810 */ /* 0x000fe20007ffe0ff */
[----:B------:R-:W-:Y:S08]  /*0710*/  @P1 BRA `(.L_x_491) ;  /* 0x00000000003c1947 */ /* 0x000ff00003800000 */
[----:B------:R-:W1:Y:S01]  /*0720*/  LDCU UR6, c[0x0][0x440] ;  /* 0x00008800ff0677ac */ /* 0x000e620008000800 */
[----:B------:R-:W-:Y:S01]  /*0730*/  IMAD.MOV.U32 R20, RZ, RZ, R14 ;  /* 0x000000ffff147224 */ /* 0x000fe200078e000e */
[----:B------:R-:W2:Y:S03]  /*0740*/  LDCU.64 UR4, c[0x0][0x3f0] ;  /* 0x00007e00ff0477ac */ /* 0x000ea60008000a00 */
[----:B------:R-:W-:-:S04]  /*0750*/  IMAD.WIDE.U32 R22, R219, R4, R20 ;  /* 0x00000004db167225 */ /* 0x000fc800078e0014 */
[----:B------:R-:W-:Y:S01]  /*0760*/  IMAD R3, R219, R5, R23 ;  /* 0x00000005db037224 */ /* 0x000fe200078e0217 */
[----:B-1----:R-:W-:Y:S02]  /*0770*/  ISETP.GE.AND P5, PT, R6, UR6, PT ;  /* 0x0000000606007c0c */ /* 0x002fe4000bfa6270 */
[----:B------:R-:W-:Y:S02]  /*0780*/  ISETP.GE.AND P4, PT, R16, UR6, PT ;  /* 0x0000000610007c0c */ /* 0x000fe4000bf86270 */
[----:B------:R-:W-:Y:S02]  /*0790*/  ISETP.GE.AND P3, PT, R12, UR6, PT ;  /* 0x000000060c007c0c */ /* 0x000fe4000bf66270 */
[----:B------:R-:W-:Y:S02]  /*07a0*/  ISETP.GE.AND P2, PT, R10, UR6, PT ;  /* 0x000000060a007c0c */ /* 0x000fe4000bf46270 */
[----:B--2---:R-:W-:-:S04]  /*07b0*/  LEA R18, P1, R22, UR4, 0x1 ;  /* 0x0000000416127c11 */ /* 0x004fc8000f8208ff */
[----:B------:R-:W-:-:S05]  /*07c0*/  LEA.HI.X R19, R22, UR5, R3, 0x1, P1 ;  /* 0x0000000516137c11 */ /* 0x000fca00088f0c03 */
[----:B------:R1:W-:Y:S04]  /*07d0*/  @!P5 STG.E.128 desc[UR16][R18.64], RZ ;  /* 0x000000ff1200d986 */ /* 0x0003e8000c101d10 */
[----:B------:R1:W-:Y:S04]  /*07e0*/  @!P4 STG.E.128 desc[UR16][R18.64+0x80], RZ ;  /* 0x000080ff1200c986 */ /* 0x0003e8000c101d10 */
[----:B------:R1:W-:Y:S04]  /*07f0*/  @!P3 STG.E.128 desc[UR16][R18.64+0x100], RZ ;  /* 0x000100ff1200b986 */ /* 0x0003e8000c101d10 */
[----:B------:R1:W-:Y:S02]  /*0800*/  @!P2 STG.E.128 desc[UR16][R18.64+0x180], RZ ;  /* 0x000180ff1200a986 */ /* 0x0003e4000c101d10 */
.L_x_491:
[----:B------:R-:W-:Y:S05]  /*0810*/  BSYNC.RECONVERGENT B0 ;  /* 0x0000000000007941 */ /* 0x000fea0003800200 */
.L_x_490:
[----:B------:R-:W-:Y:S01]  /*0820*/  BSSY.RECONVERGENT B0, `(.L_x_492) ;  /* 0x0000017000007945 */ /* 0x000fe20003800200 */
[----:B------:R-:W-:-:S03]  /*0830*/  ISETP.GE.AND P5, PT, R13, R2, PT ;  /* 0x000000020d00720c */ /* 0x000fc60003fa6270 */
[----:B------:R-:W-:Y:S10]  /*0840*/  @P0 BRA `(.L_x_493) ;  /* 0x0000000000500947 */ /* 0x000ff40003800000 */
[----:B------:R-:W2:Y:S01]  /*0850*/  LDCU UR6, c[0x0][0x440] ;  /* 0x00008800ff0677ac */ /* 0x000ea20008000800 */
[----:B------:R-:W-:Y:S01]  /*0860*/  IADD3 R3, P0, PT, R219, 0x10, RZ ;  /* 0x00000010db037810 */ /* 0x000fe20007f1e0ff */
[----:B-1----:R-:W-:Y:S01]  /*0870*/  IMAD.MOV.U32 R18, RZ, RZ, R14 ;  /* 0x000000ffff127224 */ /* 0x002fe200078e000e */
[----:B------:R-:W1:Y:S01]  /*0880*/  LDCU.64 UR4, c[0x0][0x3f0] ;  /* 0x00007e00ff0477ac */ /* 0x000e620008000a00 */
[----:B------:R-:W-:Y:S02]  /*0890*/  IMAD.MOV.U32 R19, RZ, RZ, R21 ;  /* 0x000000ffff137224 */ /* 0x000fe400078e0015 */
[----:B------:R-:W-:Y:S02]  /*08a0*/  IMAD.X R17, RZ, RZ, RZ, P0 ;  /* 0x000000ffff117224 */ /* 0x000fe400000e06ff */
[----:B------:R-:W-:-:S04]  /*08b0*/  IMAD.WIDE.U32 R18, R3, R4, R18 ;  /* 0x0000000403127225 */ /* 0x000fc800078e0012 */
[----:B------:R-:W-:-:S04]  /*08c0*/  IMAD R8, R17, R4, RZ ;  /* 0x0000000411087224 */ /* 0x000fc800078e02ff */
[----:B------:R-:W-:Y:S01]  /*08d0*/  IMAD R8, R3, R5, R8 ;  /* 0x0000000503087224 */ /* 0x000fe200078e0208 */
[----:B--2---:R-:W-:Y:S02]  /*08e0*/  ISETP.GE.AND P3, PT, R6, UR6, PT ;  /* 0x0000000606007c0c */ /* 0x004fe4000bf66270 */
[----:B------:R-:W-:Y:S01]  /*08f0*/  ISETP.GE.AND P2, PT, R16, UR6, PT ;  /* 0x0000000610007c0c */ /* 0x000fe2000bf46270 */
[----:B------:R-:W-:Y:S01]  /*0900*/  IMAD.IADD R8, R19, 0x1, R8 ;  /* 0x0000000113087824 */ /* 0x000fe200078e0208 */
[----:B------:R-:W-:Y:S02]  /*0910*/  ISETP.GE.AND P1, PT, R12, UR6, PT ;  /* 0x000000060c007c0c */ /* 0x000fe4000bf26270 */
[----:B------:R-:W-:Y:S02]  /*0920*/  ISETP.GE.AND P0, PT, R10, UR6, PT ;  /* 0x000000060a007c0c */ /* 0x000fe4000bf06270 */
[----:B-1----:R-:W-:-:S04]  /*0930*/  LEA R22, P4, R18, UR4, 0x1 ;  /* 0x0000000412167c11 */ /* 0x002fc8000f8808ff */
[----:B------:R-:W-:-:S05]  /*0940*/  LEA.HI.X R23, R18, UR5, R8, 0x1, P4 ;  /* 0x0000000512177c11 */ /* 0x000fca000a0f0c08 */
[----:B------:R2:W-:Y:S04]  /*0950*/  @!P3 STG.E.128 desc[UR16][R22.64], RZ ;  /* 0x000000ff1600b986 */ /* 0x0005e8000c101d10 */
[----:B------:R2:W-:Y:S04]  /*0960*/  @!P2 STG.E.128 desc[UR16][R22.64+0x80], RZ ;  /* 0x000080ff1600a986 */ /* 0x0005e8000c101d10 */
[----:B------:R2:W-:Y:S04]  /*0970*/  @!P1 STG.E.128 desc[UR16][R22.64+0x100], RZ ;  /* 0x000100ff16009986 */ /* 0x0005e8000c101d10 */
[----:B------:R2:W-:Y:S02]  /*0980*/  @!P0 STG.E.128 desc[UR16][R22.64+0x180], RZ ;  /* 0x000180ff16008986 */ /* 0x0005e4000c101d10 */
.L_x_493:
[----:B------:R-:W-:Y:S05]  /*0990*/  BSYNC.RECONVERGENT B0 ;  /* 0x0000000000007941 */ /* 0x000fea0003800200 */
.L_x_492:
[----:B------:R-:W-:Y:S04]  /*09a0*/  BSSY.RECONVERGENT B0, `(.L_x_494) ;  /* 0x0000016000007945 */ /* 0x000fe80003800200 */
[----:B------:R-:W-:Y:S05]  /*09b0*/  @P6 BRA `(.L_x_495) ;  /* 0x0000000000506947 */ /* 0x000fea0003800000 */
[----:B------:R-:W3:Y:S01]  /*09c0*/  LDCU UR6, c[0x0][0x440] ;  /* 0x00008800ff0677ac */ /* 0x000ee20008000800 */
[----:B------:R-:W-:Y:S01]  /*09d0*/  IADD3 R3, P0, PT, R219, 0x20, RZ ;  /* 0x00000020db037810 */ /* 0x000fe20007f1e0ff */
[----:B-1----:R-:W-:Y:S01]  /*09e0*/  IMAD.MOV.U32 R18, RZ, RZ, R14 ;  /* 0x000000ffff127224 */ /* 0x002fe200078e000e */
[----:B------:R-:W2:Y:S01]  /*09f0*/  LDCU.64 UR4, c[0x0][0x3f0] ;  /* 0x00007e00ff0477ac */ /* 0x000ea20008000a00 */
[----:B------:R-:W-:Y:S02]  /*0a00*/  IMAD.MOV.U32 R19, RZ, RZ, R21 ;  /* 0x000000ffff137224 */ /* 0x000fe400078e0015 */
[----:B------:R-:W-:Y:S02]  /*0a10*/  IMAD.X R17, RZ, RZ, RZ, P0 ;  /* 0x000000ffff117224 */ /* 0x000fe400000e06ff */
[----:B------:R-:W-:-:S04]  /*0a20*/  IMAD.WIDE.U32 R18, R3, R4, R18 ;  /* 0x0000000403127225 */ /* 0x000fc800078e0012 */
[----:B------:R-:W-:-:S04]  /*0a30*/  IMAD R8, R17, R4, RZ ;  /* 0x0000000411087224 */ /* 0x000fc800078e02ff */
[----:B------:R-:W-:Y:S01]  /*0a40*/  IMAD R8, R3, R5, R8 ;  /* 0x0000000503087224 */ /* 0x000fe200078e0208 */
[----:B---3--:R-:W-:Y:S02]  /*0a50*/  ISETP.GE.AND P3, PT, R6, UR6, PT ;  /* 0x0000000606007c0c */ /* 0x008fe4000bf66270 */
[----:B------:R-:W-:Y:S01]  /*0a60*/  ISETP.GE.AND P2, PT, R16, UR6, PT ;  /* 0x0000000610007c0c */ /* 0x000fe2000bf46270 */
[----:B------:R-:W-:Y:S01]  /*0a70*/  IMAD.IADD R3, R19, 0x1, R8 ;  /* 0x0000000113037824 */ /* 0x000fe200078e0208 */
        /* <DEDUP_REMOVED lines=8> */
.L_x_495:
[----:B------:R-:W-:Y:S05]  /*0b00*/  BSYNC.RECONVERGENT B0 ;  /* 0x0000000000007941 */ /* 0x000fea0003800200 */
.L_x_494:
[----:B------:R-:W-:Y:S04]  /*0b10*/  BSSY.RECONVERGENT B0, `(.L_x_496) ;  /* 0x0000015000007945 */ /* 0x000fe80003800200 */
[----:B------:R-:W-:Y:S05]  /*0b20*/  @P5 BRA `(.L_x_497) ;  /* 0x00000000004c5947 */ /* 0x000fea0003800000 */
[----:B------:R-:W4:Y:S01]  /*0b30*/  LDCU UR6, c[0x0][0x440] ;  /* 0x00008800ff0677ac */ /* 0x000f220008000800 */
[----:B------:R-:W-:Y:S01]  /*0b40*/  IADD3 R3, P0, PT, R219, 0x30, RZ ;  /* 0x00000030db037810 */ /* 0x000fe20007f1e0ff */
[----:B------:R-:W5:Y:S04]  /*0b50*/  LDCU.64 UR4, c[0x0][0x3f0] ;  /* 0x00007e00ff0477ac */ /* 0x000f680008000a00 */
[----:B------:R-:W-:-:S04]  /*0b60*/  IMAD.X R15, RZ, RZ, RZ, P0 ;  /* 0x000000ffff0f7224 */ /* 0x000fc800000e06ff */
[-C--:B------:R-:W-:Y:S02]  /*0b70*/  IMAD R8, R15, R4.reuse, RZ ;  /* 0x000000040f087224 */ /* 0x080fe400078e02ff */
[----:B------:R-:W-:Y:S02]  /*0b80*/  IMAD.MOV.U32 R15, RZ, RZ, R21 ;  /* 0x000000ffff0f7224 */ /* 0x000fe400078e0015 */
[----:B------:R-:W-:Y:S01]  /*0b90*/  IMAD.WIDE.U32 R14, R3, R4, R14 ;  /* 0x00000004030e7225 */ /* 0x000fe200078e000e */
[----:B----4-:R-:W-:-:S03]  /*0ba0*/  ISETP.GE.AND P2, PT, R16, UR6, PT ;  /* 0x0000000610007c0c */ /* 0x010fc6000bf46270 */
[----:B------:R-:W-:Y:S01]  /*0bb0*/  IMAD R3, R3, R5, R8 ;  /* 0x0000000503037224 */ /* 0x000fe200078e0208 */
[----:B------:R-:W-:Y:S02]  /*0bc0*/  ISETP.GE.AND P1, PT, R12, UR6, PT ;  /* 0x000000060c007c0c */ /* 0x000fe4000bf26270 */
[----:B------:R-:W-:Y:S01]  /*0bd0*/  ISETP.GE.AND P3, PT, R6, UR6, PT ;  /* 0x0000000606007c0c */ /* 0x000fe2000bf66270 */
[----:B------:R-:W-:Y:S01]  /*0be0*/  IMAD.IADD R3, R15, 0x1, R3 ;  /* 0x000000010f037824 */ /* 0x000fe200078e0203 */
[----:B------:R-:W-:Y:S02]  /*0bf0*/  ISETP.GE.AND P0, PT, R10, UR6, PT ;  /* 0x000000060a007c0c */ /* 0x000fe4000bf06270 */
[----:B-----5:R-:W-:-:S04]  /*0c00*/  LEA R4, P4, R14, UR4, 0x1 ;  /* 0x000000040e047c11 */ /* 0x020fc8000f8808ff */
[----:B------:R-:W-:-:S05]  /*0c10*/  LEA.HI.X R5, R14, UR5, R3, 0x1, P4 ;  /* 0x000000050e057c11 */ /* 0x000fca000a0f0c03 */
[----:B------:R4:W-:Y:S04]  /*0c20*/  @!P3 STG.E.128 desc[UR16][R4.64], RZ ;  /* 0x000000ff0400b986 */ /* 0x0009e8000c101d10 */
[----:B------:R4:W-:Y:S04]  /*0c30*/  @!P2 STG.E.128 desc[UR16][R4.64+0x80], RZ ;  /* 0x000080ff0400a986 */ /* 0x0009e8000c101d10 */
[----:B------:R4:W-:Y:S04]  /*0c40*/  @!P1 STG.E.128 desc[UR16][R4.64+0x100], RZ ;  /* 0x000100ff04009986 */ /* 0x0009e8000c101d10 */
[----:B------:R4:W-:Y:S02]  /*0c50*/  @!P0 STG.E.128 desc[UR16][R4.64+0x180], RZ ;  /* 0x000180ff04008986 */ /* 0x0009e4000c101d10 */
.L_x_497:
[----:B------:R-:W-:Y:S05]  /*0c60*/  BSYNC.RECONVERGENT B0 ;  /* 0x0000000000007941 */ /* 0x000fea0003800200 */
.L_x_496:
[----:B------:R-:W4:Y:S01]  /*0c70*/  LDCU.64 UR4, c[0x0][0x420] ;  /* 0x00008400ff0477ac */ /* 0x000f220008000a00 */
[----:B------:R-:W-:-:S04]  /*0c80*/  ISETP.NE.AND P4, PT, R6, RZ, PT ;  /* 0x000000ff0600720c */ /* 0x000fc80003f85270 */
[-C--:B------:R-:W-:Y:S02]  /*0c90*/  ISETP.GE.OR P3, PT, R219, R2.reuse, P4 ;  /* 0x00000002db00720c */ /* 0x080fe40002766670 */
[-C--:B------:R-:W-:Y:S02]  /*0ca0*/  ISETP.GE.OR P2, PT, R9, R2.reuse, P4 ;  /* 0x000000020900720c */ /* 0x080fe40002746670 */
[-C--:B------:R-:W-:Y:S02]  /*0cb0*/  ISETP.GE.OR P1, PT, R11, R2.reuse, P4 ;  /* 0x000000020b00720c */ /* 0x080fe40002726670 */
[C---:B------:R-:W-:Y:S02]  /*0cc0*/  IADD3 R219, P0, PT, R0.reuse, R219, RZ ;  /* 0x000000db00db7210 */ /* 0x040fe40007f1e0ff */
[----:B------:R-:W-:Y:S02]  /*0cd0*/  ISETP.GE.OR P4, PT, R13, R2, P4 ;  /* 0x000000020d00720c */ /* 0x000fe40002786670 */
[----:B------:R-:W-:-:S02]  /*0ce0*/  LEA.HI.X.SX32 R0, R0, RZ, 0x1, P0 ;  /* 0x000000ff00007211 */ /* 0x000fc400000f0eff */
[C---:B----4-:R-:W-:Y:S01]  /*0cf0*/  LEA R4, P0, R219.reuse, UR4, 0x2 ;  /* 0x00000004db047c11 */ /* 0x050fe2000f8010ff */
[----:B------:R-:W-:Y:S02]  /*0d00*/  @!P3 IMAD.MOV.U32 R9, RZ, RZ, 0x7f800000 ;  /* 0x7f800000ff09b424 */ /* 0x000fe400078e00ff */
[----:B------:R-:W-:Y:S01]  /*0d10*/  @!P2 IMAD.MOV.U32 R7, RZ, RZ, 0x7f800000 ;  /* 0x7f800000ff07a424 */ /* 0x000fe200078e00ff */
[----:B------:R-:W-:Y:S01]  /*0d20*/  LEA.HI.X R5, R219, UR5, R0, 0x2, P0 ;  /* 0x00000005db057c11 */ /* 0x000fe200080f1400 */
[----:B------:R-:W-:-:S04]  /*0d30*/  @!P1 IMAD.MOV.U32 R3, RZ, RZ, 0x7f800000 ;  /* 0x7f800000ff039424 */ /* 0x000fc800078e00ff */
[----:B------:R4:W-:Y:S04]  /*0d40*/  @!P3 STG.E desc[UR16][R4.64], R9 ;  /* 0x000000090400b986 */ /* 0x0009e8000c101910 */
[----:B------:R4:W-:Y:S04]  /*0d50*/  @!P2 STG.E desc[UR16][R4.64+0x40], R7 ;  /* 0x000040070400a986 */ /* 0x0009e8000c101910 */
[----:B------:R4:W-:Y:S01]  /*0d60*/  @!P1 STG.E desc[UR16][R4.64+0x80], R3 ;  /* 0x0000800304009986 */ /* 0x0009e2000c101910 */
[----:B------:R-:W-:Y:S05]  /*0d70*/  @P4 EXIT ;  /* 0x000000000000494d */ /* 0x000fea0003800000 */
[----:B----4-:R-:W-:-:S05]  /*0d80*/  MOV R3, 0x7f800000 ;  /* 0x7f80000000037802 */ /* 0x010fca0000000f00 */
[----:B------:R-:W-:Y:S01]  /*0d90*/  STG.E desc[UR16][R4.64+0xc0], R3 ;  /* 0x0000c00304007986 */ /* 0x000fe2000c101910 */
[----:B------:R-:W-:Y:S05]  /*0da0*/  EXIT ;  /* 0x000000000000794d */ /* 0x000fea0003800000 */
.L_x_489:
[----:B------:R-:W1:Y:S01]  /*0db0*/  LDCU.64 UR4, c[0x0][0x4d8] ;  /* 0x00009b00ff0477ac */ /* 0x000e620008000a00 */
[----:B------:R-:W2:Y:S01]  /*0dc0*/  LDCU.64 UR8, c[0x0][0x4e0] ;  /* 0x00009c00ff0877ac */ /* 0x000ea20008000a00 */
[----:B-1----:R-:W-:-:S04]  /*0dd0*/  UISETP.NE.U32.AND UP0, UPT, UR4, URZ, UPT ;  /* 0x000000ff0400728c */ /* 0x002fc8000bf05070 */
[----:B------:R-:W-:Y:S02]  /*0de0*/  UISETP.NE.AND.EX UP0, UPT, UR5, URZ, UPT, UP0 ;  /* 0x000000ff0500728c */ /* 0x000fe4000bf05300 */
[----:B--2---:R-:W-:-:S04]  /*0df0*/  UISETP.NE.U32.AND UP1, UPT, UR8, URZ, UPT ;  /* 0x000000ff0800728c */ /* 0x004fc8000bf25070 */
[----:B------:R-:W-:-:S03]  /*0e00*/  UISETP.NE.AND.EX UP1, UPT, UR9, URZ, UPT, UP1 ;  /* 0x000000ff0900728c */ /* 0x000fc6000bf25310 */
[----:B------:R-:W-:Y:S08]  /*0e10*/  BRA.U !UP0, `(.L_x_498) ;  /* 0x00000001080c7547 */ /* 0x000ff0000b800000 */
[----:B------:R-:W-:-:S04]  /*0e20*/  IADD3 R10, P0, PT, R9, UR4, RZ ;  /* 0x00000004090a7c10 */ /* 0x000fc8000ff1e0ff */
[----:B------:R-:W-:-:S05]  /*0e30*/  IADD3.X R11, PT, PT, R12, UR5, RZ, P0, !PT ;  /* 0x000000050c0b7c10 */ /* 0x000fca00087fe4ff */
[----:B------:R1:W5:Y:S04]  /*0e40*/  LDG.E R10, desc[UR16][R10.64] ;  /* 0x000000100a0a7981 */ /* 0x000368000c1e1900 */
.L_x_498:
[----:B------:R-:W-:Y:S05]  /*0e50*/  BRA.U !UP1, `(.L_x_499) ;  /* 0x0000000509887547 */ /* 0x000fea000b800000 */
[----:B-1----:R-:W1:Y:S01]  /*0e60*/  LDC R11, c[0x0][0x4f0] ;  /* 0x00013c00ff0b7b82 */ /* 0x002e620000000800 */
[----:B------:R-:W-:Y:S01]  /*0e70*/  LEA R4, R0, 0xffffffc0, 0x6 ;  /* 0xffffffc000047811 */ /* 0x000fe200078e30ff */
[----:B------:R-:W2:Y:S03]  /*0e80*/  LDCU.64 UR4, c[0x0][0x4e8] ;  /* 0x00009d00ff0477ac */ /* 0x000ea60008000a00 */
[----:B------:R-:W-:Y:S01]  /*0e90*/  IABS R5, R4 ;  /* 0x0000000400057213 */ /* 0x000fe20000000000 */
[----:B------:R-:W3:Y:S04]  /*0ea0*/  LDCU.64 UR6, c[0x0][0x3a0] ;  /* 0x00007400ff0677ac */ /* 0x000ee80008000a00 */
[----:B------:R-:W-:Y:S01]  /*0eb0*/  IMAD.MOV.U32 R9, RZ, RZ, R5 ;  /* 0x000000ffff097224 */ /* 0x000fe200078e0005 */
[----:B------:R-:W4:Y:S01]  /*0ec0*/  LDCU.64 UR12, c[0x0][0x3b8] ;  /* 0x00007700ff0c77ac */ /* 0x000f220008000a00 */
[----:B------:R-:W3:Y:S01]  /*0ed0*/  LDCU.64 UR10, c[0x0][0x3c0] ;  /* 0x00007800ff0a77ac */ /* 0x000ee20008000a00 */
[----:B-1----:R-:W-:-:S04]  /*0ee0*/  IABS R7, R11 ;  /* 0x0000000b00077213 */ /* 0x002fc80000000000 */
[----:B-----5:R-:W1:Y:S08]  /*0ef0*/  I2F.RP R10, R7 ;  /* 0x00000007000a7306 */ /* 0x020e700000209400 */
[----:B-1----:R-:W1:Y:S02]  /*0f00*/  MUFU.RCP R14, R10 ;  /* 0x0000000a000e7308 */ /* 0x002e640000001000 */
[----:B-1----:R-:W-:-:S06]  /*0f10*/  IADD3 R14, PT, PT, R14, 0xffffffe, RZ ;  /* 0x0ffffffe0e0e7810 */ /* 0x002fcc0007ffe0ff */
[----:B------:R-:W1:Y:S02]  /*0f20*/  F2I.FTZ.U32.TRUNC.NTZ R15, R14 ;  /* 0x0000000e000f7305 */ /* 0x000e64000021f000 */
[----:B-1----:R-:W-:Y:S01]  /*0f30*/  IMAD.MOV R6, RZ, RZ, -R15 ;  /* 0x000000ffff067224 */ /* 0x002fe200078e0a0f */
[----:B------:R-:W-:-:S03]  /*0f40*/  MOV R14, RZ ;  /* 0x000000ff000e7202 */ /* 0x000fc60000000f00 */
[----:B------:R-:W-:-:S04]  /*0f50*/  IMAD R6, R6, R7, RZ ;  /* 0x0000000706067224 */ /* 0x000fc800078e02ff */
[----:B------:R-:W-:-:S06]  /*0f60*/  IMAD.HI.U32 R6, R15, R6, R14 ;  /* 0x000000060f067227 */ /* 0x000fcc00078e000e */
[----:B------:R-:W-:-:S05]  /*0f70*/  IMAD.HI.U32 R5, R6, R9, RZ ;  /* 0x0000000906057227 */ /* 0x000fca00078e00ff */
[----:B------:R-:W-:-:S05]  /*0f80*/  IADD3 R6, PT, PT, -R5, RZ, RZ ;  /* 0x000000ff05067210 */ /* 0x000fca0007ffe1ff */
[----:B------:R-:W-:-:S05]  /*0f90*/  IMAD R6, R7, R6, R9 ;  /* 0x0000000607067224 */ /* 0x000fca00078e0209 */
[----:B------:R-:W-:-:S13]  /*0fa0*/  ISETP.GT.U32.AND P2, PT, R7, R6, PT ;  /* 0x000000060700720c */ /* 0x000fda0003f44070 */
[----:B------:R-:W-:Y:S01]  /*0fb0*/  @!P2 IMAD.IADD R6, R6, 0x1, -R7 ;  /* 0x000000010606a824 */ /* 0x000fe200078e0a07 */
[----:B------:R-:W-:Y:S02]  /*0fc0*/  @!P2 IADD3 R5, PT, PT, R5, 0x1, RZ ;  /* 0x000000010505a810 */ /* 0x000fe40007ffe0ff */
[----:B------:R-:W-:Y:S02]  /*0fd0*/  ISETP.NE.AND P2, PT, R11, RZ, PT ;  /* 0x000000ff0b00720c */ /* 0x000fe40003f45270 */
[----:B------:R-:W-:Y:S02]  /*0fe0*/  ISETP.GE.U32.AND P0, PT, R6, R7, PT ;  /* 0x000000070600720c */ /* 0x000fe40003f06070 */
[----:B------:R-:W-:-:S04]  /*0ff0*/  LOP3.LUT R6, R4, R11, RZ, 0x3c, !PT ;  /* 0x0000000b04067212 */ /* 0x000fc800078e3cff */
[----:B------:R-:W-:Y:S01]  /*1000*/  ISETP.GE.AND P1, PT, R6, RZ, PT ;  /* 0x000000ff0600720c */ /* 0x000fe20003f26270 */
[----:B--2---:R-:W-:-:S04]  /*1010*/  IMAD.WIDE.U32 R6, R8, UR4, RZ ;  /* 0x0000000408067c25 */ /* 0x004fc8000f8e00ff */
[----:B------:R-:W-:Y:S01]  /*1020*/  IMAD R237, R8, UR5, R7 ;  /* 0x0000000508ed7c24 */ /* 0x000fe2000f8e0207 */
[----:B------:R-:W1:Y:S01]  /*1030*/  LDCU.64 UR4, c[0x0][0x3a8] ;  /* 0x00007500ff0477ac */ /* 0x000e620008000a00 */
[----:B------:R-:W-:Y:S01]  /*1040*/  @P0 VIADD R5, R5, 0x1 ;  /* 0x0000000105050836 */ /* 0x000fe20000000000 */
[----:B------:R-:W-:-:S04]  /*1050*/  LEA R236, P0, R6, UR8, 0x2 ;  /* 0x0000000806ec7c11 */ /* 0x000fc8000f8010ff */
[----:B------:R-:W-:Y:S02]  /*1060*/  LEA.HI.X R237, R6, UR9, R237, 0x2, P0 ;  /* 0x0000000906ed7c11 */ /* 0x000fe400080f14ed */
[----:B------:R-:W-:Y:S01]  /*1070*/  @!P1 IADD3 R5, PT, PT, -R5, RZ, RZ ;  /* 0x000000ff05059210 */ /* 0x000fe20007ffe1ff */
[----:B------:R-:W2:Y:S01]  /*1080*/  LDC R6, c[0x0][0x3e8] ;  /* 0x0000fa00ff067b82 */ /* 0x000ea20000000800 */
[----:B------:R-:W-:-:S05]  /*1090*/  @!P2 LOP3.LUT R5, RZ, R11, RZ, 0x33, !PT ;  /* 0x0000000bff05a212 */ /* 0x000fca00078e33ff */
[----:B------:R-:W-:-:S05]  /*10a0*/  IMAD.WIDE R20, R5, 0x4, R236 ;  /* 0x0000000405147825 */ /* 0x000fca00078e02ec */
[----:B------:R-:W2:Y:S01]  /*10b0*/  LDG.E R10, desc[UR16][R20.64] ;  /* 0x00000010140a7981 */ /* 0x000ea2000c1e1900 */
[----:B------:R-:W-:Y:S02]  /*10c0*/  IADD3 R5, PT, PT, -R5, RZ, RZ ;  /* 0x000000ff05057210 */ /* 0x000fe40007ffe1ff */
[----:B----4-:R-:W-:Y:S02]  /*10d0*/  MOV R166, UR12 ;  /* 0x0000000c00a67c02 */ /* 0x010fe40008000f00 */
[----:B---3--:R-:W-:Y:S01]  /*10e0*/  MOV R176, UR10 ;  /* 0x0000000a00b07c02 */ /* 0x008fe20008000f00 */
[----:B------:R-:W-:Y:S01]  /*10f0*/  IMAD R4, R11, R5, R4 ;  /* 0x000000050b047224 */ /* 0x000fe200078e0204 */
[----:B------:R-:W-:Y:S02]  /*1100*/  MOV R167, UR13 ;  /* 0x0000000d00a77c02 */ /* 0x000fe40008000f00 */
[----:B------:R-:W-:Y:S02]  /*1110*/  MOV R177, UR11 ;  /* 0x0000000b00b17c02 */ /* 0x000fe40008000f00 */
[----:B------:R-:W-:-:S02]  /*1120*/  SHF.R.S32.HI R5, RZ, 0x1f, R4 ;  /* 0x0000001fff057819 */ /* 0x000fc40000011404 */
[----:B--2---:R-:W-:-:S04]  /*1130*/  IABS R9, R6 ;  /* 0x0000000600097213 */ /* 0x004fc80000000000 */
[----:B------:R-:W2:Y:S08]  /*1140*/  I2F.RP R18, R9 ;  /* 0x0000000900127306 */ /* 0x000eb00000209400 */
[----:B--2---:R-:W2:Y:S02]  /*1150*/  MUFU.RCP R16, R18 ;  /* 0x0000001200107308 */ /* 0x004ea40000001000 */
[----:B--2---:R-:W-:-:S06]  /*1160*/  VIADD R16, R16, 0xffffffe ;  /* 0x0ffffffe10107836 */ /* 0x004fcc0000000000 */
[----:B------:R-:W2:Y:S02]  /*1170*/  F2I.FTZ.U32.TRUNC.NTZ R15, R16 ;  /* 0x00000010000f7305 */ /* 0x000ea4000021f000 */
[----:B--2---:R-:W-:-:S05]  /*1180*/  IADD3 R7, PT, PT, RZ, -R15, RZ ;  /* 0x8000000fff077210 */ /* 0x004fca0007ffe0ff */
[----:B------:R-:W-:Y:S01]  /*1190*/  IMAD R12, R7, R9, RZ ;  /* 0x00000009070c7224 */ /* 0x000fe200078e02ff */
[----:B------:R-:W-:-:S03]  /*11a0*/  IABS R7, R13 ;  /* 0x0000000d00077213 */ /* 0x000fc60000000000 */
[----:B------:R-:W-:Y:S01]  /*11b0*/  IMAD.HI.U32 R15, R15, R12, R14 ;  /* 0x0000000c0f0f7227 */ /* 0x000fe200078e000e */
[----:B------:R-:W-:-:S05]  /*11c0*/  MOV R14, R7 ;  /* 0x00000007000e7202 */ /* 0x000fca0000000f00 */
[----:B------:R-:W-:-:S04]  /*11d0*/  IMAD.HI.U32 R7, R15, R14, RZ ;  /* 0x0000000e0f077227 */ /* 0x000fc800078e00ff */
[----:B------:R-:W-:-:S04]  /*11e0*/  IMAD.MOV R12, RZ, RZ, -R7 ;  /* 0x000000ffff0c7224 */ /* 0x000fc800078e0a07 */
[----:B------:R-:W-:-:S05]  /*11f0*/  IMAD R12, R9, R12, R14 ;  /* 0x0000000c090c7224 */ /* 0x000fca00078e020e */
[----:B------:R-:W-:-:S13]  /*1200*/  ISETP.GT.U32.AND P1, PT, R9, R12, PT ;  /* 0x0000000c0900720c */ /* 0x000fda0003f24070 */
[-C--:B------:R-:W-:Y:S02]  /*1210*/  @!P1 IADD3 R12, PT, PT, R12, -R9.reuse, RZ ;  /* 0x800000090c0c9210 */ /* 0x080fe40007ffe0ff */
[----:B------:R-:W-:Y:S02]  /*1220*/  @!P1 IADD3 R7, PT, PT, R7, 0x1, RZ ;  /* 0x0000000107079810 */ /* 0x000fe40007ffe0ff */
[----:B------:R-:W-:Y:S02]  /*1230*/  ISETP.GE.U32.AND P2, PT, R12, R9, PT ;  /* 0x000000090c00720c */ /* 0x000fe40003f46070 */
[----:B------:R-:W-:Y:S02]  /*1240*/  LOP3.LUT R12, R13, R6, RZ, 0x3c, !PT ;  /* 0x000000060d0c7212 */ /* 0x000fe400078e3cff */
[----:B------:R-:W-:Y:S02]  /*1250*/  ISETP.NE.AND P1, PT, R6, RZ, PT ;  /* 0x000000ff0600720c */ /* 0x000fe40003f25270 */
[----:B------:R-:W-:-:S07]  /*1260*/  ISETP.GE.AND P0, PT, R12, RZ, PT ;  /* 0x000000ff0c00720c */ /* 0x000fce0003f06270 */
[----:B------:R-:W-:-:S06]  /*1270*/  @P2 VIADD R7, R7, 0x1 ;  /* 0x0000000107072836 */ /* 0x000fcc0000000000 */
[----:B------:R-:W-:Y:S02]  /*1280*/  @!P0 IADD3 R7, PT, PT, -R7, RZ, RZ ;  /* 0x000000ff07078210 */ /* 0x000fe40007ffe1ff */
[----:B------:R-:W-:Y:S01]  /*1290*/  @!P1 LOP3.LUT R7, RZ, R6, RZ, 0x33, !PT ;  /* 0x00000006ff079212 */ /* 0x000fe200078e33ff */
[C---:B------:R-:W-:Y:S02]  /*12a0*/  IMAD R6, R5.reuse, R166, RZ ;  /* 0x000000a605067224 */ /* 0x040fe400078e02ff */
[----:B------:R-:W-:Y:S02]  /*12b0*/  IMAD R5, R5, R176, RZ ;  /* 0x000000b005057224 */ /* 0x000fe400078e02ff */
[C---:B------:R-:W-:Y:S02]  /*12c0*/  IMAD R6, R4.reuse, R167, R6 ;  /* 0x000000a704067224 */ /* 0x040fe400078e0206 */
[----:B------:R-:W-:Y:S01]  /*12d0*/  IMAD R5, R4, R177, R5 ;  /* 0x000000b104057224 */ /* 0x000fe200078e0205 */
[----:B------:R-:W-:Y:S01]  /*12e0*/  SHF.R.S32.HI R9, RZ, 0x1f, R10 ;  /* 0x0000001fff097819 */ /* 0x000fe2000001140a */
[----:B------:R-:W-:-:S04]  /*12f0*/  IMAD.WIDE.U32 R14, R10, UR6, RZ ;  /* 0x000000060a0e7c25 */ /* 0x000fc8000f8e00ff */
[C---:B------:R-:W-:Y:S02]  /*1300*/  IMAD R19, R9.reuse, UR6, RZ ;  /* 0x0000000609137c24 */ /* 0x040fe4000f8e02ff */
[----:B-1----:R-:W-:Y:S02]  /*1310*/  IMAD R9, R9, UR4, RZ ;  /* 0x0000000409097c24 */ /* 0x002fe4000f8e02ff */
[C---:B------:R-:W-:Y:S02]  /*1320*/  IMAD R19, R10.reuse, UR7, R19 ;  /* 0x000000070a137c24 */ /* 0x040fe4000f8e0213 */
[C---:B------:R-:W-:Y:S02]  /*1330*/  IMAD R9, R10.reuse, UR5, R9 ;  /* 0x000000050a097c24 */ /* 0x040fe4000f8e0209 */
[----:B------:R-:W-:Y:S01]  /*1340*/  IMAD.WIDE.U32 R10, R10, UR4, RZ ;  /* 0x000000040a0a7c25 */ /* 0x000fe2000f8e00ff */
[----:B------:R-:W1:Y:S03]  /*1350*/  LDCU.128 UR4, c[0x0][0x3d0] ;  /* 0x00007a00ff0477ac */ /* 0x000e660008000c00 */
[----:B------:R-:W-:-:S02]  /*1360*/  IMAD.IADD R15, R15, 0x1, R19 ;  /* 0x000000010f0f7824 */ /* 0x000fc400078e0213 */
[----:B------:R-:W-:Y:S02]  /*1370*/  IMAD.IADD R11, R11, 0x1, R9 ;  /* 0x000000010b0b7824 */ /* 0x000fe400078e0209 */
[----:B------:R-:W-:-:S04]  /*1380*/  IMAD.WIDE.U32 R14, R4, R166, R14 ;  /* 0x000000a6040e7225 */ /* 0x000fc800078e000e */
[----:B------:R-:W-:Y:S01]  /*1390*/  IMAD.WIDE.U32 R10, R4, R176, R10 ;  /* 0x000000b0040a7225 */ /* 0x000fe200078e000a */
[----:B------:R-:W-:-:S03]  /*13a0*/  SHF.R.S32.HI R4, RZ, 0x1f, R7 ;  /* 0x0000001fff047819 */ /* 0x000fc60000011407 */
[----:B------:R-:W-:Y:S01]  /*13b0*/  IMAD.IADD R15, R15, 0x1, R6 ;  /* 0x000000010f0f7824 */ /* 0x000fe200078e0206 */
[----:B------:R-:W-:Y:S01]  /*13c0*/  IADD3 R11, PT, PT, R11, R5, RZ ;  /* 0x000000050b0b7210 */ /* 0x000fe20007ffe0ff */
[C---:B-1----:R-:W-:Y:S02]  /*13d0*/  IMAD R6, R4.reuse, UR4, RZ ;  /* 0x0000000404067c24 */ /* 0x042fe4000f8e02ff */
[----:B------:R-:W-:Y:S02]  /*13e0*/  IMAD R4, R4, UR6, RZ ;  /* 0x0000000604047c24 */ /* 0x000fe4000f8e02ff */
[C---:B------:R-:W-:Y:S02]  /*13f0*/  IMAD R6, R7.reuse, UR5, R6 ;  /* 0x0000000507067c24 */ /* 0x040fe4000f8e0206 */
[----:B------:R-:W-:-:S04]  /*1400*/  IMAD.WIDE.U32 R14, R7, UR4, R14 ;  /* 0x00000004070e7c25 */ /* 0x000fc8000f8e000e */
[----:B------:R-:W-:Y:S01]  /*1410*/  IMAD R4, R7, UR7, R4 ;  /* 0x0000000707047c24 */ /* 0x000fe2000f8e0204 */
[----:B------:R-:W-:Y:S01]  /*1420*/  IADD3 R9, PT, PT, R15, R6, RZ ;  /* 0x000000060f097210 */ /* 0x000fe20007ffe0ff */
[----:B------:R-:W-:-:S04]  /*1430*/  IMAD.WIDE.U32 R18, R7, UR6, R10 ;  /* 0x0000000607127c25 */ /* 0x000fc8000f8e000a */
[----:B------:R-:W-:Y:S01]  /*1440*/  IMAD.MOV.U32 R10, RZ, RZ, R14 ;  /* 0x000000ffff0a7224 */ /* 0x000fe200078e000e */
[----:B------:R-:W-:Y:S02]  /*1450*/  IADD3 R11, PT, PT, R19, R4, RZ ;  /* 0x00000004130b7210 */ /* 0x000fe40007ffe0ff */
[----:B------:R-:W-:Y:S01]  /*1460*/  MOV R12, R18 ;  /* 0x00000012000c7202 */ /* 0x000fe20000000f00 */
[----:B------:R-:W-:Y:S06]  /*1470*/  BRA `(.L_x_500) ;  /* 0x00000004005c7947 */ /* 0x000fec0003800000 */
.L_x_499:
[----:B------:R-:W-:-:S13]  /*1480*/  ISETP.NE.AND P0, PT, R5, -0x1, PT ;  /* 0xffffffff0500780c */ /* 0x000fda0003f05270 */
[----:B------:R-:W-:Y:S05]  /*1490*/  @P0 BRA `(.L_x_501) ;  /* 0x0000000000380947 */ /* 0x000fea0003800000 */
[----:B------:R-:W2:Y:S01]  /*14a0*/  LDC.64 R166, c[0x0][0x3b8] ;  /* 0x0000ee00ffa67b82 */ /* 0x000ea20000000a00 */
[----:B------:R-:W3:Y:S01]  /*14b0*/  LDCU.64 UR4, c[0x0][0x3a0] ;  /* 0x00007400ff0477ac */ /* 0x000ee20008000a00 */
[----:B------:R-:W-:-:S05]  /*14c0*/  SHF.R.S32.HI R7, RZ, 0x1f, R4 ;  /* 0x0000001fff077819 */ /* 0x000fca0000011404 */
[-C--:B--2---:R-:W-:Y:S01]  /*14d0*/  IMAD R6, R7, R166.reuse, RZ ;  /* 0x000000a607067224 */ /* 0x084fe200078e02ff */
[----:B-----5:R-:W-:Y:S01]  /*14e0*/  SHF.R.S32.HI R7, RZ, 0x1f, R10 ;  /* 0x0000001fff077819 */ /* 0x020fe2000001140a */
[----:B------:R-:W-:-:S04]  /*14f0*/  IMAD.WIDE.U32 R14, R4, R166, RZ ;  /* 0x000000a6040e7225 */ /* 0x000fc800078e00ff */
[----:B------:R-:W-:Y:S02]  /*1500*/  IMAD R6, R4, R167, R6 ;  /* 0x000000a704067224 */ /* 0x000fe400078e0206 */
[----:B---3--:R-:W-:-:S03]  /*1510*/  IMAD R7, R7, UR4, RZ ;  /* 0x0000000407077c24 */ /* 0x008fc6000f8e02ff */
[----:B------:R-:W-:Y:S01]  /*1520*/  IADD3 R15, PT, PT, R15, R6, RZ ;  /* 0x000000060f0f7210 */ /* 0x000fe20007ffe0ff */
[C---:B------:R-:W-:Y:S02]  /*1530*/  IMAD R7, R10.reuse, UR5, R7 ;  /* 0x000000050a077c24 */ /* 0x040fe4000f8e0207 */
[----:B------:R-:W-:-:S05]  /*1540*/  IMAD.WIDE.U32 R14, R10, UR4, R14 ;  /* 0x000000040a0e7c25 */ /* 0x000fca000f8e000e */
[----:B-1----:R-:W-:Y:S02]  /*1550*/  IADD3 R11, PT, PT, R15, R7, RZ ;  /* 0x000000070f0b7210 */ /* 0x002fe40007ffe0ff */
[----:B------:R-:W-:Y:S01]  /*1560*/  MOV R12, R14 ;  /* 0x0000000e000c7202 */ /* 0x000fe20000000f00 */
[----:B------:R-:W-:Y:S05]  /*1570*/  BRA `(.L_x_502) ;  /* 0x0000000000187947 */ /* 0x000fea0003800000 */
.L_x_501:
[----:B------:R-:W1:Y:S01]  /*1580*/  LDC.64 R166, c[0x0][0x3b8] ;  /* 0x0000ee00ffa67b82 */ /* 0x000e620000000a00 */
[----:B------:R-:W-:-:S05]  /*1590*/  IADD3 R6, PT, PT, R4, R5, RZ ;  /* 0x0000000504067210 */ /* 0x000fca0007ffe0ff */
[C---:B-1----:R-:W-:Y:S02]  /*15a0*/  IMAD R11, R6.reuse, R167, RZ ;  /* 0x000000a7060b7224 */ /* 0x042fe400078e02ff */
[----:B------:R-:W-:-:S05]  /*15b0*/  IMAD.WIDE.U32 R6, R6, R166, RZ ;  /* 0x000000a606067225 */ /* 0x000fca00078e00ff */
[----:B------:R-:W-:Y:S02]  /*15c0*/  IADD3 R11, PT, PT, R7, R11, RZ ;  /* 0x0000000b070b7210 */ /* 0x000fe40007ffe0ff */
[----:B------:R-:W-:Y:S02]  /*15d0*/  MOV R12, R6 ;  /* 0x00000006000c7202 */ /* 0x000fe40000000f00 */
.L_x_502:
[----:B------:R-:W-:Y:S05]  /*15e0*/  @P0 BRA `(.L_x_503) ;  /* 0x0000000000340947 */ /* 0x000fea0003800000 */
[----:B------:R-:W1:Y:S01]  /*15f0*/  LDC.64 R176, c[0x0][0x3c0] ;  /* 0x0000f000ffb07b82 */ /* 0x000e620000000a00 */
[----:B------:R-:W2:Y:S01]  /*1600*/  LDCU.64 UR4, c[0x0][0x3a8] ;  /* 0x00007500ff0477ac */ /* 0x000ea20008000a00 */
[----:B------:R-:W-:-:S05]  /*1610*/  SHF.R.S32.HI R5, RZ, 0x1f, R4 ;  /* 0x0000001fff057819 */ /* 0x000fca0000011404 */
[-C--:B-1----:R-:W-:Y:S01]  /*1620*/  IMAD R6, R5, R176.reuse, RZ ;  /* 0x000000b005067224 */ /* 0x082fe200078e02ff */
[----:B-----5:R-:W-:Y:S01]  /*1630*/  SHF.R.S32.HI R5, RZ, 0x1f, R10 ;  /* 0x0000001fff057819 */ /* 0x020fe2000001140a */
[----:B------:R-:W-:-:S04]  /*1640*/  IMAD.WIDE.U32 R14, R4, R176, RZ ;  /* 0x000000b0040e7225 */ /* 0x000fc800078e00ff */
[----:B------:R-:W-:Y:S02]  /*1650*/  IMAD R6, R4, R177, R6 ;  /* 0x000000b104067224 */ /* 0x000fe400078e0206 */
[----:B--2---:R-:W-:-:S03]  /*1660*/  IMAD R5, R5, UR4, RZ ;  /* 0x0000000405057c24 */ /* 0x004fc6000f8e02ff */
[----:B------:R-:W-:Y:S01]  /*1670*/  IADD3 R15, PT, PT, R15, R6, RZ ;  /* 0x000000060f0f7210 */ /* 0x000fe20007ffe0ff */
[C---:B------:R-:W-:Y:S02]  /*1680*/  IMAD R5, R10.reuse, UR5, R5 ;  /* 0x000000050a057c24 */ /* 0x040fe4000f8e0205 */
[----:B------:R-:W-:-:S05]  /*1690*/  IMAD.WIDE.U32 R14, R10, UR4, R14 ;  /* 0x000000040a0e7c25 */ /* 0x000fca000f8e000e */
[----:B------:R-:W-:Y:S01]  /*16a0*/  IADD3 R15, PT, PT, R15, R5, RZ ;  /* 0x000000050f0f7210 */ /* 0x000fe20007ffe0ff */
[----:B------:R-:W-:Y:S06]  /*16b0*/  BRA `(.L_x_504) ;  /* 0x0000000000187947 */ /* 0x000fec0003800000 */
.L_x_503:
[----:B------:R-:W1:Y:S01]  /*16c0*/  LDC.64 R176, c[0x0][0x3c0] ;  /* 0x0000f000ffb07b82 */ /* 0x000e620000000a00 */
[----:B------:R-:W-:-:S05]  /*16d0*/  IADD3 R4, PT, PT, R4, R5, RZ ;  /* 0x0000000504047210 */ /* 0x000fca0007ffe0ff */
[C---:B-1----:R-:W-:Y:S02]  /*16e0*/  IMAD R15, R4.reuse, R177, RZ ;  /* 0x000000b1040f7224 */ /* 0x042fe400078e02ff */
[----:B------:R-:W-:-:S05]  /*16f0*/  IMAD.WIDE.U32 R4, R4, R176, RZ ;  /* 0x000000b004047225 */ /* 0x000fca00078e00ff */
[----:B------:R-:W-:Y:S02]  /*1700*/  IADD3 R15, PT, PT, R5, R15, RZ ;  /* 0x0000000f050f7210 */ /* 0x000fe40007ffe0ff */
[----:B------:R-:W-:-:S07]  /*1710*/  MOV R14, R4 ;  /* 0x00000004000e7202 */ /* 0x000fce0000000f00 */
.L_x_504:
[----:B-----5:R-:W1:Y:S01]  /*1720*/  LDC R10, c[0x0][0x3e8] ;  /* 0x0000fa00ff0a7b82 */ /* 0x020e620000000800 */
[----:B------:R-:W-:Y:S02]  /*1730*/  LEA R9, R0, 0xffffffc0, 0x6 ;  /* 0xffffffc000097811 */ /* 0x000fe400078e30ff */
[----:B------:R-:W-:-:S03]  /*1740*/  CS2R R236, SRZ ;  /* 0x0000000000ec7805 */ /* 0x000fc6000001ff00 */
[----:B------:R-:W-:-:S04]  /*1750*/  IMAD.WIDE.U32 R14, R9, R176, R14 ;  /* 0x000000b0090e7225 */ /* 0x000fc800078e000e */
[----:B------:R-:W-:Y:S01]  /*1760*/  IMAD R15, R9, R177, R15 ;  /* 0x000000b1090f7224 */ /* 0x000fe200078e020f */
[----:B-1----:R-:W-:-:S04]  /*1770*/  IABS R4, R10 ;  /* 0x0000000a00047213 */ /* 0x002fc80000000000 */
[----:B------:R-:W1:Y:S08]  /*1780*/  I2F.RP R7, R4 ;  /* 0x0000000400077306 */ /* 0x000e700000209400 */
[----:B-1----:R-:W1:Y:S02]  /*1790*/  MUFU.RCP R18, R7 ;  /* 0x0000000700127308 */ /* 0x002e640000001000 */
[----:B-1----:R-:W-:-:S06]  /*17a0*/  IADD3 R18, PT, PT, R18, 0xffffffe, RZ ;  /* 0x0ffffffe12127810 */ /* 0x002fcc0007ffe0ff */
[----:B------:R-:W1:Y:S02]  /*17b0*/  F2I.FTZ.U32.TRUNC.NTZ R19, R18 ;  /* 0x0000001200137305 */ /* 0x000e64000021f000 */
[----:B-1----:R-:W-:Y:S01]  /*17c0*/  IMAD.MOV R5, RZ, RZ, -R19 ;  /* 0x000000ffff057224 */ /* 0x002fe200078e0a13 */
[----:B------:R-:W-:-:S03]  /*17d0*/  MOV R18, RZ ;  /* 0x000000ff00127202 */ /* 0x000fc60000000f00 */
[----:B------:R-:W-:Y:S01]  /*17e0*/  IMAD R6, R5, R4, RZ ;  /* 0x0000000405067224 */ /* 0x000fe200078e02ff */
[----:B------:R-:W-:-:S03]  /*17f0*/  IABS R5, R13 ;  /* 0x0000000d00057213 */ /* 0x000fc60000000000 */
[----:B------:R-:W-:-:S04]  /*1800*/  IMAD.HI.U32 R19, R19, R6, R18 ;  /* 0x0000000613137227 */ /* 0x000fc800078e0012 */
[----:B------:R-:W-:-:S04]  /*1810*/  IMAD.MOV.U32 R6, RZ, RZ, R5 ;  /* 0x000000ffff067224 */ /* 0x000fc800078e0005 */
[----:B------:R-:W-:-:S05]  /*1820*/  IMAD.HI.U32 R16, R19, R6, RZ ;  /* 0x0000000613107227 */ /* 0x000fca00078e00ff */
[----:B------:R-:W-:-:S05]  /*1830*/  IADD3 R5, PT, PT, -R16, RZ, RZ ;  /* 0x000000ff10057210 */ /* 0x000fca0007ffe1ff */
[C---:B------:R-:W-:Y:S02]  /*1840*/  IMAD R5, R4.reuse, R5, R6 ;  /* 0x0000000504057224 */ /* 0x040fe400078e0206 */
[----:B------:R-:W1:Y:S03]  /*1850*/  LDC.64 R6, c[0x0][0x3d8] ;  /* 0x0000f600ff067b82 */ /* 0x000e660000000a00 */
[----:B------:R-:W-:-:S13]  /*1860*/  ISETP.GT.U32.AND P0, PT, R4, R5, PT ;  /* 0x000000050400720c */ /* 0x000fda0003f04070 */
[----:B------:R-:W-:Y:S01]  /*1870*/  @!P0 IMAD.IADD R5, R5, 0x1, -R4 ;  /* 0x0000000105058824 */ /* 0x000fe200078e0a04 */
[----:B------:R-:W-:Y:S02]  /*1880*/  @!P0 IADD3 R16, PT, PT, R16, 0x1, RZ ;  /* 0x0000000110108810 */ /* 0x000fe40007ffe0ff */
[----:B------:R-:W-:Y:S02]  /*1890*/  ISETP.NE.AND P0, PT, R10, RZ, PT ;  /* 0x000000ff0a00720c */ /* 0x000fe40003f05270 */
[----:B------:R-:W-:Y:S02]  /*18a0*/  ISETP.GE.U32.AND P2, PT, R5, R4, PT ;  /* 0x000000040500720c */ /* 0x000fe40003f46070 */
[----:B------:R-:W-:-:S04]  /*18b0*/  LOP3.LUT R4, R13, R10, RZ, 0x3c, !PT ;  /* 0x0000000a0d047212 */ /* 0x000fc800078e3cff */
[----:B------:R-:W-:Y:S02]  /*18c0*/  ISETP.GE.AND P1, PT, R4, RZ, PT ;  /* 0x000000ff0400720c */ /* 0x000fe40003f26270 */
[----:B------:R-:W2:Y:S05]  /*18d0*/  LDC.64 R4, c[0x0][0x3d0] ;  /* 0x0000f400ff047b82 */ /* 0x000eaa0000000a00 */
[----:B------:R-:W-:-:S06]  /*18e0*/  @P2 IADD3 R16, PT, PT, R16, 0x1, RZ ;  /* 0x0000000110102810 */ /* 0x000fcc0007ffe0ff */
[----:B------:R-:W-:Y:S01]  /*18f0*/  @!P1 IMAD.MOV R16, RZ, RZ, -R16 ;  /* 0x000000ffff109224 */ /* 0x000fe200078e0a10 */
[----:B------:R-:W-:Y:S02]  /*1900*/  @!P0 LOP3.LUT R16, RZ, R10, RZ, 0x33, !PT ;  /* 0x0000000aff108212 */ /* 0x000fe400078e33ff */
[----:B------:R-:W-:-:S03]  /*1910*/  MOV R10, R12 ;  /* 0x0000000c000a7202 */ /* 0x000fc60000000f00 */
[----:B-1----:R-:W-:-:S04]  /*1920*/  IMAD.WIDE.U32 R14, R16, R6, R14 ;  /* 0x00000006100e7225 */ /* 0x002fc800078e000e */
[C---:B------:R-:W-:Y:S01]  /*1930*/  IMAD.WIDE.U32 R18, R9.reuse, R166, R10 ;  /* 0x000000a609127225 */ /* 0x040fe200078e000a */
[----:B------:R-:W-:Y:S02]  /*1940*/  SHF.R.S32.HI R11, RZ, 0x1f, R16 ;  /* 0x0000001fff0b7819 */ /* 0x000fe40000011410 */
[----:B------:R-:W-:Y:S01]  /*1950*/  MOV R12, R14 ;  /* 0x0000000e000c7202 */ /* 0x000fe20000000f00 */
[----:B------:R-:W-:Y:S02]  /*1960*/  IMAD R19, R9, R167, R19 ;  /* 0x000000a709137224 */ /* 0x000fe400078e0213 */
[C---:B------:R-:W-:Y:S02]  /*1970*/  IMAD R9, R11.reuse, R6, RZ ;  /* 0x000000060b097224 */ /* 0x040fe400078e02ff */
[-C--:B--2---:R-:W-:Y:S02]  /*1980*/  IMAD R11, R11, R4.reuse, RZ ;  /* 0x000000040b0b7224 */ /* 0x084fe400078e02ff */
[----:B------:R-:W-:-:S04]  /*1990*/  IMAD.WIDE.U32 R18, R16, R4, R18 ;  /* 0x0000000410127225 */ /* 0x000fc800078e0012 */
[C---:B------:R-:W-:Y:S01]  /*19a0*/  IMAD R5, R16.reuse, R5, R11 ;  /* 0x0000000510057224 */ /* 0x040fe200078e020b */
[----:B------:R-:W-:Y:S01]  /*19b0*/  MOV R10, R18 ;  /* 0x00000012000a7202 */ /* 0x000fe20000000f00 */
[----:B------:R-:W-:-:S03]  /*19c0*/  IMAD R7, R16, R7, R9 ;  /* 0x0000000710077224 */ /* 0x000fc600078e0209 */
[----:B------:R-:W-:Y:S01]  /*19d0*/  IADD3 R9, PT, PT, R19, R5, RZ ;  /* 0x0000000513097210 */ /* 0x000fe20007ffe0ff */
[----:B------:R-:W-:-:S07]  /*19e0*/  IMAD.IADD R11, R15, 0x1, R7 ;  /* 0x000000010f0b7824 */ /* 0x000fce00078e0207 */
.L_x_500:
[----:B------:R-:W-:Y:S01]  /*19f0*/  ISETP.NE.AND P0, PT, R232, -0x1, PT ;  /* 0xffffffffe800780c */ /* 0x000fe20003f05270 */
[----:B------:R-:W-:Y:S01]  /*1a00*/  IMAD.SHL.U32 R245, R219, 0x8, RZ ;  /* 0x00000008dbf57824 */ /* 0x000fe200078e00ff */
[----:B------:R-:W1:Y:S01]  /*1a10*/  LDCU.64 UR4, c[0x0][0x3c8] ;  /* 0x00007900ff0477ac */ /* 0x000e620008000a00 */
[----:B------:R-:W2:Y:S01]  /*1a20*/  S2UR UR12, SR_CgaCtaId ;  /* 0x00000000000c79c3 */ /* 0x000ea20000008800 */
[----:B------:R-:W-:Y:S01]  /*1a30*/  IMAD.IADD R226, R2, 0x1, -R3 ;  /* 0x0000000102e27824 */ /* 0x000fe200078e0a03 */
[----:B------:R-:W-:Y:S01]  /*1a40*/  SHF.R.U32.HI R14, RZ, 0x3, R219 ;  /* 0x00000003ff0e7819 */ /* 0x000fe200000116db */
[----:B------:R-:W3:Y:S01]  /*1a50*/  LDCU.64 UR10, c[0x0][0x388] ;  /* 0x00007100ff0a77ac */ /* 0x000ee20008000a00 */
[----:B------:R-:W-:Y:S01]  /*1a60*/  LOP3.LUT R218, R245, 0x38, RZ, 0xc0, !PT ;  /* 0x00000038f5da7812 */ /* 0x000fe200078ec0ff */
[----:B------:R-:W-:Y:S01]  /*1a70*/  IMAD.SHL.U32 R86, R0, 0x40, RZ ;  /* 0x0000004000567824 */ /* 0x000fe200078e00ff */
[----:B------:R-:W-:Y:S01]  /*1a80*/  BSSY.RECONVERGENT B0, `(.L_x_505) ;  /* 0x000004e000007945 */ /* 0x000fe20003800200 */
[----:B------:R-:W4:Y:S01]  /*1a90*/  LDCU.64 UR6, c[0x0][0x390] ;  /* 0x00007200ff0677ac */ /* 0x000f220008000a00 */
[----:B------:R-:W-:Y:S01]  /*1aa0*/  IADD3 R22, P2, PT, R218, R10, RZ ;  /* 0x0000000ada167210 */ /* 0x000fe20007f5e0ff */
[----:B------:R-:W-:Y:S01]  /*1ab0*/  IMAD.MOV.U32 R15, RZ, RZ, RZ ;  /* 0x000000ffff0f7224 */ /* 0x000fe200078e00ff */
[----:B------:R-:W5:Y:S01]  /*1ac0*/  @P0 LDC.64 R4, c[0x0][0x3b0] ;  /* 0x0000ec00ff040b82 */ /* 0x000f620000000a00 */
[----:B------:R-:W-:-:S02]  /*1ad0*/  IADD3 R84, PT, PT, R86, -0x40, RZ ;  /* 0xffffffc056547810 */ /* 0x000fc40007ffe0ff */
[----:B------:R-:W-:Y:S01]  /*1ae0*/  IMAD.X R23, RZ, RZ, R9, P2 ;  /* 0x000000ffff177224 */ /* 0x000fe200010e0609 */
[----:B------:R-:W-:Y:S01]  /*1af0*/  ISETP.GE.AND P2, PT, R14, R226, PT ;  /* 0x000000e20e00720c */ /* 0x000fe20003f46270 */
[----:B------:R-:W-:Y:S01]  /*1b00*/  IMAD.WIDE.U32 R16, R17, 0x40, R14 ;  /* 0x0000004011107825 */ /* 0x000fe200078e000e */
[C---:B------:R-:W-:Y:S02]  /*1b10*/  LOP3.LUT R244, R218.reuse, 0x40, RZ, 0xfc, !PT ;  /* 0x00000040daf47812 */ /* 0x040fe400078efcff */
[----:B------:R-:W1:Y:S01]  /*1b20*/  @!P0 LDC.64 R6, c[0x0][0x398] ;  /* 0x0000e600ff068b82 */ /* 0x000e620000000a00 */
[C---:B------:R-:W-:Y:S02]  /*1b30*/  LOP3.LUT R242, R218.reuse, 0x80, RZ, 0xfc, !PT ;  /* 0x00000080daf27812 */ /* 0x040fe400078efcff */
[----:B------:R-:W-:Y:S01]  /*1b40*/  LOP3.LUT R240, R218, 0xc0, RZ, 0xfc, !PT ;  /* 0x000000c0daf07812 */ /* 0x000fe200078efcff */
[----:B-----5:R-:W-:Y:S01]  /*1b50*/  @P0 IMAD.WIDE.U32 R20, R232, R4, RZ ;  /* 0x00000004e8140225 */ /* 0x020fe200078e00ff */
[----:B------:R-:W-:-:S04]  /*1b60*/  LOP3.LUT R4, R245, 0x1f8, RZ, 0xc0, !PT ;  /* 0x000001f8f5047812 */ /* 0x000fc800078ec0ff */
[----:B------:R-:W-:Y:S01]  /*1b70*/  LOP3.LUT R4, R4, 0x38, R219, 0x78, !PT ;  /* 0x0000003804047812 */ /* 0x000fe200078e78db */
[----:B-1----:R-:W-:-:S03]  /*1b80*/  @!P0 IMAD.WIDE.U32 R18, R8, R6, RZ ;  /* 0x0000000608128225 */ /* 0x002fc600078e00ff */
[----:B------:R-:W-:Y:S01]  /*1b90*/  LOP3.LUT R245, R4, 0x1e00, R245, 0xf8, !PT ;  /* 0x00001e0004f57812 */ /* 0x000fe200078ef8f5 */
[----:B------:R-:W-:Y:S02]  /*1ba0*/  @P0 IMAD.MOV.U32 R18, RZ, RZ, R20 ;  /* 0x000000ffff120224 */ /* 0x000fe400078e0014 */
[----:B------:R-:W-:Y:S01]  /*1bb0*/  @!P0 IMAD R7, R8, R7, R19 ;  /* 0x0000000708078224 */ /* 0x000fe200078e0213 */
[----:B------:R-:W-:Y:S01]  /*1bc0*/  IADD3 R8, P1, PT, R218, R12, RZ ;  /* 0x0000000cda087210 */ /* 0x000fe20007f3e0ff */
[----:B------:R-:W-:Y:S01]  /*1bd0*/  @P0 IMAD R7, R232, R5, R21 ;  /* 0x00000005e8070224 */ /* 0x000fe200078e0215 */
[----:B------:R-:W-:Y:S01]  /*1be0*/  IADD3 R10, P0, PT, R218, R18, RZ ;  /* 0x00000012da0a7210 */ /* 0x000fe20007f1e0ff */
[----:B------:R-:W-:Y:S01]  /*1bf0*/  IMAD.WIDE.U32 R18, R14, R166, R22 ;  /* 0x000000a60e127225 */ /* 0x000fe200078e0016 */
[----:B------:R-:W-:-:S03]  /*1c00*/  IADD3.X R9, PT, PT, RZ, R11, RZ, P1, !PT ;  /* 0x0000000bff097210 */ /* 0x000fc60000ffe4ff */
[----:B------:R-:W-:Y:S01]  /*1c10*/  IMAD.X R11, RZ, RZ, R7, P0 ;  /* 0x000000ffff0b7224 */ /* 0x000fe200000e0607 */
[----:B---3--:R-:W-:Y:S01]  /*1c20*/  LEA R228, P1, R18, UR10, 0x1 ;  /* 0x0000000a12e47c11 */ /* 0x008fe2000f8208ff */
[----:B------:R-:W-:-:S04]  /*1c30*/  IMAD.WIDE.U32 R8, R14, R176, R8 ;  /* 0x000000b00e087225 */ /* 0x000fc800078e0008 */
[----:B------:R-:W-:Y:S01]  /*1c40*/  IMAD.WIDE.U32 R10, R13, UR4, R10 ;  /* 0x000000040d0a7c25 */ /* 0x000fe2000f8e000a */
[----:B----4-:R-:W-:-:S03]  /*1c50*/  LEA R230, P0, R8, UR6, 0x1 ;  /* 0x0000000608e67c11 */ /* 0x010fc6000f8008ff */
[----:B------:R-:W-:Y:S01]  /*1c60*/  IMAD R13, R13, UR5, R11 ;  /* 0x000000050d0d7c24 */ /* 0x000fe2000f8e020b */
[----:B------:R-:W-:Y:S01]  /*1c70*/  UMOV UR5, 0x400 ;  /* 0x0000040000057882 */ /* 0x000fe20000000000 */
[C---:B------:R-:W-:Y:S01]  /*1c80*/  IMAD R227, R14.reuse, R167, R19 ;  /* 0x000000a70ee37224 */ /* 0x040fe200078e0213 */
[----:B--2---:R-:W-:Y:S01]  /*1c90*/  ULEA UR5, UR12, UR5, 0x18 ;  /* 0x000000050c057291 */ /* 0x004fe2000f8ec0ff */
[C---:B------:R-:W-:Y:S01]  /*1ca0*/  IMAD R231, R14.reuse, R177, R9 ;  /* 0x000000b10ee77224 */ /* 0x040fe200078e0209 */
[C---:B------:R-:W-:Y:S01]  /*1cb0*/  IADD3 R9, PT, PT, R14.reuse, 0x10, RZ ;  /* 0x000000100e097810 */ /* 0x040fe20007ffe0ff */
[----:B------:R-:W-:Y:S01]  /*1cc0*/  VIADD R7, R14, 0x20 ;  /* 0x000000200e077836 */ /* 0x000fe20000000000 */
[----:B------:R-:W-:Y:S01]  /*1cd0*/  LEA.HI.X R227, R18, UR11, R227, 0x1, P1 ;  /* 0x0000000b12e37c11 */ /* 0x000fe200088f0ce3 */
[----:B------:R-:W-:Y:S01]  /*1ce0*/  IMAD.IADD R6, R89, 0x1, -R84 ;  /* 0x0000000159067824 */ /* 0x000fe200078e0a54 */
[----:B------:R-:W-:Y:S02]  /*1cf0*/  LEA.HI.X R231, R8, UR7, R231, 0x1, P0 ;  /* 0x0000000708e77c11 */ /* 0x000fe400080f0ce7 */
[----:B------:R-:W-:-:S02]  /*1d00*/  ISETP.GE.AND P0, PT, R9, R226, PT ;  /* 0x000000e20900720c */ /* 0x000fc40003f06270 */
[----:B------:R-:W-:Y:S02]  /*1d10*/  ISETP.GE.AND P1, PT, R7, R226, PT ;  /* 0x000000e20700720c */ /* 0x000fe40003f26270 */
[----:B------:R-:W-:Y:S01]  /*1d20*/  LEA R245, R245, UR5, 0x1 ;  /* 0x00000005f5f57c11 */ /* 0x000fe2000f8e08ff */
[----:B------:R-:W-:Y:S10]  /*1d30*/  @P2 BRA `(.L_x_506) ;  /* 0x0000000000882947 */ /* 0x000ff40003800000 */
[----:B------:R-:W1:Y:S01]  /*1d40*/  LDCU.64 UR6, c[0x0][0x3b0] ;  /* 0x00007600ff0677ac */ /* 0x000e620008000a00 */
[----:B------:R-:W-:Y:S01]  /*1d50*/  IMAD.MOV.U32 R12, RZ, RZ, R10 ;  /* 0x000000ffff0c7224 */ /* 0x000fe200078e000a */
[----:B------:R-:W2:Y:S01]  /*1d60*/  LDCU UR4, c[0x0][0x440] ;  /* 0x00008800ff0477ac */ /* 0x000ea20008000800 */
[----:B------:R-:W3:Y:S01]  /*1d70*/  LDCU.64 UR10, c[0x0][0x380] ;  /* 0x00007000ff0a77ac */ /* 0x000ee20008000a00 */
[----:B-1----:R-:W-:Y:S02]  /*1d80*/  IMAD R5, R17, UR6, RZ ;  /* 0x0000000611057c24 */ /* 0x002fe4000f8e02ff */
[----:B------:R-:W-:Y:S01]  /*1d90*/  IMAD.WIDE.U32 R18, R16, UR6, R12 ;  /* 0x0000000610127c25 */ /* 0x000fe2000f8e000c */
[----:B--2---:R-:W-:-:S03]  /*1da0*/  ISETP.GE.AND P5, PT, R218, UR4, PT ;  /* 0x00000004da007c0c */ /* 0x004fc6000bfa6270 */
[----:B------:R-:W-:Y:S01]  /*1db0*/  IMAD R4, R16, UR7, R5 ;  /* 0x0000000710047c24 */ /* 0x000fe2000f8e0205 */
[----:B------:R-:W-:Y:S02]  /*1dc0*/  ISETP.GE.AND P4, PT, R244, UR4, PT ;  /* 0x00000004f4007c0c */ /* 0x000fe4000bf86270 */
[----:B---3--:R-:W-:Y:S01]  /*1dd0*/  LEA R20, P6, R18, UR10, 0x1 ;  /* 0x0000000a12147c11 */ /* 0x008fe2000f8c08ff */
[----:B------:R-:W-:Y:S01]  /*1de0*/  IMAD.IADD R4, R19, 0x1, R4 ;  /* 0x0000000113047824 */ /* 0x000fe200078e0204 */
[----:B------:R-:W-:Y:S02]  /*1df0*/  ISETP.GE.AND P3, PT, R242, UR4, PT ;  /* 0x00000004f2007c0c */ /* 0x000fe4000bf66270 */
[----:B------:R-:W-:Y:S02]  /*1e00*/  ISETP.GE.AND P2, PT, R240, UR4, PT ;  /* 0x00000004f0007c0c */ /* 0x000fe4000bf46270 */
[----:B------:R-:W-:-:S05]  /*1e10*/  LEA.HI.X R21, R18, UR11, R4, 0x1, P6 ;  /* 0x0000000b12157c11 */ /* 0x000fca000b0f0c04 */
[----:B------:R-:W-:Y:S01]  /*1e20*/  @!PT LDS RZ, [RZ] ;  /* 0x00000000fffff984 */ /* 0x000fe20000000800 */
[----:B------:R-:W-:Y:S01]  /*1e30*/  @!PT LDS RZ, [RZ] ;  /* 0x00000000fffff984 */ /* 0x000fe20000000800 */
[----:B------:R-:W-:Y:S01]  /*1e40*/  @!PT LDS RZ, [RZ] ;  /* 0x00000000fffff984 */ /* 0x000fe20000000800 */
[----:B------:R1:W-:Y:S04]  /*1e50*/  @!P5 LDGSTS.E.BYPASS.LTC128B.128 [R245], desc[UR16][R20.64] ;  /* 0x0000000014f5dfae */ /* 0x0003e8000b981a10 */
[----:B------:R1:W-:Y:S04]  /*1e60*/  @P5 STS.128 [R245], RZ ;  /* 0x000000fff5005388 */ /* 0x0003e80000000c00 */
[----:B------:R-:W-:Y:S01]  /*1e70*/  @!PT LDS RZ, [RZ] ;  /* 0x00000000fffff984 */ /* 0x000fe20000000800 */
[----:B------:R-:W-:Y:S01]  /*1e80*/  @!PT LDS RZ, [RZ] ;  /* 0x00000000fffff984 */ /* 0x000fe20000000800 */
[----:B------:R-:W-:Y:S01]  /*1e90*/  @!PT LDS RZ, [RZ] ;  /* 0x00000000fffff984 */ /* 0x000fe20000000800 */
[----:B------:R1:W-:Y:S04]  /*1ea0*/  @!P4 LDGSTS.E.BYPASS.LTC128B.128 [R245+0x2000], desc[UR16][R20.64+0x80] ;  /* 0x0200008014f5cfae */ /* 0x0003e8000b981a10 */
[----:B------:R1:W-:Y:S04]  /*1eb0*/  @P4 STS.128 [R245+0x2000], RZ ;  /* 0x002000fff5004388 */ /* 0x0003e80000000c00 */
        /* <DEDUP_REMOVED lines=9> */
[----:B------:R1:W-:Y:S02]  /*1f50*/  @P2 STS.128 [R245+0x6000], RZ ;  /* 0x006000fff5002388 */ /* 0x0003e40000000c00 */
.L_x_506:
[----:B------:R-:W-:Y:S05]  /*1f60*/  BSYNC.RECONVERGENT B0 ;  /* 0x0000000000007941 */ /* 0x000fea0003800200 */
.L_x_505:
[----:B------:R-:W-:Y:S01]  /*1f70*/  BSSY.RECONVERGENT B0, `(.L_x_507) ;  /* 0x0000029000007945 */ /* 0x000fe20003800200 */
[C---:B------:R-:W-:Y:S02]  /*1f80*/  ISETP.GE.AND P6, PT, R14.reuse, R6, PT ;  /* 0x000000060e00720c */ /* 0x040fe40003fc6270 */
[----:B------:R-:W-:Y:S01]  /*1f90*/  IADD3 R5, PT, PT, R14, 0x30, RZ ;  /* 0x000000300e057810 */ /* 0x000fe20007ffe0ff */
[----:B------:R-:W-:Y:S10]  /*1fa0*/  @P0 BRA `(.L_x_508) ;  /* 0x0000000000940947 */ /* 0x000ff40003800000 */
[----:B------:R-:W2:Y:S01]  /*1fb0*/  LDCU.64 UR10, c[0x0][0x3b0] ;  /* 0x00007600ff0a77ac */ /* 0x000ea20008000a00 */
[----:B------:R-:W-:Y:S01]  /*1fc0*/  IADD3 R15, P0, PT, R16, 0x10, RZ ;  /* 0x00000010100f7810 */ /* 0x000fe20007f1e0ff */
[----:B------:R-:W-:Y:S01]  /*1fd0*/  IMAD.MOV.U32 R18, RZ, RZ, R10 ;  /* 0x000000ffff127224 */ /* 0x000fe200078e000a */
[----:B------:R-:W3:Y:S01]  /*1fe0*/  LDCU UR4, c[0x0][0x440] ;  /* 0x00008800ff0477ac */ /* 0x000ee20008000800 */
[----:B------:R-:W-:Y:S02]  /*1ff0*/  IMAD.MOV.U32 R19, RZ, RZ, R13 ;  /* 0x000000ffff137224 */ /* 0x000fe400078e000d */
[----:B------:R-:W-:Y:S01]  /*2000*/  IMAD.X R4, RZ, RZ, R17, P0 ;  /* 0x000000ffff047224 */ /* 0x000fe200000e0611 */
[----:B------:R-:W4:Y:S03]  /*2010*/  LDCU.64 UR6, c[0x0][0x380] ;  /* 0x00007000ff0677ac */ /* 0x000f260008000a00 */
[----:B--2---:R-:W-:-:S02]  /*2020*/  IMAD R4, R4, UR10, RZ ;  /* 0x0000000a04047c24 */ /* 0x004fc4000f8e02ff */
[----:B------:R-:W-:Y:S01]  /*2030*/  IMAD.WIDE.U32 R18, R15, UR10, R18 ;  /* 0x0000000a0f127c25 */ /* 0x000fe2000f8e0012 */
[----:B---3--:R-:W-:-:S03]  /*2040*/  ISETP.GE.AND P4, PT, R218, UR4, PT ;  /* 0x00000004da007c0c */ /* 0x008fc6000bf86270 */
[----:B------:R-:W-:Y:S01]  /*2050*/  IMAD R4, R15, UR11, R4 ;  /* 0x0000000b0f047c24 */ /* 0x000fe2000f8e0204 */
[----:B------:R-:W-:Y:S02]  /*2060*/  ISETP.GE.AND P3, PT, R244, UR4, PT ;  /* 0x00000004f4007c0c */ /* 0x000fe4000bf66270 */
[----:B----4-:R-:W-:Y:S01]  /*2070*/  LEA R14, P5, R18, UR6, 0x1 ;  /* 0x00000006120e7c11 */ /* 0x010fe2000f8a08ff */
[----:B------:R-:W-:Y:S01]  /*2080*/  IMAD.IADD R4, R19, 0x1, R4 ;  /* 0x0000000113047824 */ /* 0x000fe200078e0204 */
[----:B------:R-:W-:Y:S02]  /*2090*/  ISETP.GE.AND P2, PT, R242, UR4, PT ;  /* 0x00000004f2007c0c */ /* 0x000fe4000bf46270 */
[----:B------:R-:W-:Y:S02]  /*20a0*/  ISETP.GE.AND P0, PT, R240, UR4, PT ;  /* 0x00000004f0007c0c */ /* 0x000fe4000bf06270 */
[----:B------:R-:W-:-:S05]  /*20b0*/  LEA.HI.X R15, R18, UR7, R4, 0x1, P5 ;  /* 0x00000007120f7c11 */ /* 0x000fca000a8f0c04 */
        /* <DEDUP_REMOVED lines=20> */
.L_x_508:
[----:B------:R-:W-:Y:S05]  /*2200*/  BSYNC.RECONVERGENT B0 ;  /* 0x0000000000007941 */ /* 0x000fea0003800200 */
.L_x_507:
[----:B------:R-:W-:Y:S01]  /*2210*/  BSSY.RECONVERGENT B0, `(.L_x_509) ;  /* 0x0000028000007945 */ /* 0x000fe20003800200 */
[----:B------:R-:W-:-:S03]  /*2220*/  ISETP.GE.AND P0, PT, R5, R226, PT ;  /* 0x000000e20500720c */ /* 0x000fc60003f06270 */
[----:B------:R-:W-:Y:S10]  /*2230*/  @P1 BRA `(.L_x_510) ;  /* 0x0000000000941947 */ /* 0x000ff40003800000 */
[----:B------:R-:W3:Y:S01]  /*2240*/  LDCU.64 UR10, c[0x0][0x3b0] ;  /* 0x00007600ff0a77ac */ /* 0x000ee20008000a00 */
[----:B--2---:R-:W-:Y:S01]  /*2250*/  IADD3 R15, P1, PT, R16, 0x20, RZ ;  /* 0x00000020100f7810 */ /* 0x004fe20007f3e0ff */
[----:B------:R-:W-:Y:S01]  /*2260*/  IMAD.MOV.U32 R18, RZ, RZ, R10 ;  /* 0x000000ffff127224 */ /* 0x000fe200078e000a */
[----:B------:R-:W2:Y:S01]  /*2270*/  LDCU UR4, c[0x0][0x440] ;  /* 0x00008800ff0477ac */ /* 0x000ea20008000800 */
[----:B------:R-:W-:Y:S02]  /*2280*/  IMAD.MOV.U32 R19, RZ, RZ, R13 ;  /* 0x000000ffff137224 */ /* 0x000fe400078e000d */
[----:B------:R-:W-:Y:S01]  /*2290*/  IMAD.X R4, RZ, RZ, R17, P1 ;  /* 0x000000ffff047224 */ /* 0x000fe200008e0611 */
[----:B------:R-:W4:Y:S03]  /*22a0*/  LDCU.64 UR6, c[0x0][0x380] ;  /* 0x00007000ff0677ac */ /* 0x000f260008000a00 */
[----:B---3--:R-:W-:-:S02]  /*22b0*/  IMAD R4, R4, UR10, RZ ;  /* 0x0000000a04047c24 */ /* 0x008fc4000f8e02ff */
[----:B------:R-:W-:Y:S01]  /*22c0*/  IMAD.WIDE.U32 R18, R15, UR10, R18 ;  /* 0x0000000a0f127c25 */ /* 0x000fe2000f8e0012 */
[----:B--2---:R-:W-:-:S03]  /*22d0*/  ISETP.GE.AND P4, PT, R218, UR4, PT ;  /* 0x00000004da007c0c */ /* 0x004fc6000bf86270 */
        /* <DEDUP_REMOVED lines=27> */
.L_x_510:
[----:B------:R-:W-:Y:S05]  /*2490*/  BSYNC.RECONVERGENT B0 ;  /* 0x0000000000007941 */ /* 0x000fea0003800200 */
.L_x_509:
[----:B------:R-:W-:Y:S01]  /*24a0*/  BSSY.RECONVERGENT B0, `(.L_x_511) ;  /* 0x000002a000007945 */ /* 0x000fe20003800200 */
[-C--:B------:R-:W-:Y:S01]  /*24b0*/  ISETP.GE.AND P5, PT, R9, R6.reuse, PT ;  /* 0x000000060900720c */ /* 0x080fe20003fa6270 */
[C---:B------:R-:W-:Y:S01]  /*24c0*/  IMAD.SHL.U32 R87, R166.reuse, 0x10, RZ ;  /* 0x00000010a6577824 */ /* 0x040fe200078e00ff */
[----:B------:R-:W-:Y:S02]  /*24d0*/  ISETP.GE.AND P4, PT, R7, R6, PT ;  /* 0x000000060700720c */ /* 0x000fe40003f86270 */
[----:B------:R-:W-:Y:S01]  /*24e0*/  SHF.L.U64.HI R88, R166, 0x4, R167 ;  /* 0x00000004a6587819 */ /* 0x000fe200000102a7 */
[----:B------:R-:W-:Y:S05]  /*24f0*/  @P0 BRA `(.L_x_512) ;  /* 0x0000000000900947 */ /* 0x000fea0003800000 */
[----:B------:R-:W4:Y:S01]  /*2500*/  LDCU.64 UR10, c[0x0][0x3b0] ;  /* 0x00007600ff0a77ac */ /* 0x000f220008000a00 */
[----:B------:R-:W-:Y:S01]  /*2510*/  IADD3 R11, P0, PT, R16, 0x30, RZ ;  /* 0x00000030100b7810 */ /* 0x000fe20007f1e0ff */
[----:B------:R-:W-:Y:S01]  /*2520*/  IMAD.MOV.U32 R12, RZ, RZ, R10 ;  /* 0x000000ffff0c7224 */ /* 0x000fe200078e000a */
[----:B------:R-:W5:Y:S03]  /*2530*/  LDCU UR4, c[0x0][0x440] ;  /* 0x00008800ff0477ac */ /* 0x000f660008000800 */
[----:B------:R-:W-:Y:S01]  /*2540*/  IMAD.X R4, RZ, RZ, R17, P0 ;  /* 0x000000ffff047224 */ /* 0x000fe200000e0611 */
[----:B------:R-:W1:Y:S03]  /*2550*/  LDCU.64 UR6, c[0x0][0x380] ;  /* 0x00007000ff0677ac */ /* 0x000e660008000a00 */
[----:B----4-:R-:W-:-:S02]  /*2560*/  IMAD R4, R4, UR10, RZ ;  /* 0x0000000a04047c24 */ /* 0x010fc4000f8e02ff */
[----:B------:R-:W-:Y:S01]  /*2570*/  IMAD.WIDE.U32 R12, R11, UR10, R12 ;  /* 0x0000000a0b0c7c25 */ /* 0x000fe2000f8e000c */
[----:B-----5:R-:W-:-:S03]  /*2580*/  ISETP.GE.AND P3, PT, R218, UR4, PT ;  /* 0x00000004da007c0c */ /* 0x020fc6000bf66270 */
[----:B------:R-:W-:Y:S01]  /*2590*/  IMAD R11, R11, UR11, R4 ;  /* 0x0000000b0b0b7c24 */ /* 0x000fe2000f8e0204 */
[----:B------:R-:W-:Y:S02]  /*25a0*/  ISETP.GE.AND P2, PT, R244, UR4, PT ;  /* 0x00000004f4007c0c */ /* 0x000fe4000bf46270 */
[----:B-1----:R-:W-:Y:S01]  /*25b0*/  LEA R10, P0, R12, UR6, 0x1 ;  /* 0x000000060c0a7c11 */ /* 0x002fe2000f8008ff */
[----:B------:R-:W-:Y:S01]  /*25c0*/  IMAD.IADD R11, R13, 0x1, R11 ;  /* 0x000000010d0b7824 */ /* 0x000fe200078e020b */
[----:B------:R-:W-:-:S04]  /*25d0*/  ISETP.GE.AND P1, PT, R242, UR4, PT ;  /* 0x00000004f2007c0c */ /* 0x000fc8000bf26270 */
[----:B------:R-:W-:Y:S02]  /*25e0*/  LEA.HI.X R11, R12, UR7, R11, 0x1, P0 ;  /* 0x000000070c0b7c11 */ /* 0x000fe400080f0c0b */
[----:B------:R-:W-:-:S03]  /*25f0*/  ISETP.GE.AND P0, PT, R240, UR4, PT ;  /* 0x00000004f0007c0c */ /* 0x000fc6000bf06270 */
        /* <DEDUP_REMOVED lines=20> */
.L_x_512:
[----:B------:R-:W-:Y:S05]  /*2740*/  BSYNC.RECONVERGENT B0 ;  /* 0x0000000000007941 */ /* 0x000fea0003800200 */
.L_x_511:
[----:B------:R-:W-:Y:S04]  /*2750*/  BSSY.RECONVERGENT B0, `(.L_x_513) ;  /* 0x0000021000007945 */ /* 0x000fe80003800200 */
[----:B------:R-:W-:Y:S05]  /*2760*/  @P6 BRA `(.L_x_514) ;  /* 0x00000000007c6947 */ /* 0x000fea0003800000 */
[----:B------:R-:W5:Y:S02]  /*2770*/  LDCU UR4, c[0x0][0x440] ;  /* 0x00008800ff0477ac */ /* 0x000f640008000800 */
[----:B-----5:R-:W-:Y:S02]  /*2780*/  ISETP.GE.AND P3, PT, R218, UR4, PT ;  /* 0x00000004da007c0c */ /* 0x020fe4000bf66270 */
[----:B------:R-:W-:Y:S02]  /*2790*/  ISETP.GE.AND P2, PT, R244, UR4, PT ;  /* 0x00000004f4007c0c */ /* 0x000fe4000bf46270 */
[----:B------:R-:W-:Y:S02]  /*27a0*/  ISETP.GE.AND P1, PT, R242, UR4, PT ;  /* 0x00000004f2007c0c */ /* 0x000fe4000bf26270 */
[----:B------:R-:W-:-:S07]  /*27b0*/  ISETP.GE.AND P0, PT, R240, UR4, PT ;  /* 0x00000004f0007c0c */ /* 0x000fce000bf06270 */
[--C-:B------:R-:W-:Y:S02]  /*27c0*/  @!P3 IMAD.MOV.U32 R229, RZ, RZ, R227.reuse ;  /* 0x000000ffffe5b224 */ /* 0x100fe400078e00e3 */
[----:B------:R-:W-:Y:S02]  /*27d0*/  @!P2 IMAD.MOV.U32 R12, RZ, RZ, R228 ;  /* 0x000000ffff0ca224 */ /* 0x000fe400078e00e4 */
[--C-:B------:R-:W-:Y:S01]  /*27e0*/  @!P2 IMAD.MOV.U32 R13, RZ, RZ, R227.reuse ;  /* 0x000000ffff0da224 */ /* 0x100fe200078e00e3 */
[----:B----4-:R-:W-:Y:S01]  /*27f0*/  @!P1 MOV R10, R228 ;  /* 0x000000e4000a9202 */ /* 0x010fe20000000f00 */
[----:B------:R-:W-:Y:S01]  /*2800*/  @!P1 IMAD.MOV.U32 R11, RZ, RZ, R227 ;  /* 0x000000ffff0b9224 */ /* 0x000fe200078e00e3 */
        /* <DEDUP_REMOVED lines=14> */
[----:B------:R1:W-:Y:S01]  /*28f0*/  @P1 STS.128 [R245+0xc000], RZ ;  /* 0x00c000fff5001388 */ /* 0x0003e20000000c00 */
[----:B----4-:R-:W-:-:S05]  /*2900*/  @!P0 MOV R229, R227 ;  /* 0x000000e300e58202 */ /* 0x010fca0000000f00 */
[----:B------:R-:W-:Y:S01]  /*2910*/  @!PT LDS RZ, [RZ] ;  /* 0x00000000fffff984 */ /* 0x000fe20000000800 */
[----:B------:R-:W-:Y:S01]  /*2920*/  @!PT LDS RZ, [RZ] ;  /* 0x00000000fffff984 */ /* 0x000fe20000000800 */
[----:B------:R-:W-:Y:S01]  /*2930*/  @!PT LDS RZ, [RZ] ;  /* 0x00000000fffff984 */ /* 0x000fe20000000800 */
[----:B------:R1:W-:Y:S04]  /*2940*/  @!P0 LDGSTS.E.BYPASS.LTC128B.128 [R245+0xe000], desc[UR16][R228.64+0x180] ;  /* 0x0e000180e4f58fae */ /* 0x0003e8000b981a10 */
[----:B------:R1:W-:Y:S02]  /*2950*/  @P0 STS.128 [R245+0xe000], RZ ;  /* 0x00e000fff5000388 */ /* 0x0003e40000000c00 */
.L_x_514:
[----:B------:R-:W-:Y:S05]  /*2960*/  BSYNC.RECONVERGENT B0 ;  /* 0x0000000000007941 */ /* 0x000fea0003800200 */
.L_x_513:
[----:B------:R-:W-:Y:S04]  /*2970*/  BSSY.RECONVERGENT B0, `(.L_x_515) ;  /* 0x000001d000007945 */ /* 0x000fe80003800200 */
[----:B------:R-:W-:Y:S05]  /*2980*/  @P5 BRA `(.L_x_516) ;  /* 0x00000000006c5947 */ /* 0x000fea0003800000 */
[----:B------:R-:W5:Y:S01]  /*2990*/  LDCU UR4, c[0x0][0x440] ;  /* 0x00008800ff0477ac */ /* 0x000f620008000800 */
[----:B-1--4-:R-:W-:-:S04]  /*29a0*/  LEA R10, P5, R87, R228, 0x1 ;  /* 0x000000e4570a7211 */ /* 0x012fc800078a08ff */
[----:B------:R-:W-:Y:S02]  /*29b0*/  LEA.HI.X R11, R87, R227, R88, 0x1, P5 ;  /* 0x000000e3570b7211 */ /* 0x000fe400028f0c58 */
[----:B-----5:R-:W-:Y:S02]  /*29c0*/  ISETP.GE.AND P3, PT, R218, UR4, PT ;  /* 0x00000004da007c0c */ /* 0x020fe4000bf66270 */
[----:B------:R-:W-:Y:S02]  /*29d0*/  ISETP.GE.AND P2, PT, R244, UR4, PT ;  /* 0x00000004f4007c0c */ /* 0x000fe4000bf46270 */
[----:B------:R-:W-:Y:S02]  /*29e0*/  ISETP.GE.AND P1, PT, R242, UR4, PT ;  /* 0x00000004f2007c0c */ /* 0x000fe4000bf26270 */
[----:B------:R-:W-:-:S07]  /*29f0*/  ISETP.GE.AND P0, PT, R240, UR4, PT ;  /* 0x00000004f0007c0c */ /* 0x000fce000bf06270 */
        /* <DEDUP_REMOVED lines=20> */
.L_x_516:
[----:B------:R-:W-:Y:S05]  /*2b40*/  BSYNC.RECONVERGENT B0 ;  /* 0x0000000000007941 */ /* 0x000fea0003800200 */
.L_x_515:
[----:B------:R-:W-:Y:S01]  /*2b50*/  BSSY.RECONVERGENT B0, `(.L_x_517) ;  /* 0x000001e000007945 */ /* 0x000fe20003800200 */
[----:B------:R-:W-:-:S03]  /*2b60*/  ISETP.GE.AND P0, PT, R5, R6, PT ;  /* 0x000000060500720c */ /* 0x000fc60003f06270 */
[----:B------:R-:W-:Y:S10]  /*2b70*/  @P4 BRA `(.L_x_518) ;  /* 0x00000000006c4947 */ /* 0x000ff40003800000 */
        /* <DEDUP_REMOVED lines=27> */
.L_x_518:
[----:B------:R-:W-:Y:S05]  /*2d30*/  BSYNC.RECONVERGENT B0 ;  /* 0x0000000000007941 */ /* 0x000fea0003800200 */
.L_x_517:
[----:B------:R-:W-:Y:S04]  /*2d40*/  BSSY.RECONVERGENT B0, `(.L_x_519) ;  /* 0x000001f000007945 */ /* 0x000fe80003800200 */
[----:B------:R-:W-:Y:S05]  /*2d50*/  @P0 BRA `(.L_x_520) ;  /* 0x0000000000740947 */ /* 0x000fea0003800000 */
[----:B------:R-:W5:Y:S01]  /*2d60*/  LDCU UR4, c[0x0][0x440] ;  /* 0x00008800ff0477ac */ /* 0x000f620008000800 */
[----:B-1----:R-:W-:Y:S02]  /*2d70*/  IMAD.MOV.U32 R229, RZ, RZ, R227 ;  /* 0x000000ffffe57224 */ /* 0x002fe400078e00e3 */
[----:B------:R-:W-:Y:S02]  /*2d80*/  IMAD R4, R167, 0x60, RZ ;  /* 0x00000060a7047824 */ /* 0x000fe400078e02ff */
[----:B----4-:R-:W-:-:S04]  /*2d90*/  IMAD.WIDE.U32 R10, R166, 0x60, R228 ;  /* 0x00000060a60a7825 */ /* 0x010fc800078e00e4 */
[----:B------:R-:W-:Y:S01]  /*2da0*/  IMAD.IADD R11, R11, 0x1, R4 ;  /* 0x000000010b0b7824 */ /* 0x000fe200078e0204 */
        /* <DEDUP_REMOVED lines=24> */
.L_x_520:
[----:B------:R-:W-:Y:S05]  /*2f30*/  BSYNC.RECONVERGENT B0 ;  /* 0x0000000000007941 */ /* 0x000fea0003800200 */
.L_x_519:
[----:B------:R-:W0:Y:S01]  /*2f40*/  LDGDEPBAR ;  /* 0x00000000000079af */ /* 0x000e220000000000 */
[--C-:B------:R-:W-:Y:S01]  /*2f50*/  SHF.R.U32.HI R221, RZ, 0x1, R219.reuse ;  /* 0x00000001ffdd7819 */ /* 0x100fe200000116db */
[C---:B------:R-:W-:Y:S01]  /*2f60*/  IMAD.SHL.U32 R217, R219.reuse, 0x20, RZ ;  /* 0x00000020dbd97824 */ /* 0x040fe200078e00ff */
[----:B------:R-:W-:Y:S01]  /*2f70*/  SHF.R.U32.HI R4, RZ, 0x2, R219 ;  /* 0x00000002ff047819 */ /* 0x000fe200000116db */
[----:B------:R-:W-:Y:S01]  /*2f80*/  IMAD.SHL.U32 R180, R219, 0x40, RZ ;  /* 0x00000040dbb47824 */ /* 0x000fe200078e00ff */
[----:B------:R-:W-:Y:S01]  /*2f90*/  LOP3.LUT R8, R221, 0x1f0, RZ, 0xc0, !PT ;  /* 0x000001f0dd087812 */ /* 0x000fe200078ec0ff */
[----:B------:R-:W-:Y:S01]  /*2fa0*/  BSSY.RECONVERGENT B0, `(.L_x_521) ;  /* 0x000002f000007945 */ /* 0x000fe20003800200 */
[----:B------:R-:W-:Y:S02]  /*2fb0*/  LOP3.LUT R4, R4, 0x7, RZ, 0xc0, !PT ;  /* 0x0000000704047812 */ /* 0x000fe400078ec0ff */
[----:B-1--4-:R-:W-:Y:S02]  /*2fc0*/  IADD3 R11, PT, PT, R8, 0x1, R3 ;  /* 0x00000001080b7810 */ /* 0x012fe40007ffe003 */
[----:B------:R-:W-:-:S02]  /*2fd0*/  LOP3.LUT R217, R217, 0x7c00, RZ, 0xc0, !PT ;  /* 0x00007c00d9d97812 */ /* 0x000fc400078ec0ff */
[----:B------:R-:W-:Y:S02]  /*2fe0*/  LOP3.LUT R3, R221, 0x8, RZ, 0xc0, !PT ;  /* 0x00000008dd037812 */ /* 0x000fe400078ec0ff */
[----:B------:R-:W-:Y:S02]  /*2ff0*/  LOP3.LUT R178, R218, 0x1c0, R180, 0xf8, !PT ;  /* 0x000001c0dab27812 */ /* 0x000fe400078ef8b4 */
[----:B------:R-:W-:Y:S02]  /*3000*/  IADD3 R2, PT, PT, -R2, R11, R4 ;  /* 0x0000000b02027210 */ /* 0x000fe40007ffe104 */
[----:B------:R-:W-:Y:S02]  /*3010*/  LOP3.LUT R4, R217, 0x200, R180, 0xf8, !PT ;  /* 0x00000200d9047812 */ /* 0x000fe400078ef8b4 */
[----:B------:R-:W-:Y:S02]  /*3020*/  LOP3.LUT R3, R178, R3, RZ, 0x3c, !PT ;  /* 0x00000003b2037212 */ /* 0x000fe400078e3cff */
[----:B------:R-:W-:Y:S01]  /*3030*/  IADD3 R2, PT, PT, R2, UR14, R89 ;  /* 0x0000000e02027c10 */ /* 0x000fe2000fffe059 */
[----:B------:R-:W-:-:S04]  /*3040*/  DEPBAR.LE SB0, 0x0 ;  /* 0x000080000000791a */ /* 0x000fc80000000000 */
[----:B------:R-:W-:Y:S06]  /*3050*/  BAR.SYNC.DEFER_BLOCKING 0x0 ;  /* 0x0000000000007b1d */ /* 0x000fec0000010000 */
[----:B------:R-:W-:Y:S05]  /*3060*/  @P6 BRA `(.L_x_522) ;  /* 0x0000000000786947 */ /* 0x000fea0003800000 */
[----:B------:R-:W1:Y:S02]  /*3070*/  LDCU UR4, c[0x0][0x440] ;  /* 0x00008800ff0477ac */ /* 0x000e640008000800 */
[----:B-1----:R-:W-:Y:S02]  /*3080*/  ISETP.GE.AND P2, PT, R244, UR4, PT ;  /* 0x00000004f4007c0c */ /* 0x002fe4000bf46270 */
[----:B------:R-:W-:Y:S02]  /*3090*/  ISETP.GE.AND P1, PT, R242, UR4, PT ;  /* 0x00000004f2007c0c */ /* 0x000fe4000bf26270 */
[----:B------:R-:W-:Y:S02]  /*30a0*/  ISETP.GE.AND P3, PT, R218, UR4, PT ;  /* 0x00000004da007c0c */ /* 0x000fe4000bf66270 */
[----:B------:R-:W-:-:S07]  /*30b0*/  ISETP.GE.AND P0, PT, R240, UR4, PT ;  /* 0x00000004f0007c0c */ /* 0x000fce000bf06270 */
[--C-:B------:R-:W-:Y:S02]  /*30c0*/  @!P2 IMAD.MOV.U32 R12, RZ, RZ, R230.reuse ;  /* 0x000000ffff0ca224 */ /* 0x100fe400078e00e6 */
[--C-:B------:R-:W-:Y:S02]  /*30d0*/  @!P2 IMAD.MOV.U32 R13, RZ, RZ, R231.reuse ;  /* 0x000000ffff0da224 */ /* 0x100fe400078e00e7 */
[----:B------:R-:W-:Y:S01]  /*30e0*/  @!P1 IMAD.MOV.U32 R10, RZ, RZ, R230 ;  /* 0x000000ffff0a9224 */ /* 0x000fe200078e00e6 */
[----:B------:R-:W-:Y:S01]  /*30f0*/  @!PT LDS RZ, [RZ] ;  /* 0x00000000fffff984 */ /* 0x000fe20000000800 */
[----:B------:R-:W-:Y:S01]  /*3100*/  @!PT LDS RZ, [RZ] ;  /* 0x00000000fffff984 */ /* 0x000fe20000000800 */
[----:B------:R-:W-:Y:S01]  /*3110*/  @!PT LDS RZ, [RZ] ;  /* 0x00000000fffff984 */ /* 0x000fe20000000800 */
[----:B------:R1:W-:Y:S01]  /*3120*/  @!P3 LDGSTS.E.BYPASS.LTC128B.128 [R245+0x10000], desc[UR16][R230.64] ;  /* 0x10000000e6f5bfae */ /* 0x0003e2000b981a10 */
[----:B------:R-:W-:-:S03]  /*3130*/  @!P1 IMAD.MOV.U32 R11, RZ, RZ, R231 ;  /* 0x000000ffff0b9224 */ /* 0x000fc600078e00e7 */
        /* <DEDUP_REMOVED lines=16> */
[----:B------:R-:W-:Y:S05]  /*3240*/  BRA `(.L_x_523) ;  /* 0x0000000000107947 */ /* 0x000fea0003800000 */
.L_x_522:
[----:B------:R4:W-:Y:S04]  /*3250*/  STS.128 [R245+0x10000], RZ ;  /* 0x010000fff5007388 */ /* 0x0009e80000000c00 */
[----:B------:R4:W-:Y:S04]  /*3260*/  STS.128 [R245+0x12000], RZ ;  /* 0x012000fff5007388 */ /* 0x0009e80000000c00 */
[----:B------:R4:W-:Y:S04]  /*3270*/  STS.128 [R245+0x14000], RZ ;  /* 0x014000fff5007388 */ /* 0x0009e80000000c00 */
[----:B------:R4:W-:Y:S02]  /*3280*/  STS.128 [R245+0x16000], RZ ;  /* 0x016000fff5007388 */ /* 0x0009e40000000c00 */
.L_x_523:
[----:B------:R-:W-:Y:S05]  /*3290*/  BSYNC.RECONVERGENT B0 ;  /* 0x0000000000007941 */ /* 0x000fea0003800200 */
.L_x_521:
[-C--:B------:R-:W-:Y:S01]  /*32a0*/  ISETP.GE.AND P0, PT, R9, R6.reuse, PT ;  /* 0x000000060900720c */ /* 0x080fe20003f06270 */
[----:B------:R-:W-:Y:S01]  /*32b0*/  IMAD.IADD R4, R3, 0x1, R4 ;  /* 0x0000000103047824 */ /* 0x000fe200078e0204 */
[----:B------:R-:W-:Y:S01]  /*32c0*/  LOP3.LUT R9, R219, 0x8, RZ, 0xc0, !PT ;  /* 0x00000008db097812 */ /* 0x000fe200078ec0ff */
[----:B------:R-:W-:Y:S01]  /*32d0*/  BSSY.RECONVERGENT B0, `(.L_x_524) ;  /* 0x0000029000007945 */ /* 0x000fe20003800200 */
[----:B------:R-:W-:Y:S02]  /*32e0*/  LOP3.LUT R224, R180, 0x400, RZ, 0xc0, !PT ;  /* 0x00000400b4e07812 */ /* 0x000fe400078ec0ff */
[----:B------:R-:W-:Y:S02]  /*32f0*/  LOP3.LUT R9, R178, R9, RZ, 0x3c, !PT ;  /* 0x00000009b2097212 */ /* 0x000fe400078e3cff */
[-C--:B------:R-:W-:Y:S02]  /*3300*/  ISETP.GE.AND P6, PT, R7, R6.reuse, PT ;  /* 0x000000060700720c */ /* 0x080fe40003fc6270 */
[----:B------:R-:W-:Y:S01]  /*3310*/  ISETP.GE.AND P5, PT, R5, R6, PT ;  /* 0x000000060500720c */ /* 0x000fe20003fa6270 */
[----:B------:R-:W-:Y:S01]  /*3320*/  IMAD R224, R9, 0x2, R224 ;  /* 0x0000000209e07824 */ /* 0x000fe200078e02e0 */
[----:B------:R-:W-:Y:S01]  /*3330*/  LEA R96, R4, UR5, 0x1 ;  /* 0x0000000504607c11 */ /* 0x000fe2000f8e08ff */
[----:B------:R1:W-:Y:S04]  /*3340*/  @P0 STS.128 [R245+0x10800], RZ ;  /* 0x010800fff5000388 */ /* 0x0003e80000000c00 */
[----:B------:R1:W-:Y:S04]  /*3350*/  @P0 STS.128 [R245+0x12800], RZ ;  /* 0x012800fff5000388 */ /* 0x0003e80000000c00 */
[----:B------:R1:W-:Y:S04]  /*3360*/  @P0 STS.128 [R245+0x14800], RZ ;  /* 0x014800fff5000388 */ /* 0x0003e80000000c00 */
[----:B------:R1:W-:Y:S01]  /*3370*/  @P0 STS.128 [R245+0x16800], RZ ;  /* 0x016800fff5000388 */ /* 0x0003e20000000c00 */
[----:B------:R-:W-:Y:S05]  /*3380*/  @P0 BRA `(.L_x_525) ;  /* 0x0000000000740947 */ /* 0x000fea0003800000 */
[----:B------:R-:W5:Y:S01]  /*3390*/  LDCU UR4, c[0x0][0x440] ;  /* 0x00008800ff0477ac */ /* 0x000f620008000800 */
[C---:B------:R-:W-:Y:S01]  /*33a0*/  IMAD.SHL.U32 R5, R176.reuse, 0x10, RZ ;  /* 0x00000010b0057824 */ /* 0x040fe200078e00ff */
[----:B------:R-:W-:-:S04]  /*33b0*/  SHF.L.U64.HI R4, R176, 0x4, R177 ;  /* 0x00000004b0047819 */ /* 0x000fc800000102b1 */
[----:B------:R-:W-:-:S04]  /*33c0*/  LEA R6, P4, R5, R230, 0x1 ;  /* 0x000000e605067211 */ /* 0x000fc800078808ff */
        /* <DEDUP_REMOVED lines=25> */
.L_x_525:
[----:B------:R-:W-:Y:S05]  /*3560*/  BSYNC.RECONVERGENT B0 ;  /* 0x0000000000007941 */ /* 0x000fea0003800200 */
.L_x_524:
[----:B------:R1:W-:Y:S01]  /*3570*/  @P6 STS.128 [R245+0x11000], RZ ;  /* 0x011000fff5006388 */ /* 0x0003e20000000c00 */
[----:B------:R-:W-:Y:S03]  /*3580*/  BSSY.RECONVERGENT B0, `(.L_x_526) ;  /* 0x0000020000007945 */ /* 0x000fe60003800200 */
[----:B------:R1:W-:Y:S04]  /*3590*/  @P6 STS.128 [R245+0x13000], RZ ;  /* 0x013000fff5006388 */ /* 0x0003e80000000c00 */
[----:B------:R1:W-:Y:S04]  /*35a0*/  @P6 STS.128 [R245+0x15000], RZ ;  /* 0x015000fff5006388 */ /* 0x0003e80000000c00 */
[----:B------:R1:W-:Y:S01]  /*35b0*/  @P6 STS.128 [R245+0x17000], RZ ;  /* 0x017000fff5006388 */ /* 0x0003e20000000c00 */
[----:B------:R-:W-:Y:S05]  /*35c0*/  @P6 BRA `(.L_x_527) ;  /* 0x00000000006c6947 */ /* 0x000fea0003800000 */
[----:B------:R-:W5:Y:S01]  /*35d0*/  LDCU UR4, c[0x0][0x440] ;  /* 0x00008800ff0477ac */ /* 0x000f620008000800 */
        /* <DEDUP_REMOVED lines=26> */
.L_x_527:
[----:B------:R-:W-:Y:S05]  /*3780*/  BSYNC.RECONVERGENT B0 ;  /* 0x0000000000007941 */ /* 0x000fea0003800200 */
.L_x_526:
[----:B------:R1:W-:Y:S01]  /*3790*/  @P5 STS.128 [R245+0x11800], RZ ;  /* 0x011800fff5005388 */ /* 0x0003e20000000c00 */
[----:B------:R-:W-:Y:S03]  /*37a0*/  BSSY.RECONVERGENT B0, `(.L_x_528) ;  /* 0x0000021000007945 */ /* 0x000fe60003800200 */
[----:B------:R1:W-:Y:S04]  /*37b0*/  @P5 STS.128 [R245+0x13800], RZ ;  /* 0x013800fff5005388 */ /* 0x0003e80000000c00 */
[----:B------:R1:W-:Y:S04]  /*37c0*/  @P5 STS.128 [R245+0x15800], RZ ;  /* 0x015800fff5005388 */ /* 0x0003e80000000c00 */
[----:B------:R1:W-:Y:S01]  /*37d0*/  @P5 STS.128 [R245+0x17800], RZ ;  /* 0x017800fff5005388 */ /* 0x0003e20000000c00 */
[----:B------:R-:W-:Y:S05]  /*37e0*/  @P5 BRA `(.L_x_529) ;  /* 0x0000000000705947 */ /* 0x000fea0003800000 */
[----:B------:R-:W5:Y:S01]  /*37f0*/  LDCU UR4, c[0x0][0x440] ;  /* 0x00008800ff0477ac */ /* 0x000f620008000800 */
[----:B-1----:R-:W-:Y:S02]  /*3800*/  IMAD R4, R177, 0x60, RZ ;  /* 0x00000060b1047824 */ /* 0x002fe400078e02ff */
[----:B------:R-:W-:-:S04]  /*3810*/  IMAD.WIDE.U32 R6, R176, 0x60, R230 ;  /* 0x00000060b0067825 */ /* 0x000fc800078e00e6 */
        /* <DEDUP_REMOVED lines=25> */
.L_x_529:
[----:B------:R-:W-:Y:S05]  /*39b0*/  BSYNC.RECONVERGENT B0 ;  /* 0x0000000000007941 */ /* 0x000fea0003800200 */
.L_x_528:
[----:B------:R-:W-:Y:S01]  /*39c0*/  LDSM.16.M88.4 R36, [R96] ;  /* 0x000000006024783b */ /* 0x000fe20000000200 */
[----:B------:R-:W-:Y:S01]  /*39d0*/  IMAD.MOV.U32 R85, RZ, RZ, 0x20 ;  /* 0x00000020ff557424 */ /* 0x000fe200078e00ff */
[C---:B------:R-:W-:Y:S01]  /*39e0*/  LOP3.LUT P1, RZ, R219.reuse, 0x2, RZ, 0xc0, !PT ;  /* 0x00000002dbff7812 */ /* 0x040fe2000782c0ff */
[----:B------:R-:W-:Y:S01]  /*39f0*/  VIADD R92, R224, UR5 ;  /* 0x00000005e05c7c36 */ /* 0x000fe20008000000 */
[----:B------:R-:W2:Y:S01]  /*3a00*/  LDSM.16.M88.4 R60, [R224+UR5+0x8000] ;  /* 0x00800005e03c783b */ /* 0x000ea20008000200 */
[----:B------:R-:W-:Y:S02]  /*3a10*/  LOP3.LUT P0, RZ, R219, 0x4, RZ, 0xc0, !PT ;  /* 0x00000004dbff7812 */ /* 0x000fe4000780c0ff */
[----:B------:R-:W-:Y:S01]  /*3a20*/  SEL R85, R85, 0xffffffe0, !P1 ;  /* 0xffffffe055557807 */ /* 0x000fe20004800000 */
[----:B------:R-:W5:Y:S01]  /*3a30*/  LDSM.16.M88.4 R52, [R224+UR5+0x8800] ;  /* 0x00880005e034783b */ /* 0x000f620008000200 */
[----:B------:R-:W-:Y:S02]  /*3a40*/  MOV R185, 0x40 ;  /* 0x0000004000b97802 */ /* 0x000fe40000000f00 */
[----:B------:R-:W-:Y:S01]  /*3a50*/  ISETP.NE.AND P6, PT, R0, 0x1, PT ;  /* 0x000000010000780c */ /* 0x000fe20003fc5270 */
[--C-:B------:R-:W-:Y:S01]  /*3a60*/  IMAD.IADD R95, R96, 0x1, R85.reuse ;  /* 0x00000001605f7824 */ /* 0x100fe200078e0255 */
[----:B------:R-:W4:Y:S01]  /*3a70*/  LDSM.16.M88.4 R44, [R224+UR5+0x9000] ;  /* 0x00900005e02c783b */ /* 0x000f220008000200 */
[----:B------:R-:W-:Y:S01]  /*3a80*/  IMAD.IADD R91, R92, 0x1, R85 ;  /* 0x000000015c5b7824 */ /* 0x000fe200078e0255 */
[----:B------:R-:W-:-:S02]  /*3a90*/  SEL R185, R185, 0xffffffc0, !P0 ;  /* 0xffffffc0b9b97807 */ /* 0x000fc40004000000 */
[----:B------:R-:W4:Y:S01]  /*3aa0*/  LDSM.16.M88.4 R28, [R224+UR5+0x9800] ;  /* 0x00980005e01c783b */ /* 0x000f220008000200 */
[----:B------:R-:W-:Y:S02]  /*3ab0*/  VIMNMX R165, PT, PT, R2, R89, PT ;  /* 0x0000005902a57248 */ /* 0x000fe40003fe0100 */
[--C-:B------:R-:W-:Y:S01]  /*3ac0*/  IMAD.IADD R94, R96, 0x1, R185.reuse ;  /* 0x00000001605e7824 */ /* 0x100fe200078e02b9 */
[----:B------:R-:W-:Y:S01]  /*3ad0*/  LDSM.16.M88.4 R64, [R95] ;  /* 0x000000005f40783b */ /* 0x000fe20000000200 */
[----:B------:R-:W-:Y:S01]  /*3ae0*/  IMAD.IADD R92, R92, 0x1, R185 ;  /* 0x000000015c5c7824 */ /* 0x000fe200078e02b9 */
[----:B------:R-:W-:Y:S02]  /*3af0*/  VIADDMNMX R2, R2, 0x8, R89, PT ;  /* 0x0000000802027846 */ /* 0x000fe40003800159 */
[----:B------:R-:W4:Y:S01]  /*3b00*/  LDSM.16.M88.4 R16, [R91+0x8000] ;  /* 0x008000005b10783b */ /* 0x000f220000000200 */
[C---:B------:R-:W-:Y:S01]  /*3b10*/  IADD3 R93, PT, PT, R85.reuse, R94, RZ ;  /* 0x0000005e555d7210 */ /* 0x040fe20007ffe0ff */
[----:B------:R-:W-:-:S02]  /*3b20*/  IMAD.IADD R90, R85, 0x1, R92 ;  /* 0x00000001555a7824 */ /* 0x000fc400078e025c */
[----:B-1----:R-:W1:Y:S04]  /*3b30*/  LDSM.16.M88.4 R4, [R91+0x8800] ;  /* 0x008800005b04783b */ /* 0x002e680000000200 */
[----:B------:R-:W-:Y:S04]  /*3b40*/  LDSM.16.M88.4 R20, [R94] ;  /* 0x000000005e14783b */ /* 0x000fe80000000200 */
[----:B------:R-:W1:Y:S04]  /*3b50*/  LDSM.16.M88.4 R24, [R92+0x8000] ;  /* 0x008000005c18783b */ /* 0x000e680000000200 */
[----:B------:R-:W1:Y:S01]  /*3b60*/  LDSM.16.M88.4 R8, [R92+0x8800] ;  /* 0x008800005c08783b */ /* 0x000e620000000200 */
[C---:B--23--:R-:W-:Y:S03]  /*3b70*/  HMMA.16816.F32 R12, R36.reuse, R60, RZ ;  /* 0x0000003c240c723c */ /* 0x04cfe600000018ff */
[----:B------:R-:W2:Y:S04]  /*3b80*/  LDSM.16.M88.4 R76, [R91+0x9000] ;  /* 0x009000005b4c783b */ /* 0x000ea80000000200 */
[----:B------:R-:W3:Y:S01]  /*3b90*/  LDSM.16.M88.4 R72, [R91+0x9800] ;  /* 0x009800005b48783b */ /* 0x000ee20000000200 */
[C---:B-----5:R-:W-:Y:S03]  /*3ba0*/  HMMA.16816.F32 R56, R36.reuse, R52, RZ ;  /* 0x000000342438723c */ /* 0x060fe600000018ff */
[----:B------:R-:W5:Y:S04]  /*3bb0*/  LDSM.16.M88.4 R32, [R92+0x9000] ;  /* 0x009000005c20783b */ /* 0x000f680000000200 */
[----:B------:R-:W-:Y:S01]  /*3bc0*/  LDSM.16.M88.4 R68, [R93] ;  /* 0x000000005d44783b */ /* 0x000fe20000000200 */
[C---:B------:R-:W-:Y:S03]  /*3bd0*/  HMMA.16816.F32 R60, R36.reuse, R62, RZ ;  /* 0x0000003e243c723c */ /* 0x040fe600000018ff */
[----:B------:R-:W-:Y:S04]  /*3be0*/  LDSM.16.M88.4 R80, [R92+0xc000] ;  /* 0x00c000005c50783b */ /* 0x000fe80000000200 */
[----:B------:R-:W0:Y:S01]  /*3bf0*/  LDGDEPBAR ;  /* 0x00000000000079af */ /* 0x000e220000000000 */
[C---:B------:R-:W-:Y:S08]  /*3c00*/  HMMA.16816.F32 R52, R36.reuse, R54, RZ ;  /* 0x000000362434723c */ /* 0x040ff000000018ff */
[C---:B----4-:R-:W-:Y:S08]  /*3c10*/  HMMA.16816.F32 R48, R36.reuse, R44, RZ ;  /* 0x0000002c2430723c */ /* 0x050ff000000018ff */
[C---:B------:R-:W-:Y:S08]  /*3c20*/  HMMA.16816.F32 R44, R36.reuse, R46, RZ ;  /* 0x0000002e242c723c */ /* 0x040ff000000018ff */
[C---:B------:R-:W-:Y:S08]  /*3c30*/  HMMA.16816.F32 R40, R36.reuse, R28, RZ ;  /* 0x0000001c2428723c */ /* 0x040ff000000018ff */
[----:B------:R-:W-:Y:S01]  /*3c40*/  HMMA.16816.F32 R36, R36, R30, RZ ;  /* 0x0000001e2424723c */ /* 0x000fe200000018ff */
[----:B------:R-:W4:Y:S07]  /*3c50*/  LDSM.16.M88.4 R28, [R92+0x9800] ;  /* 0x009800005c1c783b */ /* 0x000f2e0000000200 */
[C---:B------:R-:W-:Y:S08]  /*3c60*/  HMMA.16816.F32 R12, R64.reuse, R16, R12 ;  /* 0x00000010400c723c */ /* 0x040ff0000000180c */
[C---:B------:R-:W-:Y:S01]  /*3c70*/  HMMA.16816.F32 R60, R64.reuse, R18, R60 ;  /* 0x00000012403c723c */ /* 0x040fe2000000183c */
[----:B------:R-:W-:Y:S07]  /*3c80*/  LDSM.16.M88.4 R16, [R90+0x8800] ;  /* 0x008800005a10783b */ /* 0x000fee0000000200 */
[C---:B-1----:R-:W-:Y:S08]  /*3c90*/  HMMA.16816.F32 R56, R64.reuse, R4, R56 ;  /* 0x000000044038723c */ /* 0x042ff00000001838 */
[----:B------:R-:W-:Y:S01]  /*3ca0*/  HMMA.16816.F32 R52, R64, R6, R52 ;  /* 0x000000064034723c */ /* 0x000fe20000001834 */
[----:B------:R-:W1:Y:S07]  /*3cb0*/  LDSM.16.M88.4 R4, [R90+0x8000] ;  /* 0x008000005a04783b */ /* 0x000e6e0000000200 */
[C---:B------:R-:W-:Y:S08]  /*3cc0*/  HMMA.16816.F32 R12, R20.reuse, R24, R12 ;  /* 0x00000018140c723c */ /* 0x040ff0000000180c */
[C---:B------:R-:W-:Y:S01]  /*3cd0*/  HMMA.16816.F32 R60, R20.reuse, R26, R60 ;  /* 0x0000001a143c723c */ /* 0x040fe2000000183c */
[----:B------:R-:W-:Y:S07]  /*3ce0*/  LDSM.16.M88.4 R24, [R96+0x2000] ;  /* 0x002000006018783b */ /* 0x000fee0000000200 */
[C---:B------:R-:W-:Y:S08]  /*3cf0*/  HMMA.16816.F32 R56, R20.reuse, R8, R56 ;  /* 0x000000081438723c */ /* 0x040ff00000001838 */
[----:B------:R-:W-:Y:S01]  /*3d00*/  HMMA.16816.F32 R52, R20, R10, R52 ;  /* 0x0000000a1434723c */ /* 0x000fe20000001834 */
[----:B------:R-:W1:Y:S07]  /*3d10*/  LDSM.16.M88.4 R8, [R224+UR5+0xa000] ;  /* 0x00a00005e008783b */ /* 0x000e6e0008000200 */
[C---:B--2---:R-:W-:Y:S08]  /*3d20*/  HMMA.16816.F32 R48, R64.reuse, R76, R48 ;  /* 0x0000004c4030723c */ /* 0x044ff00000001830 */
[C---:B------:R-:W-:Y:S01]  /*3d30*/  HMMA.16816.F32 R44, R64.reuse, R78, R44 ;  /* 0x0000004e402c723c */ /* 0x040fe2000000182c */
[----:B------:R-:W2:Y:S07]  /*3d40*/  LDSM.16.M88.4 R76, [R90+0x9000] ;  /* 0x009000005a4c783b */ /* 0x000eae0000000200 */
[C---:B---3--:R-:W-:Y:S08]  /*3d50*/  HMMA.16816.F32 R40, R64.reuse, R72, R40 ;  /* 0x000000484028723c */ /* 0x048ff00000001828 */
[----:B------:R-:W-:Y:S01]  /*3d60*/  HMMA.16816.F32 R36, R64, R74, R36 ;  /* 0x0000004a4024723c */ /* 0x000fe20000001824 */
[----:B------:R-:W3:Y:S04]  /*3d70*/  LDSM.16.M88.4 R72, [R90+0x9800] ;  /* 0x009800005a48783b */ /* 0x000ee80000000200 */
[----:B------:R-:W3:Y:S03]  /*3d80*/  LDSM.16.M88.4 R64, [R224+UR5+0xa800] ;  /* 0x00a80005e040783b */ /* 0x000ee60008000200 */
[C---:B-----5:R-:W-:Y:S08]  /*3d90*/  HMMA.16816.F32 R48, R20.reuse, R32, R48 ;  /* 0x000000201430723c */ /* 0x060ff00000001830 */
[C---:B------:R-:W-:Y:S01]  /*3da0*/  HMMA.16816.F32 R44, R20.reuse, R34, R44 ;  /* 0x00000022142c723c */ /* 0x040fe2000000182c */
[----:B------:R-:W5:Y:S07]  /*3db0*/  LDSM.16.M88.4 R32, [R224+UR5+0xb000] ;  /* 0x00b00005e020783b */ /* 0x000f6e0008000200 */
[C---:B----4-:R-:W-:Y:S08]  /*3dc0*/  HMMA.16816.F32 R40, R20.reuse, R28, R40 ;  /* 0x0000001c1428723c */ /* 0x050ff00000001828 */
[----:B------:R-:W-:Y:S01]  /*3dd0*/  HMMA.16816.F32 R36, R20, R30, R36 ;  /* 0x0000001e1424723c */ /* 0x000fe20000001824 */
[----:B------:R-:W4:Y:S04]  /*3de0*/  LDSM.16.M88.4 R28, [R224+UR5+0xb800] ;  /* 0x00b80005e01c783b */ /* 0x000f280008000200 */
[----:B------:R-:W-:Y:S03]  /*3df0*/  LDSM.16.M88.4 R20, [R91+0xa000] ;  /* 0x00a000005b14783b */ /* 0x000fe60000000200 */
[C---:B-1----:R-:W-:Y:S08]  /*3e00*/  HMMA.16816.F32 R12, R68.reuse, R4, R12 ;  /* 0x00000004440c723c */ /* 0x042ff0000000180c */
[C---:B------:R-:W-:Y:S01]  /*3e10*/  HMMA.16816.F32 R60, R68.reuse, R6, R60 ;  /* 0x00000006443c723c */ /* 0x040fe2000000183c */
[----:B------:R-:W1:Y:S07]  /*3e20*/  LDSM.16.M88.4 R4, [R95+0x2000] ;  /* 0x002000005f04783b */ /* 0x000e6e0000000200 */
[C---:B------:R-:W-:Y:S08]  /*3e30*/  HMMA.16816.F32 R56, R68.reuse, R16, R56 ;  /* 0x000000104438723c */ /* 0x040ff00000001838 */
[----:B------:R-:W-:Y:S01]  /*3e40*/  HMMA.16816.F32 R52, R68, R18, R52 ;  /* 0x000000124434723c */ /* 0x000fe20000001834 */
[----:B------:R-:W1:Y:S07]  /*3e50*/  LDSM.16.M88.4 R16, [R91+0xa800] ;  /* 0x00a800005b10783b */ /* 0x000e6e0000000200 */
[C---:B------:R-:W-:Y:S08]  /*3e60*/  HMMA.16816.F32 R12, R24.reuse, R8, R12 ;  /* 0x00000008180c723c */ /* 0x040ff0000000180c */
[----:B------:R-:W-:Y:S01]  /*3e70*/  HMMA.16816.F32 R60, R24, R10, R60 ;  /* 0x0000000a183c723c */ /* 0x000fe2000000183c */
[----:B------:R-:W1:Y:S07]  /*3e80*/  LDSM.16.M88.4 R8, [R91+0xb000] ;  /* 0x00b000005b08783b */ /* 0x000e6e0000000200 */
[C---:B--2---:R-:W-:Y:S08]  /*3e90*/  HMMA.16816.F32 R48, R68.reuse, R76, R48 ;  /* 0x0000004c4430723c */ /* 0x044ff00000001830 */
[C---:B------:R-:W-:Y:S01]  /*3ea0*/  HMMA.16816.F32 R44, R68.reuse, R78, R44 ;  /* 0x0000004e442c723c */ /* 0x040fe2000000182c */
[----:B------:R-:W-:Y:S07]  /*3eb0*/  LDSM.16.M88.4 R76, [R94+0x4000] ;  /* 0x004000005e4c783b */ /* 0x000fee0000000200 */
[C---:B---3--:R-:W-:Y:S08]  /*3ec0*/  HMMA.16816.F32 R40, R68.reuse, R72, R40 ;  /* 0x000000484428723c */ /* 0x048ff00000001828 */
[----:B------:R-:W-:Y:S01]  /*3ed0*/  HMMA.16816.F32 R36, R68, R74, R36 ;  /* 0x0000004a4424723c */ /* 0x000fe20000001824 */
[----:B------:R-:W2:Y:S04]  /*3ee0*/  LDSM.16.M88.4 R68, [R91+0xb800] ;  /* 0x00b800005b44783b */ /* 0x000ea80000000200 */
[----:B------:R-:W-:Y:S03]  /*3ef0*/  LDSM.16.M88.4 R72, [R90+0xb000] ;  /* 0x00b000005a48783b */ /* 0x000fe60000000200 */
[C---:B------:R-:W-:Y:S08]  /*3f00*/  HMMA.16816.F32 R56, R24.reuse, R64, R56 ;  /* 0x000000401838723c */ /* 0x040ff00000001838 */
[C---:B------:R-:W-:Y:S01]  /*3f10*/  HMMA.16816.F32 R52, R24.reuse, R66, R52 ;  /* 0x000000421834723c */ /* 0x040fe20000001834 */
[----:B------:R-:W-:Y:S07]  /*3f20*/  LDSM.16.M88.4 R64, [R92+0xa000] ;  /* 0x00a000005c40783b */ /* 0x000fee0000000200 */
[C---:B-----5:R-:W-:Y:S08]  /*3f30*/  HMMA.16816.F32 R48, R24.reuse, R32, R48 ;  /* 0x000000201830723c */ /* 0x060ff00000001830 */
[C---:B------:R-:W-:Y:S01]  /*3f40*/  HMMA.16816.F32 R44, R24.reuse, R34, R44 ;  /* 0x00000022182c723c */ /* 0x040fe2000000182c */
[----:B------:R-:W-:Y:S07]  /*3f50*/  LDSM.16.M88.4 R32, [R92+0xa800] ;  /* 0x00a800005c20783b */ /* 0x000fee0000000200 */
[C---:B----4-:R-:W-:Y:S08]  /*3f60*/  HMMA.16816.F32 R40, R24.reuse, R28, R40 ;  /* 0x0000001c1828723c */ /* 0x050ff00000001828 */
[----:B------:R-:W-:Y:S01]  /*3f70*/  HMMA.16816.F32 R36, R24, R30, R36 ;  /* 0x0000001e1824723c */ /* 0x000fe20000001824 */
[----:B------:R-:W-:Y:S04]  /*3f80*/  LDSM.16.M88.4 R28, [R92+0xb000] ;  /* 0x00b000005c1c783b */ /* 0x000fe80000000200 */
[----:B------:R-:W-:Y:S03]  /*3f90*/  LDSM.16.M88.4 R24, [R92+0xb800] ;  /* 0x00b800005c18783b */ /* 0x000fe60000000200 */
[C---:B-1----:R-:W-:Y:S08]  /*3fa0*/  HMMA.16816.F32 R12, R4.reuse, R20, R12 ;  /* 0x00000014040c723c */ /* 0x042ff0000000180c */
[C---:B------:R-:W-:Y:S01]  /*3fb0*/  HMMA.16816.F32 R60, R4.reuse, R22, R60 ;  /* 0x00000016043c723c */ /* 0x040fe2000000183c */
[----:B------:R-:W1:Y:S07]  /*3fc0*/  LDSM.16.M88.4 R20, [R94+0x2000] ;  /* 0x002000005e14783b */ /* 0x000e6e0000000200 */
[C---:B------:R-:W-:Y:S08]  /*3fd0*/  HMMA.16816.F32 R56, R4.reuse, R16, R56 ;  /* 0x000000100438723c */ /* 0x040ff00000001838 */
[C---:B------:R-:W-:Y:S01]  /*3fe0*/  HMMA.16816.F32 R52, R4.reuse, R18, R52 ;  /* 0x000000120434723c */ /* 0x040fe20000001834 */
[----:B------:R-:W-:Y:S07]  /*3ff0*/  LDSM.16.M88.4 R16, [R93+0x2000] ;  /* 0x002000005d10783b */ /* 0x000fee0000000200 */
[C---:B------:R-:W-:Y:S08]  /*4000*/  HMMA.16816.F32 R48, R4.reuse, R8, R48 ;  /* 0x000000080430723c */ /* 0x040ff00000001830 */
[C---:B------:R-:W-:Y:S01]  /*4010*/  HMMA.16816.F32 R44, R4.reuse, R10, R44 ;  /* 0x0000000a042c723c */ /* 0x040fe2000000182c */
[----:B------:R-:W3:Y:S07]  /*4020*/  LDSM.16.M88.4 R8, [R90+0xa000] ;  /* 0x00a000005a08783b */ /* 0x000eee0000000200 */
[C---:B--2---:R-:W-:Y:S08]  /*4030*/  HMMA.16816.F32 R40, R4.reuse, R68, R40 ;  /* 0x000000440428723c */ /* 0x044ff00000001828 */
[----:B------:R-:W-:Y:S01]  /*4040*/  HMMA.16816.F32 R36, R4, R70, R36 ;  /* 0x000000460424723c */ /* 0x000fe20000001824 */
[----:B------:R-:W2:Y:S04]  /*4050*/  LDSM.16.M88.4 R4, [R90+0xa800] ;  /* 0x00a800005a04783b */ /* 0x000ea80000000200 */
[----:B------:R-:W-:Y:S03]  /*4060*/  LDSM.16.M88.4 R68, [R224+UR5+0xc000] ;  /* 0x00c00005e044783b */ /* 0x000fe60008000200 */
[C---:B-1----:R-:W-:Y:S08]  /*4070*/  HMMA.16816.F32 R12, R20.reuse, R64, R12 ;  /* 0x00000040140c723c */ /* 0x042ff0000000180c */
[C---:B------:R-:W-:Y:S01]  /*4080*/  HMMA.16816.F32 R60, R20.reuse, R66, R60 ;  /* 0x00000042143c723c */ /* 0x040fe2000000183c */
[----:B------:R-:W-:Y:S07]  /*4090*/  LDSM.16.M88.4 R64, [R224+UR5+0xc800] ;  /* 0x00c80005e040783b */ /* 0x000fee0008000200 */
[C---:B------:R-:W-:Y:S08]  /*40a0*/  HMMA.16816.F32 R56, R20.reuse, R32, R56 ;  /* 0x000000201438723c */ /* 0x040ff00000001838 */
[C---:B------:R-:W-:Y:S01]  /*40b0*/  HMMA.16816.F32 R52, R20.reuse, R34, R52 ;  /* 0x000000221434723c */ /* 0x040fe20000001834 */
[----:B------:R-:W-:Y:S07]  /*40c0*/  LDSM.16.M88.4 R32, [R224+UR5+0xd000] ;  /* 0x00d00005e020783b */ /* 0x000fee0008000200 */
[C---:B------:R-:W-:Y:S08]  /*40d0*/  HMMA.16816.F32 R48, R20.reuse, R28, R48 ;  /* 0x0000001c1430723c */ /* 0x040ff00000001830 */
[C---:B------:R-:W-:Y:S01]  /*40e0*/  HMMA.16816.F32 R44, R20.reuse, R30, R44 ;  /* 0x0000001e142c723c */ /* 0x040fe2000000182c */
[----:B------:R-:W-:Y:S07]  /*40f0*/  LDSM.16.M88.4 R28, [R224+UR5+0xd800] ;  /* 0x00d80005e01c783b */ /* 0x000fee0008000200 */
[C---:B------:R-:W-:Y:S08]  /*4100*/  HMMA.16816.F32 R40, R20.reuse, R24, R40 ;  /* 0x000000181428723c */ /* 0x040ff00000001828 */
[----:B------:R-:W-:Y:S01]  /*4110*/  HMMA.16816.F32 R36, R20, R26, R36 ;  /* 0x0000001a1424723c */ /* 0x000fe20000001824 */
[----:B------:R-:W1:Y:S04]  /*4120*/  LDSM.16.M88.4 R20, [R90+0xb800] ;  /* 0x00b800005a14783b */ /* 0x000e680000000200 */
[----:B------:R-:W-:Y:S03]  /*4130*/  LDSM.16.M88.4 R24, [R91+0xc000] ;  /* 0x00c000005b18783b */ /* 0x000fe60000000200 */
[C---:B---3--:R-:W-:Y:S08]  /*4140*/  HMMA.16816.F32 R12, R16.reuse, R8, R12 ;  /* 0x00000008100c723c */ /* 0x048ff0000000180c */
[C---:B------:R-:W-:Y:S01]  /*4150*/  HMMA.16816.F32 R60, R16.reuse, R10, R60 ;  /* 0x0000000a103c723c */ /* 0x040fe2000000183c */
[----:B------:R-:W3:Y:S07]  /*4160*/  LDSM.16.M88.4 R8, [R96+0x4000] ;  /* 0x004000006008783b */ /* 0x000eee0000000200 */
[C---:B--2---:R-:W-:Y:S08]  /*4170*/  HMMA.16816.F32 R56, R16.reuse, R4, R56 ;  /* 0x000000041038723c */ /* 0x044ff00000001838 */
[C---:B------:R-:W-:Y:S01]  /*4180*/  HMMA.16816.F32 R52, R16.reuse, R6, R52 ;  /* 0x000000061034723c */ /* 0x040fe20000001834 */
[----:B------:R-:W2:Y:S07]  /*4190*/  LDSM.16.M88.4 R4, [R95+0x4000] ;  /* 0x004000005f04783b */ /* 0x000eae0000000200 */
[C---:B------:R-:W-:Y:S08]  /*41a0*/  HMMA.16816.F32 R48, R16.reuse, R72, R48 ;  /* 0x000000481030723c */ /* 0x040ff00000001830 */
[C---:B------:R-:W-:Y:S01]  /*41b0*/  HMMA.16816.F32 R44, R16.reuse, R74, R44 ;  /* 0x0000004a102c723c */ /* 0x040fe2000000182c */
[----:B------:R-:W-:Y:S07]  /*41c0*/  LDSM.16.M88.4 R72, [R92+0xc800] ;  /* 0x00c800005c48783b */ /* 0x000fee0000000200 */
[C---:B-1----:R-:W-:Y:S08]  /*41d0*/  HMMA.16816.F32 R40, R16.reuse, R20, R40 ;  /* 0x000000141028723c */ /* 0x042ff00000001828 */
[----:B------:R-:W-:Y:S01]  /*41e0*/  HMMA.16816.F32 R36, R16, R22, R36 ;  /* 0x000000161024723c */ /* 0x000fe20000001824 */
[----:B------:R-:W1:Y:S04]  /*41f0*/  LDSM.16.M88.4 R20, [R91+0xc800] ;  /* 0x00c800005b14783b */ /* 0x000e680000000200 */
[----:B------:R-:W4:Y:S03]  /*4200*/  LDSM.16.M88.4 R16, [R91+0xd000] ;  /* 0x00d000005b10783b */ /* 0x000f260000000200 */
[C---:B---3--:R-:W-:Y:S08]  /*4210*/  HMMA.16816.F32 R12, R8.reuse, R68, R12 ;  /* 0x00000044080c723c */ /* 0x048ff0000000180c */
[C---:B------:R-:W-:Y:S01]  /*4220*/  HMMA.16816.F32 R60, R8.reuse, R70, R60 ;  /* 0x00000046083c723c */ /* 0x040fe2000000183c */
[----:B------:R-:W-:Y:S07]  /*4230*/  LDSM.16.M88.4 R68, [R92+0xd000] ;  /* 0x00d000005c44783b */ /* 0x000fee0000000200 */
[C---:B------:R-:W-:Y:S08]  /*4240*/  HMMA.16816.F32 R56, R8.reuse, R64, R56 ;  /* 0x000000400838723c */ /* 0x040ff00000001838 */
[C---:B------:R-:W-:Y:S01]  /*4250*/  HMMA.16816.F32 R52, R8.reuse, R66, R52 ;  /* 0x000000420834723c */ /* 0x040fe20000001834 */
[----:B------:R-:W-:Y:S07]  /*4260*/  LDSM.16.M88.4 R64, [R92+0xd800] ;  /* 0x00d800005c40783b */ /* 0x000fee0000000200 */
[C---:B------:R-:W-:Y:S08]  /*4270*/  HMMA.16816.F32 R48, R8.reuse, R32, R48 ;  /* 0x000000200830723c */ /* 0x040ff00000001830 */
[C---:B------:R-:W-:Y:S01]  /*4280*/  HMMA.16816.F32 R44, R8.reuse, R34, R44 ;  /* 0x00000022082c723c */ /* 0x040fe2000000182c */
[----:B------:R-:W-:Y:S07]  /*4290*/  LDSM.16.M88.4 R32, [R93+0x4000] ;  /* 0x004000005d20783b */ /* 0x000fee0000000200 */
[C---:B------:R-:W-:Y:S08]  /*42a0*/  HMMA.16816.F32 R40, R8.reuse, R28, R40 ;  /* 0x0000001c0828723c */ /* 0x040ff00000001828 */
[----:B------:R-:W-:Y:S01]  /*42b0*/  HMMA.16816.F32 R36, R8, R30, R36 ;  /* 0x0000001e0824723c */ /* 0x000fe20000001824 */
[----:B------:R-:W3:Y:S04]  /*42c0*/  LDSM.16.M88.4 R8, [R91+0xd800] ;  /* 0x00d800005b08783b */ /* 0x000ee80000000200 */
[----:B------:R-:W5:Y:S03]  /*42d0*/  LDSM.16.M88.4 R28, [R90+0xc000] ;  /* 0x00c000005a1c783b */ /* 0x000f660000000200 */
[C---:B--2---:R-:W-:Y:S08]  /*42e0*/  HMMA.16816.F32 R12, R4.reuse, R24, R12 ;  /* 0x00000018040c723c */ /* 0x044ff0000000180c */
[C---:B------:R-:W-:Y:S01]  /*42f0*/  HMMA.16816.F32 R60, R4.reuse, R26, R60 ;  /* 0x0000001a043c723c */ /* 0x040fe2000000183c */
[----:B------:R-:W2:Y:S07]  /*4300*/  LDSM.16.M88.4 R24, [R90+0xc800] ;  /* 0x00c800005a18783b */ /* 0x000eae0000000200 */
[C---:B-1----:R-:W-:Y:S08]  /*4310*/  HMMA.16816.F32 R56, R4.reuse, R20, R56 ;  /* 0x000000140438723c */ /* 0x042ff00000001838 */
[C---:B------:R-:W-:Y:S01]  /*4320*/  HMMA.16816.F32 R52, R4.reuse, R22, R52 ;  /* 0x000000160434723c */ /* 0x040fe20000001834 */
[----:B------:R-:W1:Y:S07]  /*4330*/  LDSM.16.M88.4 R20, [R90+0xd000] ;  /* 0x00d000005a14783b */ /* 0x000e6e0000000200 */
[C---:B----4-:R-:W-:Y:S08]  /*4340*/  HMMA.16816.F32 R48, R4.reuse, R16, R48 ;  /* 0x000000100430723c */ /* 0x050ff00000001830 */
[C---:B------:R-:W-:Y:S01]  /*4350*/  HMMA.16816.F32 R44, R4.reuse, R18, R44 ;  /* 0x00000012042c723c */ /* 0x040fe2000000182c */
[----:B------:R-:W4:Y:S07]  /*4360*/  LDSM.16.M88.4 R16, [R90+0xd800] ;  /* 0x00d800005a10783b */ /* 0x000f2e0000000200 */
[C---:B---3--:R-:W-:Y:S08]  /*4370*/  HMMA.16816.F32 R40, R4.reuse, R8, R40 ;  /* 0x000000080428723c */ /* 0x048ff00000001828 */
[----:B------:R-:W-:Y:S01]  /*4380*/  HMMA.16816.F32 R36, R4, R10, R36 ;  /* 0x0000000a0424723c */ /* 0x000fe20000001824 */
[----:B------:R-:W-:Y:S04]  /*4390*/  LDSM.16.M88.4 R8, [R96+0x6000] ;  /* 0x006000006008783b */ /* 0x000fe80000000200 */
[----:B------:R-:W3:Y:S03]  /*43a0*/  LDSM.16.M88.4 R4, [R224+UR5+0xe000] ;  /* 0x00e00005e004783b */ /* 0x000ee60008000200 */
[C---:B------:R-:W-:Y:S08]  /*43b0*/  HMMA.16816.F32 R12, R76.reuse, R80, R12 ;  /* 0x000000504c0c723c */ /* 0x040ff0000000180c */
[C---:B------:R-:W-:Y:S01]  /*43c0*/  HMMA.16816.F32 R60, R76.reuse, R82, R60 ;  /* 0x000000524c3c723c */ /* 0x040fe2000000183c */
[----:B------:R-:W-:Y:S07]  /*43d0*/  LDSM.16.M88.4 R80, [R90+0xf800] ;  /* 0x00f800005a50783b */ /* 0x000fee0000000200 */
[C---:B------:R-:W-:Y:S08]  /*43e0*/  HMMA.16816.F32 R56, R76.reuse, R72, R56 ;  /* 0x000000484c38723c */ /* 0x040ff00000001838 */
[C---:B------:R-:W-:Y:S01]  /*43f0*/  HMMA.16816.F32 R52, R76.reuse, R74, R52 ;  /* 0x0000004a4c34723c */ /* 0x040fe20000001834 */
[----:B------:R-:W-:Y:S07]  /*4400*/  LDSM.16.M88.4 R72, [R94+0x6000] ;  /* 0x006000005e48783b */ /* 0x000fee0000000200 */
[C---:B------:R-:W-:Y:S08]  /*4410*/  HMMA.16816.F32 R48, R76.reuse, R68, R48 ;  /* 0x000000444c30723c */ /* 0x040ff00000001830 */
[C---:B------:R-:W-:Y:S01]  /*4420*/  HMMA.16816.F32 R44, R76.reuse, R70, R44 ;  /* 0x000000464c2c723c */ /* 0x040fe2000000182c */
[----:B------:R-:W-:Y:S07]  /*4430*/  LDSM.16.M88.4 R68, [R224+UR5+0xf800] ;  /* 0x00f80005e044783b */ /* 0x000fee0008000200 */
[C---:B------:R-:W-:Y:S08]  /*4440*/  HMMA.16816.F32 R40, R76.reuse, R64, R40 ;  /* 0x000000404c28723c */ /* 0x040ff00000001828 */
[----:B------:R-:W-:Y:S01]  /*4450*/  HMMA.16816.F32 R76, R76, R66, R36 ;  /* 0x000000424c4c723c */ /* 0x000fe20000001824 */
[----:B------:R-:W3:Y:S04]  /*4460*/  LDSM.16.M88.4 R64, [R224+UR5+0xe800] ;  /* 0x00e80005e040783b */ /* 0x000ee80008000200 */
[----:B------:R-:W3:Y:S03]  /*4470*/  LDSM.16.M88.4 R36, [R224+UR5+0xf000] ;  /* 0x00f00005e024783b */ /* 0x000ee60008000200 */
[C---:B-----5:R-:W-:Y:S08]  /*4480*/  HMMA.16816.F32 R12, R32.reuse, R28, R12 ;  /* 0x0000001c200c723c */ /* 0x060ff0000000180c */
[C---:B------:R-:W-:Y:S01]  /*4490*/  HMMA.16816.F32 R60, R32.reuse, R30, R60 ;  /* 0x0000001e203c723c */ /* 0x040fe2000000183c */
[----:B------:R-:W-:Y:S07]  /*44a0*/  LDSM.16.M88.4 R28, [R91+0xf000] ;  /* 0x00f000005b1c783b */ /* 0x000fee0000000200 */
[C---:B--2---:R-:W-:Y:S08]  /*44b0*/  HMMA.16816.F32 R56, R32.reuse, R24, R56 ;  /* 0x000000182038723c */ /* 0x044ff00000001838 */
[C---:B------:R-:W-:Y:S01]  /*44c0*/  HMMA.16816.F32 R52, R32.reuse, R26, R52 ;  /* 0x0000001a2034723c */ /* 0x040fe20000001834 */
[----:B------:R-:W-:Y:S07]  /*44d0*/  LDSM.16.M88.4 R24, [R95+0x6000] ;  /* 0x006000005f18783b */ /* 0x000fee0000000200 */
[C---:B-1----:R-:W-:Y:S08]  /*44e0*/  HMMA.16816.F32 R48, R32.reuse, R20, R48 ;  /* 0x000000142030723c */ /* 0x042ff00000001830 */
[C---:B------:R-:W-:Y:S01]  /*44f0*/  HMMA.16816.F32 R44, R32.reuse, R22, R44 ;  /* 0x00000016202c723c */ /* 0x040fe2000000182c */
[----:B------:R-:W1:Y:S07]  /*4500*/  LDSM.16.M88.4 R20, [R91+0xe000] ;  /* 0x00e000005b14783b */ /* 0x000e6e0000000200 */
[C---:B----4-:R-:W-:Y:S08]  /*4510*/  HMMA.16816.F32 R40, R32.reuse, R16, R40 ;  /* 0x000000102028723c */ /* 0x050ff00000001828 */
[----:B------:R-:W-:Y:S01]  /*4520*/  HMMA.16816.F32 R76, R32, R18, R76 ;  /* 0x00000012204c723c */ /* 0x000fe2000000184c */
[----:B------:R-:W2:Y:S04]  /*4530*/  LDSM.16.M88.4 R16, [R91+0xe800] ;  /* 0x00e800005b10783b */ /* 0x000ea80000000200 */
[----:B------:R-:W-:Y:S03]  /*4540*/  LDSM.16.M88.4 R32, [R92+0xf000] ;  /* 0x00f000005c20783b */ /* 0x000fe60000000200 */
[C---:B---3--:R-:W-:Y:S08]  /*4550*/  HMMA.16816.F32 R12, R8.reuse, R4, R12 ;  /* 0x00000004080c723c */ /* 0x048ff0000000180c */
[C---:B------:R-:W-:Y:S01]  /*4560*/  HMMA.16816.F32 R60, R8.reuse, R6, R60 ;  /* 0x00000006083c723c */ /* 0x040fe2000000183c */
[----:B------:R-:W3:Y:S07]  /*4570*/  LDSM.16.M88.4 R4, [R91+0xf800] ;  /* 0x00f800005b04783b */ /* 0x000eee0000000200 */
[C---:B------:R-:W-:Y:S08]  /*4580*/  HMMA.16816.F32 R56, R8.reuse, R64, R56 ;  /* 0x000000400838723c */ /* 0x040ff00000001838 */
[C---:B------:R-:W-:Y:S01]  /*4590*/  HMMA.16816.F32 R52, R8.reuse, R66, R52 ;  /* 0x000000420834723c */ /* 0x040fe20000001834 */
[----:B------:R-:W4:Y:S07]  /*45a0*/  LDSM.16.M88.4 R64, [R92+0xe000] ;  /* 0x00e000005c40783b */ /* 0x000f2e0000000200 */
[C---:B------:R-:W-:Y:S08]  /*45b0*/  HMMA.16816.F32 R48, R8.reuse, R36, R48 ;  /* 0x000000240830723c */ /* 0x040ff00000001830 */
[C---:B------:R-:W-:Y:S01]  /*45c0*/  HMMA.16816.F32 R44, R8.reuse, R38, R44 ;  /* 0x00000026082c723c */ /* 0x040fe2000000182c */
[----:B------:R-:W5:Y:S07]  /*45d0*/  LDSM.16.M88.4 R36, [R92+0xe800] ;  /* 0x00e800005c24783b */ /* 0x000f6e0000000200 */
[C---:B------:R-:W-:Y:S08]  /*45e0*/  HMMA.16816.F32 R40, R8.reuse, R68, R40 ;  /* 0x000000440828723c */ /* 0x040ff00000001828 */
[----:B------:R-:W-:Y:S01]  /*45f0*/  HMMA.16816.F32 R76, R8, R70, R76 ;  /* 0x00000046084c723c */ /* 0x000fe2000000184c */
[----:B------:R-:W5:Y:S04]  /*4600*/  LDSM.16.M88.4 R8, [R92+0xf800] ;  /* 0x00f800005c08783b */ /* 0x000f680000000200 */
[----:B------:R-:W-:Y:S03]  /*4610*/  LDSM.16.M88.4 R68, [R93+0x6000] ;  /* 0x006000005d44783b */ /* 0x000fe60000000200 */
[C---:B-1----:R-:W-:Y:S08]  /*4620*/  HMMA.16816.F32 R12, R24.reuse, R20, R12 ;  /* 0x00000014180c723c */ /* 0x042ff0000000180c */
[C---:B------:R-:W-:Y:S01]  /*4630*/  HMMA.16816.F32 R60, R24.reuse, R22, R60 ;  /* 0x00000016183c723c */ /* 0x040fe2000000183c */
[----:B------:R-:W-:Y:S07]  /*4640*/  LDSM.16.M88.4 R20, [R90+0xe800] ;  /* 0x00e800005a14783b */ /* 0x000fee0000000200 */
[C---:B--2---:R-:W-:Y:S08]  /*4650*/  HMMA.16816.F32 R56, R24.reuse, R16, R56 ;  /* 0x000000101838723c */ /* 0x044ff00000001838 */
[C---:B------:R-:W-:Y:S01]  /*4660*/  HMMA.16816.F32 R52, R24.reuse, R18, R52 ;  /* 0x000000121834723c */ /* 0x040fe20000001834 */
[----:B------:R-:W-:Y:S07]  /*4670*/  LDSM.16.M88.4 R16, [R90+0xf000] ;  /* 0x00f000005a10783b */ /* 0x000fee0000000200 */
[C---:B------:R-:W-:Y:S08]  /*4680*/  HMMA.16816.F32 R48, R24.reuse, R28, R48 ;  /* 0x0000001c1830723c */ /* 0x040ff00000001830 */
[----:B------:R-:W-:Y:S01]  /*4690*/  HMMA.16816.F32 R44, R24, R30, R44 ;  /* 0x0000001e182c723c */ /* 0x000fe2000000182c */
[----:B------:R-:W1:Y:S01]  /*46a0*/  LDSM.16.M88.4 R28, [R90+0xe000] ;  /* 0x00e000005a1c783b */ /* 0x000e620000000200 */
[----:B------:R-:W-:-:S06]  /*46b0*/  DEPBAR.LE SB0, 0x0 ;  /* 0x000080000000791a */ /* 0x000fcc0000000000 */
[C---:B---3--:R-:W-:Y:S08]  /*46c0*/  HMMA.16816.F32 R40, R24.reuse, R4, R40 ;  /* 0x000000041828723c */ /* 0x048ff00000001828 */
[----:B------:R-:W-:Y:S08]  /*46d0*/  HMMA.16816.F32 R76, R24, R6, R76 ;  /* 0x00000006184c723c */ /* 0x000ff0000000184c */
[C---:B----4-:R-:W-:Y:S08]  /*46e0*/  HMMA.16816.F32 R12, R72.reuse, R64, R12 ;  /* 0x00000040480c723c */ /* 0x050ff0000000180c */
[C---:B------:R-:W-:Y:S08]  /*46f0*/  HMMA.16816.F32 R60, R72.reuse, R66, R60 ;  /* 0x00000042483c723c */ /* 0x040ff0000000183c */
[C---:B-----5:R-:W-:Y:S08]  /*4700*/  HMMA.16816.F32 R56, R72.reuse, R36, R56 ;  /* 0x000000244838723c */ /* 0x060ff00000001838 */
[C---:B------:R-:W-:Y:S08]  /*4710*/  HMMA.16816.F32 R52, R72.reuse, R38, R52 ;  /* 0x000000264834723c */ /* 0x040ff00000001834 */
[C---:B------:R-:W-:Y:S08]  /*4720*/  HMMA.16816.F32 R48, R72.reuse, R32, R48 ;  /* 0x000000204830723c */ /* 0x040ff00000001830 */
[C---:B------:R-:W-:Y:S08]  /*4730*/  HMMA.16816.F32 R44, R72.reuse, R34, R44 ;  /* 0x00000022482c723c */ /* 0x040ff0000000182c */
[C---:B------:R-:W-:Y:S08]  /*4740*/  HMMA.16816.F32 R40, R72.reuse, R8, R40 ;  /* 0x000000084828723c */ /* 0x040ff00000001828 */
[----:B------:R-:W-:Y:S08]  /*4750*/  HMMA.16816.F32 R76, R72, R10, R76 ;  /* 0x0000000a484c723c */ /* 0x000ff0000000184c */
[C---:B-1----:R-:W-:Y:S08]  /*4760*/  HMMA.16816.F32 R12, R68.reuse, R28, R12 ;  /* 0x0000001c440c723c */ /* 0x042ff0000000180c */
[C---:B------:R-:W-:Y:S08]  /*4770*/  HMMA.16816.F32 R60, R68.reuse, R30, R60 ;  /* 0x0000001e443c723c */ /* 0x040ff0000000183c */
[C---:B------:R-:W-:Y:S08]  /*4780*/  HMMA.16816.F32 R56, R68.reuse, R20, R56 ;  /* 0x000000144438723c */ /* 0x040ff00000001838 */
[C---:B------:R-:W-:Y:S08]  /*4790*/  HMMA.16816.F32 R52, R68.reuse, R22, R52 ;  /* 0x000000164434723c */ /* 0x040ff00000001834 */
[C---:B------:R-:W-:Y:S08]  /*47a0*/  HMMA.16816.F32 R48, R68.reuse, R16, R48 ;  /* 0x000000104430723c */ /* 0x040ff00000001830 */
[C---:B------:R-:W-:Y:S08]  /*47b0*/  HMMA.16816.F32 R44, R68.reuse, R18, R44 ;  /* 0x00000012442c723c */ /* 0x040ff0000000182c */
[C---:B------:R-:W-:Y:S08]  /*47c0*/  HMMA.16816.F32 R40, R68.reuse, R80, R40 ;  /* 0x000000504428723c */ /* 0x040ff00000001828 */
[----:B------:R-:W-:Y:S01]  /*47d0*/  HMMA.16816.F32 R76, R68, R82, R76 ;  /* 0x00000052444c723c */ /* 0x000fe2000000184c */
[----:B------:R-:W-:Y:S06]  /*47e0*/  BAR.SYNC.DEFER_BLOCKING 0x0 ;  /* 0x0000000000007b1d */ /* 0x000fec0000010000 */
[----:B------:R-:W-:-:S13]  /*47f0*/  @!P6 BRA `(.L_x_530) ;  /* 0x0000000800a0e947 */ /* 0x000fda0003800000 */
[----:B------:R-:W-:-:S04]  /*4800*/  UISETP.NE.U32.AND UP0, UPT, UR8, URZ, UPT ;  /* 0x000000ff0800728c */ /* 0x000fc8000bf05070 */
[----:B------:R-:W-:-:S09]  /*4810*/  UISETP.NE.AND.EX UP0, UPT, UR9, URZ, UPT, UP0 ;  /* 0x000000ff0900728c */ /* 0x000fd2000bf05300 */
[----:B------:R-:W-:Y:S05]  /*4820*/  BRA.U UP0, `(.L_x_531) ;  /* 0x0000000100207547 */ /* 0x000fea000b800000 */
[----:B------:R-:W-:Y:S01]  /*4830*/  UMOV UR4, URZ ;  /* 0x000000ff00047c82 */ /* 0x000fe20008000000 */
[----:B------:R-:W-:Y:S01]  /*4840*/  IMAD.SHL.U32 R4, R166, 0x40, RZ ;  /* 0x00000040a6047824 */ /* 0x000fe200078e00ff */
[----:B------:R-:W-:-:S05]  /*4850*/  IADD3 R5, P2, PT, RZ, -UR4, RZ ;  /* 0x80000004ff057c10 */ /* 0x000fca000ff5e0ff */
[----:B------:R-:W-:-:S05]  /*4860*/  IMAD.X R4, RZ, RZ, ~R4, P2 ;  /* 0x000000ffff047224 */ /* 0x000fca00010e0e04 */
[----:B------:R-:W-:-:S04]  /*4870*/  SHF.R.S64 R5, R5, 0x1f, R4 ;  /* 0x0000001f05057819 */ /* 0x000fc80000001004 */
[----:B------:R-:W-:-:S04]  /*4880*/  IADD3 R228, P2, PT, R5, R228, RZ ;  /* 0x000000e405e47210 */ /* 0x000fc80007f5e0ff */
[----:B------:R-:W-:Y:S01]  /*4890*/  LEA.HI.X.SX32 R227, R4, R227, 0x1, P2 ;  /* 0x000000e304e37211 */ /* 0x000fe200010f0eff */
[----:B------:R-:W-:Y:S08]  /*48a0*/  BRA `(.L_x_532) ;  /* 0x0000000000ec7947 */ /* 0x000ff00003800000 */
.L_x_531:
[----:B------:R-:W1:Y:S01]  /*48b0*/  LDC R5, c[0x0][0x4f0] ;  /* 0x00013c00ff057b82 */ /* 0x000e620000000800 */
[----:B------:R-:W-:Y:S01]  /*48c0*/  IADD3 R16, PT, PT, R86, -0x80, RZ ;  /* 0xffffff8056107810 */ /* 0x000fe20007ffe0ff */
[----:B------:R-:W2:Y:S01]  /*48d0*/  LDCU.64 UR6, c[0x0][0x3a0] ;  /* 0x00007400ff0677ac */ /* 0x000ea20008000a00 */
[----:B------:R-:W-:Y:S02]  /*48e0*/  IABS R8, R84 ;  /* 0x0000005400087213 */ /* 0x000fe40000000000 */
[----:B------:R-:W-:Y:S02]  /*48f0*/  IABS R6, R16 ;  /* 0x0000001000067213 */ /* 0x000fe40000000000 */
[-C--:B-1----:R-:W-:Y:S02]  /*4900*/  IABS R4, R5.reuse ;  /* 0x0000000500047213 */ /* 0x082fe40000000000 */
[-C--:B------:R-:W-:Y:S02]  /*4910*/  LOP3.LUT R16, R16, R5.reuse, RZ, 0x3c, !PT ;  /* 0x0000000510107212 */ /* 0x080fe400078e3cff */
[----:B------:R-:W1:Y:S01]  /*4920*/  I2F.RP R7, R4 ;  /* 0x0000000400077306 */ /* 0x000e620000209400 */
[----:B------:R-:W-:-:S07]  /*4930*/  LOP3.LUT R84, R84, R5, RZ, 0x3c, !PT ;  /* 0x0000000554547212 */ /* 0x000fce00078e3cff */
[----:B-1----:R-:W1:Y:S02]  /*4940*/  MUFU.RCP R18, R7 ;  /* 0x0000000700127308 */ /* 0x002e640000001000 */
[----:B-1----:R-:W-:-:S06]  /*4950*/  VIADD R18, R18, 0xffffffe ;  /* 0x0ffffffe12127836 */ /* 0x002fcc0000000000 */
[----:B------:R-:W1:Y:S02]  /*4960*/  F2I.FTZ.U32.TRUNC.NTZ R19, R18 ;  /* 0x0000001200137305 */ /* 0x000e64000021f000 */
[----:B-1----:R-:W-:Y:S02]  /*4970*/  IMAD.MOV R11, RZ, RZ, -R19 ;  /* 0x000000ffff0b7224 */ /* 0x002fe400078e0a13 */
[----:B------:R-:W-:Y:S02]  /*4980*/  IMAD.MOV.U32 R18, RZ, RZ, RZ ;  /* 0x000000ffff127224 */ /* 0x000fe400078e00ff */
[----:B------:R-:W-:-:S04]  /*4990*/  IMAD R11, R11, R4, RZ ;  /* 0x000000040b0b7224 */ /* 0x000fc800078e02ff */
[----:B------:R-:W-:-:S06]  /*49a0*/  IMAD.HI.U32 R11, R19, R11, R18 ;  /* 0x0000000b130b7227 */ /* 0x000fcc00078e0012 */
[----:B------:R-:W-:-:S04]  /*49b0*/  IMAD.HI.U32 R10, R11, R6, RZ ;  /* 0x000000060b0a7227 */ /* 0x000fc800078e00ff */
[----:B------:R-:W-:-:S04]  /*49c0*/  IMAD.HI.U32 R11, R11, R8, RZ ;  /* 0x000000080b0b7227 */ /* 0x000fc800078e00ff */
[----:B------:R-:W-:Y:S01]  /*49d0*/  IMAD.MOV R7, RZ, RZ, -R10 ;  /* 0x000000ffff077224 */ /* 0x000fe200078e0a0a */
[----:B------:R-:W-:-:S03]  /*49e0*/  IADD3 R9, PT, PT, -R11, RZ, RZ ;  /* 0x000000ff0b097210 */ /* 0x000fc60007ffe1ff */
[C---:B------:R-:W-:Y:S02]  /*49f0*/  IMAD R7, R4.reuse, R7, R6 ;  /* 0x0000000704077224 */ /* 0x040fe400078e0206 */
[----:B------:R-:W-:-:S03]  /*4a00*/  IMAD R9, R4, R9, R8 ;  /* 0x0000000904097224 */ /* 0x000fc600078e0208 */
[C---:B------:R-:W-:Y:S02]  /*4a10*/  ISETP.GT.U32.AND P3, PT, R4.reuse, R7, PT ;  /* 0x000000070400720c */ /* 0x040fe40003f64070 */
[----:B------:R-:W-:-:S11]  /*4a20*/  ISETP.GT.U32.AND P2, PT, R4, R9, PT ;  /* 0x000000090400720c */ /* 0x000fd60003f44070 */
[----:B------:R-:W-:Y:S01]  /*4a30*/  @!P3 IMAD.IADD R7, R7, 0x1, -R4 ;  /* 0x000000010707b824 */ /* 0x000fe200078e0a04 */
[----:B------:R-:W-:Y:S01]  /*4a40*/  @!P3 IADD3 R10, PT, PT, R10, 0x1, RZ ;  /* 0x000000010a0ab810 */ /* 0x000fe20007ffe0ff */
[----:B------:R-:W-:Y:S01]  /*4a50*/  @!P2 VIADD R11, R11, 0x1 ;  /* 0x000000010b0ba836 */ /* 0x000fe20000000000 */
[-C--:B------:R-:W-:Y:S02]  /*4a60*/  @!P2 IADD3 R9, PT, PT, R9, -R4.reuse, RZ ;  /* 0x800000040909a210 */ /* 0x080fe40007ffe0ff */
[-C--:B------:R-:W-:Y:S02]  /*4a70*/  ISETP.GE.U32.AND P4, PT, R7, R4.reuse, PT ;  /* 0x000000040700720c */ /* 0x080fe40003f86070 */
[----:B------:R-:W-:Y:S02]  /*4a80*/  ISETP.GE.U32.AND P5, PT, R9, R4, PT ;  /* 0x000000040900720c */ /* 0x000fe40003fa6070 */
[----:B------:R-:W-:Y:S02]  /*4a90*/  ISETP.GE.AND P2, PT, R16, RZ, PT ;  /* 0x000000ff1000720c */ /* 0x000fe40003f46270 */
[----:B------:R-:W-:-:S02]  /*4aa0*/  ISETP.GE.AND P3, PT, R84, RZ, PT ;  /* 0x000000ff5400720c */ /* 0x000fc40003f66270 */
[----:B------:R-:W-:-:S05]  /*4ab0*/  LOP3.LUT R7, RZ, R5, RZ, 0x33, !PT ;  /* 0x00000005ff077212 */ /* 0x000fca00078e33ff */
[----:B------:R-:W-:Y:S01]  /*4ac0*/  @P4 VIADD R10, R10, 0x1 ;  /* 0x000000010a0a4836 */ /* 0x000fe20000000000 */
[----:B------:R-:W-:Y:S02]  /*4ad0*/  ISETP.NE.AND P4, PT, R5, RZ, PT ;  /* 0x000000ff0500720c */ /* 0x000fe40003f85270 */
[----:B------:R-:W-:Y:S01]  /*4ae0*/  @P5 IADD3 R11, PT, PT, R11, 0x1, RZ ;  /* 0x000000010b0b5810 */ /* 0x000fe20007ffe0ff */
[----:B------:R-:W-:-:S03]  /*4af0*/  @!P2 IMAD.MOV R10, RZ, RZ, -R10 ;  /* 0x000000ffff0aa224 */ /* 0x000fc600078e0a0a */
[----:B------:R-:W-:Y:S02]  /*4b00*/  @!P3 IADD3 R11, PT, PT, -R11, RZ, RZ ;  /* 0x000000ff0b0bb210 */ /* 0x000fe40007ffe1ff */
[C---:B------:R-:W-:Y:S02]  /*4b10*/  SEL R6, R7.reuse, R10, !P4 ;  /* 0x0000000a07067207 */ /* 0x040fe40006000000 */
[----:B------:R-:W-:-:S03]  /*4b20*/  SEL R7, R7, R11, !P4 ;  /* 0x0000000b07077207 */ /* 0x000fc60006000000 */
[----:B------:R-:W-:-:S04]  /*4b30*/  IMAD.WIDE R16, R6, 0x4, R236 ;  /* 0x0000000406107825 */ /* 0x000fc800078e02ec */
[C---:B------:R-:W-:Y:S01]  /*4b40*/  IMAD.WIDE R10, R7.reuse, 0x4, R236 ;  /* 0x00000004070a7825 */ /* 0x040fe200078e02ec */
[----:B------:R-:W3:Y:S04]  /*4b50*/  LDG.E R9, desc[UR16][R16.64] ;  /* 0x0000001010097981 */ /* 0x000ee8000c1e1900 */
[----:B------:R-:W3:Y:S01]  /*4b60*/  LDG.E R4, desc[UR16][R10.64] ;  /* 0x000000100a047981 */ /* 0x000ee2000c1e1900 */
[----:B------:R-:W-:-:S04]  /*4b70*/  IMAD.IADD R6, R7, 0x1, -R6 ;  /* 0x0000000107067824 */ /* 0x000fc800078e0a06 */
[----:B------:R-:W-:-:S05]  /*4b80*/  IMAD R5, R6, R5, -0x40 ;  /* 0xffffffc006057424 */ /* 0x000fca00078e0205 */
[----:B------:R-:W-:-:S05]  /*4b90*/  SHF.R.S32.HI R7, RZ, 0x1f, R5 ;  /* 0x0000001fff077819 */ /* 0x000fca0000011405 */
[----:B------:R-:W-:-:S04]  /*4ba0*/  IMAD R6, R7, R166, RZ ;  /* 0x000000a607067224 */ /* 0x000fc800078e02ff */
[----:B------:R-:W-:Y:S01]  /*4bb0*/  IMAD R6, R5, R167, R6 ;  /* 0x000000a705067224 */ /* 0x000fe200078e0206 */
[----:B---3--:R-:W-:Y:S01]  /*4bc0*/  IADD3 R4, PT, PT, R9, -R4, RZ ;  /* 0x8000000409047210 */ /* 0x008fe20007ffe0ff */
[----:B------:R-:W-:-:S03]  /*4bd0*/  IMAD.WIDE.U32 R8, R5, R166, RZ ;  /* 0x000000a605087225 */ /* 0x000fc600078e00ff */
[----:B------:R-:W-:Y:S01]  /*4be0*/  SHF.R.S32.HI R5, RZ, 0x1f, R4 ;  /* 0x0000001fff057819 */ /* 0x000fe20000011404 */
[----:B------:R-:W-:-:S04]  /*4bf0*/  IMAD.IADD R9, R9, 0x1, R6 ;  /* 0x0000000109097824 */ /* 0x000fc800078e0206 */
[----:B--2---:R-:W-:Y:S02]  /*4c00*/  IMAD R5, R5, UR6, RZ ;  /* 0x0000000605057c24 */ /* 0x004fe4000f8e02ff */
[----:B------:R-:W-:-:S04]  /*4c10*/  IMAD.WIDE.U32 R8, R4, UR6, R8 ;  /* 0x0000000604087c25 */ /* 0x000fc8000f8e0008 */
[----:B------:R-:W-:Y:S01]  /*4c20*/  IMAD R5, R4, UR7, R5 ;  /* 0x0000000704057c24 */ /* 0x000fe2000f8e0205 */
[----:B------:R-:W-:-:S04]  /*4c30*/  LEA R228, P2, R8, R228, 0x1 ;  /* 0x000000e408e47211 */ /* 0x000fc800078408ff */
[----:B------:R-:W-:-:S04]  /*4c40*/  IADD3 R5, PT, PT, R9, R5, RZ ;  /* 0x0000000509057210 */ /* 0x000fc80007ffe0ff */
[----:B------:R-:W-:-:S07]  /*4c50*/  LEA.HI.X R227, R8, R227, R5, 0x1, P2 ;  /* 0x000000e308e37211 */ /* 0x000fce00010f0c05 */
.L_x_532:
[----:B------:R-:W1:Y:S01]  /*4c60*/  LDCU UR4, c[0x0][0x440] ;  /* 0x00008800ff0477ac */ /* 0x000e620008000800 */
[C---:B------:R-:W-:Y:S01]  /*4c70*/  IMAD.SHL.U32 R4, R166.reuse, 0x20, RZ ;  /* 0x00000020a6047824 */ /* 0x040fe200078e00ff */
[C---:B------:R-:W-:Y:S02]  /*4c80*/  LEA R6, P2, R87.reuse, R228, 0x1 ;  /* 0x000000e457067211 */ /* 0x040fe400078408ff */
[----:B------:R-:W-:Y:S02]  /*4c90*/  SHF.L.U64.HI R5, R166, 0x5, R167 ;  /* 0x00000005a6057819 */ /* 0x000fe400000102a7 */
[----:B------:R-:W-:Y:S02]  /*4ca0*/  LEA.HI.X R7, R87, R227, R88, 0x1, P2 ;  /* 0x000000e357077211 */ /* 0x000fe400010f0c58 */
[----:B------:R-:W-:-:S04]  /*4cb0*/  IADD3 R8, P3, PT, R4, R6, RZ ;  /* 0x0000000604087210 */ /* 0x000fc80007f7e0ff */
[----:B------:R-:W-:Y:S01]  /*4cc0*/  IADD3 R4, P2, PT, R4, R8, RZ ;  /* 0x0000000804047210 */ /* 0x000fe20007f5e0ff */
[----:B------:R-:W-:-:S04]  /*4cd0*/  IMAD.X R9, R5, 0x1, R7, P3 ;  /* 0x0000000105097824 */ /* 0x000fc800018e0607 */
[----:B------:R-:W-:Y:S01]  /*4ce0*/  IMAD.X R5, R5, 0x1, R9, P2 ;  /* 0x0000000105057824 */ /* 0x000fe200010e0609 */
[----:B-1----:R-:W-:Y:S02]  /*4cf0*/  ISETP.GE.AND P5, PT, R218, UR4, PT ;  /* 0x00000004da007c0c */ /* 0x002fe4000bfa6270 */
[----:B------:R-:W-:Y:S02]  /*4d00*/  ISETP.GE.AND P4, PT, R244, UR4, PT ;  /* 0x00000004f4007c0c */ /* 0x000fe4000bf86270 */
[----:B------:R-:W-:Y:S02]  /*4d10*/  ISETP.GE.AND P3, PT, R242, UR4, PT ;  /* 0x00000004f2007c0c */ /* 0x000fe4000bf66270 */
[----:B------:R-:W-:-:S07]  /*4d20*/  ISETP.GE.AND P2, PT, R240, UR4, PT ;  /* 0x00000004f0007c0c */ /* 0x000fce000bf46270 */
[----:B------:R-:W-:-:S05]  /*4d30*/  @!P5 IMAD.MOV.U32 R229, RZ, RZ, R227 ;  /* 0x000000ffffe5d224 */ /* 0x000fca00078e00e3 */
[----:B------:R-:W-:Y:S01]  /*4d40*/  @!PT LDS RZ, [RZ] ;  /* 0x00000000fffff984 */ /* 0x000fe20000000800 */
[----:B------:R-:W-:Y:S01]  /*4d50*/  @!PT LDS RZ, [RZ] ;  /* 0x00000000fffff984 */ /* 0x000fe20000000800 */
[----:B------:R-:W-:Y:S01]  /*4d60*/  @!PT LDS RZ, [RZ] ;  /* 0x00000000fffff984 */ /* 0x000fe20000000800 */
[----:B------:R1:W-:Y:S04]  /*4d70*/  @!P5 LDGSTS.E.BYPASS.LTC128B.128 [R245+0x8000], desc[UR16][R228.64] ;  /* 0x08000000e4f5dfae */ /* 0x0003e8000b981a10 */
[----:B------:R2:W-:Y:S01]  /*4d80*/  @P5 STS.128 [R245+0x8000], RZ ;  /* 0x008000fff5005388 */ /* 0x0005e20000000c00 */
[----:B-1----:R-:W-:-:S05]  /*4d90*/  @!P4 IMAD.MOV.U32 R229, RZ, RZ, R227 ;  /* 0x000000ffffe5c224 */ /* 0x002fca00078e00e3 */
        /* <DEDUP_REMOVED lines=77> */
[----:B------:R-:W0:Y:S02]  /*5270*/  LDGDEPBAR ;  /* 0x00000000000079af */ /* 0x000e240000000000 */
.L_x_530:
[----:B--2---:R-:W-:Y:S01]  /*5280*/  IMAD.SHL.U32 R5, R219, 0x2, RZ ;  /* 0x00000002db057824 */ /* 0x004fe200078e00ff */
[----:B------:R-:W1:Y:S01]  /*5290*/  LDCU UR4, c[0x0][0x45c] ;  /* 0x00008b80ff0477ac */ /* 0x000e620008000800 */
[----:B------:R-:W-:Y:S01]  /*52a0*/  LOP3.LUT R220, R3, 0x200, R180, 0xf8, !PT ;  /* 0x0000020003dc7812 */ /* 0x000fe200078ef8b4 */
[----:B------:R-:W-:Y:S02]  /*52b0*/  IMAD.MOV.U32 R238, RZ, RZ, -0x1 ;  /* 0xffffffffffee7424 */ /* 0x000fe400078e00ff */
[----:B------:R-:W-:Y:S02]  /*52c0*/  LOP3.LUT R86, R86, 0x6, R5, 0xf8, !PT ;  /* 0x0000000656567812 */ /* 0x000fe400078ef805 */
[----:B------:R-:W-:-:S03]  /*52d0*/  LEA R220, R220, UR5, 0x1 ;  /* 0x00000005dcdc7c11 */ /* 0x000fc6000f8e08ff */
[C---:B------:R-:W-:Y:S02]  /*52e0*/  VIADD R4, R86.reuse, 0xffffffc0 ;  /* 0xffffffc056047836 */ /* 0x040fe40000000000 */
[C---:B------:R-:W-:Y:S01]  /*52f0*/  VIADD R5, R86.reuse, 0xffffffc1 ;  /* 0xffffffc156057836 */ /* 0x040fe20000000000 */
[----:B------:R-:W-:Y:S01]  /*5300*/  LDSM.16.MT88.4 R36, [R220+0x10000] ;  /* 0x01000000dc24783b */ /* 0x000fe20000004200 */
[----:B------:R-:W-:Y:S01]  /*5310*/  VIADD R6, R86, 0xffffffd0 ;  /* 0xffffffd056067836 */ /* 0x000fe20000000000 */
[-C--:B------:R-:W-:Y:S01]  /*5320*/  ISETP.GE.AND P2, PT, R4, R165.reuse, PT ;  /* 0x000000a50400720c */ /* 0x080fe20003f46270 */
[----:B------:R-:W-:Y:S01]  /*5330*/  VIADD R9, R86, 0xffffffd1 ;  /* 0xffffffd156097836 */ /* 0x000fe20000000000 */
[-C--:B------:R-:W-:Y:S01]  /*5340*/  ISETP.GE.AND P4, PT, R4, R2.reuse, PT ;  /* 0x000000020400720c */ /* 0x080fe20003f86270 */
[C---:B------:R-:W-:Y:S01]  /*5350*/  VIADD R4, R86.reuse, 0xffffffc8 ;  /* 0xffffffc856047836 */ /* 0x040fe20000000000 */
[CC--:B------:R-:W-:Y:S01]  /*5360*/  ISETP.GE.AND P5, PT, R5.reuse, R165.reuse, PT ;  /* 0x000000a50500720c */ /* 0x0c0fe20003fa6270 */
[C---:B------:R-:W-:Y:S01]  /*5370*/  VIADD R8, R86.reuse, 0xffffffd8 ;  /* 0xffffffd856087836 */ /* 0x040fe20000000000 */
[-C--:B------:R-:W-:Y:S01]  /*5380*/  ISETP.GE.AND P3, PT, R5, R2.reuse, PT ;  /* 0x000000020500720c */ /* 0x080fe20003f66270 */
[----:B------:R-:W-:Y:S01]  /*5390*/  VIADD R5, R86, 0xffffffc9 ;  /* 0xffffffc956057836 */ /* 0x000fe20000000000 */
[----:B------:R-:W-:Y:S01]  /*53a0*/  FSEL R7, R12, -INF , !P2 ;  /* 0xff8000000c077808 */ /* 0x000fe20005000000 */
[----:B------:R-:W-:Y:S01]  /*53b0*/  VIADD R19, R86, 0xffffffe1 ;  /* 0xffffffe156137836 */ /* 0x000fe20000000000 */
[----:B------:R-:W-:Y:S01]  /*53c0*/  FSEL R14, R14, -INF , !P4 ;  /* 0xff8000000e0e7808 */ /* 0x000fe20006000000 */
[----:B------:R-:W-:Y:S01]  /*53d0*/  VIADD R12, R86, 0xffffffe8 ;  /* 0xffffffe8560c7836 */ /* 0x000fe20000000000 */
[CC--:B------:R-:W-:Y:S01]  /*53e0*/  ISETP.GE.AND P2, PT, R4.reuse, R165.reuse, PT ;  /* 0x000000a50400720c */ /* 0x0c0fe20003f46270 */
[--C-:B------:R-:W-:Y:S01]  /*53f0*/  IMAD.IADD R198, R85, 0x1, R220.reuse ;  /* 0x0000000155c67824 */ /* 0x100fe200078e02dc */
[-C--:B------:R-:W-:Y:S01]  /*5400*/  ISETP.GE.AND P4, PT, R4, R2.reuse, PT ;  /* 0x000000020400720c */ /* 0x080fe20003f86270 */
[----:B------:R-:W-:Y:S01]  /*5410*/  IMAD.IADD R208, R185, 0x1, R220 ;  /* 0x00000001b9d07824 */ /* 0x000fe200078e02dc */
[----:B------:R-:W-:Y:S01]  /*5420*/  FSEL R17, R13, -INF , !P5 ;  /* 0xff8000000d117808 */ /* 0x000fe20006800000 */
[----:B------:R-:W-:Y:S01]  /*5430*/  LDSM.16.MT88.4 R68, [R220+0x12000] ;  /* 0x01200000dc44783b */ /* 0x000fe20000004200 */
[----:B------:R-:W-:Y:S01]  /*5440*/  FSEL R4, R15, -INF , !P3 ;  /* 0xff8000000f047808 */ /* 0x000fe20005800000 */
[----:B------:R-:W-:Y:S01]  /*5450*/  IMAD.IADD R197, R85, 0x1, R208 ;  /* 0x0000000155c57824 */ /* 0x000fe200078e02d0 */
[C---:B------:R-:W-:Y:S01]  /*5460*/  ISETP.GE.AND P5, PT, R5.reuse, R165, PT ;  /* 0x000000a50500720c */ /* 0x040fe20003fa6270 */
[----:B------:R-:W-:Y:S01]  /*5470*/  LDSM.16.MT88.4 R108, [R198+0x14000] ;  /* 0x01400000c66c783b */ /* 0x000fe20000004200 */
[----:B------:R-:W-:-:S02]  /*5480*/  ISETP.GE.AND P3, PT, R5, R2, PT ;  /* 0x000000020500720c */ /* 0x000fc40003f66270 */
[----:B------:R-:W-:Y:S01]  /*5490*/  FSEL R5, R60, -INF , !P2 ;  /* 0xff8000003c057808 */ /* 0x000fe20005000000 */
[----:B------:R-:W-:Y:S01]  /*54a0*/  LDSM.16.MT88.4 R140, [R198+0x16000] ;  /* 0x01600000c68c783b */ /* 0x000fe20000004200 */
[----:B------:R-:W-:Y:S02]  /*54b0*/  FSEL R62, R62, -INF , !P4 ;  /* 0xff8000003e3e7808 */ /* 0x000fe40006000000 */
[C---:B------:R-:W-:Y:S01]  /*54c0*/  ISETP.GE.AND P2, PT, R6.reuse, R165, PT ;  /* 0x000000a50600720c */ /* 0x040fe20003f46270 */
[----:B------:R-:W-:Y:S01]  /*54d0*/  LDSM.16.MT88.4 R92, [R197+0x12000] ;  /* 0x01200000c55c783b */ /* 0x000fe20000004200 */
[----:B------:R-:W-:Y:S02]  /*54e0*/  ISETP.GE.AND P4, PT, R6, R2, PT ;  /* 0x000000020600720c */ /* 0x000fe40003f86270 */
[----:B------:R-:W-:Y:S01]  /*54f0*/  FSEL R61, R61, -INF , !P5 ;  /* 0xff8000003d3d7808 */ /* 0x000fe20006800000 */
[----:B------:R-:W-:Y:S01]  /*5500*/  LDSM.16.MT88.4 R100, [R220+0x14000] ;  /* 0x01400000dc64783b */ /* 0x000fe20000004200 */
[----:B------:R-:W-:-:S02]  /*5510*/  FSEL R6, R63, -INF , !P3 ;  /* 0xff8000003f067808 */ /* 0x000fc40005800000 */
[CC--:B------:R-:W-:Y:S01]  /*5520*/  ISETP.GE.AND P5, PT, R9.reuse, R165.reuse, PT ;  /* 0x000000a50900720c */ /* 0x0c0fe20003fa6270 */
[----:B------:R-:W-:Y:S01]  /*5530*/  LDSM.16.MT88.4 R116, [R208+0x14000] ;  /* 0x01400000d074783b */ /* 0x000fe20000004200 */
[-C--:B------:R-:W-:Y:S01]  /*5540*/  ISETP.GE.AND P3, PT, R9, R2.reuse, PT ;  /* 0x000000020900720c */ /* 0x080fe20003f66270 */
[----:B------:R-:W-:Y:S01]  /*5550*/  VIADD R9, R86, 0xffffffd9 ;  /* 0xffffffd956097836 */ /* 0x000fe20000000000 */
[----:B------:R-:W-:Y:S01]  /*5560*/  FSEL R13, R56, -INF , !P2 ;  /* 0xff800000380d7808 */ /* 0x000fe20005000000 */
[----:B------:R-:W-:Y:S01]  /*5570*/  LDSM.16.MT88.4 R124, [R197+0x14000] ;  /* 0x01400000c57c783b */ /* 0x000fe20000004200 */
[----:B------:R-:W-:Y:S02]  /*5580*/  FSEL R10, R58, -INF , !P4 ;  /* 0xff8000003a0a7808 */ /* 0x000fe40006000000 */
[C---:B------:R-:W-:Y:S01]  /*5590*/  ISETP.GE.AND P2, PT, R8.reuse, R165, PT ;  /* 0x000000a50800720c */ /* 0x040fe20003f46270 */
[----:B------:R-:W-:Y:S01]  /*55a0*/  LDSM.16.MT88.4 R132, [R220+0x16000] ;  /* 0x01600000dc84783b */ /* 0x000fe20000004200 */
[----:B------:R-:W-:Y:S01]  /*55b0*/  ISETP.GE.AND P4, PT, R8, R2, PT ;  /* 0x000000020800720c */ /* 0x000fe20003f86270 */
[----:B------:R-:W-:Y:S01]  /*55c0*/  VIADD R8, R86, 0xffffffe0 ;  /* 0xffffffe056087836 */ /* 0x000fe20000000000 */
[----:B------:R-:W-:Y:S01]  /*55d0*/  FSEL R15, R57, -INF , !P5 ;  /* 0xff800000390f7808 */ /* 0x000fe20006800000 */
[----:B------:R-:W-:Y:S01]  /*55e0*/  LDSM.16.MT88.4 R148, [R208+0x16000] ;  /* 0x01600000d094783b */ /* 0x000fe20000004200 */
[----:B------:R-:W-:-:S02]  /*55f0*/  FSEL R16, R59, -INF , !P3 ;  /* 0xff8000003b107808 */ /* 0x000fc40005800000 */
[CC--:B------:R-:W-:Y:S01]  /*5600*/  ISETP.GE.AND P5, PT, R9.reuse, R165.reuse, PT ;  /* 0x000000a50900720c */ /* 0x0c0fe20003fa6270 */
[----:B------:R-:W-:Y:S01]  /*5610*/  LDSM.16.MT88.4 R28, [R198+0x10800] ;  /* 0x01080000c61c783b */ /* 0x000fe20000004200 */
[-C--:B------:R-:W-:Y:S02]  /*5620*/  ISETP.GE.AND P3, PT, R9, R2.reuse, PT ;  /* 0x000000020900720c */ /* 0x080fe40003f66270 */
[----:B------:R-:W-:Y:S01]  /*5630*/  FSEL R11, R52, -INF , !P2 ;  /* 0xff800000340b7808 */ /* 0x000fe20005000000 */
[----:B------:R-:W-:Y:S01]  /*5640*/  LDSM.16.MT88.4 R24, [R198+0x12800] ;  /* 0x01280000c618783b */ /* 0x000fe20000004200 */
[----:B------:R-:W-:Y:S02]  /*5650*/  FSEL R18, R54, -INF , !P4 ;  /* 0xff80000036127808 */ /* 0x000fe40006000000 */
        /* <DEDUP_REMOVED lines=13> */
[CC--:B------:R-:W-:Y:S02]  /*5730*/  ISETP.GE.AND P2, PT, R12.reuse, R165.reuse, PT ;  /* 0x000000a50c00720c */ /* 0x0c0fe40003f46270 */
[-C--:B------:R-:W-:Y:S01]  /*5740*/  ISETP.GE.AND P4, PT, R12, R2.reuse, PT ;  /* 0x000000020c00720c */ /* 0x080fe20003f86270 */
[C---:B------:R-:W-:Y:S01]  /*5750*/  VIADD R12, R86.reuse, 0xfffffff0 ;  /* 0xfffffff0560c7836 */ /* 0x040fe20000000000 */
[----:B------:R-:W-:Y:S02]  /*5760*/  FSEL R215, R49, -INF , !P5 ;  /* 0xff80000031d77808 */ /* 0x000fe40006800000 */
[----:B------:R-:W-:Y:S02]  /*5770*/  FSEL R212, R51, -INF , !P3 ;  /* 0xff80000033d47808 */ /* 0x000fe40005800000 */
[C---:B------:R-:W-:Y:S02]  /*5780*/  ISETP.GE.AND P5, PT, R19.reuse, R165, PT ;  /* 0x000000a51300720c */ /* 0x040fe40003fa6270 */
[----:B------:R-:W-:Y:S01]  /*5790*/  ISETP.GE.AND P3, PT, R19, R2, PT ;  /* 0x000000021300720c */ /* 0x000fe20003f66270 */
[----:B------:R-:W-:Y:S01]  /*57a0*/  VIADD R19, R86, 0xfffffff1 ;  /* 0xfffffff156137836 */ /* 0x000fe20000000000 */
[----:B------:R-:W-:-:S02]  /*57b0*/  FSEL R207, R44, -INF , !P2 ;  /* 0xff8000002ccf7808 */ /* 0x000fc40005000000 */
[----:B------:R-:W-:Y:S02]  /*57c0*/  FSEL R216, R46, -INF , !P4 ;  /* 0xff8000002ed87808 */ /* 0x000fe40006000000 */
[C---:B------:R-:W-:Y:S02]  /*57d0*/  ISETP.GE.AND P2, PT, R12.reuse, R165, PT ;  /* 0x000000a50c00720c */ /* 0x040fe40003f46270 */
[----:B------:R-:W-:Y:S02]  /*57e0*/  ISETP.GE.AND P4, PT, R12, R2, PT ;  /* 0x000000020c00720c */ /* 0x000fe40003f86270 */
[----:B------:R-:W-:Y:S02]  /*57f0*/  FMNMX3.FTZ R12, R7, R17, R5, !PT ;  /* 0x00000011070c7276 */ /* 0x000fe40007810005 */
[----:B------:R-:W-:Y:S02]  /*5800*/  FSEL R209, R45, -INF , !P5 ;  /* 0xff8000002dd17808 */ /* 0x000fe40006800000 */
[----:B------:R-:W-:-:S02]  /*5810*/  FSEL R214, R47, -INF , !P3 ;  /* 0xff8000002fd67808 */ /* 0x000fc40005800000 */
[----:B------:R-:W-:Y:S01]  /*5820*/  FMNMX3.FTZ R20, R12, R61, R13, !PT ;  /* 0x0000003d0c147276 */ /* 0x000fe2000781000d */
[C---:B------:R-:W-:Y:S01]  /*5830*/  VIADD R12, R86.reuse, 0xfffffff8 ;  /* 0xfffffff8560c7836 */ /* 0x040fe20000000000 */
[C---:B------:R-:W-:Y:S01]  /*5840*/  ISETP.GE.AND P5, PT, R19.reuse, R165, PT ;  /* 0x000000a51300720c */ /* 0x040fe20003fa6270 */
[----:B------:R-:W-:Y:S01]  /*5850*/  VIADD R86, R86, 0xfffffff9 ;  /* 0xfffffff956567836 */ /* 0x000fe20000000000 */
[----:B------:R-:W-:Y:S01]  /*5860*/  ISETP.GE.AND P3, PT, R19, R2, PT ;  /* 0x000000021300720c */ /* 0x000fe20003f66270 */
[----:B------:R-:W-:Y:S01]  /*5870*/  LDSM.16.MT88.4 R44, [R198+0x10000] ;  /* 0x01000000c62c783b */ /* 0x000fe20000004200 */
[----:B------:R-:W-:Y:S02]  /*5880*/  FMNMX3.FTZ R19, R14, R4, R62, !PT ;  /* 0x000000040e137276 */ /* 0x000fe4000781003e */
[----:B------:R-:W-:Y:S02]  /*5890*/  FMNMX3.FTZ R20, R20, R15, R11, !PT ;  /* 0x0000000f14147276 */ /* 0x000fe4000781000b */
[----:B------:R-:W-:-:S02]  /*58a0*/  FMNMX3.FTZ R19, R19, R6, R10, !PT ;  /* 0x0000000613137276 */ /* 0x000fc4000781000a */
[----:B------:R-:W-:Y:S02]  /*58b0*/  FMNMX3.FTZ R20, R20, R9, R223, !PT ;  /* 0x0000000914147276 */ /* 0x000fe400078100df */
[----:B------:R-:W-:Y:S02]  /*58c0*/  FMNMX3.FTZ R19, R19, R16, R18, !PT ;  /* 0x0000001013137276 */ /* 0x000fe40007810012 */
[----:B------:R-:W-:Y:S02]  /*58d0*/  FSEL R213, R40, -INF , !P2 ;  /* 0xff80000028d57808 */ /* 0x000fe40005000000 */
[----:B------:R-:W-:Y:S02]  /*58e0*/  ISETP.GE.AND P2, PT, R12, R165, PT ;  /* 0x000000a50c00720c */ /* 0x000fe40003f46270 */
[----:B------:R-:W-:Y:S02]  /*58f0*/  FMNMX3.FTZ R20, R20, R215, R207, !PT ;  /* 0x000000d714147276 */ /* 0x000fe400078100cf */
[----:B------:R-:W-:-:S02]  /*5900*/  FMNMX3.FTZ R19, R19, R8, R222, !PT ;  /* 0x0000000813137276 */ /* 0x000fc400078100de */
[----:B------:R-:W-:Y:S02]  /*5910*/  FSEL R211, R41, -INF , !P5 ;  /* 0xff80000029d37808 */ /* 0x000fe40006800000 */
[----:B------:R-:W-:Y:S02]  /*5920*/  ISETP.GE.AND P5, PT, R86, R165, PT ;  /* 0x000000a55600720c */ /* 0x000fe40003fa6270 */
[----:B------:R-:W-:Y:S02]  /*5930*/  FSEL R205, R76, -INF , !P2 ;  /* 0xff8000004ccd7808 */ /* 0x000fe40005000000 */
[----:B------:R-:W-:Y:S02]  /*5940*/  FMNMX3.FTZ R20, R20, R209, R213, !PT ;  /* 0x000000d114147276 */ /* 0x000fe400078100d5 */
[----:B------:R-:W-:Y:S02]  /*5950*/  ISETP.GE.AND P2, PT, R12, R2, PT ;  /* 0x000000020c00720c */ /* 0x000fe40003f46270 */
[----:B------:R-:W-:-:S02]  /*5960*/  FSEL R204, R42, -INF , !P4 ;  /* 0xff8000002acc7808 */ /* 0x000fc40006000000 */
[----:B------:R-:W-:Y:S02]  /*5970*/  FMNMX3.FTZ R19, R19, R212, R216, !PT ;  /* 0x000000d413137276 */ /* 0x000fe400078100d8 */
[----:B------:R-:W-:Y:S02]  /*5980*/  FSEL R203, R77, -INF , !P5 ;  /* 0xff8000004dcb7808 */ /* 0x000fe40006800000 */
[----:B------:R-:W-:Y:S02]  /*5990*/  FMNMX3.FTZ R20, R20, R211, R205, !PT ;  /* 0x000000d314147276 */ /* 0x000fe400078100cd */
[----:B------:R-:W-:Y:S02]  /*59a0*/  ISETP.GE.AND P4, PT, R86, R2, PT ;  /* 0x000000025600720c */ /* 0x000fe40003f86270 */
[----:B------:R-:W-:Y:S01]  /*59b0*/  FSEL R202, R43, -INF , !P3 ;  /* 0xff8000002bca7808 */ /* 0x000fe20005800000 */
[----:B------:R-:W-:Y:S01]  /*59c0*/  LDSM.16.MT88.4 R84, [R208+0x12000] ;  /* 0x01200000d054783b */ /* 0x000fe20000004200 */
[----:B------:R-:W-:-:S02]  /*59d0*/  FSEL R200, R78, -INF , !P2 ;  /* 0xff8000004ec87808 */ /* 0x000fc40005000000 */
[----:B------:R-:W-:Y:S02]  /*59e0*/  FMNMX3.FTZ R19, R19, R214, R204, !PT ;  /* 0x000000d613137276 */ /* 0x000fe400078100cc */
[----:B------:R-:W-:Y:S02]  /*59f0*/  FMNMX.FTZ R20, R203, R20, !PT ;  /* 0x00000014cb147209 */ /* 0x000fe40007810000 */
[----:B------:R-:W-:Y:S02]  /*5a00*/  FSEL R199, R79, -INF , !P4 ;  /* 0xff8000004fc77808 */ /* 0x000fe40006000000 */
[----:B------:R-:W-:Y:S01]  /*5a10*/  FMNMX3.FTZ R22, R19, R202, R200, !PT ;  /* 0x000000ca13167276 */ /* 0x000fe200078100c8 */
[----:B------:R-:W2:Y:S03]  /*5a20*/  SHFL.BFLY PT, R21, R20, 0x2, 0x1f ;  /* 0x0c401f0014157f89 */ /* 0x000ea600000e0000 */
[----:B------:R-:W-:Y:S01]  /*5a30*/  FMNMX.FTZ R22, R199, R22, !PT ;  /* 0x00000016c7167209 */ /* 0x000fe20007810000 */
[----:B------:R-:W-:Y:S04]  /*5a40*/  LDSM.16.MT88.4 R76, [R198+0x12000] ;  /* 0x01200000c64c783b */ /* 0x000fe80000004200 */
[----:B------:R-:W3:Y:S01]  /*5a50*/  SHFL.BFLY PT, R19, R22, 0x2, 0x1f ;  /* 0x0c401f0016137f89 */ /* 0x000ee200000e0000 */
[----:B--2---:R-:W-:-:S05]  /*5a60*/  FMNMX.FTZ R21, R20, R21, !PT ;  /* 0x0000001514157209 */ /* 0x004fca0007810000 */
[----:B------:R-:W2:Y:S01]  /*5a70*/  SHFL.BFLY PT, R164, R21, 0x1, 0x1f ;  /* 0x0c201f0015a47f89 */ /* 0x000ea200000e0000 */
[----:B---3--:R-:W-:-:S05]  /*5a80*/  FMNMX.FTZ R19, R22, R19, !PT ;  /* 0x0000001316137209 */ /* 0x008fca0007810000 */
[----:B------:R-:W3:Y:S01]  /*5a90*/  SHFL.BFLY PT, R12, R19, 0x1, 0x1f ;  /* 0x0c201f00130c7f89 */ /* 0x000ee200000e0000 */
[----:B--2---:R-:W-:-:S03]  /*5aa0*/  FMNMX.FTZ R164, R21, R164, !PT ;  /* 0x000000a415a47209 */ /* 0x004fc60007810000 */
[----:B------:R-:W-:Y:S01]  /*5ab0*/  LDSM.16.MT88.4 R20, [R198+0x16800] ;  /* 0x01680000c614783b */ /* 0x000fe20000004200 */
[C---:B------:R-:W-:Y:S01]  /*5ac0*/  FSETP.NEU.FTZ.AND P2, PT, R164.reuse, -INF , PT ;  /* 0xff800000a400780b */ /* 0x040fe20003f5d000 */
[----:B-1----:R-:W-:Y:S01]  /*5ad0*/  FMUL.FTZ R206, R164, UR4 ;  /* 0x00000004a4ce7c20 */ /* 0x002fe20008410000 */
[----:B---3--:R-:W-:-:S04]  /*5ae0*/  FMNMX.FTZ R3, R19, R12, !PT ;  /* 0x0000000c13037209 */ /* 0x008fc80007810000 */
[----:B------:R-:W-:Y:S02]  /*5af0*/  FSEL R206, R206, RZ, P2 ;  /* 0x000000ffcece7208 */ /* 0x000fe40001000000 */
[C---:B------:R-:W-:Y:S01]  /*5b00*/  FSETP.NEU.FTZ.AND P2, PT, R3.reuse, -INF , PT ;  /* 0xff8000000300780b */ /* 0x040fe20003f5d000 */
[----:B------:R-:W-:Y:S02]  /*5b10*/  FMUL.FTZ R201, R3, UR4 ;  /* 0x0000000403c97c20 */ /* 0x000fe40008410000 */
[--C-:B------:R-:W-:Y:S01]  /*5b20*/  FFMA.FTZ R191, R61, UR4, -R206.reuse ;  /* 0x000000043dbf7c23 */ /* 0x100fe200080108ce */
[--C-:B------:R-:W-:Y:S01]  /*5b30*/  FFMA.FTZ R196, R7, UR4, -R206.reuse ;  /* 0x0000000407c47c23 */ /* 0x100fe200080108ce */
[--C-:B------:R-:W-:Y:S01]  /*5b40*/  FFMA.FTZ R192, R5, UR4, -R206.reuse ;  /* 0x0000000405c07c23 */ /* 0x100fe200080108ce */
[----:B------:R-:W-:Y:S01]  /*5b50*/  FSEL R201, R201, RZ, P2 ;  /* 0x000000ffc9c97208 */ /* 0x000fe20001000000 */
[--C-:B------:R-:W-:Y:S01]  /*5b60*/  FFMA.FTZ R195, R17, UR4, -R206.reuse ;  /* 0x0000000411c37c23 */ /* 0x100fe200080108ce */
[--C-:B------:R-:W-:Y:S01]  /*5b70*/  FFMA.FTZ R188, R13, UR4, -R206.reuse ;  /* 0x000000040dbc7c23 */ /* 0x100fe200080108ce */
[----:B------:R-:W-:Y:S01]  /*5b80*/  MUFU.EX2 R191, R191 ;  /* 0x000000bf00bf7308 */ /* 0x000fe20000000800 */
[--C-:B------:R-:W-:Y:S01]  /*5b90*/  FFMA.FTZ R187, R15, UR4, -R206.reuse ;  /* 0x000000040fbb7c23 */ /* 0x100fe200080108ce */
[--C-:B------:R-:W-:Y:S01]  /*5ba0*/  FFMA.FTZ R190, R62, UR4, -R201.reuse ;  /* 0x000000043ebe7c23 */ /* 0x100fe200080108c9 */
[--C-:B------:R-:W-:Y:S01]  /*5bb0*/  FFMA.FTZ R193, R4, UR4, -R201.reuse ;  /* 0x0000000404c17c23 */ /* 0x100fe200080108c9 */
[--C-:B------:R-:W-:Y:S01]  /*5bc0*/  FFMA.FTZ R189, R6, UR4, -R201.reuse ;  /* 0x0000000406bd7c23 */ /* 0x100fe200080108c9 */
[----:B------:R-:W1:Y:S01]  /*5bd0*/  LDSM.16.MT88.4 R60, [R197+0x10000] ;  /* 0x01000000c53c783b */ /* 0x000e620000004200 */
[--C-:B------:R-:W-:Y:S01]  /*5be0*/  FFMA.FTZ R194, R14, UR4, -R201.reuse ;  /* 0x000000040ec27c23 */ /* 0x100fe200080108c9 */
[----:B------:R-:W-:Y:S01]  /*5bf0*/  MUFU.EX2 R196, R196 ;  /* 0x000000c400c47308 */ /* 0x000fe20000000800 */
[--C-:B------:R-:W-:Y:S01]  /*5c00*/  FFMA.FTZ R184, R11, UR4, -R206.reuse ;  /* 0x000000040bb87c23 */ /* 0x100fe200080108ce */
[----:B------:R-:W2:Y:S01]  /*5c10*/  LDSM.16.MT88.4 R4, [R197+0x16000] ;  /* 0x01600000c504783b */ /* 0x000ea20000004200 */
[--C-:B------:R-:W-:Y:S01]  /*5c20*/  FFMA.FTZ R181, R9, UR4, -R206.reuse ;  /* 0x0000000409b57c23 */ /* 0x100fe200080108ce */
[----:B------:R-:W3:Y:S01]  /*5c30*/  MUFU.EX2 R195, R195 ;  /* 0x000000c300c37308 */ /* 0x000ee20000000800 */
[--C-:B------:R-:W-:Y:S01]  /*5c40*/  FFMA.FTZ R186, R10, UR4, -R201.reuse ;  /* 0x000000040aba7c23 */ /* 0x100fe200080108c9 */
[----:B------:R-:W4:Y:S01]  /*5c50*/  LDSM.16.MT88.4 R12, [R198+0x14800] ;  /* 0x01480000c60c783b */ /* 0x000f220000004200 */
[--C-:B------:R-:W-:Y:S01]  /*5c60*/  FFMA.FTZ R179, R8, UR4, -R201.reuse ;  /* 0x0000000408b37c23 */ /* 0x100fe200080108c9 */
[----:B------:R-:W5:Y:S01]  /*5c70*/  MUFU.EX2 R192, R192 ;  /* 0x000000c000c07308 */ /* 0x000f620000000800 */
[--C-:B------:R-:W-:Y:S01]  /*5c80*/  FFMA.FTZ R183, R16, UR4, -R201.reuse ;  /* 0x0000000410b77c23 */ /* 0x100fe200080108c9 */
[----:B------:R-:W4:Y:S01]  /*5c90*/  LDSM.16.MT88.4 R8, [R220+0x10800] ;  /* 0x01080000dc08783b */ /* 0x000f220000004200 */
[--C-:B------:R-:W-:Y:S01]  /*5ca0*/  FFMA.FTZ R182, R18, UR4, -R201.reuse ;  /* 0x0000000412b67c23 */ /* 0x100fe200080108c9 */
[----:B------:R-:W-:Y:S01]  /*5cb0*/  MUFU.EX2 R194, R194 ;  /* 0x000000c200c27308 */ /* 0x000fe20000000800 */
[--C-:B------:R-:W-:Y:S01]  /*5cc0*/  FFMA.FTZ R215, R215, UR4, -R206.reuse ;  /* 0x00000004d7d77c23 */ /* 0x100fe200080108ce */
[----:B------:R-:W4:Y:S01]  /*5cd0*/  LDSM.16.MT88.4 R16, [R208+0x10800] ;  /* 0x01080000d010783b */ /* 0x000f220000004200 */
[--C-:B------:R-:W-:Y:S01]  /*5ce0*/  FFMA.FTZ R210, R207, UR4, -R206.reuse ;  /* 0x00000004cfd27c23 */ /* 0x100fe200080108ce */
[----:B------:R-:W1:Y:S01]  /*5cf0*/  MUFU.EX2 R193, R193 ;  /* 0x000000c100c17308 */ /* 0x000e620000000800 */
[--C-:B------:R-:W-:Y:S01]  /*5d00*/  FFMA.FTZ R209, R209, UR4, -R206.reuse ;  /* 0x00000004d1d17c23 */ /* 0x100fe200080108ce */
[----:B---3--:R-:W-:Y:S01]  /*5d10*/  F2FP.F16.F32.PACK_AB R152, R195, R196 ;  /* 0x000000c4c398723e */ /* 0x008fe200000000ff */
[--C-:B------:R-:W-:Y:S01]  /*5d20*/  FFMA.FTZ R214, R214, UR4, -R201.reuse ;  /* 0x00000004d6d67c23 */ /* 0x100fe200080108c9 */
[----:B------:R-:W-:Y:S01]  /*5d30*/  MUFU.EX2 R190, R190 ;  /* 0x000000be00be7308 */ /* 0x000fe20000000800 */
[--C-:B------:R-:W-:Y:S01]  /*5d40*/  FFMA.FTZ R222, R222, UR4, -R201.reuse ;  /* 0x00000004dede7c23 */ /* 0x100fe200080108c9 */
[----:B-----5:R-:W-:Y:S01]  /*5d50*/  F2FP.F16.F32.PACK_AB R154, R191, R192 ;  /* 0x000000c0bf9a723e */ /* 0x020fe200000000ff */
[--C-:B------:R-:W-:Y:S01]  /*5d60*/  FFMA.FTZ R200, R200, UR4, -R201.reuse ;  /* 0x00000004c8c87c23 */ /* 0x100fe200080108c9 */
[----:B------:R-:W3:Y:S01]  /*5d70*/  MUFU.EX2 R189, R189 ;  /* 0x000000bd00bd7308 */ /* 0x000ee20000000800 */
[----:B------:R-:W-:Y:S01]  /*5d80*/  FFMA.FTZ R241, R199, UR4, -R201 ;  /* 0x00000004c7f17c23 */ /* 0x000fe200080108c9 */
[----:B------:R-:W-:Y:S01]  /*5d90*/  FFMA.FTZ R213, R213, UR4, -R206 ;  /* 0x00000004d5d57c23 */ /* 0x000fe200080108ce */
[----:B------:R-:W-:Y:S01]  /*5da0*/  IMAD.IADD R199, R185, 0x1, R220 ;  /* 0x00000001b9c77824 */ /* 0x000fe200078e02dc */
[----:B------:R-:W-:Y:S01]  /*5db0*/  MUFU.EX2 R188, R188 ;  /* 0x000000bc00bc7308 */ /* 0x000fe20000000800 */
[----:B------:R-:W-:Y:S01]  /*5dc0*/  FADD.FTZ R195, R196, R195 ;  /* 0x000000c3c4c37221 */ /* 0x000fe20000010000 */
[----:B-1----:R-:W-:Y:S01]  /*5dd0*/  F2FP.F16.F32.PACK_AB R153, R193, R194 ;  /* 0x000000c2c199723e */ /* 0x002fe200000000ff */
[----:B------:R-:W-:Y:S01]  /*5de0*/  FADD.FTZ R193, R194, R193 ;  /* 0x000000c1c2c17221 */ /* 0x000fe20000010000 */
[----:B------:R-:W1:Y:S01]  /*5df0*/  MUFU.EX2 R187, R187 ;  /* 0x000000bb00bb7308 */ /* 0x000e620000000800 */
[----:B------:R-:W-:-:S03]  /*5e00*/  FADD.FTZ R192, R192, R195 ;  /* 0x000000c3c0c07221 */ /* 0x000fc60000010000 */
[----:B------:R-:W-:Y:S01]  /*5e10*/  MUFU.EX2 R184, R184 ;  /* 0x000000b800b87308 */ /* 0x000fe20000000800 */
[----:B------:R-:W-:Y:S01]  /*5e20*/  FADD.FTZ R191, R191, R192 ;  /* 0x000000c0bfbf7221 */ /* 0x000fe20000010000 */
[C---:B---3--:R-:W-:Y:S01]  /*5e30*/  F2FP.F16.F32.PACK_AB R155, R189.reuse, R190 ;  /* 0x000000bebd9b723e */ /* 0x048fe200000000ff */
[----:B------:R-:W-:Y:S01]  /*5e40*/  FADD.FTZ R190, R190, R193 ;  /* 0x000000c1bebe7221 */ /* 0x000fe20000010000 */
[----:B------:R-:W-:Y:S03]  /*5e50*/  MUFU.EX2 R181, R181 ;  /* 0x000000b500b57308 */ /* 0x000fe60000000800 */
[----:B------:R-:W-:Y:S01]  /*5e60*/  FADD.FTZ R189, R189, R190 ;  /* 0x000000bebdbd7221 */ /* 0x000fe20000010000 */
[----:B------:R-:W-:Y:S01]  /*5e70*/  MUFU.EX2 R186, R186 ;  /* 0x000000ba00ba7308 */ /* 0x000fe20000000800 */
[C---:B------:R-:W-:Y:S03]  /*5e80*/  HMMA.16816.F32 R104, R152.reuse, R108, RZ ;  /* 0x0000006c9868723c */ /* 0x040fe600000018ff */
[----:B------:R-:W3:Y:S04]  /*5e90*/  MUFU.EX2 R183, R183 ;  /* 0x000000b700b77308 */ /* 0x000ee80000000800 */
[----:B------:R-:W-:Y:S01]  /*5ea0*/  MUFU.EX2 R182, R182 ;  /* 0x000000b600b67308 */ /* 0x000fe20000000800 */
[C---:B------:R-:W-:Y:S03]  /*5eb0*/  HMMA.16816.F32 R108, R152.reuse, R110, RZ ;  /* 0x0000006e986c723c */ /* 0x040fe600000018ff */
[----:B------:R-:W5:Y:S04]  /*5ec0*/  MUFU.EX2 R179, R179 ;  /* 0x000000b300b37308 */ /* 0x000f680000000800 */
[----:B------:R2:W-:Y:S01]  /*5ed0*/  MUFU.EX2 R207, R215 ;  /* 0x000000d700cf7308 */ /* 0x0005e20000000800 */
[C---:B------:R-:W-:Y:S03]  /*5ee0*/  HMMA.16816.F32 R160, R152.reuse, R36, RZ ;  /* 0x0000002498a0723c */ /* 0x040fe600000018ff */
[----:B------:R-:W-:Y:S04]  /*5ef0*/  MUFU.EX2 R210, R210 ;  /* 0x000000d200d27308 */ /* 0x000fe80000000800 */
[----:B------:R-:W-:Y:S01]  /*5f00*/  MUFU.EX2 R209, R209 ;  /* 0x000000d100d17308 */ /* 0x000fe20000000800 */
[----:B------:R-:W-:Y:S03]  /*5f10*/  HMMA.16816.F32 R36, R152, R38, RZ ;  /* 0x000000269824723c */ /* 0x000fe600000018ff */
[----:B------:R-:W-:Y:S01]  /*5f20*/  MUFU.EX2 R214, R214 ;  /* 0x000000d600d67308 */ /* 0x000fe20000000800 */
[----:B--2---:R-:W-:Y:S01]  /*5f30*/  FFMA.FTZ R215, R216, UR4, -R201 ;  /* 0x00000004d8d77c23 */ /* 0x004fe200080108c9 */
[----:B------:R-:W-:-:S02]  /*5f40*/  IMAD.IADD R216, R185, 0x1, R220 ;  /* 0x00000001b9d87824 */ /* 0x000fc400078e02dc */
[----:B------:R-:W-:Y:S01]  /*5f50*/  MUFU.EX2 R200, R200 ;  /* 0x000000c800c87308 */ /* 0x000fe20000000800 */
[C---:B------:R-:W-:Y:S03]  /*5f60*/  HMMA.16816.F32 R40, R152.reuse, R44, RZ ;  /* 0x0000002c9828723c */ /* 0x040fe600000018ff */
[----:B------:R-:W-:Y:S04]  /*5f70*/  MUFU.EX2 R215, R215 ;  /* 0x000000d700d77308 */ /* 0x000fe80000000800 */
[----:B------:R-:W-:Y:S01]  /*5f80*/  MUFU.EX2 R241, R241 ;  /* 0x000000f100f17308 */ /* 0x000fe20000000800 */
[C---:B------:R-:W-:Y:S08]  /*5f90*/  HMMA.16816.F32 R72, R152.reuse, R76, RZ ;  /* 0x0000004c9848723c */ /* 0x040ff000000018ff */
        /* <DEDUP_REMOVED lines=24> */
[----:B------:R-:W-:Y:S01]  /*6120*/  HMMA.16816.F32 R156, R152, R4, RZ ;  /* 0x00000004989c723c */ /* 0x000fe200000018ff */
[----:B-1----:R-:W-:Y:S01]  /*6130*/  F2FP.F16.F32.PACK_AB R4, R187, R188 ;  /* 0x000000bcbb04723e */ /* 0x002fe200000000ff */
[----:B------:R-:W-:Y:S01]  /*6140*/  FADD.FTZ R188, R188, R191 ;  /* 0x000000bfbcbc7221 */ /* 0x000fe20000010000 */
[----:B---3--:R-:W-:Y:S01]  /*6150*/  F2FP.F16.F32.PACK_AB R5, R183, R186 ;  /* 0x000000bab705723e */ /* 0x008fe200000000ff */
[----:B------:R-:W-:-:S02]  /*6160*/  FADD.FTZ R186, R186, R189 ;  /* 0x000000bdbaba7221 */ /* 0x000fc40000010000 */
[----:B------:R-:W-:Y:S02]  /*6170*/  FADD.FTZ R187, R187, R188 ;  /* 0x000000bcbbbb7221 */ /* 0x000fe40000010000 */
[----:B------:R-:W-:Y:S01]  /*6180*/  HMMA.16816.F32 R152, R152, R6, RZ ;  /* 0x000000069898723c */ /* 0x000fe200000018ff */
[----:B------:R-:W-:Y:S01]  /*6190*/  F2FP.F16.F32.PACK_AB R6, R181, R184 ;  /* 0x000000b8b506723e */ /* 0x000fe200000000ff */
[----:B------:R-:W-:Y:S01]  /*61a0*/  FADD.FTZ R183, R183, R186 ;  /* 0x000000bab7b77221 */ /* 0x000fe20000010000 */
[----:B-----5:R-:W-:Y:S01]  /*61b0*/  F2FP.F16.F32.PACK_AB R7, R179, R182 ;  /* 0x000000b6b307723e */ /* 0x020fe200000000ff */
[----:B------:R-:W-:Y:S02]  /*61c0*/  FADD.FTZ R184, R184, R187 ;  /* 0x000000bbb8b87221 */ /* 0x000fe40000010000 */
[----:B------:R-:W-:Y:S02]  /*61d0*/  FADD.FTZ R182, R182, R183 ;  /* 0x000000b7b6b67221 */ /* 0x000fe40000010000 */
[----:B------:R-:W-:-:S02]  /*61e0*/  FADD.FTZ R181, R181, R184 ;  /* 0x000000b8b5b57221 */ /* 0x000fc40000010000 */
[----:B----4-:R-:W-:Y:S01]  /*61f0*/  HMMA.16816.F32 R104, R4, R12, R104 ;  /* 0x0000000c0468723c */ /* 0x010fe20000001868 */
[----:B------:R-:W-:-:S07]  /*6200*/  FADD.FTZ R179, R179, R182 ;  /* 0x000000b6b3b37221 */ /* 0x000fce0000010000 */
[C---:B------:R-:W-:Y:S01]  /*6210*/  HMMA.16816.F32 R108, R4.reuse, R14, R108 ;  /* 0x0000000e046c723c */ /* 0x040fe2000000186c */
[----:B------:R-:W1:Y:S07]  /*6220*/  LDSM.16.MT88.4 R12, [R197+0x12800] ;  /* 0x01280000c50c783b */ /* 0x000e6e0000004200 */
[C---:B------:R-:W-:Y:S08]  /*6230*/  HMMA.16816.F32 R160, R4.reuse, R8, R160 ;  /* 0x0000000804a0723c */ /* 0x040ff000000018a0 */
[C---:B------:R-:W-:Y:S01]  /*6240*/  HMMA.16816.F32 R36, R4.reuse, R10, R36 ;  /* 0x0000000a0424723c */ /* 0x040fe20000001824 */
[----:B------:R-:W2:Y:S07]  /*6250*/  LDSM.16.MT88.4 R8, [R220+0x16800] ;  /* 0x01680000dc08783b */ /* 0x000eae0000004200 */
[C---:B------:R-:W-:Y:S08]  /*6260*/  HMMA.16816.F32 R48, R4.reuse, R16, R48 ;  /* 0x000000100430723c */ /* 0x040ff00000001830 */
[C---:B------:R-:W-:Y:S01]  /*6270*/  HMMA.16816.F32 R52, R4.reuse, R18, R52 ;  /* 0x000000120434723c */ /* 0x040fe20000001834 */
[----:B------:R-:W3:Y:S07]  /*6280*/  LDSM.16.MT88.4 R16, [R208+0x16800] ;  /* 0x01680000d010783b */ /* 0x000eee0000004200 */
[C---:B------:R-:W-:Y:S08]  /*6290*/  HMMA.16816.F32 R40, R4.reuse, R28, R40 ;  /* 0x0000001c0428723c */ /* 0x040ff00000001828 */
[C---:B------:R-:W-:Y:S01]  /*62a0*/  HMMA.16816.F32 R44, R4.reuse, R30, R44 ;  /* 0x0000001e042c723c */ /* 0x040fe2000000182c */
[----:B------:R-:W4:Y:S07]  /*62b0*/  LDSM.16.MT88.4 R28, [R220+0x14800] ;  /* 0x01480000dc1c783b */ /* 0x000f2e0000004200 */
[C---:B------:R-:W-:Y:S08]  /*62c0*/  HMMA.16816.F32 R72, R4.reuse, R24, R72 ;  /* 0x000000180448723c */ /* 0x040ff00000001848 */
[C---:B------:R-:W-:Y:S01]  /*62d0*/  HMMA.16816.F32 R76, R4.reuse, R26, R76 ;  /* 0x0000001a044c723c */ /* 0x040fe2000000184c */
[----:B------:R5:W4:Y:S07]  /*62e0*/  LDSM.16.MT88.4 R24, [R208+0x14800] ;  /* 0x01480000d018783b */ /* 0x000b2e0000004200 */
[C---:B------:R-:W-:Y:S08]  /*62f0*/  HMMA.16816.F32 R136, R4.reuse, R20, R136 ;  /* 0x000000140488723c */ /* 0x040ff00000001888 */
[C---:B------:R-:W-:Y:S01]  /*6300*/  HMMA.16816.F32 R140, R4.reuse, R22, R140 ;  /* 0x00000016048c723c */ /* 0x040fe2000000188c */
[----:B------:R-:W4:Y:S07]  /*6310*/  LDSM.16.MT88.4 R20, [R197+0x14800] ;  /* 0x01480000c514783b */ /* 0x000f2e0000004200 */
[----:B-1----:R-:W-:Y:S01]  /*6320*/  HMMA.16816.F32 R88, R4, R12, R88 ;  /* 0x0000000c0458723c */ /* 0x002fe20000001858 */
[----:B-----5:R-:W-:Y:S01]  /*6330*/  FFMA.FTZ R208, R223, UR4, -R206 ;  /* 0x00000004dfd07c23 */ /* 0x020fe200080108ce */
[----:B------:R-:W-:-:S02]  /*6340*/  FFMA.FTZ R223, R212, UR4, -R201 ;  /* 0x00000004d4df7c23 */ /* 0x000fc400080108c9 */
[----:B------:R-:W-:Y:S04]  /*6350*/  MUFU.EX2 R212, R222 ;  /* 0x000000de00d47308 */ /* 0x000fe80000000800 */
[C---:B------:R-:W-:Y:S01]  /*6360*/  HMMA.16816.F32 R92, R4.reuse, R14, R92 ;  /* 0x0000000e045c723c */ /* 0x040fe2000000185c */
[----:B------:R-:W1:Y:S01]  /*6370*/  LDSM.16.MT88.4 R12, [R197+0x16800] ;  /* 0x01680000c50c783b */ /* 0x000e620000004200 */
[----:B------:R-:W5:Y:S04]  /*6380*/  MUFU.EX2 R208, R208 ;  /* 0x000000d000d07308 */ /* 0x000f680000000800 */
[----:B------:R-:W5:Y:S02]  /*6390*/  MUFU.EX2 R223, R223 ;  /* 0x000000df00df7308 */ /* 0x000f640000000800 */
[C---:B--2---:R-:W-:Y:S08]  /*63a0*/  HMMA.16816.F32 R128, R4.reuse, R8, R128 ;  /* 0x000000080480723c */ /* 0x044ff00000001880 */
[C---:B------:R-:W-:Y:S01]  /*63b0*/  HMMA.16816.F32 R132, R4.reuse, R10, R132 ;  /* 0x0000000a0484723c */ /* 0x040fe20000001884 */
[----:B------:R-:W2:Y:S07]  /*63c0*/  LDSM.16.MT88.4 R8, [R198+0x13000] ;  /* 0x01300000c608783b */ /* 0x000eae0000004200 */
[C---:B---3--:R-:W-:Y:S08]  /*63d0*/  HMMA.16816.F32 R144, R4.reuse, R16, R144 ;  /* 0x000000100490723c */ /* 0x048ff00000001890 */
[C---:B------:R-:W-:Y:S01]  /*63e0*/  HMMA.16816.F32 R148, R4.reuse, R18, R148 ;  /* 0x000000120494723c */ /* 0x040fe20000001894 */
[----:B------:R-:W3:Y:S07]  /*63f0*/  LDSM.16.MT88.4 R16, [R198+0x15000] ;  /* 0x01500000c610783b */ /* 0x000eee0000004200 */
[C---:B------:R-:W-:Y:S08]  /*6400*/  HMMA.16816.F32 R56, R4.reuse, R172, R56 ;  /* 0x000000ac0438723c */ /* 0x040ff00000001838 */
[C---:B------:R-:W-:Y:S01]  /*6410*/  HMMA.16816.F32 R60, R4.reuse, R174, R60 ;  /* 0x000000ae043c723c */ /* 0x040fe2000000183c */
[----:B------:R-:W-:Y:S07]  /*6420*/  LDSM.16.MT88.4 R172, [R216+0x15000] ;  /* 0x01500000d8ac783b */ /* 0x000fee0000004200 */
[C---:B------:R-:W-:Y:S08]  /*6430*/  HMMA.16816.F32 R64, R4.reuse, R168, R64 ;  /* 0x000000a80440723c */ /* 0x040ff00000001840 */
[C---:B------:R-:W-:Y:S01]  /*6440*/  HMMA.16816.F32 R68, R4.reuse, R170, R68 ;  /* 0x000000aa0444723c */ /* 0x040fe20000001844 */
[----:B------:R-:W-:Y:S07]  /*6450*/  LDSM.16.MT88.4 R168, [R216+0x17000] ;  /* 0x01700000d8a8783b */ /* 0x000fee0000004200 */
[C---:B------:R-:W-:Y:S08]  /*6460*/  HMMA.16816.F32 R80, R4.reuse, R32, R80 ;  /* 0x000000200450723c */ /* 0x040ff00000001850 */
[C---:B------:R-:W-:Y:S01]  /*6470*/  HMMA.16816.F32 R84, R4.reuse, R34, R84 ;  /* 0x000000220454723c */ /* 0x040fe20000001854 */
[----:B------:R-:W-:Y:S07]  /*6480*/  LDSM.16.MT88.4 R32, [R220+0x11000] ;  /* 0x01100000dc20783b */ /* 0x000fee0000004200 */
[C---:B----4-:R-:W-:Y:S08]  /*6490*/  HMMA.16816.F32 R96, R4.reuse, R28, R96 ;  /* 0x0000001c0460723c */ /* 0x050ff00000001860 */
[C---:B------:R-:W-:Y:S01]  /*64a0*/  HMMA.16816.F32 R100, R4.reuse, R30, R100 ;  /* 0x0000001e0464723c */ /* 0x040fe20000001864 */
[----:B------:R-:W-:Y:S07]  /*64b0*/  LDSM.16.MT88.4 R28, [R220+0x13000] ;  /* 0x01300000dc1c783b */ /* 0x000fee0000004200 */
[C---:B------:R-:W-:Y:S08]  /*64c0*/  HMMA.16816.F32 R112, R4.reuse, R24, R112 ;  /* 0x000000180470723c */ /* 0x040ff00000001870 */
[C---:B------:R-:W-:Y:S01]  /*64d0*/  HMMA.16816.F32 R116, R4.reuse, R26, R116 ;  /* 0x0000001a0474723c */ /* 0x040fe20000001874 */
[----:B------:R-:W-:Y:S07]  /*64e0*/  LDSM.16.MT88.4 R24, [R198+0x11000] ;  /* 0x01100000c618783b */ /* 0x000fee0000004200 */
[C---:B------:R-:W-:Y:S08]  /*64f0*/  HMMA.16816.F32 R120, R4.reuse, R20, R120 ;  /* 0x000000140478723c */ /* 0x040ff00000001878 */
[C---:B------:R-:W-:Y:S01]  /*6500*/  HMMA.16816.F32 R124, R4.reuse, R22, R124 ;  /* 0x00000016047c723c */ /* 0x040fe2000000187c */
[----:B------:R-:W4:Y:S07]  /*6510*/  LDSM.16.MT88.4 R20, [R198+0x17000] ;  /* 0x01700000c614783b */ /* 0x000f2e0000004200 */
[C---:B-1----:R-:W-:Y:S08]  /*6520*/  HMMA.16816.F32 R156, R4.reuse, R12, R156 ;  /* 0x0000000c049c723c */ /* 0x042ff0000000189c */
[----:B------:R-:W-:Y:S01]  /*6530*/  HMMA.16816.F32 R152, R4, R14, R152 ;  /* 0x0000000e0498723c */ /* 0x000fe20000001898 */
[----:B-----5:R-:W-:Y:S01]  /*6540*/  F2FP.F16.F32.PACK_AB R4, R207, R208 ;  /* 0x000000d0cf04723e */ /* 0x020fe200000000ff */
[----:B------:R-:W-:Y:S01]  /*6550*/  LDSM.16.MT88.4 R12, [R216+0x11000] ;  /* 0x01100000d80c783b */ /* 0x000fe20000004200 */
[----:B------:R-:W-:Y:S01]  /*6560*/  F2FP.F16.F32.PACK_AB R5, R223, R212 ;  /* 0x000000d4df05723e */ /* 0x000fe200000000ff */
[----:B------:R-:W-:Y:S01]  /*6570*/  FADD.FTZ R208, R208, R181 ;  /* 0x000000b5d0d07221 */ /* 0x000fe20000010000 */
[----:B------:R-:W-:-:S02]  /*6580*/  F2FP.F16.F32.PACK_AB R6, R209, R210 ;  /* 0x000000d2d106723e */ /* 0x000fc400000000ff */
[----:B------:R-:W-:Y:S01]  /*6590*/  F2FP.F16.F32.PACK_AB R7, R214, R215 ;  /* 0x000000d7d607723e */ /* 0x000fe200000000ff */
[----:B------:R-:W-:-:S04]  /*65a0*/  FADD.FTZ R207, R207, R208 ;  /* 0x000000d0cfcf7221 */ /* 0x000fc80000010000 */
[----:B------:R-:W-:Y:S02]  /*65b0*/  FADD.FTZ R210, R210, R207 ;  /* 0x000000cfd2d27221 */ /* 0x000fe40000010000 */
[C---:B--2---:R-:W-:Y:S08]  /*65c0*/  HMMA.16816.F32 R72, R4.reuse, R8, R72 ;  /* 0x000000080448723c */ /* 0x044ff00000001848 */
[C---:B------:R-:W-:Y:S01]  /*65d0*/  HMMA.16816.F32 R76, R4.reuse, R10, R76 ;  /* 0x0000000a044c723c */ /* 0x040fe2000000184c */
[----:B------:R1:W2:Y:S07]  /*65e0*/  LDSM.16.MT88.4 R8, [R216+0x13000] ;  /* 0x01300000d808783b */ /* 0x0002ae0000004200 */
[C---:B---3--:R-:W-:Y:S08]  /*65f0*/  HMMA.16816.F32 R104, R4.reuse, R16, R104 ;  /* 0x000000100468723c */ /* 0x048ff00000001868 */
[C---:B------:R-:W-:Y:S01]  /*6600*/  HMMA.16816.F32 R108, R4.reuse, R18, R108 ;  /* 0x00000012046c723c */ /* 0x040fe2000000186c */
[----:B------:R-:W3:Y:S07]  /*6610*/  LDSM.16.MT88.4 R16, [R197+0x11000] ;  /* 0x01100000c510783b */ /* 0x000eee0000004200 */
[----:B----4-:R-:W-:Y:S01]  /*6620*/  HMMA.16816.F32 R136, R4, R20, R136 ;  /* 0x000000140488723c */ /* 0x010fe20000001888 */
[----:B-1----:R-:W-:-:S02]  /*6630*/  FFMA.FTZ R216, R211, UR4, -R206 ;  /* 0x00000004d3d87c23 */ /* 0x002fc400080108ce */
[----:B------:R-:W-:Y:S04]  /*6640*/  MUFU.EX2 R211, R213 ;  /* 0x000000d500d37308 */ /* 0x000fe80000000800 */
[----:B------:R-:W1:Y:S01]  /*6650*/  MUFU.EX2 R216, R216 ;  /* 0x000000d800d87308 */ /* 0x000e620000000800 */
[C---:B------:R-:W-:Y:S01]  /*6660*/  HMMA.16816.F32 R140, R4.reuse, R22, R140 ;  /* 0x00000016048c723c */ /* 0x040fe2000000188c */
[----:B------:R-:W-:Y:S07]  /*6670*/  LDSM.16.MT88.4 R20, [R220+0x15000] ;  /* 0x01500000dc14783b */ /* 0x000fee0000004200 */
[C---:B------:R-:W-:Y:S08]  /*6680*/  HMMA.16816.F32 R40, R4.reuse, R24, R40 ;  /* 0x000000180428723c */ /* 0x040ff00000001828 */
[C---:B--2---:R-:W-:Y:S08]  /*6690*/  HMMA.16816.F32 R80, R4.reuse, R8, R80 ;  /* 0x000000080450723c */ /* 0x044ff00000001850 */
[C---:B------:R-:W-:Y:S01]  /*66a0*/  HMMA.16816.F32 R84, R4.reuse, R10, R84 ;  /* 0x0000000a0454723c */ /* 0x040fe20000001854 */
[----:B------:R-:W2:Y:S07]  /*66b0*/  LDSM.16.MT88.4 R8, [R220+0x17000] ;  /* 0x01700000dc08783b */ /* 0x000eae0000004200 */
[C---:B------:R-:W-:Y:S01]  /*66c0*/  HMMA.16816.F32 R44, R4.reuse, R26, R44 ;  /* 0x0000001a042c723c */ /* 0x040fe2000000182c */
[----:B------:R-:W4:Y:S07]  /*66d0*/  LDSM.16.MT88.4 R24, [R197+0x13000] ;  /* 0x01300000c518783b */ /* 0x000f2e0000004200 */
[C---:B------:R-:W-:Y:S08]  /*66e0*/  HMMA.16816.F32 R48, R4.reuse, R12, R48 ;  /* 0x0000000c0430723c */ /* 0x040ff00000001830 */
[C---:B------:R-:W-:Y:S01]  /*66f0*/  HMMA.16816.F32 R52, R4.reuse, R14, R52 ;  /* 0x0000000e0434723c */ /* 0x040fe20000001834 */
[----:B------:R-:W5:Y:S07]  /*6700*/  LDSM.16.MT88.4 R12, [R197+0x15000] ;  /* 0x01500000c50c783b */ /* 0x000f6e0000004200 */
[C---:B---3--:R-:W-:Y:S08]  /*6710*/  HMMA.16816.F32 R56, R4.reuse, R16, R56 ;  /* 0x000000100438723c */ /* 0x048ff00000001838 */
[C---:B------:R-:W-:Y:S01]  /*6720*/  HMMA.16816.F32 R60, R4.reuse, R18, R60 ;  /* 0x00000012043c723c */ /* 0x040fe2000000183c */
[----:B------:R-:W3:Y:S07]  /*6730*/  LDSM.16.MT88.4 R16, [R197+0x17000] ;  /* 0x01700000c510783b */ /* 0x000eee0000004200 */
[C---:B--2---:R-:W-:Y:S08]  /*6740*/  HMMA.16816.F32 R128, R4.reuse, R8, R128 ;  /* 0x000000080480723c */ /* 0x044ff00000001880 */
[C---:B------:R-:W-:Y:S01]  /*6750*/  HMMA.16816.F32 R132, R4.reuse, R10, R132 ;  /* 0x0000000a0484723c */ /* 0x040fe20000001884 */
[----:B------:R-:W2:Y:S07]  /*6760*/  LDSM.16.MT88.4 R8, [R198+0x13800] ;  /* 0x01380000c608783b */ /* 0x000eae0000004200 */
[----:B------:R-:W-:Y:S01]  /*6770*/  HMMA.16816.F32 R96, R4, R20, R96 ;  /* 0x000000140460723c */ /* 0x000fe20000001860 */
[--C-:B------:R-:W-:Y:S01]  /*6780*/  FFMA.FTZ R20, R205, UR4, -R206.reuse ;  /* 0x00000004cd147c23 */ /* 0x100fe200080108ce */
[----:B------:R-:W-:Y:S01]  /*6790*/  FFMA.FTZ R205, R202, UR4, -R201 ;  /* 0x00000004cacd7c23 */ /* 0x000fe200080108c9 */
[----:B------:R-:W-:-:S02]  /*67a0*/  FFMA.FTZ R206, R203, UR4, -R206 ;  /* 0x00000004cbce7c23 */ /* 0x000fc400080108ce */
[----:B------:R-:W-:Y:S03]  /*67b0*/  MUFU.EX2 R203, R20 ;  /* 0x0000001400cb7308 */ /* 0x000fe60000000800 */
[C---:B----4-:R-:W-:Y:S01]  /*67c0*/  HMMA.16816.F32 R88, R4.reuse, R24, R88 ;  /* 0x000000180458723c */ /* 0x050fe20000001858 */
[----:B------:R-:W-:Y:S01]  /*67d0*/  FFMA.FTZ R24, R204, UR4, -R201 ;  /* 0x00000004cc187c23 */ /* 0x000fe200080108c9 */
[----:B------:R-:W-:Y:S04]  /*67e0*/  MUFU.EX2 R205, R205 ;  /* 0x000000cd00cd7308 */ /* 0x000fe80000000800 */
[----:B------:R-:W-:Y:S02]  /*67f0*/  MUFU.EX2 R204, R206 ;  /* 0x000000ce00cc7308 */ /* 0x000fe40000000800 */
[C---:B-----5:R-:W-:Y:S02]  /*6800*/  HMMA.16816.F32 R120, R4.reuse, R12, R120 ;  /* 0x0000000c0478723c */ /* 0x060fe40000001878 */
[----:B------:R4:W5:Y:S06]  /*6810*/  MUFU.EX2 R202, R24 ;  /* 0x0000001800ca7308 */ /* 0x00096c0000000800 */
        /* <DEDUP_REMOVED lines=17> */
[C---:B------:R-:W-:Y:S01]  /*6930*/  HMMA.16816.F32 R92, R4.reuse, R26, R92 ;  /* 0x0000001a045c723c */ /* 0x040fe2000000185c */
[----:B----4-:R-:W-:Y:S07]  /*6940*/  LDSM.16.MT88.4 R24, [R220+0x13800] ;  /* 0x01380000dc18783b */ /* 0x010fee0000004200 */
[----:B------:R-:W-:Y:S01]  /*6950*/  HMMA.16816.F32 R100, R4, R22, R100 ;  /* 0x000000160464723c */ /* 0x000fe20000001864 */
[----:B-1----:R-:W-:Y:S01]  /*6960*/  F2FP.F16.F32.PACK_AB R4, R216, R211 ;  /* 0x000000d3d804723e */ /* 0x002fe200000000ff */
[----:B------:R-:W1:Y:S01]  /*6970*/  LDSM.16.MT88.4 R20, [R198+0x15800] ;  /* 0x01580000c614783b */ /* 0x000e620000004200 */
[----:B-----5:R-:W-:-:S02]  /*6980*/  F2FP.F16.F32.PACK_AB R5, R205, R202 ;  /* 0x000000cacd05723e */ /* 0x020fc400000000ff */
[----:B------:R-:W-:Y:S02]  /*6990*/  F2FP.F16.F32.PACK_AB R6, R204, R203 ;  /* 0x000000cbcc06723e */ /* 0x000fe400000000ff */
[----:B------:R-:W-:-:S07]  /*69a0*/  F2FP.F16.F32.PACK_AB R7, R241, R200 ;  /* 0x000000c8f107723e */ /* 0x000fce00000000ff */
[C---:B--2---:R-:W-:Y:S08]  /*69b0*/  HMMA.16816.F32 R72, R4.reuse, R8, R72 ;  /* 0x000000080448723c */ /* 0x044ff00000001848 */
[C---:B------:R-:W-:Y:S01]  /*69c0*/  HMMA.16816.F32 R76, R4.reuse, R10, R76 ;  /* 0x0000000a044c723c */ /* 0x040fe2000000184c */
[----:B------:R-:W2:Y:S07]  /*69d0*/  LDSM.16.MT88.4 R8, [R220+0x11800] ;  /* 0x01180000dc08783b */ /* 0x000eae0000004200 */
[C---:B------:R-:W-:Y:S08]  /*69e0*/  HMMA.16816.F32 R40, R4.reuse, R12, R40 ;  /* 0x0000000c0428723c */ /* 0x040ff00000001828 */
[C---:B------:R-:W-:Y:S01]  /*69f0*/  HMMA.16816.F32 R44, R4.reuse, R14, R44 ;  /* 0x0000000e042c723c */ /* 0x040fe2000000182c */
[----:B------:R-:W4:Y:S07]  /*6a00*/  LDSM.16.MT88.4 R12, [R199+0x11800] ;  /* 0x01180000c70c783b */ /* 0x000f2e0000004200 */
[C---:B---3--:R-:W-:Y:S08]  /*6a10*/  HMMA.16816.F32 R136, R4.reuse, R16, R136 ;  /* 0x000000100488723c */ /* 0x048ff00000001888 */
[C---:B------:R-:W-:Y:S01]  /*6a20*/  HMMA.16816.F32 R140, R4.reuse, R18, R140 ;  /* 0x00000012048c723c */ /* 0x040fe2000000188c */
[----:B------:R-:W3:Y:S07]  /*6a30*/  LDSM.16.MT88.4 R16, [R220+0x15800] ;  /* 0x01580000dc10783b */ /* 0x000eee0000004200 */
[C---:B-1----:R-:W-:Y:S08]  /*6a40*/  HMMA.16816.F32 R104, R4.reuse, R20, R104 ;  /* 0x000000140468723c */ /* 0x042ff00000001868 */
[C---:B--2---:R-:W-:Y:S08]  /*6a50*/  HMMA.16816.F32 R160, R4.reuse, R8, R160 ;  /* 0x0000000804a0723c */ /* 0x044ff000000018a0 */
[C---:B------:R-:W-:Y:S01]  /*6a60*/  HMMA.16816.F32 R36, R4.reuse, R10, R36 ;  /* 0x0000000a0424723c */ /* 0x040fe20000001824 */
[----:B------:R-:W1:Y:S07]  /*6a70*/  LDSM.16.MT88.4 R8, [R220+0x17800] ;  /* 0x01780000dc08783b */ /* 0x000e6e0000004200 */
[C---:B------:R-:W-:Y:S01]  /*6a80*/  HMMA.16816.F32 R108, R4.reuse, R22, R108 ;  /* 0x00000016046c723c */ /* 0x040fe2000000186c */
[----:B------:R-:W2:Y:S07]  /*6a90*/  LDSM.16.MT88.4 R20, [R197+0x13800] ;  /* 0x01380000c514783b */ /* 0x000eae0000004200 */
[C---:B----4-:R-:W-:Y:S08]  /*6aa0*/  HMMA.16816.F32 R48, R4.reuse, R12, R48 ;  /* 0x0000000c0430723c */ /* 0x050ff00000001830 */
[C---:B------:R-:W-:Y:S01]  /*6ab0*/  HMMA.16816.F32 R52, R4.reuse, R14, R52 ;  /* 0x0000000e0434723c */ /* 0x040fe20000001834 */
[----:B------:R-:W4:Y:S07]  /*6ac0*/  LDSM.16.MT88.4 R12, [R197+0x15800] ;  /* 0x01580000c50c783b */ /* 0x000f2e0000004200 */
[C---:B---3--:R-:W-:Y:S08]  /*6ad0*/  HMMA.16816.F32 R96, R4.reuse, R16, R96 ;  /* 0x000000100460723c */ /* 0x048ff00000001860 */
[C---:B------:R-:W-:Y:S01]  /*6ae0*/  HMMA.16816.F32 R100, R4.reuse, R18, R100 ;  /* 0x000000120464723c */ /* 0x040fe20000001864 */
[----:B------:R-:W3:Y:S07]  /*6af0*/  LDSM.16.MT88.4 R16, [R197+0x17800] ;  /* 0x01780000c510783b */ /* 0x000eee0000004200 */
[----:B-1----:R-:W-:Y:S01]  /*6b00*/  HMMA.16816.F32 R128, R4, R8, R128 ;  /* 0x000000080480723c */ /* 0x002fe20000001880 */
[----:B------:R-:W-:-:S04]  /*6b10*/  FADD.FTZ R8, R212, R179 ;  /* 0x000000b3d4087221 */ /* 0x000fc80000010000 */
[----:B------:R-:W-:-:S03]  /*6b20*/  FADD.FTZ R8, R223, R8 ;  /* 0x00000008df087221 */ /* 0x000fc60000010000 */
[----:B------:R-:W-:Y:S01]  /*6b30*/  HMMA.16816.F32 R80, R4, R172, R80 ;  /* 0x000000ac0450723c */ /* 0x000fe20000001850 */
[----:B------:R-:W-:Y:S01]  /*6b40*/  FADD.FTZ R9, R215, R8 ;  /* 0x00000008d7097221 */ /* 0x000fe20000010000 */
[----:B------:R-:W-:-:S03]  /*6b50*/  FADD.FTZ R8, R209, R210 ;  /* 0x000000d2d1087221 */ /* 0x000fc60000010000 */
[----:B------:R-:W-:Y:S01]  /*6b60*/  FADD.FTZ R9, R214, R9 ;  /* 0x00000009d6097221 */ /* 0x000fe20000010000 */
[----:B------:R-:W-:Y:S02]  /*6b70*/  FADD.FTZ R211, R211, R8 ;  /* 0x00000008d3d37221 */ /* 0x000fe40000010000 */
        /* <DEDUP_REMOVED lines=8> */
[----:B------:R-:W-:-:S03]  /*6c00*/  FADD.FTZ R241, R241, R200 ;  /* 0x000000c8f1f17221 */ /* 0x000fc60000010000 */
[C---:B------:R-:W-:Y:S08]  /*6c10*/  HMMA.16816.F32 R116, R4.reuse, R170, R116 ;  /* 0x000000aa0474723c */ /* 0x040ff00000001874 */
[C---:B------:R-:W-:Y:S08]  /*6c20*/  HMMA.16816.F32 R144, R4.reuse, R32, R144 ;  /* 0x000000200490723c */ /* 0x040ff00000001890 */
[C---:B------:R-:W-:Y:S08]  /*6c30*/  HMMA.16816.F32 R148, R4.reuse, R34, R148 ;  /* 0x000000220494723c */ /* 0x040ff00000001894 */
[C---:B------:R-:W-:Y:S08]  /*6c40*/  HMMA.16816.F32 R56, R4.reuse, R28, R56 ;  /* 0x0000001c0438723c */ /* 0x040ff00000001838 */
[C---:B------:R-:W-:Y:S08]  /*6c50*/  HMMA.16816.F32 R60, R4.reuse, R30, R60 ;  /* 0x0000001e043c723c */ /* 0x040ff0000000183c */
[C---:B------:R-:W-:Y:S08]  /*6c60*/  HMMA.16816.F32 R64, R4.reuse, R24, R64 ;  /* 0x000000180440723c */ /* 0x040ff00000001840 */
[C---:B------:R-:W-:Y:S08]  /*6c70*/  HMMA.16816.F32 R68, R4.reuse, R26, R68 ;  /* 0x0000001a0444723c */ /* 0x040ff00000001844 */
[C---:B--2---:R-:W-:Y:S08]  /*6c80*/  HMMA.16816.F32 R88, R4.reuse, R20, R88 ;  /* 0x000000140458723c */ /* 0x044ff00000001858 */
[C---:B------:R-:W-:Y:S08]  /*6c90*/  HMMA.16816.F32 R92, R4.reuse, R22, R92 ;  /* 0x00000016045c723c */ /* 0x040ff0000000185c */
[C---:B----4-:R-:W-:Y:S08]  /*6ca0*/  HMMA.16816.F32 R120, R4.reuse, R12, R120 ;  /* 0x0000000c0478723c */ /* 0x050ff00000001878 */
[C---:B------:R-:W-:Y:S08]  /*6cb0*/  HMMA.16816.F32 R124, R4.reuse, R14, R124 ;  /* 0x0000000e047c723c */ /* 0x040ff0000000187c */
[C---:B------:R-:W-:Y:S08]  /*6cc0*/  HMMA.16816.F32 R132, R4.reuse, R10, R132 ;  /* 0x0000000a0484723c */ /* 0x040ff00000001884 */
[C---:B---3--:R-:W-:Y:S08]  /*6cd0*/  HMMA.16816.F32 R156, R4.reuse, R16, R156 ;  /* 0x00000010049c723c */ /* 0x048ff0000000189c */
[----:B------:R-:W-:Y:S01]  /*6ce0*/  HMMA.16816.F32 R152, R4, R18, R152 ;  /* 0x000000120498723c */ /* 0x000fe20000001898 */
[----:B------:R-:W-:-:S04]  /*6cf0*/  NOP ;  /* 0x0000000000007918 */ /* 0x000fc80000000000 */
[----:B------:R-:W-:-:S15]  /*6d00*/  @!P6 BRA `(.L_x_533) ;  /* 0x000000440094e947 */ /* 0x000fde0003800000 */
[----:B------:R-:W-:-:S04]  /*6d10*/  DEPBAR.LE SB0, 0x0 ;  /* 0x000080000000791a */ /* 0x000fc80000000000 */
[----:B------:R-:W-:Y:S01]  /*6d20*/  SHF.L.U32 R212, R0, 0x6, RZ ;  /* 0x0000000600d47819 */ /* 0x000fe200000006ff */
[----:B------:R-:W-:Y:S06]  /*6d30*/  BAR.SYNC.DEFER_BLOCKING 0x0 ;  /* 0x0000000000007b1d */ /* 0x000fec0000010000 */
[----:B------:R-:W-:Y:S05]  /*6d40*/  BRA.U !UP1, `(.L_x_534) ;  /* 0x0000000109f47547 */ /* 0x000fea000b800000 */
[----:B------:R-:W1:Y:S01]  /*6d50*/  LDC R7, c[0x0][0x4f0] ;  /* 0x00013c00ff077b82 */ /* 0x000e620000000800 */
[C---:B------:R-:W-:Y:S01]  /*6d60*/  IADD3 R6, PT, PT, R212.reuse, -0x80, RZ ;  /* 0xffffff80d4067810 */ /* 0x040fe20007ffe0ff */
[----:B------:R-:W-:Y:S01]  /*6d70*/  VIADD R4, R212, 0xffffffc0 ;  /* 0xffffffc0d4047836 */ /* 0x000fe20000000000 */
[----:B------:R-:W2:Y:S02]  /*6d80*/  LDCU.64 UR6, c[0x0][0x3a8] ;  /* 0x00007500ff0677ac */ /* 0x000ea40008000a00 */
[----:B------:R-:W-:Y:S02]  /*6d90*/  IABS R9, R6 ;  /* 0x0000000600097213 */ /* 0x000fe40000000000 */
[----:B------:R-:W-:Y:S02]  /*6da0*/  IABS R11, R4 ;  /* 0x00000004000b7213 */ /* 0x000fe40000000000 */
[-C--:B-1----:R-:W-:Y:S02]  /*6db0*/  IABS R5, R7.reuse ;  /* 0x0000000700057213 */ /* 0x082fe40000000000 */
[----:B------:R-:W-:-:S02]  /*6dc0*/  LOP3.LUT R6, R6, R7, RZ, 0x3c, !PT ;  /* 0x0000000706067212 */ /* 0x000fc400078e3cff */
[----:B------:R-:W1:Y:S01]  /*6dd0*/  I2F.RP R10, R5 ;  /* 0x00000005000a7306 */ /* 0x000e620000209400 */
[----:B------:R-:W-:-:S04]  /*6de0*/  LOP3.LUT R4, R4, R7, RZ, 0x3c, !PT ;  /* 0x0000000704047212 */ /* 0x000fc800078e3cff */
[----:B------:R-:W-:-:S03]  /*6df0*/  ISETP.GE.AND P4, PT, R4, RZ, PT ;  /* 0x000000ff0400720c */ /* 0x000fc60003f86270 */
[----:B-1----:R-:W1:Y:S02]  /*6e00*/  MUFU.RCP R12, R10 ;  /* 0x0000000a000c7308 */ /* 0x002e640000001000 */
[----:B-1----:R-:W-:-:S06]  /*6e10*/  VIADD R12, R12, 0xffffffe ;  /* 0x0ffffffe0c0c7836 */ /* 0x002fcc0000000000 */
[----:B------:R-:W1:Y:S02]  /*6e20*/  F2I.FTZ.U32.TRUNC.NTZ R13, R12 ;  /* 0x0000000c000d7305 */ /* 0x000e64000021f000 */
[----:B-1----:R-:W-:Y:S01]  /*6e30*/  IMAD.MOV R8, RZ, RZ, -R13 ;  /* 0x000000ffff087224 */ /* 0x002fe200078e0a0d */
[----:B------:R-:W-:-:S03]  /*6e40*/  MOV R12, RZ ;  /* 0x000000ff000c7202 */ /* 0x000fc60000000f00 */
        /* <DEDUP_REMOVED lines=17> */
[----:B------:R-:W-:-:S02]  /*6f60*/  ISETP.NE.AND P3, PT, R7, RZ, PT ;  /* 0x000000ff0700720c */ /* 0x000fc40003f65270 */
[----:B------:R-:W-:-:S05]  /*6f70*/  LOP3.LUT R5, RZ, R7, RZ, 0x33, !PT ;  /* 0x00000007ff057212 */ /* 0x000fca00078e33ff */
[----:B------:R-:W-:Y:S02]  /*6f80*/  @P5 VIADD R12, R12, 0x1 ;  /* 0x000000010c0c5836 */ /* 0x000fe40000000000 */
[----:B------:R-:W-:Y:S02]  /*6f90*/  @P6 IADD3 R13, PT, PT, R13, 0x1, RZ ;  /* 0x000000010d0d6810 */ /* 0x000fe40007ffe0ff */
[----:B------:R-:W-:Y:S02]  /*6fa0*/  @!P2 IMAD.MOV R12, RZ, RZ, -R12 ;  /* 0x000000ffff0ca224 */ /* 0x000fe400078e0a0c */
[----:B------:R-:W-:-:S03]  /*6fb0*/  @!P4 IADD3 R13, PT, PT, -R13, RZ, RZ ;  /* 0x000000ff0d0dc210 */ /* 0x000fc60007ffe1ff */
        /* <DEDUP_REMOVED lines=20> */
[----:B------:R-:W-:Y:S01]  /*7100*/  LEA.HI.X R231, R8, R231, R5, 0x1, P2 ;  /* 0x000000e708e77211 */ /* 0x000fe200010f0c05 */
[----:B------:R-:W-:Y:S06]  /*7110*/  BRA `(.L_x_535) ;  /* 0x00000000001c7947 */ /* 0x000fec0003800000 */
.L_x_534:
[----:B------:R-:W-:Y:S01]  /*7120*/  UMOV UR4, URZ ;  /* 0x000000ff00047c82 */ /* 0x000fe20008000000 */
[----:B------:R-:W-:Y:S01]  /*7130*/  IMAD.SHL.U32 R4, R176, 0x40, RZ ;  /* 0x00000040b0047824 */ /* 0x000fe200078e00ff */
[----:B------:R-:W-:-:S05]  /*7140*/  IADD3 R5, P2, PT, RZ, -UR4, RZ ;  /* 0x80000004ff057c10 */ /* 0x000fca000ff5e0ff */
[----:B------:R-:W-:-:S05]  /*7150*/  IMAD.X R4, RZ, RZ, ~R4, P2 ;  /* 0x000000ffff047224 */ /* 0x000fca00010e0e04 */
[----:B------:R-:W-:-:S04]  /*7160*/  SHF.R.S64 R5, R5, 0x1f, R4 ;  /* 0x0000001f05057819 */ /* 0x000fc80000001004 */
[----:B------:R-:W-:-:S04]  /*7170*/  IADD3 R230, P2, PT, R5, R230, RZ ;  /* 0x000000e605e67210 */ /* 0x000fc80007f5e0ff */
[----:B------:R-:W-:-:S09]  /*7180*/  LEA.HI.X.SX32 R231, R4, R231, 0x1, P2 ;  /* 0x000000e704e77211 */ /* 0x000fd200010f0eff */
.L_x_535:
[----:B------:R-:W1:Y:S01]  /*7190*/  LDCU UR4, c[0x0][0x440] ;  /* 0x00008800ff0477ac */ /* 0x000e620008000800 */
[----:B------:R-:W-:Y:S01]  /*71a0*/  IMAD.SHL.U32 R217, R219, 0x20, RZ ;  /* 0x00000020dbd97824 */ /* 0x000fe200078e00ff */
[----:B------:R-:W-:Y:S01]  /*71b0*/  SHF.R.U32.HI R221, RZ, 0x1, R219 ;  /* 0x00000001ffdd7819 */ /* 0x000fe200000116db */
[C---:B------:R-:W-:Y:S01]  /*71c0*/  IMAD.SHL.U32 R9, R176.reuse, 0x20, RZ ;  /* 0x00000020b0097824 */ /* 0x040fe200078e00ff */
[----:B------:R-:W-:Y:S01]  /*71d0*/  LEA R4, P2, R176, R230, 0x5 ;  /* 0x000000e6b0047211 */ /* 0x000fe200078428ff */
[----:B------:R-:W-:Y:S01]  /*71e0*/  IMAD.MOV.U32 R214, RZ, RZ, 0x20 ;  /* 0x00000020ffd67424 */ /* 0x000fe200078e00ff */
[----:B------:R-:W-:Y:S01]  /*71f0*/  LOP3.LUT R217, R217, 0x7c00, RZ, 0xc0, !PT ;  /* 0x00007c00d9d97812 */ /* 0x000fe200078ec0ff */
[----:B------:R-:W-:Y:S01]  /*7200*/  VIADD R213, R224, UR5 ;  /* 0x00000005e0d57c36 */ /* 0x000fe20008000000 */
[----:B------:R-:W-:Y:S02]  /*7210*/  LOP3.LUT R5, R221, 0x8, RZ, 0xc0, !PT ;  /* 0x00000008dd057812 */ /* 0x000fe400078ec0ff */
[----:B------:R-:W-:-:S02]  /*7220*/  LOP3.LUT R180, R217, 0x200, R180, 0xf8, !PT ;  /* 0x00000200d9b47812 */ /* 0x000fc400078ef8b4 */
[----:B------:R-:W-:Y:S02]  /*7230*/  SHF.L.U64.HI R7, R176, 0x5, R177 ;  /* 0x00000005b0077819 */ /* 0x000fe400000102b1 */
[----:B------:R-:W-:Y:S02]  /*7240*/  LOP3.LUT R180, R180, R178, R5, 0xf6, !PT ;  /* 0x000000b2b4b47212 */ /* 0x000fe400078ef605 */
[----:B------:R-:W-:Y:S02]  /*7250*/  LEA.HI.X R5, R176, R231, R177, 0x5, P2 ;  /* 0x000000e7b0057211 */ /* 0x000fe400010f2cb1 */
[----:B-1----:R-:W-:Y:S02]  /*7260*/  ISETP.GE.AND P6, PT, R218, UR4, PT ;  /* 0x00000004da007c0c */ /* 0x002fe4000bfc6270 */
[----:B------:R-:W-:Y:S02]  /*7270*/  ISETP.GE.AND P5, PT, R244, UR4, PT ;  /* 0x00000004f4007c0c */ /* 0x000fe4000bfa6270 */
[----:B------:R-:W-:-:S02]  /*7280*/  ISETP.GE.AND P4, PT, R242, UR4, PT ;  /* 0x00000004f2007c0c */ /* 0x000fc4000bf86270 */
[----:B------:R-:W-:Y:S02]  /*7290*/  ISETP.GE.AND P3, PT, R240, UR4, PT ;  /* 0x00000004f0007c0c */ /* 0x000fe4000bf66270 */
[----:B------:R-:W-:Y:S02]  /*72a0*/  IADD3 R10, P2, PT, R9, R4, RZ ;  /* 0x00000004090a7210 */ /* 0x000fe40007f5e0ff */
[----:B------:R-:W-:Y:S02]  /*72b0*/  LEA R225, R180, UR5, 0x1 ;  /* 0x00000005b4e17c11 */ /* 0x000fe4000f8e08ff */
[----:B------:R-:W-:Y:S01]  /*72c0*/  SEL R214, R214, 0xffffffe0, !P1 ;  /* 0xffffffe0d6d67807 */ /* 0x000fe20004800000 */
[----:B------:R-:W-:Y:S01]  /*72d0*/  @!PT LDS RZ, [RZ] ;  /* 0x00000000fffff984 */ /* 0x000fe20000000800 */
[----:B------:R-:W-:Y:S01]  /*72e0*/  @!PT LDS RZ, [RZ] ;  /* 0x00000000fffff984 */ /* 0x000fe20000000800 */
[----:B------:R-:W-:Y:S01]  /*72f0*/  @!PT LDS RZ, [RZ] ;  /* 0x00000000fffff984 */ /* 0x000fe20000000800 */
[----:B------:R-:W-:Y:S01]  /*7300*/  @!P6 LDGSTS.E.BYPASS.LTC128B.128 [R245+0x10000], desc[UR16][R230.64] ;  /* 0x10000000e6f5efae */ /* 0x000fe2000b981a10 */
[----:B------:R-:W-:Y:S01]  /*7310*/  IMAD.X R11, R7, 0x1, R5, P2 ;  /* 0x00000001070b7824 */ /* 0x000fe200010e0605 */
[----:B------:R-:W-:Y:S01]  /*7320*/  IADD3 R6, P2, PT, R9, R10, RZ ;  /* 0x0000000a09067210 */ /* 0x000fe20007f5e0ff */
[--C-:B------:R-:W-:Y:S01]  /*7330*/  IMAD.IADD R216, R185, 0x1, R225.reuse ;  /* 0x00000001b9d87824 */ /* 0x100fe200078e02e1 */
[----:B------:R-:W-:Y:S01]  /*7340*/  @P6 STS.128 [R245+0x10000], RZ ;  /* 0x010000fff5006388 */ /* 0x000fe20000000c00 */
[----:B------:R-:W-:-:S02]  /*7350*/  IMAD.IADD R222, R214, 0x1, R225 ;  /* 0x00000001d6de7824 */ /* 0x000fc400078e02e1 */
[----:B------:R-:W-:Y:S01]  /*7360*/  IMAD.X R7, R7, 0x1, R11, P2 ;  /* 0x0000000107077824 */ /* 0x000fe200010e060b */
[----:B------:R-:W-:Y:S01]  /*7370*/  @!PT LDS RZ, [RZ] ;  /* 0x00000000fffff984 */ /* 0x000fe20000000800 */
[----:B------:R-:W-:Y:S01]  /*7380*/  @!PT LDS RZ, [RZ] ;  /* 0x00000000fffff984 */ /* 0x000fe20000000800 */
[----:B------:R-:W-:Y:S01]  /*7390*/  @!PT LDS RZ, [RZ] ;  /* 0x00000000fffff984 */ /* 0x000fe20000000800 */
[----:B------:R-:W-:Y:S01]  /*73a0*/  @!P5 LDGSTS.E.BYPASS.LTC128B.128 [R245+0x12000], desc[UR16][R230.64+0x80] ;  /* 0x12000080e6f5dfae */ /* 0x000fe2000b981a10 */
[C---:B------:R-:W-:Y:S02]  /*73b0*/  IMAD.IADD R215, R213.reuse, 0x1, R214 ;  /* 0x00000001d5d77824 */ /* 0x040fe400078e02d6 */
[----:B------:R-:W-:Y:S01]  /*73c0*/  IMAD.IADD R213, R213, 0x1, R185 ;  /* 0x00000001d5d57824 */ /* 0x000fe200078e02b9 */
[----:B------:R-:W-:Y:S01]  /*73d0*/  @P5 STS.128 [R245+0x12000], RZ ;  /* 0x012000fff5005388 */ /* 0x000fe20000000c00 */
[C---:B------:R-:W-:Y:S02]  /*73e0*/  IMAD.IADD R223, R214.reuse, 0x1, R216 ;  /* 0x00000001d6df7824 */ /* 0x040fe400078e02d8 */
[----:B------:R-:W-:Y:S01]  /*73f0*/  IMAD.IADD R214, R214, 0x1, R213 ;  /* 0x00000001d6d67824 */ /* 0x000fe200078e02d5 */
[----:B------:R-:W-:Y:S01]  /*7400*/  @!PT LDS RZ, [RZ] ;  /* 0x00000000fffff984 */ /* 0x000fe20000000800 */
[----:B------:R-:W-:Y:S01]  /*7410*/  @!PT LDS RZ, [RZ] ;  /* 0x00000000fffff984 */ /* 0x000fe20000000800 */
[----:B------:R-:W-:Y:S01]  /*7420*/  @!PT LDS RZ, [RZ] ;  /* 0x00000000fffff984 */ /* 0x000fe20000000800 */
[----:B------:R-:W-:Y:S04]  /*7430*/  @!P4 LDGSTS.E.BYPASS.LTC128B.128 [R245+0x14000], desc[UR16][R230.64+0x100] ;  /* 0x14000100e6f5cfae */ /* 0x000fe8000b981a10 */
[----:B------:R-:W-:Y:S04]  /*7440*/  @P4 STS.128 [R245+0x14000], RZ ;  /* 0x014000fff5004388 */ /* 0x000fe80000000c00 */
        /* <DEDUP_REMOVED lines=63> */
[----:B------:R1:W-:Y:S04]  /*7840*/  @!P3 LDGSTS.E.BYPASS.LTC128B.128 [R245+0x17800], desc[UR16][R6.64+0x180] ;  /* 0x1780018006f5bfae */ /* 0x0003e8000b981a10 */
[----:B------:R-:W-:Y:S04]  /*7850*/  @P3 STS.128 [R245+0x17800], RZ ;  /* 0x017800fff5003388 */ /* 0x000fe80000000c00 */
[----:B------:R-:W-:Y:S04]  /*7860*/  LDSM.16.M88.4 R196, [R225] ;  /* 0x00000000e1c4783b */ /* 0x000fe80000000200 */
[----:B------:R-:W2:Y:S04]  /*7870*/  LDSM.16.M88.4 R176, [R224+UR5+0x8000] ;  /* 0x00800005e0b0783b */ /* 0x000ea80008000200 */
[----:B------:R-:W3:Y:S04]  /*7880*/  LDSM.16.M88.4 R168, [R224+UR5+0x8800] ;  /* 0x00880005e0a8783b */ /* 0x000ee80008000200 */
[----:B------:R-:W4:Y:S04]  /*7890*/  LDSM.16.M88.4 R28, [R224+UR5+0x9000] ;  /* 0x00900005e01c783b */ /* 0x000f280008000200 */
[----:B------:R-:W5:Y:S04]  /*78a0*/  LDSM.16.M88.4 R192, [R224+UR5+0x9800] ;  /* 0x00980005e0c0783b */ /* 0x000f680008000200 */
[----:B------:R-:W-:Y:S04]  /*78b0*/  LDSM.16.M88.4 R20, [R222] ;  /* 0x00000000de14783b */ /* 0x000fe80000000200 */
[----:B-1----:R-:W1:Y:S04]  /*78c0*/  LDSM.16.M88.4 R4, [R215+0x8000] ;  /* 0x00800000d704783b */ /* 0x002e680000000200 */
[----:B------:R-:W1:Y:S04]  /*78d0*/  LDSM.16.M88.4 R180, [R215+0x8800] ;  /* 0x00880000d7b4783b */ /* 0x000e680000000200 */
[----:B------:R-:W1:Y:S04]  /*78e0*/  LDSM.16.M88.4 R188, [R215+0x9000] ;  /* 0x00900000d7bc783b */ /* 0x000e680000000200 */
[----:B------:R-:W1:Y:S04]  /*78f0*/  LDSM.16.M88.4 R184, [R215+0x9800] ;  /* 0x00980000d7b8783b */ /* 0x000e680000000200 */
[----:B------:R-:W-:Y:S01]  /*7900*/  LDSM.16.M88.4 R8, [R216] ;  /* 0x00000000d808783b */ /* 0x000fe20000000200 */
[C---:B--2---:R-:W-:Y:S03]  /*7910*/  HMMA.16816.F32 R12, R196.reuse, R176, RZ ;  /* 0x000000b0c40c723c */ /* 0x044fe600000018ff */
[----:B------:R-:W2:Y:S04]  /*7920*/  LDSM.16.M88.4 R16, [R213+0x8000] ;  /* 0x00800000d510783b */ /* 0x000ea80000000200 */
[----:B------:R-:W-:Y:S01]  /*7930*/  LDSM.16.M88.4 R204, [R213+0x9800] ;  /* 0x00980000d5cc783b */ /* 0x000fe20000000200 */
[C---:B---3--:R-:W-:Y:S03]  /*7940*/  HMMA.16816.F32 R172, R196.reuse, R168, RZ ;  /* 0x000000a8c4ac723c */ /* 0x048fe600000018ff */
[----:B------:R-:W-:Y:S04]  /*7950*/  LDSM.16.M88.4 R200, [R224+UR5+0xa000] ;  /* 0x00a00005e0c8783b */ /* 0x000fe80008000200 */
[----:B------:R-:W-:Y:S01]  /*7960*/  LDSM.16.M88.4 R208, [R224+UR5+0xf800] ;  /* 0x00f80005e0d0783b */ /* 0x000fe20008000200 */
[C---:B------:R-:W-:Y:S03]  /*7970*/  HMMA.16816.F32 R176, R196.reuse, R178, RZ ;  /* 0x000000b2c4b0723c */ /* 0x040fe600000018ff */
[----:B------:R-:W0:Y:S05]  /*7980*/  LDGDEPBAR ;  /* 0x00000000000079af */ /* 0x000e2a0000000000 */
[C---:B------:R-:W-:Y:S08]  /*7990*/  HMMA.16816.F32 R168, R196.reuse, R170, RZ ;  /* 0x000000aac4a8723c */ /* 0x040ff000000018ff */
[C---:B----4-:R-:W-:Y:S08]  /*79a0*/  HMMA.16816.F32 R32, R196.reuse, R28, RZ ;  /* 0x0000001cc420723c */ /* 0x050ff000000018ff */
[C---:B------:R-:W-:Y:S08]  /*79b0*/  HMMA.16816.F32 R28, R196.reuse, R30, RZ ;  /* 0x0000001ec41c723c */ /* 0x040ff000000018ff */
[C---:B-----5:R-:W-:Y:S08]  /*79c0*/  HMMA.16816.F32 R24, R196.reuse, R192, RZ ;  /* 0x000000c0c418723c */ /* 0x060ff000000018ff */
[----:B------:R-:W-:Y:S01]  /*79d0*/  HMMA.16816.F32 R196, R196, R194, RZ ;  /* 0x000000c2c4c4723c */ /* 0x000fe200000018ff */
[----:B------:R-:W-:Y:S07]  /*79e0*/  LDSM.16.M88.4 R192, [R214+0x8000] ;  /* 0x00800000d6c0783b */ /* 0x000fee0000000200 */
[C---:B-1----:R-:W-:Y:S08]  /*79f0*/  HMMA.16816.F32 R12, R20.reuse, R4, R12 ;  /* 0x00000004140c723c */ /* 0x042ff0000000180c */
[C---:B------:R-:W-:Y:S01]  /*7a00*/  HMMA.16816.F32 R176, R20.reuse, R6, R176 ;  /* 0x0000000614b0723c */ /* 0x040fe200000018b0 */
[----:B------:R-:W1:Y:S07]  /*7a10*/  LDSM.16.M88.4 R4, [R213+0x8800] ;  /* 0x00880000d504783b */ /* 0x000e6e0000000200 */
[C---:B------:R-:W-:Y:S08]  /*7a20*/  HMMA.16816.F32 R172, R20.reuse, R180, R172 ;  /* 0x000000b414ac723c */ /* 0x040ff000000018ac */
[C---:B------:R-:W-:Y:S01]  /*7a30*/  HMMA.16816.F32 R168, R20.reuse, R182, R168 ;  /* 0x000000b614a8723c */ /* 0x040fe200000018a8 */
[----:B------:R-:W3:Y:S07]  /*7a40*/  LDSM.16.M88.4 R180, [R213+0x9000] ;  /* 0x00900000d5b4783b */ /* 0x000eee0000000200 */
[C---:B------:R-:W-:Y:S08]  /*7a50*/  HMMA.16816.F32 R32, R20.reuse, R188, R32 ;  /* 0x000000bc1420723c */ /* 0x040ff00000001820 */
[C---:B------:R-:W-:Y:S01]  /*7a60*/  HMMA.16816.F32 R28, R20.reuse, R190, R28 ;  /* 0x000000be141c723c */ /* 0x040fe2000000181c */
[----:B------:R-:W-:Y:S07]  /*7a70*/  LDSM.16.M88.4 R188, [R214+0x8800] ;  /* 0x00880000d6bc783b */ /* 0x000fee0000000200 */
[C---:B------:R-:W-:Y:S08]  /*7a80*/  HMMA.16816.F32 R24, R20.reuse, R184, R24 ;  /* 0x000000b81418723c */ /* 0x040ff00000001818 */
[----:B------:R-:W-:Y:S01]  /*7a90*/  HMMA.16816.F32 R196, R20, R186, R196 ;  /* 0x000000ba14c4723c */ /* 0x000fe200000018c4 */
[----:B------:R-:W-:Y:S04]  /*7aa0*/  LDSM.16.M88.4 R184, [R214+0x9000] ;  /* 0x00900000d6b8783b */ /* 0x000fe80000000200 */
[----:B------:R-:W-:Y:S03]  /*7ab0*/  LDSM.16.M88.4 R20, [R214+0x9800] ;  /* 0x00980000d614783b */ /* 0x000fe60000000200 */
[C---:B--2---:R-:W-:Y:S08]  /*7ac0*/  HMMA.16816.F32 R12, R8.reuse, R16, R12 ;  /* 0x00000010080c723c */ /* 0x044ff0000000180c */
[C---:B------:R-:W-:Y:S01]  /*7ad0*/  HMMA.16816.F32 R176, R8.reuse, R18, R176 ;  /* 0x0000001208b0723c */ /* 0x040fe200000018b0 */
[----:B------:R-:W2:Y:S07]  /*7ae0*/  LDSM.16.M88.4 R16, [R223] ;  /* 0x00000000df10783b */ /* 0x000eae0000000200 */
[C---:B-1----:R-:W-:Y:S08]  /*7af0*/  HMMA.16816.F32 R172, R8.reuse, R4, R172 ;  /* 0x0000000408ac723c */ /* 0x042ff000000018ac */
[C---:B------:R-:W-:Y:S01]  /*7b00*/  HMMA.16816.F32 R168, R8.reuse, R6, R168 ;  /* 0x0000000608a8723c */ /* 0x040fe200000018a8 */
[----:B------:R-:W1:Y:S07]  /*7b10*/  LDSM.16.M88.4 R4, [R225+0x2000] ;  /* 0x00200000e104783b */ /* 0x000e6e0000000200 */
[C---:B---3--:R-:W-:Y:S08]  /*7b20*/  HMMA.16816.F32 R32, R8.reuse, R180, R32 ;  /* 0x000000b40820723c */ /* 0x048ff00000001820 */
[C---:B------:R-:W-:Y:S01]  /*7b30*/  HMMA.16816.F32 R28, R8.reuse, R182, R28 ;  /* 0x000000b6081c723c */ /* 0x040fe2000000181c */
[----:B------:R-:W3:Y:S07]  /*7b40*/  LDSM.16.M88.4 R180, [R224+UR5+0xa800] ;  /* 0x00a80005e0b4783b */ /* 0x000eee0008000200 */
[C---:B------:R-:W-:Y:S08]  /*7b50*/  HMMA.16816.F32 R24, R8.reuse, R204, R24 ;  /* 0x000000cc0818723c */ /* 0x040ff00000001818 */
[----:B------:R-:W-:Y:S01]  /*7b60*/  HMMA.16816.F32 R196, R8, R206, R196 ;  /* 0x000000ce08c4723c */ /* 0x000fe200000018c4 */
[----:B------:R-:W4:Y:S04]  /*7b70*/  LDSM.16.M88.4 R8, [R224+UR5+0xb000] ;  /* 0x00b00005e008783b */ /* 0x000f280008000200 */
[----:B------:R-:W5:Y:S03]  /*7b80*/  LDSM.16.M88.4 R204, [R224+UR5+0xb800] ;  /* 0x00b80005e0cc783b */ /* 0x000f660008000200 */
[C---:B--2---:R-:W-:Y:S08]  /*7b90*/  HMMA.16816.F32 R12, R16.reuse, R192, R12 ;  /* 0x000000c0100c723c */ /* 0x044ff0000000180c */
        /* <DEDUP_REMOVED lines=10> */
[----:B------:R-:W2:Y:S04]  /*7c40*/  LDSM.16.M88.4 R20, [R222+0x2000] ;  /* 0x00200000de14783b */ /* 0x000ea80000000200 */
[----:B------:R-:W2:Y:S03]  /*7c50*/  LDSM.16.M88.4 R16, [R215+0xb000] ;  /* 0x00b00000d710783b */ /* 0x000ea60000000200 */
[C---:B-1----:R-:W-:Y:S08]  /*7c60*/  HMMA.16816.F32 R12, R4.reuse, R200, R12 ;  /* 0x000000c8040c723c */ /* 0x042ff0000000180c */
[C---:B------:R-:W-:Y:S01]  /*7c70*/  HMMA.16816.F32 R176, R4.reuse, R202, R176 ;  /* 0x000000ca04b0723c */ /* 0x040fe200000018b0 */
[----:B------:R-:W-:Y:S07]  /*7c80*/  LDSM.16.M88.4 R200, [R216+0x2000] ;  /* 0x00200000d8c8783b */ /* 0x000fee0000000200 */
[C---:B---3--:R-:W-:Y:S08]  /*7c90*/  HMMA.16816.F32 R172, R4.reuse, R180, R172 ;  /* 0x000000b404ac723c */ /* 0x048ff000000018ac */
[C---:B------:R-:W-:Y:S01]  /*7ca0*/  HMMA.16816.F32 R168, R4.reuse, R182, R168 ;  /* 0x000000b604a8723c */ /* 0x040fe200000018a8 */
[----:B------:R-:W-:Y:S07]  /*7cb0*/  LDSM.16.M88.4 R180, [R213+0xa000] ;  /* 0x00a00000d5b4783b */ /* 0x000fee0000000200 */
[C---:B----4-:R-:W-:Y:S08]  /*7cc0*/  HMMA.16816.F32 R32, R4.reuse, R8, R32 ;  /* 0x000000080420723c */ /* 0x050ff00000001820 */
[C---:B------:R-:W-:Y:S01]  /*7cd0*/  HMMA.16816.F32 R28, R4.reuse, R10, R28 ;  /* 0x0000000a041c723c */ /* 0x040fe2000000181c */
[----:B------:R-:W1:Y:S07]  /*7ce0*/  LDSM.16.M88.4 R8, [R213+0xa800] ;  /* 0x00a80000d508783b */ /* 0x000e6e0000000200 */
[C---:B-----5:R-:W-:Y:S08]  /*7cf0*/  HMMA.16816.F32 R24, R4.reuse, R204, R24 ;  /* 0x000000cc0418723c */ /* 0x060ff00000001818 */
[----:B------:R-:W-:Y:S01]  /*7d00*/  HMMA.16816.F32 R196, R4, R206, R196 ;  /* 0x000000ce04c4723c */ /* 0x000fe200000018c4 */
[----:B------:R-:W3:Y:S04]  /*7d10*/  LDSM.16.M88.4 R4, [R213+0xb000] ;  /* 0x00b00000d504783b */ /* 0x000ee80000000200 */
[----:B------:R-:W-:Y:S03]  /*7d20*/  LDSM.16.M88.4 R204, [R213+0xb800] ;  /* 0x00b80000d5cc783b */ /* 0x000fe60000000200 */
[C---:B--2---:R-:W-:Y:S08]  /*7d30*/  HMMA.16816.F32 R172, R20.reuse, R184, R172 ;  /* 0x000000b814ac723c */ /* 0x044ff000000018ac */
[C---:B------:R-:W-:Y:S01]  /*7d40*/  HMMA.16816.F32 R168, R20.reuse, R186, R168 ;  /* 0x000000ba14a8723c */ /* 0x040fe200000018a8 */
[----:B------:R-:W-:Y:S07]  /*7d50*/  LDSM.16.M88.4 R184, [R223+0x2000] ;  /* 0x00200000dfb8783b */ /* 0x000fee0000000200 */
[C---:B------:R-:W-:Y:S08]  /*7d60*/  HMMA.16816.F32 R32, R20.reuse, R16, R32 ;  /* 0x000000101420723c */ /* 0x040ff00000001820 */
[C---:B------:R-:W-:Y:S01]  /*7d70*/  HMMA.16816.F32 R28, R20.reuse, R18, R28 ;  /* 0x00000012141c723c */ /* 0x040fe2000000181c */
[----:B------:R-:W2:Y:S07]  /*7d80*/  LDSM.16.M88.4 R16, [R214+0xa800] ;  /* 0x00a80000d610783b */ /* 0x000eae0000000200 */
[C---:B------:R-:W-:Y:S08]  /*7d90*/  HMMA.16816.F32 R12, R20.reuse, R192, R12 ;  /* 0x000000c0140c723c */ /* 0x040ff0000000180c */
[C---:B------:R-:W-:Y:S01]  /*7da0*/  HMMA.16816.F32 R176, R20.reuse, R194, R176 ;  /* 0x000000c214b0723c */ /* 0x040fe200000018b0 */
[----:B------:R-:W4:Y:S07]  /*7db0*/  LDSM.16.M88.4 R192, [R214+0xa000] ;  /* 0x00a00000d6c0783b */ /* 0x000f2e0000000200 */
[C---:B------:R-:W-:Y:S08]  /*7dc0*/  HMMA.16816.F32 R24, R20.reuse, R188, R24 ;  /* 0x000000bc1418723c */ /* 0x040ff00000001818 */
[----:B------:R-:W-:Y:S01]  /*7dd0*/  HMMA.16816.F32 R196, R20, R190, R196 ;  /* 0x000000be14c4723c */ /* 0x000fe200000018c4 */
[----:B------:R-:W5:Y:S04]  /*7de0*/  LDSM.16.M88.4 R20, [R214+0xb000] ;  /* 0x00b00000d614783b */ /* 0x000f680000000200 */
[----:B------:R-:W5:Y:S03]  /*7df0*/  LDSM.16.M88.4 R188, [R214+0xb800] ;  /* 0x00b80000d6bc783b */ /* 0x000f660000000200 */
[C---:B-1----:R-:W-:Y:S08]  /*7e00*/  HMMA.16816.F32 R172, R200.reuse, R8, R172 ;  /* 0x00000008c8ac723c */ /* 0x042ff000000018ac */
[C---:B------:R-:W-:Y:S01]  /*7e10*/  HMMA.16816.F32 R168, R200.reuse, R10, R168 ;  /* 0x0000000ac8a8723c */ /* 0x040fe200000018a8 */
[----:B------:R-:W-:Y:S07]  /*7e20*/  LDSM.16.M88.4 R8, [R225+0x4000] ;  /* 0x00400000e108783b */ /* 0x000fee0000000200 */
[C---:B------:R-:W-:Y:S08]  /*7e30*/  HMMA.16816.F32 R12, R200.reuse, R180, R12 ;  /* 0x000000b4c80c723c */ /* 0x040ff0000000180c */
[C---:B------:R-:W-:Y:S01]  /*7e40*/  HMMA.16816.F32 R176, R200.reuse, R182, R176 ;  /* 0x000000b6c8b0723c */ /* 0x040fe200000018b0 */
[----:B------:R-:W1:Y:S07]  /*7e50*/  LDSM.16.M88.4 R180, [R224+UR5+0xc000] ;  /* 0x00c00005e0b4783b */ /* 0x000e6e0008000200 */
[C---:B---3--:R-:W-:Y:S08]  /*7e60*/  HMMA.16816.F32 R32, R200.reuse, R4, R32 ;  /* 0x00000004c820723c */ /* 0x048ff00000001820 */
[----:B------:R-:W-:Y:S01]  /*7e70*/  HMMA.16816.F32 R28, R200, R6, R28 ;  /* 0x00000006c81c723c */ /* 0x000fe2000000181c */
[----:B------:R-:W3:Y:S07]  /*7e80*/  LDSM.16.M88.4 R4, [R224+UR5+0xc800] ;  /* 0x00c80005e004783b */ /* 0x000eee0008000200 */
[C---:B--2---:R-:W-:Y:S08]  /*7e90*/  HMMA.16816.F32 R172, R184.reuse, R16, R172 ;  /* 0x00000010b8ac723c */ /* 0x044ff000000018ac */
[----:B------:R-:W-:Y:S01]  /*7ea0*/  HMMA.16816.F32 R168, R184, R18, R168 ;  /* 0x00000012b8a8723c */ /* 0x000fe200000018a8 */
[----:B------:R-:W2:Y:S07]  /*7eb0*/  LDSM.16.M88.4 R16, [R224+UR5+0xd800] ;  /* 0x00d80005e010783b */ /* 0x000eae0008000200 */
[C---:B------:R-:W-:Y:S08]  /*7ec0*/  HMMA.16816.F32 R24, R200.reuse, R204, R24 ;  /* 0x000000ccc818723c */ /* 0x040ff00000001818 */
[----:B------:R-:W-:Y:S01]  /*7ed0*/  HMMA.16816.F32 R196, R200, R206, R196 ;  /* 0x000000cec8c4723c */ /* 0x000fe200000018c4 */
[----:B------:R-:W2:Y:S04]  /*7ee0*/  LDSM.16.M88.4 R204, [R224+UR5+0xd000] ;  /* 0x00d00005e0cc783b */ /* 0x000ea80008000200 */
[----:B------:R-:W-:Y:S03]  /*7ef0*/  LDSM.16.M88.4 R200, [R215+0xc000] ;  /* 0x00c00000d7c8783b */ /* 0x000fe60000000200 */
[C---:B----4-:R-:W-:Y:S08]  /*7f00*/  HMMA.16816.F32 R12, R184.reuse, R192, R12 ;  /* 0x000000c0b80c723c */ /* 0x050ff0000000180c */
[C---:B------:R-:W-:Y:S01]  /*7f10*/  HMMA.16816.F32 R176, R184.reuse, R194, R176 ;  /* 0x000000c2b8b0723c */ /* 0x040fe200000018b0 */
[----:B------:R-:W-:Y:S07]  /*7f20*/  LDSM.16.M88.4 R192, [R215+0xc800] ;  /* 0x00c80000d7c0783b */ /* 0x000fee0000000200 */
[C---:B-----5:R-:W-:Y:S08]  /*7f30*/  HMMA.16816.F32 R32, R184.reuse, R20, R32 ;  /* 0x00000014b820723c */ /* 0x060ff00000001820 */
        /* <DEDUP_REMOVED lines=9> */
[C---:B---3--:R-:W-:Y:S08]  /*7fd0*/  HMMA.16816.F32 R172, R8.reuse, R4, R172 ;  /* 0x0000000408ac723c */ /* 0x048ff000000018ac */
[C---:B------:R-:W-:Y:S01]  /*7fe0*/  HMMA.16816.F32 R168, R8.reuse, R6, R168 ;  /* 0x0000000608a8723c */ /* 0x040fe200000018a8 */
[----:B------:R-:W1:Y:S07]  /*7ff0*/  LDSM.16.M88.4 R4, [R216+0x4000] ;  /* 0x00400000d804783b */ /* 0x000e6e0000000200 */
[C---:B--2---:R-:W-:Y:S08]  /*8000*/  HMMA.16816.F32 R24, R8.reuse, R16, R24 ;  /* 0x000000100818723c */ /* 0x044ff00000001818 */
[C---:B------:R-:W-:Y:S01]  /*8010*/  HMMA.16816.F32 R196, R8.reuse, R18, R196 ;  /* 0x0000001208c4723c */ /* 0x040fe200000018c4 */
[----:B------:R-:W2:Y:S07]  /*8020*/  LDSM.16.M88.4 R16, [R213+0xc800] ;  /* 0x00c80000d510783b */ /* 0x000eae0000000200 */
[C---:B------:R-:W-:Y:S08]  /*8030*/  HMMA.16816.F32 R32, R8.reuse, R204, R32 ;  /* 0x000000cc0820723c */ /* 0x040ff00000001820 */
[----:B------:R-:W-:Y:S01]  /*8040*/  HMMA.16816.F32 R28, R8, R206, R28 ;  /* 0x000000ce081c723c */ /* 0x000fe2000000181c */
[----:B------:R-:W3:Y:S04]  /*8050*/  LDSM.16.M88.4 R8, [R213+0xd000] ;  /* 0x00d00000d508783b */ /* 0x000ee80000000200 */
[----:B------:R-:W3:Y:S03]  /*8060*/  LDSM.16.M88.4 R204, [R213+0xd800] ;  /* 0x00d80000d5cc783b */ /* 0x000ee60000000200 */
[C---:B----4-:R-:W-:Y:S08]  /*8070*/  HMMA.16816.F32 R12, R20.reuse, R200, R12 ;  /* 0x000000c8140c723c */ /* 0x050ff0000000180c */
[C---:B------:R-:W-:Y:S01]  /*8080*/  HMMA.16816.F32 R176, R20.reuse, R202, R176 ;  /* 0x000000ca14b0723c */ /* 0x040fe200000018b0 */
[----:B------:R-:W-:Y:S07]  /*8090*/  LDSM.16.M88.4 R200, [R225+0x6000] ;  /* 0x00600000e1c8783b */ /* 0x000fee0000000200 */
[C---:B------:R-:W-:Y:S08]  /*80a0*/  HMMA.16816.F32 R172, R20.reuse, R192, R172 ;  /* 0x000000c014ac723c */ /* 0x040ff000000018ac */
[C---:B------:R-:W-:Y:S01]  /*80b0*/  HMMA.16816.F32 R168, R20.reuse, R194, R168 ;  /* 0x000000c214a8723c */ /* 0x040fe200000018a8 */
[----:B------:R-:W-:Y:S07]  /*80c0*/  LDSM.16.M88.4 R192, [R214+0xc000] ;  /* 0x00c00000d6c0783b */ /* 0x000fee0000000200 */
[C---:B-----5:R-:W-:Y:S08]  /*80d0*/  HMMA.16816.F32 R32, R20.reuse, R188, R32 ;  /* 0x000000bc1420723c */ /* 0x060ff00000001820 */
[C---:B------:R-:W-:Y:S01]  /*80e0*/  HMMA.16816.F32 R28, R20.reuse, R190, R28 ;  /* 0x000000be141c723c */ /* 0x040fe2000000181c */
[----:B------:R-:W-:Y:S07]  /*80f0*/  LDSM.16.M88.4 R188, [R214+0xc800] ;  /* 0x00c80000d6bc783b */ /* 0x000fee0000000200 */
[C---:B------:R-:W-:Y:S08]  /*8100*/  HMMA.16816.F32 R24, R20.reuse, R184, R24 ;  /* 0x000000b81418723c */ /* 0x040ff00000001818 */
[----:B------:R-:W-:Y:S01]  /*8110*/  HMMA.16816.F32 R196, R20, R186, R196 ;  /* 0x000000ba14c4723c */ /* 0x000fe200000018c4 */
[----:B------:R-:W4:Y:S04]  /*8120*/  LDSM.16.M88.4 R20, [R223+0x4000] ;  /* 0x00400000df14783b */ /* 0x000f280000000200 */
[----:B------:R-:W5:Y:S03]  /*8130*/  LDSM.16.M88.4 R184, [R214+0xd000] ;  /* 0x00d00000d6b8783b */ /* 0x000f660000000200 */
[C---:B-1----:R-:W-:Y:S08]  /*8140*/  HMMA.16816.F32 R12, R4.reuse, R180, R12 ;  /* 0x000000b4040c723c */ /* 0x042ff0000000180c */
[C---:B------:R-:W-:Y:S01]  /*8150*/  HMMA.16816.F32 R176, R4.reuse, R182, R176 ;  /* 0x000000b604b0723c */ /* 0x040fe200000018b0 */
[----:B------:R-:W1:Y:S07]  /*8160*/  LDSM.16.M88.4 R180, [R214+0xd800] ;  /* 0x00d80000d6b4783b */ /* 0x000e6e0000000200 */
[C---:B--2---:R-:W-:Y:S08]  /*8170*/  HMMA.16816.F32 R172, R4.reuse, R16, R172 ;  /* 0x0000001004ac723c */ /* 0x044ff000000018ac */
[C---:B------:R-:W-:Y:S01]  /*8180*/  HMMA.16816.F32 R168, R4.reuse, R18, R168 ;  /* 0x0000001204a8723c */ /* 0x040fe200000018a8 */
[----:B------:R-:W2:Y:S07]  /*8190*/  LDSM.16.M88.4 R16, [R224+UR5+0xe000] ;  /* 0x00e00005e010783b */ /* 0x000eae0008000200 */
[C---:B---3--:R-:W-:Y:S08]  /*81a0*/  HMMA.16816.F32 R32, R4.reuse, R8, R32 ;  /* 0x000000080420723c */ /* 0x048ff00000001820 */
[C---:B------:R-:W-:Y:S01]  /*81b0*/  HMMA.16816.F32 R28, R4.reuse, R10, R28 ;  /* 0x0000000a041c723c */ /* 0x040fe2000000181c */
[----:B------:R-:W3:Y:S07]  /*81c0*/  LDSM.16.M88.4 R8, [R224+UR5+0xe800] ;  /* 0x00e80005e008783b */ /* 0x000eee0008000200 */
[C---:B------:R-:W-:Y:S08]  /*81d0*/  HMMA.16816.F32 R24, R4.reuse, R204, R24 ;  /* 0x000000cc0418723c */ /* 0x040ff00000001818 */
[----:B------:R-:W-:Y:S01]  /*81e0*/  HMMA.16816.F32 R196, R4, R206, R196 ;  /* 0x000000ce04c4723c */ /* 0x000fe200000018c4 */
[----:B------:R-:W3:Y:S04]  /*81f0*/  LDSM.16.M88.4 R4, [R224+UR5+0xf000] ;  /* 0x00f00005e004783b */ /* 0x000ee80008000200 */
[----:B------:R-:W-:Y:S03]  /*8200*/  LDSM.16.M88.4 R204, [R215+0xe000] ;  /* 0x00e00000d7cc783b */ /* 0x000fe60000000200 */
[C---:B----4-:R-:W-:Y:S08]  /*8210*/  HMMA.16816.F32 R12, R20.reuse, R192, R12 ;  /* 0x000000c0140c723c */ /* 0x050ff0000000180c */
[C---:B------:R-:W-:Y:S01]  /*8220*/  HMMA.16816.F32 R176, R20.reuse, R194, R176 ;  /* 0x000000c214b0723c */ /* 0x040fe200000018b0 */
[----:B------:R-:W4:Y:S07]  /*8230*/  LDSM.16.M88.4 R192, [R222+0x6000] ;  /* 0x00600000dec0783b */ /* 0x000f2e0000000200 */
[C---:B------:R-:W-:Y:S08]  /*8240*/  HMMA.16816.F32 R172, R20.reuse, R188, R172 ;  /* 0x000000bc14ac723c */ /* 0x040ff000000018ac */
[C---:B------:R-:W-:Y:S01]  /*8250*/  HMMA.16816.F32 R168, R20.reuse, R190, R168 ;  /* 0x000000be14a8723c */ /* 0x040fe200000018a8 */
[----:B------:R-:W-:Y:S07]  /*8260*/  LDSM.16.M88.4 R188, [R215+0xe800] ;  /* 0x00e80000d7bc783b */ /* 0x000fee0000000200 */
[C---:B-----5:R-:W-:Y:S08]  /*8270*/  HMMA.16816.F32 R32, R20.reuse, R184, R32 ;  /* 0x000000b81420723c */ /* 0x060ff00000001820 */
[C---:B------:R-:W-:Y:S01]  /*8280*/  HMMA.16816.F32 R28, R20.reuse, R186, R28 ;  /* 0x000000ba141c723c */ /* 0x040fe2000000181c */
[----:B------:R-:W-:Y:S07]  /*8290*/  LDSM.16.M88.4 R184, [R215+0xf000] ;  /* 0x00f00000d7b8783b */ /* 0x000fee0000000200 */
[C---:B-1----:R-:W-:Y:S08]  /*82a0*/  HMMA.16816.F32 R24, R20.reuse, R180, R24 ;  /* 0x000000b41418723c */ /* 0x042ff00000001818 */
[----:B------:R-:W-:Y:S01]  /*82b0*/  HMMA.16816.F32 R196, R20, R182, R196 ;  /* 0x000000b614c4723c */ /* 0x000fe200000018c4 */
[----:B------:R-:W-:Y:S04]  /*82c0*/  LDSM.16.M88.4 R20, [R216+0x6000] ;  /* 0x00600000d814783b */ /* 0x000fe80000000200 */
[----:B------:R-:W-:Y:S03]  /*82d0*/  LDSM.16.M88.4 R180, [R215+0xf800] ;  /* 0x00f80000d7b4783b */ /* 0x000fe60000000200 */
[C---:B--2---:R-:W-:Y:S08]  /*82e0*/  HMMA.16816.F32 R12, R200.reuse, R16, R12 ;  /* 0x00000010c80c723c */ /* 0x044ff0000000180c */
[C---:B------:R-:W-:Y:S01]  /*82f0*/  HMMA.16816.F32 R176, R200.reuse, R18, R176 ;  /* 0x00000012c8b0723c */ /* 0x040fe200000018b0 */
[----:B------:R-:W1:Y:S07]  /*8300*/  LDSM.16.M88.4 R16, [R213+0xe000] ;  /* 0x00e00000d510783b */ /* 0x000e6e0000000200 */
[C---:B---3--:R-:W-:Y:S08]  /*8310*/  HMMA.16816.F32 R172, R200.reuse, R8, R172 ;  /* 0x00000008c8ac723c */ /* 0x048ff000000018ac */
[C---:B------:R-:W-:Y:S01]  /*8320*/  HMMA.16816.F32 R168, R200.reuse, R10, R168 ;  /* 0x0000000ac8a8723c */ /* 0x040fe200000018a8 */
[----:B------:R-:W-:Y:S07]  /*8330*/  LDSM.16.M88.4 R8, [R223+0x6000] ;  /* 0x00600000df08783b */ /* 0x000fee0000000200 */
[C---:B------:R-:W-:Y:S08]  /*8340*/  HMMA.16816.F32 R32, R200.reuse, R4, R32 ;  /* 0x00000004c820723c */ /* 0x040ff00000001820 */
[----:B------:R-:W-:Y:S01]  /*8350*/  HMMA.16816.F32 R28, R200, R6, R28 ;  /* 0x00000006c81c723c */ /* 0x000fe2000000181c */
[----:B------:R-:W2:Y:S07]  /*8360*/  LDSM.16.M88.4 R4, [R214+0xe000] ;  /* 0x00e00000d604783b */ /* 0x000eae0000000200 */
[----:B----4-:R-:W-:Y:S08]  /*8370*/  HMMA.16816.F32 R12, R192, R204, R12 ;  /* 0x000000ccc00c723c */ /* 0x010ff0000000180c */
[C---:B------:R-:W-:Y:S08]  /*8380*/  HMMA.16816.F32 R24, R200.reuse, R208, R24 ;  /* 0x000000d0c818723c */ /* 0x040ff00000001818 */
[----:B------:R-:W-:Y:S01]  /*8390*/  HMMA.16816.F32 R200, R200, R210, R196 ;  /* 0x000000d2c8c8723c */ /* 0x000fe200000018c4 */
[----:B------:R-:W3:Y:S07]  /*83a0*/  LDSM.16.M88.4 R196, [R213+0xe800] ;  /* 0x00e80000d5c4783b */ /* 0x000eee0000000200 */
[----:B-1----:R-:W-:Y:S08]  /*83b0*/  HMMA.16816.F32 R12, R20, R16, R12 ;  /* 0x00000010140c723c */ /* 0x002ff0000000180c */
[C---:B------:R-:W-:Y:S08]  /*83c0*/  HMMA.16816.F32 R176, R192.reuse, R206, R176 ;  /* 0x000000cec0b0723c */ /* 0x040ff000000018b0 */
[----:B------:R-:W-:Y:S01]  /*83d0*/  HMMA.16816.F32 R24, R192, R180, R24 ;  /* 0x000000b4c018723c */ /* 0x000fe20000001818 */
[----:B------:R-:W-:-:S07]  /*83e0*/  IMAD.SHL.U32 R180, R219, 0x2, RZ ;  /* 0x00000002dbb47824 */ /* 0x000fce00078e00ff */
[----:B--2---:R-:W-:Y:S01]  /*83f0*/  HMMA.16816.F32 R12, R8, R4, R12 ;  /* 0x00000004080c723c */ /* 0x004fe2000000180c */
[----:B------:R-:W-:-:S05]  /*8400*/  IMAD.SHL.U32 R5, R0, 0x40, RZ ;  /* 0x0000004000057824 */ /* 0x000fca00078e00ff */
[----:B------:R-:W-:Y:S02]  /*8410*/  LOP3.LUT R180, R5, 0x6, R180, 0xf8, !PT ;  /* 0x0000000605b47812 */ /* 0x000fe400078ef8b4 */
[----:B------:R-:W-:Y:S01]  /*8420*/  HMMA.16816.F32 R176, R20, R18, R176 ;  /* 0x0000001214b0723c */ /* 0x000fe200000018b0 */
[----:B------:R-:W1:Y:S02]  /*8430*/  LDSM.16.M88.4 R16, [R214+0xe800] ;  /* 0x00e80000d610783b */ /* 0x000e640000000200 */
[----:B------:R-:W-:-:S05]  /*8440*/  VIADD R4, R180, 0xffffff80 ;  /* 0xffffff80b4047836 */ /* 0x000fca0000000000 */
[----:B------:R-:W-:Y:S01]  /*8450*/  HMMA.16816.F32 R172, R192, R188, R172 ;  /* 0x000000bcc0ac723c */ /* 0x000fe200000018ac */
[----:B------:R-:W-:-:S04]  /*8460*/  ISETP.GE.AND P2, PT, R4, R165, PT ;  /* 0x000000a50400720c */ /* 0x000fc80003f46270 */
[----:B------:R-:W-:Y:S01]  /*8470*/  FSEL R189, R12, -INF , !P2 ;  /* 0xff8000000cbd7808 */ /* 0x000fe20005000000 */
[----:B------:R-:W-:Y:S01]  /*8480*/  VIADD R12, R180, 0xffffff88 ;  /* 0xffffff88b40c7836 */ /* 0x000fe20000000000 */
[----:B------:R-:W-:Y:S01]  /*8490*/  ISETP.GE.AND P2, PT, R4, R2, PT ;  /* 0x000000020400720c */ /* 0x000fe20003f46270 */
[----:B------:R-:W-:Y:S01]  /*84a0*/  VIADD R4, R180, 0xffffff81 ;  /* 0xffffff81b4047836 */ /* 0x000fe20000000000 */
[----:B------:R-:W-:Y:S08]  /*84b0*/  HMMA.16816.F32 R32, R192, R184, R32 ;  /* 0x000000b8c020723c */ /* 0x000ff00000001820 */
[----:B------:R-:W-:Y:S08]  /*84c0*/  HMMA.16816.F32 R176, R8, R6, R176 ;  /* 0x0000000608b0723c */ /* 0x000ff000000018b0 */
[----:B------:R-:W-:Y:S01]  /*84d0*/  HMMA.16816.F32 R28, R192, R186, R28 ;  /* 0x000000bac01c723c */ /* 0x000fe2000000181c */
[----:B------:R-:W2:Y:S07]  /*84e0*/  LDSM.16.M88.4 R184, [R213+0xf000] ;  /* 0x00f00000d5b8783b */ /* 0x000eae0000000200 */
[----:B---3--:R-:W-:Y:S08]  /*84f0*/  HMMA.16816.F32 R172, R20, R196, R172 ;  /* 0x000000c414ac723c */ /* 0x008ff000000018ac */
[----:B------:R-:W-:Y:S01]  /*8500*/  HMMA.16816.F32 R168, R192, R190, R168 ;  /* 0x000000bec0a8723c */ /* 0x000fe200000018a8 */
[----:B------:R-:W-:-:S02]  /*8510*/  FSEL R190, R14, -INF , !P2 ;  /* 0xff8000000ebe7808 */ /* 0x000fc40005000000 */
[----:B------:R-:W-:-:S04]  /*8520*/  ISETP.GE.AND P2, PT, R4, R165, PT ;  /* 0x000000a50400720c */ /* 0x000fc80003f46270 */
[----:B------:R-:W-:Y:S01]  /*8530*/  FSEL R191, R13, -INF , !P2 ;  /* 0xff8000000dbf7808 */ /* 0x000fe20005000000 */
[----:B------:R-:W-:Y:S01]  /*8540*/  HMMA.16816.F32 R200, R192, R182, R200 ;  /* 0x000000b6c0c8723c */ /* 0x000fe200000018c8 */
[----:B------:R-:W-:Y:S02]  /*8550*/  ISETP.GE.AND P2, PT, R4, R2, PT ;  /* 0x000000020400720c */ /* 0x000fe40003f46270 */
[----:B------:R-:W3:Y:S02]  /*8560*/  LDSM.16.M88.4 R4, [R214+0xf000] ;  /* 0x00f00000d604783b */ /* 0x000ee40000000200 */
[----:B------:R-:W-:Y:S02]  /*8570*/  FSEL R196, R15, -INF , !P2 ;  /* 0xff8000000fc47808 */ /* 0x000fe40005000000 */
[----:B------:R-:W-:Y:S01]  /*8580*/  ISETP.GE.AND P2, PT, R12, R165, PT ;  /* 0x000000a50c00720c */ /* 0x000fe20003f46270 */
[----:B-1----:R-:W-:Y:S01]  /*8590*/  HMMA.16816.F32 R172, R8, R16, R172 ;  /* 0x0000001008ac723c */ /* 0x002fe200000018ac */
[----:B------:R-:W-:-:S02]  /*85a0*/  VIADD R16, R180, 0xffffff90 ;  /* 0xffffff90b4107836 */ /* 0x000fc40000000000 */
[----:B------:R-:W-:Y:S02]  /*85b0*/  FSEL R197, R176, -INF , !P2 ;  /* 0xff800000b0c57808 */ /* 0x000fe40005000000 */
[----:B------:R-:W-:Y:S01]  /*85c0*/  ISETP.GE.AND P2, PT, R12, R2, PT ;  /* 0x000000020c00720c */ /* 0x000fe20003f46270 */
[----:B------:R-:W-:Y:S02]  /*85d0*/  VIADD R12, R180, 0xffffff89 ;  /* 0xffffff89b40c7836 */ /* 0x000fe40000000000 */
[----:B------:R-:W-:Y:S01]  /*85e0*/  HMMA.16816.F32 R168, R20, R198, R168 ;  /* 0x000000c614a8723c */ /* 0x000fe200000018a8 */
[----:B------:R-:W-:Y:S02]  /*85f0*/  FSEL R178, R178, -INF , !P2 ;  /* 0xff800000b2b27808 */ /* 0x000fe40005000000 */
[----:B------:R-:W-:-:S04]  /*8600*/  ISETP.GE.AND P2, PT, R12, R165, PT ;  /* 0x000000a50c00720c */ /* 0x000fc80003f46270 */
[----:B------:R-:W-:Y:S01]  /*8610*/  FSEL R205, R177, -INF , !P2 ;  /* 0xff800000b1cd7808 */ /* 0x000fe20005000000 */
[C---:B--2---:R-:W-:Y:S01]  /*8620*/  HMMA.16816.F32 R32, R20.reuse, R184, R32 ;  /* 0x000000b81420723c */ /* 0x044fe20000001820 */
[----:B------:R-:W-:Y:S02]  /*8630*/  ISETP.GE.AND P2, PT, R12, R2, PT ;  /* 0x000000020c00720c */ /* 0x000fe40003f46270 */
[----:B------:R-:W1:Y:S02]  /*8640*/  LDSM.16.M88.4 R12, [R213+0xf800] ;  /* 0x00f80000d50c783b */ /* 0x000e640000000200 */
[----:B------:R-:W-:Y:S02]  /*8650*/  FSEL R204, R179, -INF , !P2 ;  /* 0xff800000b3cc7808 */ /* 0x000fe40005000000 */
[----:B------:R-:W-:Y:S01]  /*8660*/  ISETP.GE.AND P2, PT, R16, R165, PT ;  /* 0x000000a51000720c */ /* 0x000fe20003f46270 */
[----:B------:R-:W-:Y:S03]  /*8670*/  HMMA.16816.F32 R28, R20, R186, R28 ;  /* 0x000000ba141c723c */ /* 0x000fe6000000181c */
[----:B------:R-:W-:-:S02]  /*8680*/  FSEL R181, R172, -INF , !P2 ;  /* 0xff800000acb57808 */ /* 0x000fc40005000000 */
[----:B------:R-:W-:Y:S01]  /*8690*/  ISETP.GE.AND P2, PT, R16, R2, PT ;  /* 0x000000021000720c */ /* 0x000fe20003f46270 */
[----:B------:R-:W-:Y:S02]  /*86a0*/  VIADD R16, R180, 0xffffff91 ;  /* 0xffffff91b4107836 */ /* 0x000fe40000000000 */
[----:B------:R-:W-:Y:S01]  /*86b0*/  HMMA.16816.F32 R168, R8, R18, R168 ;  /* 0x0000001208a8723c */ /* 0x000fe200000018a8 */
[----:B------:R-:W-:Y:S02]  /*86c0*/  FSEL R174, R174, -INF , !P2 ;  /* 0xff800000aeae7808 */ /* 0x000fe40005000000 */
[----:B------:R-:W-:-:S04]  /*86d0*/  ISETP.GE.AND P2, PT, R16, R165, PT ;  /* 0x000000a51000720c */ /* 0x000fc80003f46270 */
[----:B------:R-:W-:Y:S01]  /*86e0*/  FSEL R173, R173, -INF , !P2 ;  /* 0xff800000adad7808 */ /* 0x000fe20005000000 */
[C---:B---3--:R-:W-:Y:S01]  /*86f0*/  HMMA.16816.F32 R32, R8.reuse, R4, R32 ;  /* 0x000000040820723c */ /* 0x048fe20000001820 */
[----:B------:R-:W-:Y:S01]  /*8700*/  ISETP.GE.AND P2, PT, R16, R2, PT ;  /* 0x000000021000720c */ /* 0x000fe20003f46270 */
[C---:B------:R-:W-:Y:S02]  /*8710*/  VIADD R16, R180.reuse, 0xffffff98 ;  /* 0xffffff98b4107836 */ /* 0x040fe40000000000 */
[----:B------:R-:W-:Y:S01]  /*8720*/  VIADD R4, R180, 0xffffff99 ;  /* 0xffffff99b4047836 */ /* 0x000fe20000000000 */
[----:B------:R-:W-:Y:S02]  /*8730*/  FSEL R172, R175, -INF , !P2 ;  /* 0xff800000afac7808 */ /* 0x000fe40005000000 */
[----:B------:R-:W-:Y:S01]  /*8740*/  ISETP.GE.AND P2, PT, R16, R165, PT ;  /* 0x000000a51000720c */ /* 0x000fe20003f46270 */
[----:B------:R-:W-:Y:S03]  /*8750*/  HMMA.16816.F32 R28, R8, R6, R28 ;  /* 0x00000006081c723c */ /* 0x000fe6000000181c */
[----:B------:R-:W-:-:S02]  /*8760*/  FSEL R175, R168, -INF , !P2 ;  /* 0xff800000a8af7808 */ /* 0x000fc40005000000 */
[----:B------:R-:W-:Y:S02]  /*8770*/  ISETP.GE.AND P2, PT, R16, R2, PT ;  /* 0x000000021000720c */ /* 0x000fe40003f46270 */
[----:B------:R-:W2:Y:S01]  /*8780*/  LDSM.16.M88.4 R16, [R214+0xf800] ;  /* 0x00f80000d610783b */ /* 0x000ea20000000200 */
[----:B------:R-:W-:-:S04]  /*8790*/  DEPBAR.LE SB0, 0x0 ;  /* 0x000080000000791a */ /* 0x000fc80000000000 */
[----:B------:R-:W-:Y:S01]  /*87a0*/  FSEL R170, R170, -INF , !P2 ;  /* 0xff800000aaaa7808 */ /* 0x000fe20005000000 */
[----:B-1----:R-:W-:Y:S01]  /*87b0*/  HMMA.16816.F32 R24, R20, R12, R24 ;  /* 0x0000000c1418723c */ /* 0x002fe20000001818 */
[----:B------:R-:W-:Y:S01]  /*87c0*/  BAR.SYNC.DEFER_BLOCKING 0x0 ;  /* 0x0000000000007b1d */ /* 0x000fe20000010000 */
[----:B------:R-:W-:-:S04]  /*87d0*/  ISETP.GE.AND P2, PT, R4, R165, PT ;  /* 0x000000a50400720c */ /* 0x000fc80003f46270 */
[----:B------:R-:W-:Y:S02]  /*87e0*/  FSEL R169, R169, -INF , !P2 ;  /* 0xff800000a9a97808 */ /* 0x000fe40005000000 */
[----:B------:R-:W-:Y:S01]  /*87f0*/  ISETP.GE.AND P2, PT, R4, R2, PT ;  /* 0x000000020400720c */ /* 0x000fe20003f46270 */
[----:B------:R-:W-:Y:S01]  /*8800*/  VIADD R4, R180, 0xffffffa0 ;  /* 0xffffffa0b4047836 */ /* 0x000fe20000000000 */
[----:B------:R-:W-:Y:S02]  /*8810*/  HMMA.16816.F32 R200, R20, R14, R200 ;  /* 0x0000000e14c8723c */ /* 0x000fe400000018c8 */
[----:B------:R-:W-:Y:S02]  /*8820*/  FSEL R168, R171, -INF , !P2 ;  /* 0xff800000aba87808 */ /* 0x000fe40005000000 */
[----:B------:R-:W-:-:S04]  /*8830*/  ISETP.GE.AND P2, PT, R4, R165, PT ;  /* 0x000000a50400720c */ /* 0x000fc80003f46270 */
[----:B------:R-:W-:Y:S02]  /*8840*/  FSEL R177, R32, -INF , !P2 ;  /* 0xff80000020b17808 */ /* 0x000fe40005000000 */
[----:B------:R-:W-:Y:S01]  /*8850*/  ISETP.GE.AND P2, PT, R4, R2, PT ;  /* 0x000000020400720c */ /* 0x000fe20003f46270 */
[----:B------:R-:W-:-:S03]  /*8860*/  VIADD R4, R180, 0xffffffa1 ;  /* 0xffffffa1b4047836 */ /* 0x000fc60000000000 */
[----:B------:R-:W-:Y:S02]  /*8870*/  FSEL R176, R34, -INF , !P2 ;  /* 0xff80000022b07808 */ /* 0x000fe40005000000 */
[----:B------:R-:W-:-:S04]  /*8880*/  ISETP.GE.AND P2, PT, R4, R165, PT ;  /* 0x000000a50400720c */ /* 0x000fc80003f46270 */
[----:B------:R-:W-:Y:S02]  /*8890*/  FSEL R179, R33, -INF , !P2 ;  /* 0xff80000021b37808 */ /* 0x000fe40005000000 */
[----:B------:R-:W-:Y:S01]  /*88a0*/  ISETP.GE.AND P2, PT, R4, R2, PT ;  /* 0x000000020400720c */ /* 0x000fe20003f46270 */
[----:B------:R-:W-:Y:S01]  /*88b0*/  VIADD R4, R180, 0xffffffa8 ;  /* 0xffffffa8b4047836 */ /* 0x000fe20000000000 */
[----:B--2---:R-:W-:Y:S02]  /*88c0*/  HMMA.16816.F32 R24, R8, R16, R24 ;  /* 0x000000100818723c */ /* 0x004fe40000001818 */
[----:B------:R-:W-:Y:S02]  /*88d0*/  FSEL R184, R35, -INF , !P2 ;  /* 0xff80000023b87808 */ /* 0x000fe40005000000 */
[----:B------:R-:W-:-:S04]  /*88e0*/  ISETP.GE.AND P2, PT, R4, R165, PT ;  /* 0x000000a50400720c */ /* 0x000fc80003f46270 */
[----:B------:R-:W-:Y:S01]  /*88f0*/  FSEL R185, R28, -INF , !P2 ;  /* 0xff8000001cb97808 */ /* 0x000fe20005000000 */
[----:B------:R-:W-:Y:S01]  /*8900*/  HMMA.16816.F32 R200, R8, R18, R200 ;  /* 0x0000001208c8723c */ /* 0x000fe200000018c8 */
[----:B------:R-:W-:Y:S01]  /*8910*/  ISETP.GE.AND P2, PT, R4, R2, PT ;  /* 0x000000020400720c */ /* 0x000fe20003f46270 */
[----:B------:R-:W-:-:S03]  /*8920*/  VIADD R4, R180, 0xffffffa9 ;  /* 0xffffffa9b4047836 */ /* 0x000fc60000000000 */
        /* <DEDUP_REMOVED lines=14> */
[C---:B------:R-:W-:Y:S02]  /*8a10*/  VIADD R4, R180.reuse, 0xffffffb8 ;  /* 0xffffffb8b4047836 */ /* 0x040fe40000000000 */
[----:B------:R-:W-:Y:S01]  /*8a20*/  VIADD R180, R180, 0xffffffb9 ;  /* 0xffffffb9b4b47836 */ /* 0x000fe20000000000 */
[----:B------:R-:W-:Y:S02]  /*8a30*/  FSEL R194, R27, -INF , !P2 ;  /* 0xff8000001bc27808 */ /* 0x000fe40005000000 */
[----:B------:R-:W-:-:S04]  /*8a40*/  ISETP.GE.AND P2, PT, R4, R165, PT ;  /* 0x000000a50400720c */ /* 0x000fc80003f46270 */
[----:B------:R-:W-:Y:S02]  /*8a50*/  FSEL R223, R200, -INF , !P2 ;  /* 0xff800000c8df7808 */ /* 0x000fe40005000000 */
[----:B------:R-:W-:-:S04]  /*8a60*/  ISETP.GE.AND P2, PT, R180, R165, PT ;  /* 0x000000a5b400720c */ /* 0x000fc80003f46270 */
[----:B------:R-:W-:Y:S02]  /*8a70*/  FSEL R224, R201, -INF , !P2 ;  /* 0xff800000c9e07808 */ /* 0x000fe40005000000 */
[----:B------:R-:W-:-:S04]  /*8a80*/  ISETP.GE.AND P2, PT, R4, R2, PT ;  /* 0x000000020400720c */ /* 0x000fc80003f46270 */
[----:B------:R-:W-:Y:S02]  /*8a90*/  FSEL R192, R202, -INF , !P2 ;  /* 0xff800000cac07808 */ /* 0x000fe40005000000 */
[----:B------:R-:W-:-:S04]  /*8aa0*/  ISETP.GE.AND P2, PT, R180, R2, PT ;  /* 0x00000002b400720c */ /* 0x000fc80003f46270 */
[----:B------:R-:W-:Y:S02]  /*8ab0*/  FSEL R193, R203, -INF , !P2 ;  /* 0xff800000cbc17808 */ /* 0x000fe40005000000 */
[----:B------:R-:W-:-:S13]  /*8ac0*/  ISETP.GE.U32.AND P2, PT, R0, 0x3, PT ;  /* 0x000000030000780c */ /* 0x000fda0003f46070 */
[----:B------:R-:W-:Y:S05]  /*8ad0*/  @!P2 BRA `(.L_x_536) ;  /* 0x000000080098a947 */ /* 0x000fea0003800000 */
[----:B------:R-:W-:Y:S05]  /*8ae0*/  BRA.U !UP1, `(.L_x_537) ;  /* 0x0000000109f47547 */ /* 0x000fea000b800000 */
[----:B------:R-:W1:Y:S01]  /*8af0*/  LDC R5, c[0x0][0x4f0] ;  /* 0x00013c00ff057b82 */ /* 0x000e620000000800 */
[C---:B------:R-:W-:Y:S01]  /*8b00*/  IADD3 R6, PT, PT, R212.reuse, -0x80, RZ ;  /* 0xffffff80d4067810 */ /* 0x040fe20007ffe0ff */
[----:B------:R-:W-:Y:S01]  /*8b10*/  VIADD R212, R212, 0xffffff40 ;  /* 0xffffff40d4d47836 */ /* 0x000fe20000000000 */
[----:B------:R-:W2:Y:S02]  /*8b20*/  LDCU.64 UR6, c[0x0][0x3a0] ;  /* 0x00007400ff0677ac */ /* 0x000ea40008000a00 */
[----:B------:R-:W-:Y:S02]  /*8b30*/  IABS R9, R6 ;  /* 0x0000000600097213 */ /* 0x000fe40000000000 */
[-C--:B-1----:R-:W-:Y:S02]  /*8b40*/  IABS R4, R5.reuse ;  /* 0x0000000500047213 */ /* 0x082fe40000000000 */
[----:B------:R-:W-:Y:S02]  /*8b50*/  LOP3.LUT R6, R6, R5, RZ, 0x3c, !PT ;  /* 0x0000000506067212 */ /* 0x000fe400078e3cff */
[----:B------:R-:W1:Y:S08]  /*8b60*/  I2F.RP R8, R4 ;  /* 0x0000000400087306 */ /* 0x000e700000209400 */
[----:B-1----:R-:W1:Y:S02]  /*8b70*/  MUFU.RCP R10, R8 ;  /* 0x00000008000a7308 */ /* 0x002e640000001000 */
[----:B-1----:R-:W-:-:S06]  /*8b80*/  VIADD R10, R10, 0xffffffe ;  /* 0x0ffffffe0a0a7836 */ /* 0x002fcc0000000000 */
[----:B------:R-:W1:Y:S02]  /*8b90*/  F2I.FTZ.U32.TRUNC.NTZ R11, R10 ;  /* 0x0000000a000b7305 */ /* 0x000e64000021f000 */
[----:B-1----:R-:W-:Y:S02]  /*8ba0*/  IMAD.MOV R7, RZ, RZ, -R11 ;  /* 0x000000ffff077224 */ /* 0x002fe400078e0a0b */
[----:B------:R-:W-:Y:S02]  /*8bb0*/  IMAD.MOV.U32 R10, RZ, RZ, RZ ;  /* 0x000000ffff0a7224 */ /* 0x000fe400078e00ff */
[----:B------:R-:W-:-:S04]  /*8bc0*/  IMAD R2, R7, R4, RZ ;  /* 0x0000000407027224 */ /* 0x000fc800078e02ff */
[----:B------:R-:W-:-:S06]  /*8bd0*/  IMAD.HI.U32 R2, R11, R2, R10 ;  /* 0x000000020b027227 */ /* 0x000fcc00078e000a */
[----:B------:R-:W-:-:S05]  /*8be0*/  IMAD.HI.U32 R8, R2, R9, RZ ;  /* 0x0000000902087227 */ /* 0x000fca00078e00ff */
[----:B------:R-:W-:-:S05]  /*8bf0*/  IADD3 R7, PT, PT, -R8, RZ, RZ ;  /* 0x000000ff08077210 */ /* 0x000fca0007ffe1ff */
[----:B------:R-:W-:Y:S01]  /*8c00*/  IMAD R7, R4, R7, R9 ;  /* 0x0000000704077224 */ /* 0x000fe200078e0209 */
[----:B------:R-:W-:-:S04]  /*8c10*/  LOP3.LUT R9, RZ, R5, RZ, 0x33, !PT ;  /* 0x00000005ff097212 */ /* 0x000fc800078e33ff */
[----:B------:R-:W-:-:S13]  /*8c20*/  ISETP.GT.U32.AND P2, PT, R4, R7, PT ;  /* 0x000000070400720c */ /* 0x000fda0003f44070 */
[----:B------:R-:W-:Y:S01]  /*8c30*/  @!P2 IADD3 R7, PT, PT, R7, -R4, RZ ;  /* 0x800000040707a210 */ /* 0x000fe20007ffe0ff */
[----:B------:R-:W-:-:S03]  /*8c40*/  @!P2 VIADD R8, R8, 0x1 ;  /* 0x000000010808a836 */ /* 0x000fc60000000000 */
[----:B------:R-:W-:Y:S02]  /*8c50*/  ISETP.GE.U32.AND P2, PT, R7, R4, PT ;  /* 0x000000040700720c */ /* 0x000fe40003f46070 */
[----:B------:R-:W-:Y:S02]  /*8c60*/  IABS R7, R212 ;  /* 0x000000d400077213 */ /* 0x000fe40000000000 */
[----:B------:R-:W-:-:S03]  /*8c70*/  LOP3.LUT R212, R212, R5, RZ, 0x3c, !PT ;  /* 0x00000005d4d47212 */ /* 0x000fc600078e3cff */
[----:B------:R-:W-:-:S06]  /*8c80*/  IMAD.HI.U32 R2, R2, R7, RZ ;  /* 0x0000000702027227 */ /* 0x000fcc00078e00ff */
[----:B------:R-:W-:Y:S02]  /*8c90*/  @P2 IADD3 R8, PT, PT, R8, 0x1, RZ ;  /* 0x0000000108082810 */ /* 0x000fe40007ffe0ff */
[----:B------:R-:W-:Y:S01]  /*8ca0*/  ISETP.GE.AND P2, PT, R6, RZ, PT ;  /* 0x000000ff0600720c */ /* 0x000fe20003f46270 */
[----:B------:R-:W-:-:S04]  /*8cb0*/  IMAD.MOV R6, RZ, RZ, -R2 ;  /* 0x000000ffff067224 */ /* 0x000fc800078e0a02 */
[----:B------:R-:W-:-:S08]  /*8cc0*/  IMAD R7, R4, R6, R7 ;  /* 0x0000000604077224 */ /* 0x000fd000078e0207 */
[----:B------:R-:W-:Y:S02]  /*8cd0*/  @!P2 IADD3 R8, PT, PT, -R8, RZ, RZ ;  /* 0x000000ff0808a210 */ /* 0x000fe40007ffe1ff */
[----:B------:R-:W-:-:S13]  /*8ce0*/  ISETP.GT.U32.AND P2, PT, R4, R7, PT ;  /* 0x000000070400720c */ /* 0x000fda0003f44070 */
[----:B------:R-:W-:Y:S01]  /*8cf0*/  @!P2 IADD3 R7, PT, PT, R7, -R4, RZ ;  /* 0x800000040707a210 */ /* 0x000fe20007ffe0ff */
[----:B------:R-:W-:-:S03]  /*8d00*/  @!P2 VIADD R2, R2, 0x1 ;  /* 0x000000010202a836 */ /* 0x000fc60000000000 */
[----:B------:R-:W-:-:S13]  /*8d10*/  ISETP.GE.U32.AND P2, PT, R7, R4, PT ;  /* 0x000000040700720c */ /* 0x000fda0003f46070 */
[----:B------:R-:W-:Y:S01]  /*8d20*/  @P2 VIADD R2, R2, 0x1 ;  /* 0x0000000102022836 */ /* 0x000fe20000000000 */
[----:B------:R-:W-:-:S13]  /*8d30*/  ISETP.GE.AND P2, PT, R212, RZ, PT ;  /* 0x000000ffd400720c */ /* 0x000fda0003f46270 */
[----:B------:R-:W-:Y:S02]  /*8d40*/  @!P2 IADD3 R2, PT, PT, -R2, RZ, RZ ;  /* 0x000000ff0202a210 */ /* 0x000fe40007ffe1ff */
[----:B------:R-:W-:-:S04]  /*8d50*/  ISETP.NE.AND P2, PT, R5, RZ, PT ;  /* 0x000000ff0500720c */ /* 0x000fc80003f45270 */
[C---:B------:R-:W-:Y:S02]  /*8d60*/  SEL R4, R9.reuse, R2, !P2 ;  /* 0x0000000209047207 */ /* 0x040fe40005000000 */
[----:B------:R-:W-:-:S03]  /*8d70*/  SEL R7, R9, R8, !P2 ;  /* 0x0000000809077207 */ /* 0x000fc60005000000 */
[----:B------:R-:W-:-:S04]  /*8d80*/  IMAD.WIDE R8, R4, 0x4, R236 ;  /* 0x0000000404087825 */ /* 0x000fc800078e02ec */
[C---:B------:R-:W-:Y:S02]  /*8d90*/  IMAD.WIDE R10, R7.reuse, 0x4, R236 ;  /* 0x00000004070a7825 */ /* 0x040fe400078e02ec */
[----:B------:R-:W3:Y:S04]  /*8da0*/  LDG.E R9, desc[UR16][R8.64] ;  /* 0x0000001008097981 */ /* 0x000ee8000c1e1900 */
[----:B------:R-:W3:Y:S01]  /*8db0*/  LDG.E R2, desc[UR16][R10.64] ;  /* 0x000000100a027981 */ /* 0x000ee2000c1e1900 */
[----:B------:R-:W-:-:S04]  /*8dc0*/  IMAD.IADD R4, R7, 0x1, -R4 ;  /* 0x0000000107047824 */ /* 0x000fc800078e0a04 */
[----:B------:R-:W-:-:S05]  /*8dd0*/  IMAD R5, R4, R5, -0x40 ;  /* 0xffffffc004057424 */ /* 0x000fca00078e0205 */
[----:B------:R-:W-:-:S05]  /*8de0*/  SHF.R.S32.HI R7, RZ, 0x1f, R5 ;  /* 0x0000001fff077819 */ /* 0x000fca0000011405 */
[-C--:B------:R-:W-:Y:S02]  /*8df0*/  IMAD R4, R7, R166.reuse, RZ ;  /* 0x000000a607047224 */ /* 0x080fe400078e02ff */
[----:B------:R-:W-:-:S04]  /*8e00*/  IMAD.WIDE.U32 R6, R5, R166, RZ ;  /* 0x000000a605067225 */ /* 0x000fc800078e00ff */
[----:B------:R-:W-:-:S04]  /*8e10*/  IMAD R4, R5, R167, R4 ;  /* 0x000000a705047224 */ /* 0x000fc800078e0204 */
[----:B------:R-:W-:Y:S01]  /*8e20*/  IMAD.IADD R7, R7, 0x1, R4 ;  /* 0x0000000107077824 */ /* 0x000fe200078e0204 */
[----:B---3--:R-:W-:-:S04]  /*8e30*/  IADD3 R2, PT, PT, R9, -R2, RZ ;  /* 0x8000000209027210 */ /* 0x008fc80007ffe0ff */
[----:B------:R-:W-:Y:S01]  /*8e40*/  SHF.R.S32.HI R5, RZ, 0x1f, R2 ;  /* 0x0000001fff057819 */ /* 0x000fe20000011402 */
[----:B--2---:R-:W-:-:S04]  /*8e50*/  IMAD.WIDE.U32 R6, R2, UR6, R6 ;  /* 0x0000000602067c25 */ /* 0x004fc8000f8e0006 */
[----:B------:R-:W-:Y:S01]  /*8e60*/  IMAD R5, R5, UR6, RZ ;  /* 0x0000000605057c24 */ /* 0x000fe2000f8e02ff */
[----:B------:R-:W-:-:S03]  /*8e70*/  LEA R228, P2, R6, R228, 0x1 ;  /* 0x000000e406e47211 */ /* 0x000fc600078408ff */
[----:B------:R-:W-:-:S05]  /*8e80*/  IMAD R5, R2, UR7, R5 ;  /* 0x0000000702057c24 */ /* 0x000fca000f8e0205 */
[----:B------:R-:W-:-:S04]  /*8e90*/  IADD3 R5, PT, PT, R7, R5, RZ ;  /* 0x0000000507057210 */ /* 0x000fc80007ffe0ff */
[----:B------:R-:W-:Y:S01]  /*8ea0*/  LEA.HI.X R227, R6, R227, R5, 0x1, P2 ;  /* 0x000000e306e37211 */ /* 0x000fe200010f0c05 */
[----:B------:R-:W-:Y:S06]  /*8eb0*/  BRA `(.L_x_538) ;  /* 0x00000000001c7947 */ /* 0x000fec0003800000 */
.L_x_537:
[----:B------:R-:W-:Y:S01]  /*8ec0*/  UMOV UR4, URZ ;  /* 0x000000ff00047c82 */ /* 0x000fe20008000000 */
[----:B------:R-:W-:Y:S01]  /*8ed0*/  IMAD.SHL.U32 R2, R166, 0x40, RZ ;  /* 0x00000040a6027824 */ /* 0x000fe200078e00ff */
[----:B------:R-:W-:-:S05]  /*8ee0*/  IADD3 R4, P2, PT, RZ, -UR4, RZ ;  /* 0x80000004ff047c10 */ /* 0x000fca000ff5e0ff */
[----:B------:R-:W-:-:S05]  /*8ef0*/  IMAD.X R2, RZ, RZ, ~R2, P2 ;  /* 0x000000ffff027224 */ /* 0x000fca00010e0e02 */
[----:B------:R-:W-:-:S04]  /*8f00*/  SHF.R.S64 R5, R4, 0x1f, R2 ;  /* 0x0000001f04057819 */ /* 0x000fc80000001002 */
[----:B------:R-:W-:-:S04]  /*8f10*/  IADD3 R228, P2, PT, R5, R228, RZ ;  /* 0x000000e405e47210 */ /* 0x000fc80007f5e0ff */
[----:B------:R-:W-:-:S09]  /*8f20*/  LEA.HI.X.SX32 R227, R2, R227, 0x1, P2 ;  /* 0x000000e302e37211 */ /* 0x000fd200010f0eff */
.L_x_538:
[--C-:B------:R-:W-:Y:S01]  /*8f30*/  @!P6 IMAD.MOV.U32 R10, RZ, RZ, R228.reuse ;  /* 0x000000ffff0ae224 */ /* 0x100fe200078e00e4 */
[-C--:B------:R-:W-:Y:S01]  /*8f40*/  @!P6 MOV R11, R227.reuse ;  /* 0x000000e3000be202 */ /* 0x080fe20000000f00 */
[----:B------:R-:W-:Y:S01]  /*8f50*/  @!P4 IMAD.MOV.U32 R12, RZ, RZ, R228 ;  /* 0x000000ffff0cc224 */ /* 0x000fe200078e00e4 */
[C---:B------:R-:W-:Y:S01]  /*8f60*/  LEA R6, P2, R166.reuse, R228, 0x5 ;  /* 0x000000e4a6067211 */ /* 0x040fe200078428ff */
[----:B------:R-:W-:Y:S01]  /*8f70*/  @!P4 IMAD.MOV.U32 R13, RZ, RZ, R227 ;  /* 0x000000ffff0dc224 */ /* 0x000fe200078e00e3 */
[C-C-:B------:R-:W-:Y:S01]  /*8f80*/  SHF.L.U64.HI R4, R166.reuse, 0x5, R167.reuse ;  /* 0x00000005a6047819 */ /* 0x140fe200000102a7 */
[----:B------:R-:W-:Y:S01]  /*8f90*/  @!PT LDS RZ, [RZ] ;  /* 0x00000000fffff984 */ /* 0x000fe20000000800 */
[----:B------:R-:W-:Y:S01]  /*8fa0*/  @!PT LDS RZ, [RZ] ;  /* 0x00000000fffff984 */ /* 0x000fe20000000800 */
[----:B------:R-:W-:Y:S01]  /*8fb0*/  @!PT LDS RZ, [RZ] ;  /* 0x00000000fffff984 */ /* 0x000fe20000000800 */
[----:B------:R1:W-:Y:S01]  /*8fc0*/  @!P6 LDGSTS.E.BYPASS.LTC128B.128 [R245+0x8000], desc[UR16][R10.64] ;  /* 0x080000000af5efae */ /* 0x0003e2000b981a10 */
[C---:B------:R-:W-:Y:S01]  /*8fd0*/  IMAD.SHL.U32 R2, R166.reuse, 0x20, RZ ;  /* 0x00000020a6027824 */ /* 0x040fe200078e00ff */
[----:B------:R-:W-:Y:S02]  /*8fe0*/  LEA.HI.X R7, R166, R227, R167, 0x5, P2 ;  /* 0x000000e3a6077211 */ /* 0x000fe400010f2ca7 */
[----:B------:R2:W-:Y:S02]  /*8ff0*/  @P6 STS.128 [R245+0x8000], RZ ;  /* 0x008000fff5006388 */ /* 0x0005e40000000c00 */
[----:B------:R-:W-:-:S04]  /*9000*/  IADD3 R8, P2, PT, R2, R6, RZ ;  /* 0x0000000602087210 */ /* 0x000fc80007f5e0ff */
[----:B------:R-:W-:Y:S02]  /*9010*/  IADD3.X R9, PT, PT, R4, R7, RZ, P2, !PT ;  /* 0x0000000704097210 */ /* 0x000fe400017fe4ff */
[----:B------:R-:W-:-:S04]  /*9020*/  IADD3 R14, P2, PT, R2, R8, RZ ;  /* 0x00000008020e7210 */ /* 0x000fc80007f5e0ff */
[----:B------:R-:W-:Y:S01]  /*9030*/  IADD3.X R15, PT, PT, R4, R9, RZ, P2, !PT ;  /* 0x00000009040f7210 */ /* 0x000fe200017fe4ff */
[----:B-1----:R-:W-:Y:S02]  /*9040*/  @!P5 IMAD.MOV.U32 R10, RZ, RZ, R228 ;  /* 0x000000ffff0ad224 */ /* 0x002fe400078e00e4 */
[----:B------:R-:W-:-:S05]  /*9050*/  @!P5 IMAD.MOV.U32 R11, RZ, RZ, R227 ;  /* 0x000000ffff0bd224 */ /* 0x000fca00078e00e3 */
        /* <DEDUP_REMOVED lines=10> */
[----:B-1----:R-:W-:Y:S01]  /*9100*/  @!P3 MOV R10, R228 ;  /* 0x000000e4000ab202 */ /* 0x002fe20000000f00 */
        /* <DEDUP_REMOVED lines=67> */
.L_x_536:
[----:B------:R-:W-:Y:S01]  /*9540*/  FMNMX3.FTZ R4, R164, R189, R191, !PT ;  /* 0x000000bda4047276 */ /* 0x000fe200078100bf */
[----:B------:R-:W1:Y:S01]  /*9550*/  LDCU UR4, c[0x0][0x45c] ;  /* 0x00008b80ff0477ac */ /* 0x000e620008000800 */
[----:B--2---:R-:W-:Y:S01]  /*9560*/  FMNMX3.FTZ R7, R3, R190, R196, !PT ;  /* 0x000000be03077276 */ /* 0x004fe200078100c4 */
[----:B------:R-:W-:Y:S01]  /*9570*/  LDSM.16.MT88.4 R12, [R220+0x10000] ;  /* 0x01000000dc0c783b */ /* 0x000fe20000004200 */
[----:B------:R-:W-:Y:S02]  /*9580*/  FMNMX3.FTZ R4, R4, R197, R205, !PT ;  /* 0x000000c504047276 */ /* 0x000fe400078100cd */
[----:B------:R-:W-:Y:S02]  /*9590*/  FMNMX3.FTZ R7, R7, R178, R204, !PT ;  /* 0x000000b207077276 */ /* 0x000fe400078100cc */
[----:B------:R-:W-:Y:S02]  /*95a0*/  FMNMX3.FTZ R4, R4, R181, R173, !PT ;  /* 0x000000b504047276 */ /* 0x000fe400078100ad */
[----:B------:R-:W-:-:S02]  /*95b0*/  FMNMX3.FTZ R7, R7, R174, R172, !PT ;  /* 0x000000ae07077276 */ /* 0x000fc400078100ac */
[----:B------:R-:W-:Y:S02]  /*95c0*/  FMNMX3.FTZ R4, R4, R175, R169, !PT ;  /* 0x000000af04047276 */ /* 0x000fe400078100a9 */
[----:B------:R-:W-:Y:S02]  /*95d0*/  FMNMX3.FTZ R7, R7, R170, R168, !PT ;  /* 0x000000aa07077276 */ /* 0x000fe400078100a8 */
        /* <DEDUP_REMOVED lines=8> */
[----:B------:R-:W-:Y:S01]  /*9660*/  MOV R206, 0x20 ;  /* 0x0000002000ce7802 */ /* 0x000fe20000000f00 */
[----:B------:R-:W2:Y:S01]  /*9670*/  SHFL.BFLY PT, R5, R4, 0x2, 0x1f ;  /* 0x0c401f0004057f89 */ /* 0x000ea200000e0000 */
[----:B------:R-:W-:-:S02]  /*9680*/  IADD3 R16, PT, PT, R220, 0x10000, RZ ;  /* 0x00010000dc107810 */ /* 0x000fc40007ffe0ff */
[----:B------:R-:W-:Y:S01]  /*9690*/  SEL R206, R206, 0xffffffe0, !P1 ;  /* 0xffffffe0cece7807 */ /* 0x000fe20004800000 */
[----:B------:R-:W3:Y:S01]  /*96a0*/  SHFL.BFLY PT, R2, R7, 0x2, 0x1f ;  /* 0x0c401f0007027f89 */ /* 0x000ee200000e0000 */
[----:B------:R-:W-:Y:S02]  /*96b0*/  IADD3 R207, PT, PT, R220, 0x10040, RZ ;  /* 0x00010040dccf7810 */ /* 0x000fe40007ffe0ff */
[----:B------:R-:W-:Y:S02]  /*96c0*/  IADD3 R216, PT, PT, R206, R220, RZ ;  /* 0x000000dcced87210 */ /* 0x000fe40007ffe0ff */
[----:B------:R-:W-:-:S03]  /*96d0*/  @P0 IADD3 R207, PT, PT, R16, -0x40, RZ ;  /* 0xffffffc010cf0810 */ /* 0x000fc60007ffe0ff */
[----:B------:R-:W-:Y:S01]  /*96e0*/  LDSM.16.MT88.4 R20, [R216+0x10000] ;  /* 0x01000000d814783b */ /* 0x000fe20000004200 */
[----:B------:R-:W-:-:S03]  /*96f0*/  IADD3 R206, PT, PT, R206, R207, RZ ;  /* 0x000000cfcece7210 */ /* 0x000fc60007ffe0ff */
[----:B------:R-:W-:Y:S01]  /*9700*/  LDSM.16.MT88.4 R28, [R207] ;  /* 0x00000000cf1c783b */ /* 0x000fe20000004200 */
[----:B--2---:R-:W-:Y:S02]  /*9710*/  FMNMX.FTZ R5, R4, R5, !PT ;  /* 0x0000000504057209 */ /* 0x004fe40007810000 */
[----:B---3--:R-:W-:-:S03]  /*9720*/  FMNMX.FTZ R2, R7, R2, !PT ;  /* 0x0000000207027209 */ /* 0x008fc60007810000 */
[----:B------:R-:W2:Y:S04]  /*9730*/  SHFL.BFLY PT, R202, R5, 0x1, 0x1f ;  /* 0x0c201f0005ca7f89 */ /* 0x000ea800000e0000 */
[----:B------:R-:W3:Y:S01]  /*9740*/  SHFL.BFLY PT, R201, R2, 0x1, 0x1f ;  /* 0x0c201f0002c97f89 */ /* 0x000ee200000e0000 */
[----:B--2---:R-:W-:Y:S02]  /*9750*/  FMNMX.FTZ R202, R5, R202, !PT ;  /* 0x000000ca05ca7209 */ /* 0x004fe40007810000 */
[----:B---3--:R-:W-:-:S03]  /*9760*/  FMNMX.FTZ R201, R2, R201, !PT ;  /* 0x000000c902c97209 */ /* 0x008fc60007810000 */
[C---:B-1----:R-:W-:Y:S01]  /*9770*/  FMUL.FTZ R234, R202.reuse, UR4 ;  /* 0x00000004caea7c20 */ /* 0x042fe20008410000 */
[C---:B------:R-:W-:Y:S02]  /*9780*/  FSETP.NEU.FTZ.AND P3, PT, R202.reuse, -INF , PT ;  /* 0xff800000ca00780b */ /* 0x040fe40003f7d000 */
[C---:B------:R-:W-:Y:S01]  /*9790*/  FSETP.NEU.FTZ.AND P2, PT, R201.reuse, -INF , PT ;  /* 0xff800000c900780b */ /* 0x040fe20003f5d000 */
[C---:B------:R-:W-:Y:S01]  /*97a0*/  FMUL.FTZ R195, R201.reuse, UR4 ;  /* 0x00000004c9c37c20 */ /* 0x040fe20008410000 */
[----:B------:R-:W-:Y:S02]  /*97b0*/  FSEL R5, R202, RZ, P3 ;  /* 0x000000ffca057208 */ /* 0x000fe40001800000 */
[----:B------:R-:W-:Y:S02]  /*97c0*/  FSEL R4, R201, RZ, P2 ;  /* 0x000000ffc9047208 */ /* 0x000fe40001000000 */
[----:B------:R-:W-:Y:S01]  /*97d0*/  FSEL R234, R234, RZ, P3 ;  /* 0x000000ffeaea7208 */ /* 0x000fe20001800000 */
[----:B------:R-:W-:Y:S01]  /*97e0*/  FADD.FTZ R5, R164, -R5 ;  /* 0x80000005a4057221 */ /* 0x000fe20000010000 */
[----:B------:R-:W-:Y:S01]  /*97f0*/  FSEL R195, R195, RZ, P2 ;  /* 0x000000ffc3c37208 */ /* 0x000fe20001000000 */
[----:B------:R-:W-:Y:S01]  /*9800*/  FADD.FTZ R4, R3, -R4 ;  /* 0x8000000403047221 */ /* 0x000fe20000010000 */
[----:B------:R-:W-:Y:S01]  /*9810*/  LDSM.16.MT88.4 R164, [R207+0x4800] ;  /* 0x00480000cfa4783b */ /* 0x000fe20000004200 */
[--C-:B------:R-:W-:Y:S01]  /*9820*/  FFMA.FTZ R198, R197, UR4, -R234.reuse ;  /* 0x00000004c5c67c23 */ /* 0x100fe200080108ea */
[--C-:B------:R-:W-:Y:S01]  /*9830*/  FFMA.FTZ R197, R205, UR4, -R234.reuse ;  /* 0x00000004cdc57c23 */ /* 0x100fe200080108ea */
[--C-:B------:R-:W-:Y:S01]  /*9840*/  FFMA.FTZ R200, R189, UR4, -R234.reuse ;  /* 0x00000004bdc87c23 */ /* 0x100fe200080108ea */
[--C-:B------:R-:W-:Y:S01]  /*9850*/  FFMA.FTZ R199, R191, UR4, -R234.reuse ;  /* 0x00000004bfc77c23 */ /* 0x100fe200080108ea */
[--C-:B------:R-:W-:Y:S01]  /*9860*/  FFMA.FTZ R2, R196, UR4, -R195.reuse ;  /* 0x00000004c4027c23 */ /* 0x100fe200080108c3 */
[--C-:B------:R-:W-:Y:S01]  /*9870*/  FFMA.FTZ R203, R178, UR4, -R195.reuse ;  /* 0x00000004b2cb7c23 */ /* 0x100fe200080108c3 */
[--C-:B------:R-:W-:Y:S01]  /*9880*/  FFMA.FTZ R204, R204, UR4, -R195.reuse ;  /* 0x00000004cccc7c23 */ /* 0x100fe200080108c3 */
[----:B------:R-:W-:Y:S01]  /*9890*/  FMUL.FTZ R205, R5, UR4 ;  /* 0x0000000405cd7c20 */ /* 0x000fe20008410000 */
[----:B------:R-:W-:Y:S01]  /*98a0*/  FMUL.FTZ R3, R4, UR4 ;  /* 0x0000000404037c20 */ /* 0x000fe20008410000 */
[--C-:B------:R-:W-:Y:S01]  /*98b0*/  FFMA.FTZ R190, R190, UR4, -R195.reuse ;  /* 0x00000004bebe7c23 */ /* 0x100fe200080108c3 */
[----:B------:R-:W-:Y:S01]  /*98c0*/  MUFU.EX2 R200, R200 ;  /* 0x000000c800c87308 */ /* 0x000fe20000000800 */
[--C-:B------:R-:W-:Y:S01]  /*98d0*/  FFMA.FTZ R211, R181, UR4, -R234.reuse ;  /* 0x00000004b5d37c23 */ /* 0x100fe200080108ea */
[--C-:B------:R-:W-:Y:S01]  /*98e0*/  FFMA.FTZ R210, R173, UR4, -R234.reuse ;  /* 0x00000004add27c23 */ /* 0x100fe200080108ea */
[--C-:B------:R-:W-:Y:S01]  /*98f0*/  FFMA.FTZ R209, R175, UR4, -R234.reuse ;  /* 0x00000004afd17c23 */ /* 0x100fe200080108ea */
[----:B------:R-:W1:Y:S01]  /*9900*/  MUFU.EX2 R199, R199 ;  /* 0x000000c700c77308 */ /* 0x000e620000000800 */
[--C-:B------:R-:W-:Y:S01]  /*9910*/  FFMA.FTZ R208, R169, UR4, -R234.reuse ;  /* 0x00000004a9d07c23 */ /* 0x100fe200080108ea */
[--C-:B------:R-:W-:Y:S01]  /*9920*/  FFMA.FTZ R215, R174, UR4, -R195.reuse ;  /* 0x00000004aed77c23 */ /* 0x100fe200080108c3 */
[--C-:B------:R-:W-:Y:S01]  /*9930*/  FFMA.FTZ R214, R172, UR4, -R195.reuse ;  /* 0x00000004acd67c23 */ /* 0x100fe200080108c3 */
[----:B------:R-:W-:Y:S01]  /*9940*/  MUFU.EX2 R198, R198 ;  /* 0x000000c600c67308 */ /* 0x000fe20000000800 */
[--C-:B------:R-:W-:Y:S01]  /*9950*/  FFMA.FTZ R213, R170, UR4, -R195.reuse ;  /* 0x00000004aad57c23 */ /* 0x100fe200080108c3 */
[--C-:B------:R-:W-:Y:S01]  /*9960*/  FFMA.FTZ R212, R168, UR4, -R195.reuse ;  /* 0x00000004a8d47c23 */ /* 0x100fe200080108c3 */
[--C-:B------:R-:W-:Y:S01]  /*9970*/  FFMA.FTZ R233, R177, UR4, -R234.reuse ;  /* 0x00000004b1e97c23 */ /* 0x100fe200080108ea */
[----:B------:R-:W2:Y:S01]  /*9980*/  MUFU.EX2 R197, R197 ;  /* 0x000000c500c57308 */ /* 0x000ea20000000800 */
[--C-:B------:R-:W-:Y:S01]  /*9990*/  FFMA.FTZ R238, R179, UR4, -R234.reuse ;  /* 0x00000004b3ee7c23 */ /* 0x100fe200080108ea */
[--C-:B------:R-:W-:Y:S01]  /*99a0*/  FFMA.FTZ R246, R185, UR4, -R234.reuse ;  /* 0x00000004b9f67c23 */ /* 0x100fe200080108ea */
[--C-:B------:R-:W-:Y:S01]  /*99b0*/  FFMA.FTZ R235, R187, UR4, -R234.reuse ;  /* 0x00000004bbeb7c23 */ /* 0x100fe200080108ea */
[----:B------:R-:W-:Y:S01]  /*99c0*/  MUFU.EX2 R196, R190 ;  /* 0x000000be00c47308 */ /* 0x000fe20000000800 */
[--C-:B------:R-:W-:Y:S01]  /*99d0*/  FFMA.FTZ R250, R176, UR4, -R195.reuse ;  /* 0x00000004b0fa7c23 */ /* 0x100fe200080108c3 */
[----:B-1----:R-:W-:Y:S01]  /*99e0*/  F2FP.F16.F32.PACK_AB R4, R199, R200 ;  /* 0x000000c8c704723e */ /* 0x002fe200000000ff */
[--C-:B------:R-:W-:Y:S01]  /*99f0*/  FFMA.FTZ R239, R184, UR4, -R195.reuse ;  /* 0x00000004b8ef7c23 */ /* 0x100fe200080108c3 */
[----:B------:R-:W1:Y:S01]  /*9a00*/  MUFU.EX2 R2, R2 ;  /* 0x0000000200027308 */ /* 0x000e620000000800 */
[--C-:B------:R-:W-:Y:S01]  /*9a10*/  FFMA.FTZ R247, R186, UR4, -R195.reuse ;  /* 0x00000004baf77c23 */ /* 0x100fe200080108c3 */
[--C-:B------:R-:W-:Y:S01]  /*9a20*/  FFMA.FTZ R248, R188, UR4, -R195.reuse ;  /* 0x00000004bcf87c23 */ /* 0x100fe200080108c3 */
[----:B------:R-:W-:Y:S01]  /*9a30*/  LDSM.16.MT88.4 R180, [R207+0x6800] ;  /* 0x00680000cfb4783b */ /* 0x000fe20000004200 */
[----:B------:R-:W-:Y:S01]  /*9a40*/  MUFU.EX2 R203, R203 ;  /* 0x000000cb00cb7308 */ /* 0x000fe20000000800 */
[--C-:B------:R-:W-:Y:S01]  /*9a50*/  FFMA.FTZ R225, R225, UR4, -R234.reuse ;  /* 0x00000004e1e17c23 */ /* 0x100fe200080108ea */
[----:B--2---:R-:W-:Y:S01]  /*9a60*/  F2FP.F16.F32.PACK_AB R6, R197, R198 ;  /* 0x000000c6c506723e */ /* 0x004fe200000000ff */
[----:B------:R-:W-:Y:S01]  /*9a70*/  LDSM.16.MT88.4 R172, [R220+0x14800] ;  /* 0x01480000dcac783b */ /* 0x000fe20000004200 */
[----:B------:R-:W2:Y:S01]  /*9a80*/  MUFU.EX2 R204, R204 ;  /* 0x000000cc00cc7308 */ /* 0x000ea20000000800 */
[--C-:B------:R-:W-:Y:S01]  /*9a90*/  FFMA.FTZ R252, R229, UR4, -R234.reuse ;  /* 0x00000004e5fc7c23 */ /* 0x100fe200080108ea */
[----:B------:R-:W-:Y:S01]  /*9aa0*/  FFMA.FTZ R223, R223, UR4, -R234 ;  /* 0x00000004dfdf7c23 */ /* 0x000fe200080108ea */
[----:B------:R-:W-:Y:S01]  /*9ab0*/  LDSM.16.MT88.4 R168, [R206+0x4800] ;  /* 0x00480000cea8783b */ /* 0x000fe20000004200 */
[----:B------:R-:W3:Y:S01]  /*9ac0*/  MUFU.EX2 R205, R205 ;  /* 0x000000cd00cd7308 */ /* 0x000ee20000000800 */
[--C-:B------:R-:W-:Y:S01]  /*9ad0*/  FFMA.FTZ R249, R222, UR4, -R195.reuse ;  /* 0x00000004def97c23 */ /* 0x100fe200080108c3 */
[----:B-1----:R-:W-:Y:S01]  /*9ae0*/  F2FP.F16.F32.PACK_AB R5, R2, R196 ;  /* 0x000000c40205723e */ /* 0x002fe200000000ff */
[----:B------:R-:W-:Y:S01]  /*9af0*/  FFMA.FTZ R229, R192, UR4, -R195 ;  /* 0x00000004c0e57c23 */ /* 0x000fe200080108c3 */
[----:B------:R-:W1:Y:S04]  /*9b00*/  MUFU.EX2 R3, R3 ;  /* 0x0000000300037308 */ /* 0x000e680000000800 */
[----:B------:R-:W-:Y:S01]  /*9b10*/  MUFU.EX2 R211, R211 ;  /* 0x000000d300d37308 */ /* 0x000fe20000000800 */
[----:B--2---:R-:W-:-:S03]  /*9b20*/  F2FP.F16.F32.PACK_AB R7, R204, R203 ;  /* 0x000000cbcc07723e */ /* 0x004fc600000000ff */
[----:B------:R-:W-:Y:S01]  /*9b30*/  MUFU.EX2 R210, R210 ;  /* 0x000000d200d27308 */ /* 0x000fe20000000800 */
[-C--:B---3--:R-:W-:Y:S01]  /*9b40*/  FMUL.FTZ R8, R160, R205.reuse ;  /* 0x000000cda0087220 */ /* 0x088fe20000410000 */
[-C--:B------:R-:W-:Y:S01]  /*9b50*/  FMUL.FTZ R9, R161, R205.reuse ;  /* 0x000000cda1097220 */ /* 0x080fe20000410000 */
[-C--:B------:R-:W-:Y:S01]  /*9b60*/  FMUL.FTZ R36, R36, R205.reuse ;  /* 0x000000cd24247220 */ /* 0x080fe20000410000 */
[----:B------:R-:W-:Y:S01]  /*9b70*/  FMUL.FTZ R37, R37, R205 ;  /* 0x000000cd25257220 */ /* 0x000fe20000410000 */
[-C--:B-1----:R-:W-:Y:S01]  /*9b80*/  FMUL.FTZ R10, R162, R3.reuse ;  /* 0x00000003a20a7220 */ /* 0x082fe20000410000 */
[-C--:B------:R-:W-:Y:S01]  /*9b90*/  FMUL.FTZ R11, R163, R3.reuse ;  /* 0x00000003a30b7220 */ /* 0x080fe20000410000 */
[-C--:B------:R-:W-:Y:S01]  /*9ba0*/  FMUL.FTZ R38, R38, R3.reuse ;  /* 0x0000000326267220 */ /* 0x080fe20000410000 */
[----:B------:R-:W-:Y:S01]  /*9bb0*/  FMUL.FTZ R39, R39, R3 ;  /* 0x0000000327277220 */ /* 0x000fe20000410000 */
[-C--:B------:R-:W-:Y:S01]  /*9bc0*/  FMUL.FTZ R16, R40, R205.reuse ;  /* 0x000000cd28107220 */ /* 0x080fe20000410000 */
[----:B------:R-:W-:Y:S01]  /*9bd0*/  FMUL.FTZ R17, R41, R205 ;  /* 0x000000cd29117220 */ /* 0x000fe20000410000 */
[-C--:B------:R-:W-:Y:S01]  /*9be0*/  FMUL.FTZ R18, R42, R3.reuse ;  /* 0x000000032a127220 */ /* 0x080fe20000410000 */
[----:B------:R-:W-:Y:S01]  /*9bf0*/  FMUL.FTZ R19, R43, R3 ;  /* 0x000000032b137220 */ /* 0x000fe20000410000 */
[C---:B------:R-:W-:Y:S01]  /*9c00*/  HMMA.16816.F32 R8, R4.reuse, R12, R8 ;  /* 0x0000000c0408723c */ /* 0x040fe20000001808 */
[-C--:B------:R-:W-:Y:S01]  /*9c10*/  FMUL.FTZ R44, R44, R205.reuse ;  /* 0x000000cd2c2c7220 */ /* 0x080fe20000410000 */
[----:B------:R-:W-:Y:S01]  /*9c20*/  FMUL.FTZ R45, R45, R205 ;  /* 0x000000cd2d2d7220 */ /* 0x000fe20000410000 */
[-C--:B------:R-:W-:Y:S01]  /*9c30*/  FMUL.FTZ R46, R46, R3.reuse ;  /* 0x000000032e2e7220 */ /* 0x080fe20000410000 */
[----:B------:R-:W-:Y:S01]  /*9c40*/  FMUL.FTZ R47, R47, R3 ;  /* 0x000000032f2f7220 */ /* 0x000fe20000410000 */
[-C--:B------:R-:W-:Y:S01]  /*9c50*/  FMUL.FTZ R24, R48, R205.reuse ;  /* 0x000000cd30187220 */ /* 0x080fe20000410000 */
[----:B------:R-:W-:Y:S01]  /*9c60*/  FMUL.FTZ R25, R49, R205 ;  /* 0x000000cd31197220 */ /* 0x000fe20000410000 */
[-C--:B------:R-:W-:Y:S01]  /*9c70*/  FMUL.FTZ R26, R50, R3.reuse ;  /* 0x00000003321a7220 */ /* 0x080fe20000410000 */
[C---:B------:R-:W-:Y:S01]  /*9c80*/  HMMA.16816.F32 R12, R4.reuse, R14, R36 ;  /* 0x0000000e040c723c */ /* 0x040fe20000001824 */
[----:B------:R-:W1:Y:S01]  /*9c90*/  LDSM.16.MT88.4 R36, [R206] ;  /* 0x00000000ce24783b */ /* 0x000e620000004200 */
[----:B------:R-:W-:Y:S01]  /*9ca0*/  FMUL.FTZ R27, R51, R3 ;  /* 0x00000003331b7220 */ /* 0x000fe20000410000 */
[-C--:B------:R-:W-:Y:S01]  /*9cb0*/  FMUL.FTZ R52, R52, R205.reuse ;  /* 0x000000cd34347220 */ /* 0x080fe20000410000 */
[----:B------:R-:W-:Y:S01]  /*9cc0*/  FMUL.FTZ R53, R53, R205 ;  /* 0x000000cd35357220 */ /* 0x000fe20000410000 */
[-C--:B------:R-:W-:Y:S01]  /*9cd0*/  FMUL.FTZ R54, R54, R3.reuse ;  /* 0x0000000336367220 */ /* 0x080fe20000410000 */
[----:B------:R-:W-:Y:S01]  /*9ce0*/  FMUL.FTZ R55, R55, R3 ;  /* 0x0000000337377220 */ /* 0x000fe20000410000 */
[-C--:B------:R-:W-:Y:S01]  /*9cf0*/  FMUL.FTZ R32, R56, R205.reuse ;  /* 0x000000cd38207220 */ /* 0x080fe20000410000 */
[C---:B------:R-:W-:Y:S01]  /*9d00*/  HMMA.16816.F32 R16, R4.reuse, R20, R16 ;  /* 0x000000140410723c */ /* 0x040fe20000001810 */
[----:B------:R-:W-:Y:S01]  /*9d10*/  FMUL.FTZ R33, R57, R205 ;  /* 0x000000cd39217220 */ /* 0x000fe20000410000 */
[-C--:B------:R-:W-:Y:S01]  /*9d20*/  FMUL.FTZ R34, R58, R3.reuse ;  /* 0x000000033a227220 */ /* 0x080fe20000410000 */
[----:B------:R-:W-:Y:S01]  /*9d30*/  FMUL.FTZ R35, R59, R3 ;  /* 0x000000033b237220 */ /* 0x000fe20000410000 */
[-C--:B------:R-:W-:Y:S01]  /*9d40*/  FMUL.FTZ R60, R60, R205.reuse ;  /* 0x000000cd3c3c7220 */ /* 0x080fe20000410000 */
[----:B------:R-:W-:Y:S01]  /*9d50*/  FMUL.FTZ R61, R61, R205 ;  /* 0x000000cd3d3d7220 */ /* 0x000fe20000410000 */
[-C--:B------:R-:W-:Y:S01]  /*9d60*/  FMUL.FTZ R62, R62, R3.reuse ;  /* 0x000000033e3e7220 */ /* 0x080fe20000410000 */
[----:B------:R-:W-:Y:S01]  /*9d70*/  FMUL.FTZ R63, R63, R3 ;  /* 0x000000033f3f7220 */ /* 0x000fe20000410000 */
[C---:B------:R-:W-:Y:S01]  /*9d80*/  HMMA.16816.F32 R20, R4.reuse, R22, R44 ;  /* 0x000000160414723c */ /* 0x040fe2000000182c */
[----:B------:R-:W2:Y:S01]  /*9d90*/  LDSM.16.MT88.4 R44, [R220+0x12000] ;  /* 0x01200000dc2c783b */ /* 0x000ea20000004200 */
        /* <DEDUP_REMOVED lines=15> */
[----:B------:R-:W3:Y:S01]  /*9e90*/  LDSM.16.MT88.4 R52, [R216+0x12000] ;  /* 0x01200000d834783b */ /* 0x000ee20000004200 */
[----:B------:R-:W-:Y:S01]  /*9ea0*/  FMUL.FTZ R77, R77, R205 ;  /* 0x000000cd4d4d7220 */ /* 0x000fe20000410000 */
[-C--:B------:R-:W-:Y:S01]  /*9eb0*/  FMUL.FTZ R78, R78, R3.reuse ;  /* 0x000000034e4e7220 */ /* 0x080fe20000410000 */
[----:B------:R-:W-:Y:S01]  /*9ec0*/  FMUL.FTZ R79, R79, R3 ;  /* 0x000000034f4f7220 */ /* 0x000fe20000410000 */
[-C--:B------:R-:W-:Y:S01]  /*9ed0*/  FMUL.FTZ R56, R80, R205.reuse ;  /* 0x000000cd50387220 */ /* 0x080fe20000410000 */
[----:B------:R-:W-:Y:S01]  /*9ee0*/  FMUL.FTZ R57, R81, R205 ;  /* 0x000000cd51397220 */ /* 0x000fe20000410000 */
[-C--:B------:R-:W-:Y:S01]  /*9ef0*/  FMUL.FTZ R58, R82, R3.reuse ;  /* 0x00000003523a7220 */ /* 0x080fe20000410000 */
[----:B------:R-:W-:Y:S01]  /*9f00*/  FMUL.FTZ R59, R83, R3 ;  /* 0x00000003533b7220 */ /* 0x000fe20000410000 */
[C---:B-1----:R-:W-:Y:S01]  /*9f10*/  HMMA.16816.F32 R32, R4.reuse, R36, R32 ;  /* 0x000000240420723c */ /* 0x042fe20000001820 */
        /* <DEDUP_REMOVED lines=8> */
[----:B------:R-:W1:Y:S01]  /*9fa0*/  LDSM.16.MT88.4 R60, [R207+0x2000] ;  /* 0x00200000cf3c783b */ /* 0x000e620000004200 */
[----:B------:R-:W-:Y:S01]  /*9fb0*/  FMUL.FTZ R67, R91, R3 ;  /* 0x000000035b437220 */ /* 0x000fe20000410000 */
[-C--:B------:R-:W-:Y:S01]  /*9fc0*/  FMUL.FTZ R92, R92, R205.reuse ;  /* 0x000000cd5c5c7220 */ /* 0x080fe20000410000 */
[----:B------:R-:W-:Y:S01]  /*9fd0*/  FMUL.FTZ R93, R93, R205 ;  /* 0x000000cd5d5d7220 */ /* 0x000fe20000410000 */
[-C--:B------:R-:W-:Y:S01]  /*9fe0*/  FMUL.FTZ R94, R94, R3.reuse ;  /* 0x000000035e5e7220 */ /* 0x080fe20000410000 */
[----:B------:R-:W-:Y:S01]  /*9ff0*/  FMUL.FTZ R95, R95, R3 ;  /* 0x000000035f5f7220 */ /* 0x000fe20000410000 */
[-C--:B------:R-:W-:Y:S01]  /*a000*/  FMUL.FTZ R72, R96, R205.reuse ;  /* 0x000000cd60487220 */ /* 0x080fe20000410000 */
[C---:B--2---:R-:W-:Y:S01]  /*a010*/  HMMA.16816.F32 R40, R4.reuse, R44, R40 ;  /* 0x0000002c0428723c */ /* 0x044fe20000001828 */
        /* <DEDUP_REMOVED lines=15> */
[C---:B---3--:R-:W-:Y:S01]  /*a110*/  HMMA.16816.F32 R48, R4.reuse, R52, R48 ;  /* 0x000000340430723c */ /* 0x048fe20000001830 */
        /* <DEDUP_REMOVED lines=36> */
[----:B------:R-:W-:Y:S01]  /*a360*/  LDSM.16.MT88.4 R160, [R206+0x800] ;  /* 0x00080000cea0783b */ /* 0x000fe20000004200 */
[-C--:B------:R-:W-:Y:S01]  /*a370*/  FMUL.FTZ R140, R140, R205.reuse ;  /* 0x000000cd8c8c7220 */ /* 0x080fe20000410000 */
[----:B------:R-:W-:Y:S01]  /*a380*/  FMUL.FTZ R141, R141, R205 ;  /* 0x000000cd8d8d7220 */ /* 0x000fe20000410000 */
[-C--:B------:R-:W-:Y:S01]  /*a390*/  FMUL.FTZ R142, R142, R3.reuse ;  /* 0x000000038e8e7220 */ /* 0x080fe20000410000 */
[C---:B------:R-:W-:Y:S01]  /*a3a0*/  HMMA.16816.F32 R68, R4.reuse, R70, R92 ;  /* 0x000000460444723c */ /* 0x040fe2000000185c */
[----:B------:R-:W2:Y:S01]  /*a3b0*/  LDSM.16.MT88.4 R92, [R207+0x4000] ;  /* 0x00400000cf5c783b */ /* 0x000ea20000004200 */
[----:B------:R-:W-:Y:S01]  /*a3c0*/  FMUL.FTZ R143, R143, R3 ;  /* 0x000000038f8f7220 */ /* 0x000fe20000410000 */
[----:B------:R-:W-:Y:S01]  /*a3d0*/  MUFU.EX2 R209, R209 ;  /* 0x000000d100d17308 */ /* 0x000fe20000000800 */
[-C--:B------:R-:W-:Y:S01]  /*a3e0*/  FMUL.FTZ R120, R144, R205.reuse ;  /* 0x000000cd90787220 */ /* 0x080fe20000410000 */
[----:B------:R-:W-:Y:S01]  /*a3f0*/  LDSM.16.MT88.4 R136, [R207+0x800] ;  /* 0x00080000cf88783b */ /* 0x000fe20000004200 */
[----:B------:R-:W-:Y:S01]  /*a400*/  FMUL.FTZ R121, R145, R205 ;  /* 0x000000cd91797220 */ /* 0x000fe20000410000 */
[----:B------:R-:W-:Y:S01]  /*a410*/  MUFU.EX2 R208, R208 ;  /* 0x000000d000d07308 */ /* 0x000fe20000000800 */
[C---:B---3--:R-:W-:Y:S01]  /*a420*/  HMMA.16816.F32 R72, R4.reuse, R76, R72 ;  /* 0x0000004c0448723c */ /* 0x048fe20000001848 */
[-C--:B------:R-:W-:Y:S01]  /*a430*/  FMUL.FTZ R122, R146, R3.reuse ;  /* 0x00000003927a7220 */ /* 0x080fe20000410000 */
[----:B------:R-:W-:Y:S01]  /*a440*/  FMUL.FTZ R123, R147, R3 ;  /* 0x00000003937b7220 */ /* 0x000fe20000410000 */
[----:B------:R-:W-:Y:S01]  /*a450*/  MUFU.EX2 R215, R215 ;  /* 0x000000d700d77308 */ /* 0x000fe20000000800 */
[----:B------:R-:W-:Y:S01]  /*a460*/  LDSM.16.MT88.4 R144, [R220+0x10800] ;  /* 0x01080000dc90783b */ /* 0x000fe20000004200 */
[-C--:B------:R-:W-:Y:S01]  /*a470*/  FMUL.FTZ R148, R148, R205.reuse ;  /* 0x000000cd94947220 */ /* 0x080fe20000410000 */
[----:B------:R-:W-:Y:S01]  /*a480*/  FMUL.FTZ R149, R149, R205 ;  /* 0x000000cd95957220 */ /* 0x000fe20000410000 */
[----:B------:R-:W-:Y:S01]  /*a490*/  MUFU.EX2 R214, R214 ;  /* 0x000000d600d67308 */ /* 0x000fe20000000800 */
[C---:B------:R-:W-:Y:S01]  /*a4a0*/  HMMA.16816.F32 R76, R4.reuse, R78, R100 ;  /* 0x0000004e044c723c */ /* 0x040fe20000001864 */
[----:B------:R-:W3:Y:S01]  /*a4b0*/  LDSM.16.MT88.4 R100, [R206+0x4000] ;  /* 0x00400000ce64783b */ /* 0x000ee20000004200 */
[-C--:B------:R-:W-:Y:S01]  /*a4c0*/  FMUL.FTZ R150, R150, R3.reuse ;  /* 0x0000000396967220 */ /* 0x080fe20000410000 */
[----:B------:R-:W-:Y:S01]  /*a4d0*/  MUFU.EX2 R213, R213 ;  /* 0x000000d500d57308 */ /* 0x000fe20000000800 */
[----:B------:R-:W-:Y:S01]  /*a4e0*/  FMUL.FTZ R151, R151, R3 ;  /* 0x0000000397977220 */ /* 0x000fe20000410000 */
[-C--:B------:R-:W-:Y:S01]  /*a4f0*/  FMUL.FTZ R128, R156, R205.reuse ;  /* 0x000000cd9c807220 */ /* 0x080fe20000410000 */
[----:B------:R-:W-:Y:S01]  /*a500*/  FMUL.FTZ R129, R157, R205 ;  /* 0x000000cd9d817220 */ /* 0x000fe20000410000 */
[----:B------:R-:W-:Y:S01]  /*a510*/  MUFU.EX2 R212, R212 ;  /* 0x000000d400d47308 */ /* 0x000fe20000000800 */
[-C--:B------:R-:W-:Y:S01]  /*a520*/  FMUL.FTZ R130, R158, R3.reuse ;  /* 0x000000039e827220 */ /* 0x080fe20000410000 */
[C---:B-1----:R-:W-:Y:S01]  /*a530*/  HMMA.16816.F32 R80, R4.reuse, R84, R80 ;  /* 0x000000540450723c */ /* 0x042fe20000001850 */
[----:B------:R-:W-:Y:S01]  /*a540*/  FMUL.FTZ R131, R159, R3 ;  /* 0x000000039f837220 */ /* 0x000fe20000410000 */
[-C--:B------:R-:W-:Y:S01]  /*a550*/  FMUL.FTZ R152, R152, R205.reuse ;  /* 0x000000cd98987220 */ /* 0x080fe20000410000 */
[----:B------:R-:W-:Y:S01]  /*a560*/  FMUL.FTZ R153, R153, R205 ;  /* 0x000000cd99997220 */ /* 0x000fe20000410000 */
[-C--:B------:R-:W-:Y:S01]  /*a570*/  FMUL.FTZ R154, R154, R3.reuse ;  /* 0x000000039a9a7220 */ /* 0x080fe20000410000 */
[----:B------:R-:W-:Y:S01]  /*a580*/  FMUL.FTZ R155, R155, R3 ;  /* 0x000000039b9b7220 */ /* 0x000fe20000410000 */
[----:B------:R-:W-:Y:S01]  /*a590*/  LDSM.16.MT88.4 R156, [R216+0x14800] ;  /* 0x01480000d89c783b */ /* 0x000fe20000004200 */
[----:B------:R-:W-:Y:S01]  /*a5a0*/  MUFU.EX2 R233, R233 ;  /* 0x000000e900e97308 */ /* 0x000fe20000000800 */
[----:B------:R-:W-:Y:S01]  /*a5b0*/  HMMA.16816.F32 R84, R4, R86, R108 ;  /* 0x000000560454723c */ /* 0x000fe2000000186c */
[----:B------:R-:W-:Y:S01]  /*a5c0*/  FFMA.FTZ R200, R243, R205, R200 ;  /* 0x000000cdf3c87223 */ /* 0x000fe200000100c8 */
[----:B------:R-:W1:Y:S01]  /*a5d0*/  LDSM.16.MT88.4 R108, [R220+0x16000] ;  /* 0x01600000dc6c783b */ /* 0x000e620000004200 */
[----:B------:R-:W4:Y:S01]  /*a5e0*/  MUFU.EX2 R238, R238 ;  /* 0x000000ee00ee7308 */ /* 0x000f220000000800 */
[----:B------:R-:W-:Y:S01]  /*a5f0*/  FFMA.FTZ R3, R241, R3, R196 ;  /* 0x00000003f1037223 */ /* 0x000fe200000100c4 */
[----:B------:R-:W-:-:S02]  /*a600*/  FADD.FTZ R199, R199, R200 ;  /* 0x000000c8c7c77221 */ /* 0x000fc40000010000 */
[----:B------:R-:W-:Y:S01]  /*a610*/  MUFU.EX2 R246, R246 ;  /* 0x000000f600f67308 */ /* 0x000fe20000000800 */
[C---:B--2---:R-:W-:Y:S01]  /*a620*/  HMMA.16816.F32 R88, R4.reuse, R92, R88 ;  /* 0x0000005c0458723c */ /* 0x044fe20000001858 */
[----:B------:R-:W-:Y:S01]  /*a630*/  FADD.FTZ R2, R2, R3 ;  /* 0x0000000302027221 */ /* 0x000fe20000010000 */
[----:B------:R-:W-:Y:S01]  /*a640*/  FADD.FTZ R198, R198, R199 ;  /* 0x000000c7c6c67221 */ /* 0x000fe20000010000 */
[----:B------:R-:W2:Y:S01]  /*a650*/  MUFU.EX2 R235, R235 ;  /* 0x000000eb00eb7308 */ /* 0x000ea20000000800 */
[----:B------:R-:W-:Y:S01]  /*a660*/  MOV R3, R201 ;  /* 0x000000c900037202 */ /* 0x000fe20000000f00 */
[----:B------:R-:W-:Y:S01]  /*a670*/  FADD.FTZ R203, R203, R2 ;  /* 0x00000002cbcb7221 */ /* 0x000fe20000010000 */
[----:B------:R-:W-:Y:S01]  /*a680*/  FADD.FTZ R198, R197, R198 ;  /* 0x000000c6c5c67221 */ /* 0x000fe20000010000 */
[----:B------:R-:W-:Y:S01]  /*a690*/  MUFU.EX2 R250, R250 ;  /* 0x000000fa00fa7308 */ /* 0x000fe20000000800 */
[----:B------:R-:W-:Y:S01]  /*a6a0*/  HMMA.16816.F32 R92, R4, R94, R116 ;  /* 0x0000005e045c723c */ /* 0x000fe20000001874 */
[----:B------:R-:W5:Y:S01]  /*a6b0*/  LDSM.16.MT88.4 R116, [R216+0x16000] ;  /* 0x01600000d874783b */ /* 0x000f620000004200 */
[----:B----4-:R-:W-:Y:S01]  /*a6c0*/  F2FP.F16.F32.PACK_AB R188, R238, R233 ;  /* 0x000000e9eebc723e */ /* 0x010fe200000000ff */
[----:B------:R-:W4:Y:S01]  /*a6d0*/  MUFU.EX2 R239, R239 ;  /* 0x000000ef00ef7308 */ /* 0x000f220000000800 */
[----:B------:R-:W-:-:S03]  /*a6e0*/  FADD.FTZ R204, R204, R203 ;  /* 0x000000cbcccc7221 */ /* 0x000fc60000010000 */
[----:B------:R-:W-:Y:S01]  /*a6f0*/  MUFU.EX2 R247, R247 ;  /* 0x000000f700f77308 */ /* 0x000fe20000000800 */
[C---:B---3--:R-:W-:Y:S01]  /*a700*/  HMMA.16816.F32 R96, R4.reuse, R100, R96 ;  /* 0x000000640460723c */ /* 0x048fe20000001860 */
[----:B--2---:R-:W-:Y:S02]  /*a710*/  F2FP.F16.F32.PACK_AB R190, R235, R246 ;  /* 0x000000f6ebbe723e */ /* 0x004fe400000000ff */
[----:B------:R-:W2:Y:S04]  /*a720*/  MUFU.EX2 R248, R248 ;  /* 0x000000f800f87308 */ /* 0x000ea80000000800 */
[----:B------:R-:W-:Y:S01]  /*a730*/  MUFU.EX2 R225, R225 ;  /* 0x000000e100e17308 */ /* 0x000fe20000000800 */
[C---:B------:R-:W-:Y:S01]  /*a740*/  HMMA.16816.F32 R100, R4.reuse, R102, R124 ;  /* 0x000000660464723c */ /* 0x040fe2000000187c */
[----:B------:R-:W3:Y:S01]  /*a750*/  LDSM.16.MT88.4 R124, [R207+0x6000] ;  /* 0x00600000cf7c783b */ /* 0x000ee20000004200 */
[----:B----4-:R-:W-:Y:S01]  /*a760*/  F2FP.F16.F32.PACK_AB R189, R239, R250 ;  /* 0x000000faefbd723e */ /* 0x010fe200000000ff */
[----:B------:R-:W4:Y:S04]  /*a770*/  MUFU.EX2 R252, R252 ;  /* 0x000000fc00fc7308 */ /* 0x000f280000000800 */
[----:B------:R-:W-:Y:S01]  /*a780*/  MUFU.EX2 R223, R223 ;  /* 0x000000df00df7308 */ /* 0x000fe20000000800 */
[----:B--2---:R-:W-:Y:S01]  /*a790*/  F2FP.F16.F32.PACK_AB R191, R248, R247 ;  /* 0x000000f7f8bf723e */ /* 0x004fe200000000ff */
[C---:B-1----:R-:W-:Y:S02]  /*a7a0*/  HMMA.16816.F32 R104, R4.reuse, R108, R104 ;  /* 0x0000006c0468723c */ /* 0x042fe40000001868 */
[----:B------:R-:W-:Y:S04]  /*a7b0*/  MUFU.EX2 R249, R249 ;  /* 0x000000f900f97308 */ /* 0x000fe80000000800 */
[----:B------:R-:W-:Y:S02]  /*a7c0*/  MUFU.EX2 R229, R229 ;  /* 0x000000e500e57308 */ /* 0x000fe40000000800 */
[C---:B------:R-:W-:Y:S01]  /*a7d0*/  HMMA.16816.F32 R108, R4.reuse, R110, R132 ;  /* 0x0000006e046c723c */ /* 0x040fe20000001884 */
[----:B------:R-:W1:Y:S07]  /*a7e0*/  LDSM.16.MT88.4 R132, [R206+0x6000] ;  /* 0x00600000ce84783b */ /* 0x000e6e0000004200 */
[C---:B-----5:R-:W-:Y:S08]  /*a7f0*/  HMMA.16816.F32 R112, R4.reuse, R116, R112 ;  /* 0x000000740470723c */ /* 0x060ff00000001870 */
[C---:B------:R-:W-:Y:S01]  /*a800*/  HMMA.16816.F32 R116, R4.reuse, R118, R140 ;  /* 0x000000760474723c */ /* 0x040fe2000000188c */
[----:B------:R-:W2:Y:S07]  /*a810*/  LDSM.16.MT88.4 R140, [R216+0x10800] ;  /* 0x01080000d88c783b */ /* 0x000eae0000004200 */
[C---:B---3--:R-:W-:Y:S08]  /*a820*/  HMMA.16816.F32 R120, R4.reuse, R124, R120 ;  /* 0x0000007c0478723c */ /* 0x048ff00000001878 */
[C---:B------:R-:W-:Y:S01]  /*a830*/  HMMA.16816.F32 R124, R4.reuse, R126, R148 ;  /* 0x0000007e047c723c */ /* 0x040fe20000001894 */
[----:B------:R-:W-:Y:S07]  /*a840*/  LDSM.16.MT88.4 R148, [R206+0x2800] ;  /* 0x00280000ce94783b */ /* 0x000fee0000004200 */
[----:B-1----:R-:W-:Y:S01]  /*a850*/  HMMA.16816.F32 R128, R4, R132, R128 ;  /* 0x000000840480723c */ /* 0x002fe20000001880 */
[----:B------:R-:W-:Y:S01]  /*a860*/  F2FP.F16.F32.PACK_AB R132, R210, R211 ;  /* 0x000000d3d284723e */ /* 0x000fe200000000ff */
[----:B------:R-:W-:Y:S01]  /*a870*/  FADD.FTZ R211, R211, R198 ;  /* 0x000000c6d3d37221 */ /* 0x000fe20000010000 */
[----:B------:R-:W-:Y:S01]  /*a880*/  F2FP.F16.F32.PACK_AB R133, R214, R215 ;  /* 0x000000d7d685723e */ /* 0x000fe200000000ff */
[----:B------:R-:W-:-:S02]  /*a890*/  FADD.FTZ R215, R215, R204 ;  /* 0x000000ccd7d77221 */ /* 0x000fc40000010000 */
[----:B------:R-:W-:Y:S02]  /*a8a0*/  FADD.FTZ R210, R210, R211 ;  /* 0x000000d3d2d27221 */ /* 0x000fe40000010000 */
[----:B------:R-:W-:Y:S01]  /*a8b0*/  HMMA.16816.F32 R4, R4, R134, R152 ;  /* 0x000000860404723c */ /* 0x000fe20000001898 */
[----:B------:R-:W-:Y:S01]  /*a8c0*/  F2FP.F16.F32.PACK_AB R134, R208, R209 ;  /* 0x000000d1d086723e */ /* 0x000fe200000000ff */
[----:B------:R-:W1:Y:S01]  /*a8d0*/  LDSM.16.MT88.4 R152, [R220+0x12800] ;  /* 0x01280000dc98783b */ /* 0x000e620000004200 */
[----:B------:R-:W-:Y:S01]  /*a8e0*/  F2FP.F16.F32.PACK_AB R135, R212, R213 ;  /* 0x000000d5d487723e */ /* 0x000fe200000000ff */
[----:B------:R-:W-:Y:S01]  /*a8f0*/  FADD.FTZ R214, R214, R215 ;  /* 0x000000d7d6d67221 */ /* 0x000fe20000010000 */
[----:B------:R-:W-:-:S03]  /*a900*/  FADD.FTZ R209, R209, R210 ;  /* 0x000000d2d1d17221 */ /* 0x000fc60000010000 */
[----:B------:R-:W-:Y:S01]  /*a910*/  FADD.FTZ R213, R213, R214 ;  /* 0x000000d6d5d57221 */ /* 0x000fe20000010000 */
[----:B------:R-:W-:Y:S01]  /*a920*/  FADD.FTZ R208, R208, R209 ;  /* 0x000000d1d0d07221 */ /* 0x000fe20000010000 */
[----:B------:R-:W-:Y:S02]  /*a930*/  HMMA.16816.F32 R24, R132, R136, R24 ;  /* 0x000000888418723c */ /* 0x000fe40000001818 */
[----:B------:R-:W-:Y:S01]  /*a940*/  FADD.FTZ R213, R212, R213 ;  /* 0x000000d5d4d57221 */ /* 0x000fe20000010000 */
[----:B------:R-:W-:-:S03]  /*a950*/  FADD.FTZ R233, R233, R208 ;  /* 0x000000d0e9e97221 */ /* 0x000fc60000010000 */
[----:B------:R-:W-:Y:S01]  /*a960*/  FADD.FTZ R250, R250, R213 ;  /* 0x000000d5fafa7221 */ /* 0x000fe20000010000 */
[----:B------:R-:W-:Y:S01]  /*a970*/  FADD.FTZ R233, R238, R233 ;  /* 0x000000e9eee97221 */ /* 0x000fe20000010000 */
[----:B------:R-:W-:Y:S01]  /*a980*/  HMMA.16816.F32 R28, R132, R138, R28 ;  /* 0x0000008a841c723c */ /* 0x000fe2000000181c */
[----:B------:R-:W-:Y:S01]  /*a990*/  IADD3 R238, PT, PT, R0, -0x3, RZ ;  /* 0xfffffffd00ee7810 */ /* 0x000fe20007ffe0ff */
[----:B------:R-:W-:Y:S01]  /*a9a0*/  FADD.FTZ R250, R239, R250 ;  /* 0x000000faeffa7221 */ /* 0x000fe20000010000 */
[----:B------:R-:W-:-:S03]  /*a9b0*/  FADD.FTZ R246, R246, R233 ;  /* 0x000000e9f6f67221 */ /* 0x000fc60000010000 */
[----:B------:R-:W-:Y:S01]  /*a9c0*/  FADD.FTZ R247, R247, R250 ;  /* 0x000000faf7f77221 */ /* 0x000fe20000010000 */
[----:B------:R-:W-:Y:S01]  /*a9d0*/  FADD.FTZ R246, R235, R246 ;  /* 0x000000f6ebf67221 */ /* 0x000fe20000010000 */
[----:B------:R-:W-:Y:S02]  /*a9e0*/  HMMA.16816.F32 R136, R132, R160, R32 ;  /* 0x000000a08488723c */ /* 0x000fe40000001820 */
[----:B------:R-:W-:-:S06]  /*a9f0*/  FADD.FTZ R248, R248, R247 ;  /* 0x000000f7f8f87221 */ /* 0x000fcc0000010000 */
[C---:B------:R-:W-:Y:S01]  /*aa00*/  HMMA.16816.F32 R32, R132.reuse, R162, R36 ;  /* 0x000000a28420723c */ /* 0x040fe20000001824 */
[----:B------:R-:W3:Y:S04]  /*aa10*/  LDSM.16.MT88.4 R36, [R216+0x16800] ;  /* 0x01680000d824783b */ /* 0x000ee80000004200 */
[----:B------:R-:W-:Y:S03]  /*aa20*/  LDSM.16.MT88.4 R160, [R220+0x16800] ;  /* 0x01680000dca0783b */ /* 0x000fe60000004200 */
[C---:B--2---:R-:W-:Y:S08]  /*aa30*/  HMMA.16816.F32 R16, R132.reuse, R140, R16 ;  /* 0x0000008c8410723c */ /* 0x044ff00000001810 */
[C---:B------:R-:W-:Y:S01]  /*aa40*/  HMMA.16816.F32 R20, R132.reuse, R142, R20 ;  /* 0x0000008e8414723c */ /* 0x040fe20000001814 */
[----:B------:R-:W2:Y:S07]  /*aa50*/  LDSM.16.MT88.4 R140, [R216+0x12800] ;  /* 0x01280000d88c783b */ /* 0x000eae0000004200 */
[C---:B------:R-:W-:Y:S08]  /*aa60*/  HMMA.16816.F32 R8, R132.reuse, R144, R8 ;  /* 0x000000908408723c */ /* 0x040ff00000001808 */
[C---:B------:R-:W-:Y:S01]  /*aa70*/  HMMA.16816.F32 R12, R132.reuse, R146, R12 ;  /* 0x00000092840c723c */ /* 0x040fe2000000180c */
[----:B------:R-:W5:Y:S07]  /*aa80*/  LDSM.16.MT88.4 R144, [R207+0x2800] ;  /* 0x00280000cf90783b */ /* 0x000f6e0000004200 */
[C---:B-1----:R-:W-:Y:S08]  /*aa90*/  HMMA.16816.F32 R40, R132.reuse, R152, R40 ;  /* 0x000000988428723c */ /* 0x042ff00000001828 */
[C---:B---3--:R-:W-:Y:S08]  /*aaa0*/  HMMA.16816.F32 R112, R132.reuse, R36, R112 ;  /* 0x000000248470723c */ /* 0x048ff00000001870 */
[C---:B------:R-:W-:Y:S01]  /*aab0*/  HMMA.16816.F32 R116, R132.reuse, R38, R116 ;  /* 0x000000268474723c */ /* 0x040fe20000001874 */
[----:B------:R-:W1:Y:S07]  /*aac0*/  LDSM.16.MT88.4 R36, [R220+0x11000] ;  /* 0x01100000dc24783b */ /* 0x000e6e0000004200 */
[C---:B------:R-:W-:Y:S08]  /*aad0*/  HMMA.16816.F32 R44, R132.reuse, R154, R44 ;  /* 0x0000009a842c723c */ /* 0x040ff0000000182c */
[C---:B------:R-:W-:Y:S01]  /*aae0*/  HMMA.16816.F32 R152, R132.reuse, R148, R64 ;  /* 0x000000948498723c */ /* 0x040fe20000001840 */
[----:B------:R-:W-:Y:S07]  /*aaf0*/  LDSM.16.MT88.4 R64, [R216+0x11000] ;  /* 0x01100000d840783b */ /* 0x000fee0000004200 */
[C---:B------:R-:W-:Y:S01]  /*ab00*/  HMMA.16816.F32 R148, R132.reuse, R150, R68 ;  /* 0x000000968494723c */ /* 0x040fe20000001844 */
[----:B------:R-:W3:Y:S07]  /*ab10*/  LDSM.16.MT88.4 R68, [R206+0x6800] ;  /* 0x00680000ce44783b */ /* 0x000eee0000004200 */
[C---:B--2---:R-:W-:Y:S08]  /*ab20*/  HMMA.16816.F32 R48, R132.reuse, R140, R48 ;  /* 0x0000008c8430723c */ /* 0x044ff00000001830 */
[C---:B------:R-:W-:Y:S08]  /*ab30*/  HMMA.16816.F32 R52, R132.reuse, R142, R52 ;  /* 0x0000008e8434723c */ /* 0x040ff00000001834 */
[C---:B-----5:R-:W-:Y:S01]  /*ab40*/  HMMA.16816.F32 R140, R132.reuse, R144, R56 ;  /* 0x00000090848c723c */ /* 0x060fe20000001838 */
[----:B------:R-:W2:Y:S07]  /*ab50*/  LDSM.16.MT88.4 R56, [R207+0x1000] ;  /* 0x00100000cf38783b */ /* 0x000eae0000004200 */
[C---:B------:R-:W-:Y:S01]  /*ab60*/  HMMA.16816.F32 R144, R132.reuse, R146, R60 ;  /* 0x000000928490723c */ /* 0x040fe2000000183c */
[----:B------:R-:W5:Y:S07]  /*ab70*/  LDSM.16.MT88.4 R60, [R206+0x1000] ;  /* 0x00100000ce3c783b */ /* 0x000f6e0000004200 */
[C---:B------:R-:W-:Y:S08]  /*ab80*/  HMMA.16816.F32 R104, R132.reuse, R160, R104 ;  /* 0x000000a08468723c */ /* 0x040ff00000001868 */
[C---:B------:R-:W-:Y:S08]  /*ab90*/  HMMA.16816.F32 R108, R132.reuse, R162, R108 ;  /* 0x000000a2846c723c */ /* 0x040ff0000000186c */
[C---:B------:R-:W-:Y:S08]  /*aba0*/  HMMA.16816.F32 R80, R132.reuse, R156, R80 ;  /* 0x0000009c8450723c */ /* 0x040ff00000001850 */
[----:B------:R-:W-:Y:S08]  /*abb0*/  HMMA.16816.F32 R84, R132, R158, R84 ;  /* 0x0000009e8454723c */ /* 0x000ff00000001854 */
[----:B-1----:R-:W-:Y:S01]  /*abc0*/  HMMA.16816.F32 R160, R188, R36, R8 ;  /* 0x00000024bca0723c */ /* 0x002fe20000001808 */
[----:B------:R-:W1:Y:S07]  /*abd0*/  LDSM.16.MT88.4 R8, [R216+0x13000] ;  /* 0x01300000d808783b */ /* 0x000e6e0000004200 */
[C---:B------:R-:W-:Y:S01]  /*abe0*/  HMMA.16816.F32 R156, R132.reuse, R164, R88 ;  /* 0x000000a4849c723c */ /* 0x040fe20000001858 */
[----:B------:R-:W4:Y:S07]  /*abf0*/  LDSM.16.MT88.4 R88, [R207+0x3000] ;  /* 0x00300000cf58783b */ /* 0x000f2e0000004200 */
[C---:B------:R-:W-:Y:S01]  /*ac00*/  HMMA.16816.F32 R164, R132.reuse, R166, R92 ;  /* 0x000000a684a4723c */ /* 0x040fe2000000185c */
[----:B------:R-:W4:Y:S07]  /*ac10*/  LDSM.16.MT88.4 R92, [R206+0x3000] ;  /* 0x00300000ce5c783b */ /* 0x000f2e0000004200 */
[C---:B---3--:R-:W-:Y:S08]  /*ac20*/  HMMA.16816.F32 R184, R132.reuse, R68, R128 ;  /* 0x0000004484b8723c */ /* 0x048ff00000001880 */
[----:B------:R-:W-:Y:S01]  /*ac30*/  HMMA.16816.F32 R4, R132, R70, R4 ;  /* 0x000000468404723c */ /* 0x000fe20000001804 */
[----:B------:R-:W3:Y:S07]  /*ac40*/  LDSM.16.MT88.4 R68, [R220+0x13000] ;  /* 0x01300000dc44783b */ /* 0x000eee0000004200 */
[C---:B--2---:R-:W-:Y:S08]  /*ac50*/  HMMA.16816.F32 R24, R188.reuse, R56, R24 ;  /* 0x00000038bc18723c */ /* 0x044ff00000001818 */
[C---:B------:R-:W-:Y:S08]  /*ac60*/  HMMA.16816.F32 R28, R188.reuse, R58, R28 ;  /* 0x0000003abc1c723c */ /* 0x040ff0000000181c */
[C---:B-----5:R-:W-:Y:S08]  /*ac70*/  HMMA.16816.F32 R56, R188.reuse, R60, R136 ;  /* 0x0000003cbc38723c */ /* 0x060ff00000001888 */
[C---:B------:R-:W-:Y:S01]  /*ac80*/  HMMA.16816.F32 R60, R188.reuse, R62, R32 ;  /* 0x0000003ebc3c723c */ /* 0x040fe20000001820 */
[----:B------:R-:W2:Y:S07]  /*ac90*/  LDSM.16.MT88.4 R32, [R216+0x17000] ;  /* 0x01700000d820783b */ /* 0x000eae0000004200 */
[C---:B------:R-:W-:Y:S01]  /*aca0*/  HMMA.16816.F32 R36, R188.reuse, R38, R12 ;  /* 0x00000026bc24723c */ /* 0x040fe2000000180c */
[----:B------:R-:W5:Y:S07]  /*acb0*/  LDSM.16.MT88.4 R12, [R216+0x15000] ;  /* 0x01500000d80c783b */ /* 0x000f6e0000004200 */
[C---:B-1----:R-:W-:Y:S08]  /*acc0*/  HMMA.16816.F32 R48, R188.reuse, R8, R48 ;  /* 0x00000008bc30723c */ /* 0x042ff00000001830 */
[----:B------:R-:W-:Y:S08]  /*acd0*/  HMMA.16816.F32 R52, R188, R10, R52 ;  /* 0x0000000abc34723c */ /* 0x000ff00000001834 */
[----:B------:R-:W-:Y:S01]  /*ace0*/  HMMA.16816.F32 R176, R132, R180, R120 ;  /* 0x000000b484b0723c */ /* 0x000fe20000001878 */
[----:B------:R-:W1:Y:S07]  /*acf0*/  LDSM.16.MT88.4 R120, [R207+0x5000] ;  /* 0x00500000cf78783b */ /* 0x000e6e0000004200 */
[C---:B----4-:R-:W-:Y:S01]  /*ad00*/  HMMA.16816.F32 R8, R188.reuse, R88, R140 ;  /* 0x00000058bc08723c */ /* 0x050fe2000000188c */
[----:B------:R-:W-:Y:S07]  /*ad10*/  LDSM.16.MT88.4 R140, [R216+0x17800] ;  /* 0x01780000d88c783b */ /* 0x000fee0000004200 */
[C---:B------:R-:W-:Y:S08]  /*ad20*/  HMMA.16816.F32 R144, R188.reuse, R90, R144 ;  /* 0x0000005abc90723c */ /* 0x040ff00000001890 */
[----:B------:R-:W-:Y:S01]  /*ad30*/  HMMA.16816.F32 R88, R188, R92, R152 ;  /* 0x0000005cbc58723c */ /* 0x000fe20000001898 */
[----:B------:R-:W4:Y:S07]  /*ad40*/  LDSM.16.MT88.4 R152, [R206+0x7000] ;  /* 0x00700000ce98783b */ /* 0x000f2e0000004200 */
[C---:B------:R-:W-:Y:S08]  /*ad50*/  HMMA.16816.F32 R72, R132.reuse, R172, R72 ;  /* 0x000000ac8448723c */ /* 0x040ff00000001848 */
[C---:B------:R-:W-:Y:S08]  /*ad60*/  HMMA.16816.F32 R76, R132.reuse, R174, R76 ;  /* 0x000000ae844c723c */ /* 0x040ff0000000184c */
[C---:B------:R-:W-:Y:S08]  /*ad70*/  HMMA.16816.F32 R172, R132.reuse, R168, R96 ;  /* 0x000000a884ac723c */ /* 0x040ff00000001860 */
[C---:B------:R-:W-:Y:S01]  /*ad80*/  HMMA.16816.F32 R168, R132.reuse, R170, R100 ;  /* 0x000000aa84a8723c */ /* 0x040fe20000001864 */
[----:B------:R-:W-:Y:S07]  /*ad90*/  LDSM.16.MT88.4 R100, [R220+0x15000] ;  /* 0x01500000dc64783b */ /* 0x000fee0000004200 */
[----:B------:R-:W-:Y:S01]  /*ada0*/  HMMA.16816.F32 R180, R132, R182, R124 ;  /* 0x000000b684b4723c */ /* 0x000fe2000000187c */
[----:B------:R-:W4:Y:S04]  /*adb0*/  LDSM.16.MT88.4 R132, [R220+0x17000] ;  /* 0x01700000dc84783b */ /* 0x000f280000004200 */
[----:B------:R-:W4:Y:S03]  /*adc0*/  LDSM.16.MT88.4 R124, [R206+0x5000] ;  /* 0x00500000ce7c783b */ /* 0x000f260000004200 */
[C---:B------:R-:W-:Y:S08]  /*add0*/  HMMA.16816.F32 R16, R188.reuse, R64, R16 ;  /* 0x00000040bc10723c */ /* 0x040ff00000001810 */
[C---:B------:R-:W-:Y:S08]  /*ade0*/  HMMA.16816.F32 R20, R188.reuse, R66, R20 ;  /* 0x00000042bc14723c */ /* 0x040ff00000001814 */
[C---:B---3--:R-:W-:Y:S01]  /*adf0*/  HMMA.16816.F32 R64, R188.reuse, R68, R40 ;  /* 0x00000044bc40723c */ /* 0x048fe20000001828 */
[----:B------:R-:W3:Y:S07]  /*ae00*/  LDSM.16.MT88.4 R40, [R207+0x7000] ;  /* 0x00700000cf28783b */ /* 0x000eee0000004200 */
[C---:B------:R-:W-:Y:S01]  /*ae10*/  HMMA.16816.F32 R68, R188.reuse, R70, R44 ;  /* 0x00000046bc44723c */ /* 0x040fe2000000182c */
[----:B------:R-:W3:Y:S07]  /*ae20*/  LDSM.16.MT88.4 R44, [R216+0x11800] ;  /* 0x01180000d82c783b */ /* 0x000eee0000004200 */
[----:B--2---:R-:W-:Y:S01]  /*ae30*/  HMMA.16816.F32 R112, R188, R32, R112 ;  /* 0x00000020bc70723c */ /* 0x004fe20000001870 */
[----:B------:R-:W-:Y:S01]  /*ae40*/  FFMA.FTZ R32, R224, UR4, -R234 ;  /* 0x00000004e0207c23 */ /* 0x000fe200080108ea */
[--C-:B------:R-:W-:Y:S01]  /*ae50*/  FFMA.FTZ R224, R194, UR4, -R195.reuse ;  /* 0x00000004c2e07c23 */ /* 0x100fe200080108c3 */
[----:B------:R-:W-:-:S02]  /*ae60*/  FFMA.FTZ R234, R193, UR4, -R195 ;  /* 0x00000004c1ea7c23 */ /* 0x000fc400080108c3 */
[----:B------:R-:W-:Y:S01]  /*ae70*/  MUFU.EX2 R222, R32 ;  /* 0x0000002000de7308 */ /* 0x000fe20000000800 */
[----:B------:R-:W-:Y:S02]  /*ae80*/  LDSM.16.MT88.4 R192, [R207+0x1800] ;  /* 0x00180000cfc0783b */ /* 0x000fe40000004200 */
[C---:B-----5:R-:W-:Y:S01]  /*ae90*/  HMMA.16816.F32 R80, R188.reuse, R12, R80 ;  /* 0x0000000cbc50723c */ /* 0x060fe20000001850 */
[----:B------:R-:W2:Y:S04]  /*aea0*/  MUFU.EX2 R224, R224 ;  /* 0x000000e000e07308 */ /* 0x000ea80000000800 */
[----:B------:R-:W5:Y:S03]  /*aeb0*/  MUFU.EX2 R234, R234 ;  /* 0x000000ea00ea7308 */ /* 0x000f660000000800 */
[C---:B------:R-:W-:Y:S08]  /*aec0*/  HMMA.16816.F32 R84, R188.reuse, R14, R84 ;  /* 0x0000000ebc54723c */ /* 0x040ff00000001854 */
[C---:B-1----:R-:W-:Y:S08]  /*aed0*/  HMMA.16816.F32 R12, R188.reuse, R120, R156 ;  /* 0x00000078bc0c723c */ /* 0x042ff0000000189c */
[C---:B----4-:R-:W-:Y:S01]  /*aee0*/  HMMA.16816.F32 R156, R188.reuse, R152, R184 ;  /* 0x00000098bc9c723c */ /* 0x050fe200000018b8 */
[----:B------:R-:W-:Y:S07]  /*aef0*/  LDSM.16.MT88.4 R184, [R207+0x5800] ;  /* 0x00580000cfb8783b */ /* 0x000fee0000004200 */
[C---:B------:R-:W-:Y:S01]  /*af00*/  HMMA.16816.F32 R152, R188.reuse, R154, R4 ;  /* 0x0000009abc98723c */ /* 0x040fe20000001804 */
[----:B------:R-:W-:Y:S01]  /*af10*/  F2FP.F16.F32.PACK_AB R4, R252, R225 ;  /* 0x000000e1fc04723e */ /* 0x000fe200000000ff */
[----:B------:R-:W-:Y:S01]  /*af20*/  FADD.FTZ R225, R225, R246 ;  /* 0x000000f6e1e17221 */ /* 0x000fe20000010000 */
[----:B--2---:R-:W-:Y:S01]  /*af30*/  F2FP.F16.F32.PACK_AB R5, R224, R249 ;  /* 0x000000f9e005723e */ /* 0x004fe200000000ff */
[----:B------:R-:W-:Y:S01]  /*af40*/  FADD.FTZ R249, R249, R248 ;  /* 0x000000f8f9f97221 */ /* 0x000fe20000010000 */
[----:B------:R-:W-:Y:S01]  /*af50*/  F2FP.F16.F32.PACK_AB R6, R222, R223 ;  /* 0x000000dfde06723e */ /* 0x000fe200000000ff */
[----:B------:R-:W-:Y:S01]  /*af60*/  FADD.FTZ R252, R252, R225 ;  /* 0x000000e1fcfc7221 */ /* 0x000fe20000010000 */
[----:B-----5:R-:W-:Y:S01]  /*af70*/  F2FP.F16.F32.PACK_AB R7, R234, R229 ;  /* 0x000000e5ea07723e */ /* 0x020fe200000000ff */
[----:B------:R-:W-:Y:S01]  /*af80*/  HMMA.16816.F32 R164, R188, R122, R164 ;  /* 0x0000007abca4723c */ /* 0x000fe200000018a4 */
[----:B------:R-:W-:Y:S01]  /*af90*/  FADD.FTZ R224, R224, R249 ;  /* 0x000000f9e0e07221 */ /* 0x000fe20000010000 */
[----:B------:R-:W-:-:S03]  /*afa0*/  FADD.FTZ R223, R223, R252 ;  /* 0x000000fcdfdf7221 */ /* 0x000fc60000010000 */
[----:B------:R-:W-:Y:S01]  /*afb0*/  FADD.FTZ R229, R229, R224 ;  /* 0x000000e0e5e57221 */ /* 0x000fe20000010000 */
[----:B------:R-:W-:Y:S02]  /*afc0*/  FADD.FTZ R243, R222, R223 ;  /* 0x000000dfdef37221 */ /* 0x000fe40000010000 */
[----:B------:R-:W-:Y:S01]  /*afd0*/  HMMA.16816.F32 R128, R188, R132, R104 ;  /* 0x00000084bc80723c */ /* 0x000fe20000001868 */
[----:B------:R-:W-:-:S07]  /*afe0*/  FADD.FTZ R241, R234, R229 ;  /* 0x000000e5eaf17221 */ /* 0x000fce0000010000 */
[C---:B------:R-:W-:Y:S08]  /*aff0*/  HMMA.16816.F32 R96, R188.reuse, R100, R72 ;  /* 0x00000064bc60723c */ /* 0x040ff00000001848 */
[C---:B------:R-:W-:Y:S01]  /*b000*/  HMMA.16816.F32 R120, R188.reuse, R124, R172 ;  /* 0x0000007cbc78723c */ /* 0x040fe200000018ac */
[----:B------:R-:W-:Y:S07]  /*b010*/  LDSM.16.MT88.4 R172, [R220+0x11800] ;  /* 0x01180000dcac783b */ /* 0x000fee0000004200 */
[C---:B------:R-:W-:Y:S01]  /*b020*/  HMMA.16816.F32 R132, R188.reuse, R134, R108 ;  /* 0x00000086bc84723c */ /* 0x040fe2000000186c */
[----:B------:R-:W1:Y:S07]  /*b030*/  LDSM.16.MT88.4 R108, [R216+0x15800] ;  /* 0x01580000d86c783b */ /* 0x000e6e0000004200 */
[C---:B---3--:R-:W-:Y:S08]  /*b040*/  HMMA.16816.F32 R176, R188.reuse, R40, R176 ;  /* 0x00000028bcb0723c */ /* 0x048ff000000018b0 */
[C---:B------:R-:W-:Y:S08]  /*b050*/  HMMA.16816.F32 R180, R188.reuse, R42, R180 ;  /* 0x0000002abcb4723c */ /* 0x040ff000000018b4 */
[C---:B------:R-:W-:Y:S01]  /*b060*/  HMMA.16816.F32 R92, R188.reuse, R94, R148 ;  /* 0x0000005ebc5c723c */ /* 0x040fe20000001894 */
[----:B------:R-:W-:Y:S07]  /*b070*/  LDSM.16.MT88.4 R148, [R207+0x7800] ;  /* 0x00780000cf94783b */ /* 0x000fee0000004200 */
[C---:B------:R-:W-:Y:S01]  /*b080*/  HMMA.16816.F32 R100, R188.reuse, R102, R76 ;  /* 0x00000066bc64723c */ /* 0x040fe2000000184c */
[----:B------:R-:W-:Y:S07]  /*b090*/  LDSM.16.MT88.4 R76, [R216+0x13800] ;  /* 0x01380000d84c783b */ /* 0x000fee0000004200 */
[C---:B------:R-:W-:Y:S01]  /*b0a0*/  HMMA.16816.F32 R124, R188.reuse, R126, R168 ;  /* 0x0000007ebc7c723c */ /* 0x040fe200000018a8 */
[----:B------:R-:W-:Y:S07]  /*b0b0*/  LDSM.16.MT88.4 R168, [R206+0x1800] ;  /* 0x00180000cea8783b */ /* 0x000fee0000004200 */
[----:B------:R-:W-:Y:S01]  /*b0c0*/  HMMA.16816.F32 R116, R188, R34, R116 ;  /* 0x00000022bc74723c */ /* 0x000fe20000001874 */
[----:B------:R-:W2:Y:S04]  /*b0d0*/  LDSM.16.MT88.4 R188, [R207+0x3800] ;  /* 0x00380000cfbc783b */ /* 0x000ea80000004200 */
[----:B------:R-:W-:Y:S03]  /*b0e0*/  LDSM.16.MT88.4 R32, [R220+0x13800] ;  /* 0x01380000dc20783b */ /* 0x000fe60000004200 */
[C---:B------:R-:W-:Y:S01]  /*b0f0*/  HMMA.16816.F32 R40, R4.reuse, R44, R16 ;  /* 0x0000002c0428723c */ /* 0x040fe20000001810 */
[----:B------:R-:W3:Y:S07]  /*b100*/  LDSM.16.MT88.4 R16, [R220+0x15800] ;  /* 0x01580000dc10783b */ /* 0x000eee0000004200 */
[C---:B-1----:R-:W-:Y:S08]  /*b110*/  HMMA.16816.F32 R104, R4.reuse, R108, R80 ;  /* 0x0000006c0468723c */ /* 0x042ff00000001850 */
[C---:B------:R-:W-:Y:S08]  /*b120*/  HMMA.16816.F32 R136, R4.reuse, R140, R112 ;  /* 0x0000008c0488723c */ /* 0x040ff00000001870 */
[C---:B------:R-:W-:Y:S01]  /*b130*/  HMMA.16816.F32 R44, R4.reuse, R46, R20 ;  /* 0x0000002e042c723c */ /* 0x040fe20000001814 */
[----:B------:R-:W1:Y:S07]  /*b140*/  LDSM.16.MT88.4 R20, [R206+0x3800] ;  /* 0x00380000ce14783b */ /* 0x000e6e0000004200 */
[C---:B------:R-:W-:Y:S01]  /*b150*/  HMMA.16816.F32 R112, R4.reuse, R184, R12 ;  /* 0x000000b80470723c */ /* 0x040fe2000000180c */
[----:B------:R-:W-:Y:S07]  /*b160*/  LDSM.16.MT88.4 R12, [R220+0x17800] ;  /* 0x01780000dc0c783b */ /* 0x000fee0000004200 */
[C---:B--2---:R-:W-:Y:S01]  /*b170*/  HMMA.16816.F32 R80, R4.reuse, R188, R8 ;  /* 0x000000bc0450723c */ /* 0x044fe20000001808 */
[----:B------:R-:W2:Y:S07]  /*b180*/  LDSM.16.MT88.4 R8, [R206+0x5800] ;  /* 0x00580000ce08783b */ /* 0x000eae0000004200 */
[C---:B---3--:R-:W-:Y:S08]  /*b190*/  HMMA.16816.F32 R96, R4.reuse, R16, R96 ;  /* 0x000000100460723c */ /* 0x048ff00000001860 */
[C---:B------:R-:W-:Y:S01]  /*b1a0*/  HMMA.16816.F32 R100, R4.reuse, R18, R100 ;  /* 0x000000120464723c */ /* 0x040fe20000001864 */
[----:B------:R-:W3:Y:S07]  /*b1b0*/  LDSM.16.MT88.4 R16, [R206+0x7800] ;  /* 0x00780000ce10783b */ /* 0x000eee0000004200 */
[C---:B------:R-:W-:Y:S08]  /*b1c0*/  HMMA.16816.F32 R108, R4.reuse, R110, R84 ;  /* 0x0000006e046c723c */ /* 0x040ff00000001854 */
        /* <DEDUP_REMOVED lines=13> */
[C---:B-1----:R-:W-:Y:S08]  /*b2a0*/  HMMA.16816.F32 R88, R4.reuse, R20, R88 ;  /* 0x000000140458723c */ /* 0x042ff00000001858 */
[C---:B------:R-:W-:Y:S08]  /*b2b0*/  HMMA.16816.F32 R92, R4.reuse, R22, R92 ;  /* 0x00000016045c723c */ /* 0x040ff0000000185c */
[C---:B--2---:R-:W-:Y:S08]  /*b2c0*/  HMMA.16816.F32 R120, R4.reuse, R8, R120 ;  /* 0x000000080478723c */ /* 0x044ff00000001878 */
[C---:B------:R-:W-:Y:S08]  /*b2d0*/  HMMA.16816.F32 R124, R4.reuse, R10, R124 ;  /* 0x0000000a047c723c */ /* 0x040ff0000000187c */
[C---:B------:R-:W-:Y:S08]  /*b2e0*/  HMMA.16816.F32 R128, R4.reuse, R12, R128 ;  /* 0x0000000c0480723c */ /* 0x040ff00000001880 */
[C---:B------:R-:W-:Y:S08]  /*b2f0*/  HMMA.16816.F32 R132, R4.reuse, R14, R132 ;  /* 0x0000000e0484723c */ /* 0x040ff00000001884 */
[C---:B---3--:R-:W-:Y:S08]  /*b300*/  HMMA.16816.F32 R156, R4.reuse, R16, R156 ;  /* 0x00000010049c723c */ /* 0x048ff0000000189c */
[C---:B------:R-:W-:Y:S08]  /*b310*/  HMMA.16816.F32 R152, R4.reuse, R18, R152 ;  /* 0x000000120498723c */ /* 0x040ff00000001898 */
[C---:B------:R-:W-:Y:S08]  /*b320*/  HMMA.16816.F32 R140, R4.reuse, R142, R116 ;  /* 0x0000008e048c723c */ /* 0x040ff00000001874 */
[----:B------:R-:W-:Y:S01]  /*b330*/  HMMA.16816.F32 R116, R4, R186, R164 ;  /* 0x000000ba0474723c */ /* 0x000fe200000018a4 */
[----:B------:R-:W-:-:S15]  /*b340*/  MOV R164, R202 ;  /* 0x000000ca00a47202 */ /* 0x000fde0000000f00 */
[----:B------:R-:W-:-:S04]  /*b350*/  NOP ;  /* 0x0000000000007918 */ /* 0x000fc80000000000 */
.L_x_533:
[----:B------:R-:W-:-:S13]  /*b360*/  ISETP.GE.AND P2, PT, R238, RZ, PT ;  /* 0x000000ffee00720c */ /* 0x000fda0003f46270 */
[----:B------:R-:W-:Y:S05]  /*b370*/  @!P2 BRA `(.L_x_539) ;  /* 0x0000004000fca947 */ /* 0x000fea0003800000 */
[----:B------:R-:W1:Y:S01]  /*b380*/  LDCU.64 UR6, c[0x0][0x4e0] ;  /* 0x00009c00ff0677ac */ /* 0x000e620008000a00 */
[----:B------:R-:W2:Y:S01]  /*b390*/  S2UR UR5, SR_CgaCtaId ;  /* 0x00000000000579c3 */ /* 0x000ea20000008800 */
[----:B------:R-:W-:Y:S01]  /*b3a0*/  IMAD.MOV.U32 R0, RZ, RZ, R3 ;  /* 0x000000ffff007224 */ /* 0x000fe200078e0003 */
[C---:B------:R-:W-:Y:S01]  /*b3b0*/  LEA R239, R238.reuse, 0x40, 0x6 ;  /* 0x00000040eeef7811 */ /* 0x040fe200078e30ff */
[----:B------:R-:W-:Y:S01]  /*b3c0*/  IMAD.MOV.U32 R3, RZ, RZ, 0x20 ;  /* 0x00000020ff037424 */ /* 0x000fe200078e00ff */
[----:B------:R-:W-:Y:S01]  /*b3d0*/  IADD3 R238, PT, PT, R238, 0x1, RZ ;  /* 0x00000001eeee7810 */ /* 0x000fe20007ffe0ff */
[----:B------:R-:W-:Y:S01]  /*b3e0*/  IMAD.MOV.U32 R165, RZ, RZ, R164 ;  /* 0x000000ffffa57224 */ /* 0x000fe200078e00a4 */
[C---:B------:R-:W-:Y:S01]  /*b3f0*/  IADD3 R234, PT, PT, R220.reuse, 0x10000, RZ ;  /* 0x00010000dcea7810 */ /* 0x040fe20007ffe0ff */
[----:B------:R-:W-:Y:S01]  /*b400*/  VIADD R233, R220, 0x10040 ;  /* 0x00010040dce97836 */ /* 0x000fe20000000000 */
[----:B------:R-:W-:Y:S01]  /*b410*/  SEL R3, R3, 0xffffffe0, !P1 ;  /* 0xffffffe003037807 */ /* 0x000fe20004800000 */
[----:B------:R-:W-:Y:S01]  /*b420*/  UMOV UR11, 0x400 ;  /* 0x00000400000b7882 */ /* 0x000fe20000000000 */
[----:B------:R-:W-:Y:S01]  /*b430*/  MOV R235, RZ ;  /* 0x000000ff00eb7202 */ /* 0x000fe20000000f00 */
[----:B------:R-:W3:Y:S02]  /*b440*/  LDCU UR10, c[0x0][0x440] ;  /* 0x00008800ff0a77ac */ /* 0x000ee40008000800 */
[----:B------:R-:W-:Y:S01]  /*b450*/  IMAD.IADD R216, R3, 0x1, R220 ;  /* 0x0000000103d87824 */ /* 0x000fe200078e02dc */
[----:B------:R-:W4:Y:S01]  /*b460*/  LDCU UR4, c[0x0][0x45c] ;  /* 0x00008b80ff0477ac */ /* 0x000f220008000800 */
[----:B-1----:R-:W-:Y:S01]  /*b470*/  UISETP.NE.U32.AND UP0, UPT, UR6, URZ, UPT ;  /* 0x000000ff0600728c */ /* 0x002fe2000bf05070 */
[----:B------:R-:W1:Y:S03]  /*b480*/  LDCU.64 UR8, c[0x0][0x3a8] ;  /* 0x00007500ff0877ac */ /* 0x000e660008000a00 */
[----:B------:R-:W-:Y:S01]  /*b490*/  UISETP.NE.AND.EX UP0, UPT, UR7, URZ, UPT, UP0 ;  /* 0x000000ff0700728c */ /* 0x000fe2000bf05300 */
[----:B------:R-:W1:Y:S05]  /*b4a0*/  LDCU.64 UR6, c[0x0][0x3a0] ;  /* 0x00007400ff0677ac */ /* 0x000e6a0008000a00 */
[----:B------:R-:W-:Y:S01]  /*b4b0*/  PLOP3.LUT P5, PT, PT, PT, UP0, 0x80, 0x8 ;  /* 0x000000000008781c */ /* 0x000fe20003faf008 */
[----:B--2---:R-:W-:-:S12]  /*b4c0*/  ULEA UR5, UR5, UR11, 0x18 ;  /* 0x0000000b05057291 */ /* 0x004fd8000f8ec0ff */
.L_x_543:
[----:B------:R-:W-:Y:S01]  /*b4d0*/  @!P5 IADD3 R7, P0, PT, RZ, -R235, RZ ;  /* 0x800000ebff07d210 */ /* 0x000fe20007f1e0ff */
[----:B------:R-:W-:Y:S01]  /*b4e0*/  IMAD.SHL.U32 R6, R219, 0x8, RZ ;  /* 0x00000008db067824 */ /* 0x000fe200078e00ff */
[----:B------:R-:W2:Y:S01]  /*b4f0*/  @!P5 LDC R212, c[0x0][0x3c0] ;  /* 0x0000f000ffd4db82 */ /* 0x000ea20000000800 */
[----:B------:R-:W-:Y:S04]  /*b500*/  DEPBAR.LE SB0, 0x0 ;  /* 0x000080000000791a */ /* 0x000fe80000000000 */
[C---:B------:R-:W-:Y:S03]  /*b510*/  LOP3.LUT R8, R6.reuse, 0x1f8, RZ, 0xc0, !PT ;  /* 0x000001f806087812 */ /* 0x040fe600078ec0ff */
[----:B------:R-:W1:Y:S01]  /*b520*/  LDC R215, c[0x0][0x3c4] ;  /* 0x0000f100ffd77b82 */ /* 0x000e620000000800 */
[----:B------:R-:W-:Y:S07]  /*b530*/  LOP3.LUT R218, R6, 0x38, RZ, 0xc0, !PT ;  /* 0x0000003806da7812 */ /* 0x000fee00078ec0ff */
[----:B------:R-:W-:Y:S01]  /*b540*/  BAR.SYNC.DEFER_BLOCKING 0x0 ;  /* 0x0000000000007b1d */ /* 0x000fe20000010000 */
[----:B------:R-:W-:Y:S02]  /*b550*/  LOP3.LUT R245, R8, 0x38, R219, 0x78, !PT ;  /* 0x0000003808f57812 */ /* 0x000fe400078e78db */
[C---:B------:R-:W-:Y:S02]  /*b560*/  LOP3.LUT R244, R218.reuse, 0x40, RZ, 0xfc, !PT ;  /* 0x00000040daf47812 */ /* 0x040fe400078efcff */
[----:B------:R-:W-:Y:S02]  /*b570*/  LOP3.LUT R245, R245, 0x1e00, R6, 0xf8, !PT ;  /* 0x00001e00f5f57812 */ /* 0x000fe400078ef806 */
[C---:B------:R-:W-:Y:S02]  /*b580*/  LOP3.LUT R242, R218.reuse, 0x80, RZ, 0xfc, !PT ;  /* 0x00000080daf27812 */ /* 0x040fe400078efcff */
[----:B---3--:R-:W-:Y:S02]  /*b590*/  ISETP.GE.AND P4, PT, R218, UR10, PT ;  /* 0x0000000ada007c0c */ /* 0x008fe4000bf86270 */
[----:B------:R-:W-:Y:S02]  /*b5a0*/  ISETP.GE.AND P3, PT, R244, UR10, PT ;  /* 0x0000000af4007c0c */ /* 0x000fe4000bf66270 */
[----:B------:R-:W-:Y:S02]  /*b5b0*/  ISETP.GE.AND P2, PT, R242, UR10, PT ;  /* 0x0000000af2007c0c */ /* 0x000fe4000bf46270 */
[----:B------:R-:W-:Y:S01]  /*b5c0*/  LOP3.LUT R240, R218, 0xc0, RZ, 0xfc, !PT ;  /* 0x000000c0daf07812 */ /* 0x000fe200078efcff */
[----:B--2---:R-:W-:Y:S01]  /*b5d0*/  @!P5 IMAD.SHL.U32 R8, R212, 0x40, RZ ;  /* 0x00000040d408d824 */ /* 0x004fe200078e00ff */
[----:B------:R-:W-:Y:S03]  /*b5e0*/  LEA R245, R245, UR5, 0x1 ;  /* 0x00000005f5f57c11 */ /* 0x000fe6000f8e08ff */
[----:B------:R-:W-:Y:S05]  /*b5f0*/  @!P5 IMAD.X R8, RZ, RZ, ~R8, P0 ;  /* 0x000000ffff08d224 */ /* 0x000fea00000e0e08 */
[----:B------:R-:W-:Y:S01]  /*b600*/  @!P5 SHF.R.S64 R7, R7, 0x1f, R8 ;  /* 0x0000001f0707d819 */ /* 0x000fe20000001008 */
[----:B------:R-:W2:Y:S02]  /*b610*/  S2R R219, SR_TID.X ;  /* 0x0000000000db7919 */ /* 0x000ea40000002100 */
[----:B--2---:R-:W-:Y:S01]  /*b620*/  SHF.R.U32.HI R221, RZ, 0x1, R219 ;  /* 0x00000001ffdd7819 */ /* 0x004fe200000116db */
[C---:B------:R-:W-:Y:S02]  /*b630*/  IMAD.SHL.U32 R3, R219.reuse, 0x40, RZ ;  /* 0x00000040db037824 */ /* 0x040fe400078e00ff */
[----:B------:R-:W-:Y:S01]  /*b640*/  IMAD.SHL.U32 R6, R219, 0x20, RZ ;  /* 0x00000020db067824 */ /* 0x000fe200078e00ff */
[----:B------:R-:W-:Y:S02]  /*b650*/  LOP3.LUT R2, R221, 0x8, RZ, 0xc0, !PT ;  /* 0x00000008dd027812 */ /* 0x000fe400078ec0ff */
[----:B------:R-:W-:Y:S02]  /*b660*/  LOP3.LUT R4, R218, 0x1c0, R3, 0xf8, !PT ;  /* 0x000001c0da047812 */ /* 0x000fe400078ef803 */
[----:B------:R-:W-:Y:S01]  /*b670*/  LOP3.LUT R217, R6, 0x7c00, RZ, 0xc0, !PT ;  /* 0x00007c0006d97812 */ /* 0x000fe200078ec0ff */
[----:B------:R-:W-:Y:S01]  /*b680*/  IMAD.MOV.U32 R6, RZ, RZ, R230 ;  /* 0x000000ffff067224 */ /* 0x000fe200078e00e6 */
[----:B------:R-:W-:Y:S02]  /*b690*/  LOP3.LUT R224, R3, 0x400, RZ, 0xc0, !PT ;  /* 0x0000040003e07812 */ /* 0x000fe400078ec0ff */
[----:B------:R-:W-:Y:S02]  /*b6a0*/  LOP3.LUT R5, R4, 0x8, R219, 0x78, !PT ;  /* 0x0000000804057812 */ /* 0x000fe400078e78db */
[----:B------:R-:W-:Y:S02]  /*b6b0*/  LOP3.LUT R3, R217, 0x200, R3, 0xf8, !PT ;  /* 0x00000200d9037812 */ /* 0x000fe400078ef803 */
[----:B------:R-:W-:Y:S01]  /*b6c0*/  @!P5 IADD3 R230, P0, PT, R230, R7, RZ ;  /* 0x00000007e6e6d210 */ /* 0x000fe20007f1e0ff */
[----:B------:R-:W-:Y:S01]  /*b6d0*/  IMAD.MOV.U32 R7, RZ, RZ, R231 ;  /* 0x000000ffff077224 */ /* 0x000fe200078e00e7 */
[----:B------:R-:W-:Y:S01]  /*b6e0*/  LOP3.LUT R2, R3, R4, R2, 0xf6, !PT ;  /* 0x0000000403027212 */ /* 0x000fe200078ef602 */
[----:B------:R-:W-:Y:S01]  /*b6f0*/  IMAD R224, R5, 0x2, R224 ;  /* 0x0000000205e07824 */ /* 0x000fe200078e02e0 */
[----:B------:R-:W-:Y:S01]  /*b700*/  @!P5 LEA.HI.X.SX32 R231, R8, R231, 0x1, P0 ;  /* 0x000000e708e7d211 */ /* 0x000fe200000f0eff */
[----:B-1----:R-:W-:Y:S08]  /*b710*/  @!P5 BRA `(.L_x_540) ;  /* 0x0000000000f4d947 */ /* 0x002ff00003800000 */
[----:B------:R-:W-:Y:S01]  /*b720*/  VIADD R9, R239, 0xffffffc0 ;  /* 0xffffffc0ef097836 */ /* 0x000fe20000000000 */
[----:B------:R-:W1:Y:S01]  /*b730*/  LDC R4, c[0x0][0x4f0] ;  /* 0x00013c00ff047b82 */ /* 0x000e620000000800 */
[----:B------:R-:W-:Y:S03]  /*b740*/  MOV R12, RZ ;  /* 0x000000ff000c7202 */ /* 0x000fe60000000f00 */
[----:B------:R-:W-:Y:S04]  /*b750*/  IABS R10, R9 ;  /* 0x00000009000a7213 */ /* 0x000fe80000000000 */
[----:B------:R-:W2:Y:S01]  /*b760*/  LDC.64 R212, c[0x0][0x3c0] ;  /* 0x0000f000ffd47b82 */ /* 0x000ea20000000a00 */
[-C--:B-1----:R-:W-:Y:S02]  /*b770*/  IABS R5, R4.reuse ;  /* 0x0000000400057213 */ /* 0x082fe40000000000 */
[----:B------:R-:W-:Y:S02]  /*b780*/  LOP3.LUT R9, R9, R4, RZ, 0x3c, !PT ;  /* 0x0000000409097212 */ /* 0x000fe400078e3cff */
[----:B------:R-:W1:Y:S10]  /*b790*/  I2F.RP R11, R5 ;  /* 0x00000005000b7306 */ /* 0x000e740000209400 */
[----:B-1----:R-:W1:Y:S02]  /*b7a0*/  MUFU.RCP R3, R11 ;  /* 0x0000000b00037308 */ /* 0x002e640000001000 */
[----:B-1----:R-:W-:Y:S08]  /*b7b0*/  VIADD R13, R3, 0xffffffe ;  /* 0x0ffffffe030d7836 */ /* 0x002ff00000000000 */
[----:B------:R-:W1:Y:S02]  /*b7c0*/  F2I.FTZ.U32.TRUNC.NTZ R13, R13 ;  /* 0x0000000d000d7305 */ /* 0x000e64000021f000 */
[--C-:B-1----:R-:W-:Y:S04]  /*b7d0*/  IMAD.MOV R8, RZ, RZ, -R13.reuse ;  /* 0x000000ffff087224 */ /* 0x102fe800078e0a0d */
[----:B------:R-:W-:Y:S04]  /*b7e0*/  IMAD R3, R8, R5, RZ ;  /* 0x0000000508037224 */ /* 0x000fe800078e02ff */
[----:B------:R-:W-:Y:S01]  /*b7f0*/  IMAD.HI.U32 R3, R13, R3, R12 ;  /* 0x000000030d037227 */ /* 0x000fe200078e000c */
[----:B------:R-:W-:Y:S05]  /*b800*/  IABS R12, R239 ;  /* 0x000000ef000c7213 */ /* 0x000fea0000000000 */
[C---:B------:R-:W-:Y:S04]  /*b810*/  IMAD.HI.U32 R11, R3.reuse, R10, RZ ;  /* 0x0000000a030b7227 */ /* 0x040fe800078e00ff */
[----:B------:R-:W-:Y:S02]  /*b820*/  IMAD.MOV R8, RZ, RZ, -R11 ;  /* 0x000000ffff087224 */ /* 0x000fe400078e0a0b */
[----:B------:R-:W-:Y:S04]  /*b830*/  IMAD.HI.U32 R3, R3, R12, RZ ;  /* 0x0000000c03037227 */ /* 0x000fe800078e00ff */
[C---:B------:R-:W-:Y:S02]  /*b840*/  IMAD R10, R5.reuse, R8, R10 ;  /* 0x00000008050a7224 */ /* 0x040fe400078e020a */
[----:B------:R-:W-:Y:S03]  /*b850*/  IMAD.MOV R8, RZ, RZ, -R3 ;  /* 0x000000ffff087224 */ /* 0x000fe600078e0a03 */
[C---:B------:R-:W-:Y:S01]  /*b860*/  ISETP.GT.U32.AND P0, PT, R5.reuse, R10, PT ;  /* 0x0000000a0500720c */ /* 0x040fe20003f04070 */
[C---:B------:R-:W-:Y:S01]  /*b870*/  IMAD R12, R5.reuse, R8, R12 ;  /* 0x00000008050c7224 */ /* 0x040fe200078e020c */
[----:B------:R-:W-:Y:S04]  /*b880*/  LOP3.LUT R8, RZ, R4, RZ, 0x33, !PT ;  /* 0x00000004ff087212 */ /* 0x000fe800078e33ff */
[----:B------:R-:W-:Y:S07]  /*b890*/  ISETP.GT.U32.AND P1, PT, R5, R12, PT ;  /* 0x0000000c0500720c */ /* 0x000fee0003f24070 */
[----:B------:R-:W-:Y:S02]  /*b8a0*/  @!P0 IMAD.IADD R10, R10, 0x1, -R5 ;  /* 0x000000010a0a8824 */ /* 0x000fe400078e0a05 */
[----:B------:R-:W-:Y:S03]  /*b8b0*/  @!P0 VIADD R11, R11, 0x1 ;  /* 0x000000010b0b8836 */ /* 0x000fe60000000000 */
[-C--:B------:R-:W-:Y:S01]  /*b8c0*/  ISETP.GE.U32.AND P6, PT, R10, R5.reuse, PT ;  /* 0x000000050a00720c */ /* 0x080fe20003fc6070 */
[----:B------:R-:W-:Y:S01]  /*b8d0*/  @!P1 VIADD R3, R3, 0x1 ;  /* 0x0000000103039836 */ /* 0x000fe20000000000 */
[-C--:B------:R-:W-:Y:S02]  /*b8e0*/  @!P1 IADD3 R12, PT, PT, R12, -R5.reuse, RZ ;  /* 0x800000050c0c9210 */ /* 0x080fe40007ffe0ff */
[----:B------:R-:W-:Y:S02]  /*b8f0*/  ISETP.GE.AND P1, PT, R9, RZ, PT ;  /* 0x000000ff0900720c */ /* 0x000fe40003f26270 */
[----:B------:R-:W-:Y:S02]  /*b900*/  ISETP.GE.U32.AND P0, PT, R12, R5, PT ;  /* 0x000000050c00720c */ /* 0x000fe40003f06070 */
[----:B------:R-:W-:Y:S05]  /*b910*/  LOP3.LUT R5, R239, R4, RZ, 0x3c, !PT ;  /* 0x00000004ef057212 */ /* 0x000fea00078e3cff */
[----:B------:R-:W-:Y:S02]  /*b920*/  @P6 IADD3 R11, PT, PT, R11, 0x1, RZ ;  /* 0x000000010b0b6810 */ /* 0x000fe40007ffe0ff */
[----:B------:R-:W-:Y:S03]  /*b930*/  ISETP.GE.AND P6, PT, R5, RZ, PT ;  /* 0x000000ff0500720c */ /* 0x000fe60003fc6270 */
[----:B------:R-:W-:Y:S02]  /*b940*/  @!P1 IMAD.MOV R11, RZ, RZ, -R11 ;  /* 0x000000ffff0b9224 */ /* 0x000fe400078e0a0b */
[----:B------:R-:W-:Y:S01]  /*b950*/  @P0 VIADD R3, R3, 0x1 ;  /* 0x0000000103030836 */ /* 0x000fe20000000000 */
[----:B------:R-:W-:Y:S04]  /*b960*/  ISETP.NE.AND P0, PT, R4, RZ, PT ;  /* 0x000000ff0400720c */ /* 0x000fe80003f05270 */
[C---:B------:R-:W-:Y:S03]  /*b970*/  SEL R11, R8.reuse, R11, !P0 ;  /* 0x0000000b080b7207 */ /* 0x040fe60004000000 */
[----:B------:R-:W-:Y:S02]  /*b980*/  @!P6 IADD3 R3, PT, PT, -R3, RZ, RZ ;  /* 0x000000ff0303e210 */ /* 0x000fe40007ffe1ff */
[CC--:B------:R-:W-:Y:S02]  /*b990*/  LEA R14, P1, R11.reuse, R236.reuse, 0x2 ;  /* 0x000000ec0b0e7211 */ /* 0x0c0fe400078210ff */
[----:B------:R-:W-:Y:S02]  /*b9a0*/  SEL R5, R8, R3, !P0 ;  /* 0x0000000308057207 */ /* 0x000fe40004000000 */
[-C--:B------:R-:W-:Y:S02]  /*b9b0*/  LEA.HI.X.SX32 R15, R11, R237.reuse, 0x2, P1 ;  /* 0x000000ed0b0f7211 */ /* 0x080fe400008f16ff */
[C---:B------:R-:W-:Y:S03]  /*b9c0*/  LEA R12, P0, R5.reuse, R236, 0x2 ;  /* 0x000000ec050c7211 */ /* 0x040fe600078010ff */
[----:B------:R-:W3:Y:S01]  /*b9d0*/  LDG.E R8, desc[UR16][R14.64] ;  /* 0x000000100e087981 */ /* 0x000ee2000c1e1900 */
[C---:B------:R-:W-:Y:S01]  /*b9e0*/  LEA.HI.X.SX32 R13, R5.reuse, R237, 0x2, P0 ;  /* 0x000000ed050d7211 */ /* 0x040fe200000f16ff */
[----:B------:R-:W-:Y:S04]  /*b9f0*/  IMAD.IADD R5, R5, 0x1, -R11 ;  /* 0x0000000105057824 */ /* 0x000fe800078e0a0b */
[----:B------:R-:W-:Y:S01]  /*ba00*/  IMAD R5, R5, R4, -0x40 ;  /* 0xffffffc005057424 */ /* 0x000fe200078e0204 */
[----:B------:R-:W3:Y:S03]  /*ba10*/  LDG.E R3, desc[UR16][R12.64] ;  /* 0x000000100c037981 */ /* 0x000ee6000c1e1900 */
[-C--:B--2---:R-:W-:Y:S01]  /*ba20*/  IMAD.WIDE.U32 R10, R5, R212.reuse, RZ ;  /* 0x000000d4050a7225 */ /* 0x084fe200078e00ff */
[----:B------:R-:W-:Y:S05]  /*ba30*/  SHF.R.S32.HI R9, RZ, 0x1f, R5 ;  /* 0x0000001fff097819 */ /* 0x000fea0000011405 */
[----:B------:R-:W-:Y:S04]  /*ba40*/  IMAD R4, R9, R212, RZ ;  /* 0x000000d409047224 */ /* 0x000fe800078e02ff */
[----:B------:R-:W-:Y:S05]  /*ba50*/  IMAD R4, R5, R213, R4 ;  /* 0x000000d505047224 */ /* 0x000fea00078e0204 */
[----:B------:R-:W-:Y:S01]  /*ba60*/  IADD3 R11, PT, PT, R11, R4, RZ ;  /* 0x000000040b0b7210 */ /* 0x000fe20007ffe0ff */
[----:B---3--:R-:W-:Y:S04]  /*ba70*/  IMAD.IADD R3, R8, 0x1, -R3 ;  /* 0x0000000108037824 */ /* 0x008fe800078e0a03 */
[----:B------:R-:W-:Y:S01]  /*ba80*/  IMAD.WIDE.U32 R10, R3, UR8, R10 ;  /* 0x00000008030a7c25 */ /* 0x000fe2000f8e000a */
[----:B------:R-:W-:Y:S02]  /*ba90*/  SHF.R.S32.HI R5, RZ, 0x1f, R3 ;  /* 0x0000001fff057819 */ /* 0x000fe40000011403 */
[C---:B------:R-:W-:Y:S03]  /*baa0*/  LEA R230, P0, R10.reuse, R6, 0x1 ;  /* 0x000000060ae67211 */ /* 0x040fe600078008ff */
[----:B------:R-:W-:Y:S04]  /*bab0*/  IMAD R4, R5, UR8, RZ ;  /* 0x0000000805047c24 */ /* 0x000fe8000f8e02ff */
[----:B------:R-:W-:Y:S04]  /*bac0*/  IMAD R4, R3, UR9, R4 ;  /* 0x0000000903047c24 */ /* 0x000fe8000f8e0204 */
[----:B------:R-:W-:Y:S05]  /*bad0*/  IMAD.IADD R4, R11, 0x1, R4 ;  /* 0x000000010b047824 */ /* 0x000fea00078e0204 */
[----:B------:R-:W-:Y:S07]  /*bae0*/  LEA.HI.X R231, R10, R7, R4, 0x1, P0 ;  /* 0x000000070ae77211 */ /* 0x000fee00000f0c04 */
.L_x_540:
[----:B------:R-:W-:Y:S01]  /*baf0*/  @!PT LDS RZ, [RZ] ;  /* 0x00000000fffff984 */ /* 0x000fe20000000800 */
[----:B------:R-:W-:Y:S01]  /*bb00*/  @!PT LDS RZ, [RZ] ;  /* 0x00000000fffff984 */ /* 0x000fe20000000800 */
[----:B------:R-:W-:Y:S01]  /*bb10*/  @!PT LDS RZ, [RZ] ;  /* 0x00000000fffff984 */ /* 0x000fe20000000800 */
[----:B------:R-:W-:Y:S01]  /*bb20*/  @!P4 LDGSTS.E.BYPASS.LTC128B.128 [R245+0x10000], desc[UR16][R230.64] ;  /* 0x10000000e6f5cfae */ /* 0x000fe2000b981a10 */
[----:B------:R-:W-:Y:S01]  /*bb30*/  ISETP.GE.AND P1, PT, R240, UR10, PT ;  /* 0x0000000af0007c0c */ /* 0x000fe2000bf26270 */
[C---:B------:R-:W-:Y:S01]  /*bb40*/  IMAD.SHL.U32 R164, R212.reuse, 0x20, RZ ;  /* 0x00000020d4a47824 */ /* 0x040fe200078e00ff */
[C---:B------:R-:W-:Y:S01]  /*bb50*/  LEA R214, P0, R212.reuse, R230, 0x5 ;  /* 0x000000e6d4d67211 */ /* 0x040fe200078028ff */
[----:B------:R-:W-:Y:S01]  /*bb60*/  @P4 STS.128 [R245+0x10000], RZ ;  /* 0x010000fff5004388 */ /* 0x000fe20000000c00 */
[C-C-:B------:R-:W-:Y:S01]  /*bb70*/  SHF.L.U64.HI R213, R212.reuse, 0x5, R215.reuse ;  /* 0x00000005d4d57819 */ /* 0x140fe200000102d7 */
[----:B------:R-:W-:Y:S01]  /*bb80*/  IMAD.MOV.U32 R222, RZ, RZ, 0x20 ;  /* 0x00000020ffde7424 */ /* 0x000fe200078e00ff */
[----:B------:R-:W-:Y:S01]  /*bb90*/  LEA.HI.X R215, R212, R231, R215, 0x5, P0 ;  /* 0x000000e7d4d77211 */ /* 0x000fe200000f2cd7 */
[----:B------:R-:W-:Y:S01]  /*bba0*/  @!PT LDS RZ, [RZ] ;  /* 0x00000000fffff984 */ /* 0x000fe20000000800 */
[----:B------:R-:W-:Y:S01]  /*bbb0*/  @!PT LDS RZ, [RZ] ;  /* 0x00000000fffff984 */ /* 0x000fe20000000800 */
[----:B------:R-:W-:Y:S01]  /*bbc0*/  @!PT LDS RZ, [RZ] ;  /* 0x00000000fffff984 */ /* 0x000fe20000000800 */
[----:B------:R-:W-:Y:S01]  /*bbd0*/  @!P3 LDGSTS.E.BYPASS.LTC128B.128 [R245+0x12000], desc[UR16][R230.64+0x80] ;  /* 0x12000080e6f5bfae */ /* 0x000fe2000b981a10 */
[----:B------:R-:W-:Y:S01]  /*bbe0*/  IADD3 R246, P6, PT, R164, R214, RZ ;  /* 0x000000d6a4f67210 */ /* 0x000fe20007fde0ff */
[----:B------:R-:W-:Y:S01]  /*bbf0*/  VIADD R3, R224, UR5 ;  /* 0x00000005e0037c36 */ /* 0x000fe20008000000 */
[----:B------:R-:W-:Y:S01]  /*bc00*/  LEA R225, R2, UR5, 0x1 ;  /* 0x0000000502e17c11 */ /* 0x000fe2000f8e08ff */
[----:B------:R-:W-:Y:S01]  /*bc10*/  @P3 STS.128 [R245+0x12000], RZ ;  /* 0x012000fff5003388 */ /* 0x000fe20000000c00 */
[----:B------:R-:W-:Y:S01]  /*bc20*/  IADD3 R212, P0, PT, R164, R246, RZ ;  /* 0x000000f6a4d47210 */ /* 0x000fe20007f1e0ff */
[C---:B------:R-:W-:Y:S01]  /*bc30*/  IMAD.X R247, R213.reuse, 0x1, R215, P6 ;  /* 0x00000001d5f77824 */ /* 0x040fe200030e06d7 */
[----:B------:R-:W-:Y:S01]  /*bc40*/  ISETP.NE.AND P6, PT, R238, 0x1, PT ;  /* 0x00000001ee00780c */ /* 0x000fe20003fc5270 */
[----:B------:R-:W-:Y:S01]  /*bc50*/  @!PT LDS RZ, [RZ] ;  /* 0x00000000fffff984 */ /* 0x000fe20000000800 */
[----:B------:R-:W-:Y:S01]  /*bc60*/  @!PT LDS RZ, [RZ] ;  /* 0x00000000fffff984 */ /* 0x000fe20000000800 */
[----:B------:R-:W-:Y:S01]  /*bc70*/  @!PT LDS RZ, [RZ] ;  /* 0x00000000fffff984 */ /* 0x000fe20000000800 */
[----:B------:R-:W-:Y:S01]  /*bc80*/  @!P2 LDGSTS.E.BYPASS.LTC128B.128 [R245+0x14000], desc[UR16][R230.64+0x100] ;  /* 0x14000100e6f5afae */ /* 0x000fe2000b981a10 */
[----:B------:R-:W-:Y:S02]  /*bc90*/  IMAD.MOV.U32 R2, RZ, RZ, 0x40 ;  /* 0x00000040ff027424 */ /* 0x000fe400078e00ff */
[----:B------:R-:W-:Y:S01]  /*bca0*/  IMAD.X R213, R213, 0x1, R247, P0 ;  /* 0x00000001d5d57824 */ /* 0x000fe200000e06f7 */
[----:B------:R-:W-:Y:S01]  /*bcb0*/  @P2 STS.128 [R245+0x14000], RZ ;  /* 0x014000fff5002388 */ /* 0x000fe20000000c00 */
[C---:B------:R-:W-:Y:S03]  /*bcc0*/  LOP3.LUT P0, RZ, R219.reuse, 0x2, RZ, 0xc0, !PT ;  /* 0x00000002dbff7812 */ /* 0x040fe6000780c0ff */
[----:B------:R-:W-:Y:S01]  /*bcd0*/  @!PT LDS RZ, [RZ] ;  /* 0x00000000fffff984 */ /* 0x000fe20000000800 */
[----:B------:R-:W-:Y:S01]  /*bce0*/  @!PT LDS RZ, [RZ] ;  /* 0x00000000fffff984 */ /* 0x000fe20000000800 */
[----:B------:R-:W-:Y:S01]  /*bcf0*/  @!PT LDS RZ, [RZ] ;  /* 0x00000000fffff984 */ /* 0x000fe20000000800 */
[----:B------:R-:W-:Y:S01]  /*bd00*/  @!P1 LDGSTS.E.BYPASS.LTC128B.128 [R245+0x16000], desc[UR16][R230.64+0x180] ;  /* 0x16000180e6f59fae */ /* 0x000fe2000b981a10 */
[----:B------:R-:W-:Y:S02]  /*bd10*/  SEL R222, R222, 0xffffffe0, !P0 ;  /* 0xffffffe0dede7807 */ /* 0x000fe40004000000 */
[----:B------:R-:W-:Y:S01]  /*bd20*/  LOP3.LUT P0, RZ, R219, 0x4, RZ, 0xc0, !PT ;  /* 0x00000004dbff7812 */ /* 0x000fe2000780c0ff */
[----:B------:R-:W-:Y:S02]  /*bd30*/  @P1 STS.128 [R245+0x16000], RZ ;  /* 0x016000fff5001388 */ /* 0x000fe40000000c00 */
[--C-:B------:R-:W-:Y:S01]  /*bd40*/  IMAD.IADD R223, R222, 0x1, R225.reuse ;  /* 0x00000001dedf7824 */ /* 0x100fe200078e02e1 */
[----:B------:R-:W-:Y:S01]  /*bd50*/  SEL R2, R2, 0xffffffc0, !P0 ;  /* 0xffffffc002027807 */ /* 0x000fe20004000000 */
[----:B------:R-:W-:Y:S01]  /*bd60*/  @!PT LDS RZ, [RZ] ;  /* 0x00000000fffff984 */ /* 0x000fe20000000800 */
[----:B------:R-:W-:Y:S01]  /*bd70*/  @!PT LDS RZ, [RZ] ;  /* 0x00000000fffff984 */ /* 0x000fe20000000800 */
[----:B------:R-:W-:Y:S01]  /*bd80*/  @!PT LDS RZ, [RZ] ;  /* 0x00000000fffff984 */ /* 0x000fe20000000800 */
[----:B------:R-:W-:Y:S01]  /*bd90*/  @!P4 LDGSTS.E.BYPASS.LTC128B.128 [R245+0x10800], desc[UR16][R214.64] ;  /* 0x10800000d6f5cfae */ /* 0x000fe2000b981a10 */
[C---:B------:R-:W-:Y:S03]  /*bda0*/  IMAD.IADD R166, R3.reuse, 0x1, R222 ;  /* 0x0000000103a67824 */ /* 0x040fe600078e02de */
[----:B------:R-:W-:Y:S01]  /*bdb0*/  @P4 STS.128 [R245+0x10800], RZ ;  /* 0x010800fff5004388 */ /* 0x000fe20000000c00 */
[----:B------:R-:W-:Y:S02]  /*bdc0*/  IMAD.IADD R167, R2, 0x1, R225 ;  /* 0x0000000102a77824 */ /* 0x000fe400078e02e1 */
[----:B------:R-:W-:Y:S01]  /*bdd0*/  IMAD.IADD R3, R3, 0x1, R2 ;  /* 0x0000000103037824 */ /* 0x000fe200078e0202 */
[----:B------:R-:W-:Y:S01]  /*bde0*/  @!PT LDS RZ, [RZ] ;  /* 0x00000000fffff984 */ /* 0x000fe20000000800 */
[----:B------:R-:W-:Y:S01]  /*bdf0*/  @!PT LDS RZ, [RZ] ;  /* 0x00000000fffff984 */ /* 0x000fe20000000800 */
[----:B------:R-:W-:Y:S01]  /*be00*/  @!PT LDS RZ, [RZ] ;  /* 0x00000000fffff984 */ /* 0x000fe20000000800 */
[----:B------:R-:W-:Y:S01]  /*be10*/  @!P3 LDGSTS.E.BYPASS.LTC128B.128 [R245+0x12800], desc[UR16][R214.64+0x80] ;  /* 0x12800080d6f5bfae */ /* 0x000fe2000b981a10 */
[C---:B------:R-:W-:Y:S02]  /*be20*/  IMAD.IADD R164, R222.reuse, 0x1, R167 ;  /* 0x00000001dea47824 */ /* 0x040fe400078e02a7 */
[----:B------:R-:W-:Y:S01]  /*be30*/  IMAD.IADD R2, R222, 0x1, R3 ;  /* 0x00000001de027824 */ /* 0x000fe200078e0203 */
        /* <DEDUP_REMOVED lines=54> */
[----:B------:R-:W5:Y:S04]  /*c1a0*/  LDSM.16.M88.4 R180, [R224+UR5+0x9000] ;  /* 0x00900005e0b4783b */ /* 0x000f680008000200 */
[----:B------:R-:W0:Y:S04]  /*c1b0*/  LDGDEPBAR ;  /* 0x00000000000079af */ /* 0x000e280000000000 */
[----:B------:R-:W4:Y:S04]  /*c1c0*/  LDSM.16.M88.4 R184, [R224+UR5+0x9800] ;  /* 0x00980005e0b8783b */ /* 0x000f280008000200 */
[----:B------:R-:W-:Y:S04]  /*c1d0*/  LDSM.16.M88.4 R188, [R223] ;  /* 0x00000000dfbc783b */ /* 0x000fe80000000200 */
[----:B------:R-:W4:Y:S04]  /*c1e0*/  LDSM.16.M88.4 R192, [R166+0x8000] ;  /* 0x00800000a6c0783b */ /* 0x000f280000000200 */
[----:B------:R-:W4:Y:S04]  /*c1f0*/  LDSM.16.M88.4 R196, [R166+0x8800] ;  /* 0x00880000a6c4783b */ /* 0x000f280000000200 */
[----:B------:R-:W-:Y:S04]  /*c200*/  LDSM.16.M88.4 R200, [R167] ;  /* 0x00000000a7c8783b */ /* 0x000fe80000000200 */
[----:B------:R-:W-:Y:S01]  /*c210*/  LDSM.16.M88.4 R204, [R3+0x8000] ;  /* 0x0080000003cc783b */ /* 0x000fe20000000200 */
[C---:B--2---:R-:W-:Y:S03]  /*c220*/  HMMA.16816.F32 R4, R168.reuse, R172, RZ ;  /* 0x000000aca804723c */ /* 0x044fe600000018ff */
[----:B------:R-:W-:Y:S04]  /*c230*/  LDSM.16.M88.4 R208, [R3+0x8800] ;  /* 0x0088000003d0783b */ /* 0x000fe80000000200 */
[----:B-1----:R-:W-:Y:S01]  /*c240*/  LDSM.16.M88.4 R212, [R224+UR5+0xe000] ;  /* 0x00e00005e0d4783b */ /* 0x002fe20008000200 */
[C---:B------:R-:W-:Y:S03]  /*c250*/  HMMA.16816.F32 R8, R168.reuse, R174, RZ ;  /* 0x000000aea808723c */ /* 0x040fe600000018ff */
[----:B------:R-:W1:Y:S05]  /*c260*/  LDSM.16.M88.4 R172, [R166+0x9000] ;  /* 0x00900000a6ac783b */ /* 0x000e6a0000000200 */
[C---:B---3--:R-:W-:Y:S08]  /*c270*/  HMMA.16816.F32 R12, R168.reuse, R176, RZ ;  /* 0x000000b0a80c723c */ /* 0x048ff000000018ff */
[C---:B------:R-:W-:Y:S01]  /*c280*/  HMMA.16816.F32 R16, R168.reuse, R178, RZ ;  /* 0x000000b2a810723c */ /* 0x040fe200000018ff */
[----:B------:R-:W2:Y:S07]  /*c290*/  LDSM.16.M88.4 R176, [R166+0x9800] ;  /* 0x00980000a6b0783b */ /* 0x000eae0000000200 */
[C---:B-----5:R-:W-:Y:S08]  /*c2a0*/  HMMA.16816.F32 R20, R168.reuse, R180, RZ ;  /* 0x000000b4a814723c */ /* 0x060ff000000018ff */
[C---:B------:R-:W-:Y:S01]  /*c2b0*/  HMMA.16816.F32 R24, R168.reuse, R182, RZ ;  /* 0x000000b6a818723c */ /* 0x040fe200000018ff */
[----:B------:R-:W-:Y:S07]  /*c2c0*/  LDSM.16.M88.4 R180, [R3+0x9800] ;  /* 0x0098000003b4783b */ /* 0x000fee0000000200 */
[C---:B----4-:R-:W-:Y:S08]  /*c2d0*/  HMMA.16816.F32 R28, R168.reuse, R184, RZ ;  /* 0x000000b8a81c723c */ /* 0x050ff000000018ff */
[----:B------:R-:W-:Y:S01]  /*c2e0*/  HMMA.16816.F32 R32, R168, R186, RZ ;  /* 0x000000baa820723c */ /* 0x000fe200000018ff */
[----:B------:R-:W3:Y:S04]  /*c2f0*/  LDSM.16.M88.4 R168, [R3+0x9000] ;  /* 0x0090000003a8783b */ /* 0x000ee80000000200 */
[----:B------:R-:W-:Y:S03]  /*c300*/  LDSM.16.M88.4 R184, [R164] ;  /* 0x00000000a4b8783b */ /* 0x000fe60000000200 */
[C---:B------:R-:W-:Y:S08]  /*c310*/  HMMA.16816.F32 R4, R188.reuse, R192, R4 ;  /* 0x000000c0bc04723c */ /* 0x040ff00000001804 */
[C---:B------:R-:W-:Y:S01]  /*c320*/  HMMA.16816.F32 R8, R188.reuse, R194, R8 ;  /* 0x000000c2bc08723c */ /* 0x040fe20000001808 */
[----:B------:R-:W4:Y:S07]  /*c330*/  LDSM.16.M88.4 R192, [R2+0x8000] ;  /* 0x0080000002c0783b */ /* 0x000f2e0000000200 */
[C---:B------:R-:W-:Y:S08]  /*c340*/  HMMA.16816.F32 R12, R188.reuse, R196, R12 ;  /* 0x000000c4bc0c723c */ /* 0x040ff0000000180c */
[C---:B------:R-:W-:Y:S01]  /*c350*/  HMMA.16816.F32 R16, R188.reuse, R198, R16 ;  /* 0x000000c6bc10723c */ /* 0x040fe20000001810 */
[----:B------:R-:W5:Y:S07]  /*c360*/  LDSM.16.M88.4 R196, [R2+0x8800] ;  /* 0x0088000002c4783b */ /* 0x000f6e0000000200 */
[C---:B-1----:R-:W-:Y:S08]  /*c370*/  HMMA.16816.F32 R20, R188.reuse, R172, R20 ;  /* 0x000000acbc14723c */ /* 0x042ff00000001814 */
[C---:B------:R-:W-:Y:S01]  /*c380*/  HMMA.16816.F32 R24, R188.reuse, R174, R24 ;  /* 0x000000aebc18723c */ /* 0x040fe20000001818 */
[----:B------:R-:W1:Y:S07]  /*c390*/  LDSM.16.M88.4 R172, [R2+0x9000] ;  /* 0x0090000002ac783b */ /* 0x000e6e0000000200 */
[C---:B--2---:R-:W-:Y:S08]  /*c3a0*/  HMMA.16816.F32 R28, R188.reuse, R176, R28 ;  /* 0x000000b0bc1c723c */ /* 0x044ff0000000181c */
[----:B------:R-:W-:Y:S01]  /*c3b0*/  HMMA.16816.F32 R32, R188, R178, R32 ;  /* 0x000000b2bc20723c */ /* 0x000fe20000001820 */
[----:B------:R-:W2:Y:S04]  /*c3c0*/  LDSM.16.M88.4 R176, [R2+0x9800] ;  /* 0x0098000002b0783b */ /* 0x000ea80000000200 */
[----:B------:R-:W-:Y:S03]  /*c3d0*/  LDSM.16.M88.4 R188, [R225+0x2000] ;  /* 0x00200000e1bc783b */ /* 0x000fe60000000200 */
[C---:B------:R-:W-:Y:S08]  /*c3e0*/  HMMA.16816.F32 R4, R200.reuse, R204, R4 ;  /* 0x000000ccc804723c */ /* 0x040ff00000001804 */
[C---:B------:R-:W-:Y:S01]  /*c3f0*/  HMMA.16816.F32 R8, R200.reuse, R206, R8 ;  /* 0x000000cec808723c */ /* 0x040fe20000001808 */
[----:B------:R-:W2:Y:S07]  /*c400*/  LDSM.16.M88.4 R204, [R224+UR5+0xa000] ;  /* 0x00a00005e0cc783b */ /* 0x000eae0008000200 */
[C---:B------:R-:W-:Y:S08]  /*c410*/  HMMA.16816.F32 R12, R200.reuse, R208, R12 ;  /* 0x000000d0c80c723c */ /* 0x040ff0000000180c */
        /* <DEDUP_REMOVED lines=12> */
[C---:B-----5:R-:W-:Y:S08]  /*c4e0*/  HMMA.16816.F32 R12, R184.reuse, R196, R12 ;  /* 0x000000c4b80c723c */ /* 0x060ff0000000180c */
        /* <DEDUP_REMOVED lines=11> */
[----:B------:R-:W-:Y:S07]  /*c5a0*/  LDSM.16.M88.4 R204, [R166+0xc000] ;  /* 0x00c00000a6cc783b */ /* 0x000fee0000000200 */
[C---:B------:R-:W-:Y:S08]  /*c5b0*/  HMMA.16816.F32 R12, R188.reuse, R208, R12 ;  /* 0x000000d0bc0c723c */ /* 0x040ff0000000180c */
[C---:B------:R-:W-:Y:S01]  /*c5c0*/  HMMA.16816.F32 R16, R188.reuse, R210, R16 ;  /* 0x000000d2bc10723c */ /* 0x040fe20000001810 */
[----:B------:R-:W-:Y:S07]  /*c5d0*/  LDSM.16.M88.4 R208, [R225+0x6000] ;  /* 0x00600000e1d0783b */ /* 0x000fee0000000200 */
[C---:B---3--:R-:W-:Y:S08]  /*c5e0*/  HMMA.16816.F32 R20, R188.reuse, R168, R20 ;  /* 0x000000a8bc14723c */ /* 0x048ff00000001814 */
[C---:B------:R-:W-:Y:S01]  /*c5f0*/  HMMA.16816.F32 R24, R188.reuse, R170, R24 ;  /* 0x000000aabc18723c */ /* 0x040fe20000001818 */
[----:B------:R-:W-:Y:S07]  /*c600*/  LDSM.16.M88.4 R168, [R167+0x2000] ;  /* 0x00200000a7a8783b */ /* 0x000fee0000000200 */
[C---:B------:R-:W-:Y:S08]  /*c610*/  HMMA.16816.F32 R28, R188.reuse, R180, R28 ;  /* 0x000000b4bc1c723c */ /* 0x040ff0000000181c */
[----:B------:R-:W-:Y:S01]  /*c620*/  HMMA.16816.F32 R32, R188, R182, R32 ;  /* 0x000000b6bc20723c */ /* 0x000fe20000001820 */
[----:B------:R-:W3:Y:S04]  /*c630*/  LDSM.16.M88.4 R180, [R3+0xa000] ;  /* 0x00a0000003b4783b */ /* 0x000ee80000000200 */
[----:B------:R-:W3:Y:S03]  /*c640*/  LDSM.16.M88.4 R188, [R3+0xb000] ;  /* 0x00b0000003bc783b */ /* 0x000ee60000000200 */
[C---:B----4-:R-:W-:Y:S08]  /*c650*/  HMMA.16816.F32 R4, R192.reuse, R200, R4 ;  /* 0x000000c8c004723c */ /* 0x050ff00000001804 */
[C---:B------:R-:W-:Y:S01]  /*c660*/  HMMA.16816.F32 R8, R192.reuse, R202, R8 ;  /* 0x000000cac008723c */ /* 0x040fe20000001808 */
[----:B------:R-:W-:Y:S07]  /*c670*/  LDSM.16.M88.4 R200, [R2+0xa000] ;  /* 0x00a0000002c8783b */ /* 0x000fee0000000200 */
[C---:B-----5:R-:W-:Y:S08]  /*c680*/  HMMA.16816.F32 R12, R192.reuse, R196, R12 ;  /* 0x000000c4c00c723c */ /* 0x060ff0000000180c */
[C---:B------:R-:W-:Y:S01]  /*c690*/  HMMA.16816.F32 R16, R192.reuse, R198, R16 ;  /* 0x000000c6c010723c */ /* 0x040fe20000001810 */
[----:B------:R-:W-:Y:S07]  /*c6a0*/  LDSM.16.M88.4 R196, [R164+0x2000] ;  /* 0x00200000a4c4783b */ /* 0x000fee0000000200 */
[C---:B-1----:R-:W-:Y:S08]  /*c6b0*/  HMMA.16816.F32 R20, R192.reuse, R172, R20 ;  /* 0x000000acc014723c */ /* 0x042ff00000001814 */
[C---:B------:R-:W-:Y:S01]  /*c6c0*/  HMMA.16816.F32 R24, R192.reuse, R174, R24 ;  /* 0x000000aec018723c */ /* 0x040fe20000001818 */
[----:B------:R-:W1:Y:S07]  /*c6d0*/  LDSM.16.M88.4 R172, [R3+0xb800] ;  /* 0x00b8000003ac783b */ /* 0x000e6e0000000200 */
[C---:B--2---:R-:W-:Y:S08]  /*c6e0*/  HMMA.16816.F32 R28, R192.reuse, R176, R28 ;  /* 0x000000b0c01c723c */ /* 0x044ff0000000181c */
[----:B------:R-:W-:Y:S01]  /*c6f0*/  HMMA.16816.F32 R32, R192, R178, R32 ;  /* 0x000000b2c020723c */ /* 0x000fe20000001820 */
[----:B------:R-:W2:Y:S04]  /*c700*/  LDSM.16.M88.4 R176, [R2+0xa800] ;  /* 0x00a8000002b0783b */ /* 0x000ea80000000200 */
[----:B------:R-:W-:Y:S03]  /*c710*/  LDSM.16.M88.4 R192, [R224+UR5+0xd000] ;  /* 0x00d00005e0c0783b */ /* 0x000fe60008000200 */
[C---:B---3--:R-:W-:Y:S08]  /*c720*/  HMMA.16816.F32 R4, R168.reuse, R180, R4 ;  /* 0x000000b4a804723c */ /* 0x048ff00000001804 */
[C---:B------:R-:W-:Y:S01]  /*c730*/  HMMA.16816.F32 R8, R168.reuse, R182, R8 ;  /* 0x000000b6a808723c */ /* 0x040fe20000001808 */
[----:B------:R-:W3:Y:S07]  /*c740*/  LDSM.16.M88.4 R180, [R2+0xb000] ;  /* 0x00b0000002b4783b */ /* 0x000eee0000000200 */
[C---:B------:R-:W-:Y:S08]  /*c750*/  HMMA.16816.F32 R12, R168.reuse, R184, R12 ;  /* 0x000000b8a80c723c */ /* 0x040ff0000000180c */
[C---:B------:R-:W-:Y:S01]  /*c760*/  HMMA.16816.F32 R16, R168.reuse, R186, R16 ;  /* 0x000000baa810723c */ /* 0x040fe20000001810 */
[----:B------:R-:W-:Y:S07]  /*c770*/  LDSM.16.M88.4 R184, [R224+UR5+0xc000] ;  /* 0x00c00005e0b8783b */ /* 0x000fee0008000200 */
[C---:B------:R-:W-:Y:S08]  /*c780*/  HMMA.16816.F32 R20, R168.reuse, R188, R20 ;  /* 0x000000bca814723c */ /* 0x040ff00000001814 */
[C---:B------:R-:W-:Y:S01]  /*c790*/  HMMA.16816.F32 R24, R168.reuse, R190, R24 ;  /* 0x000000bea818723c */ /* 0x040fe20000001818 */
[----:B------:R-:W-:Y:S07]  /*c7a0*/  LDSM.16.M88.4 R188, [R224+UR5+0xc800] ;  /* 0x00c80005e0bc783b */ /* 0x000fee0008000200 */
[C---:B-1----:R-:W-:Y:S08]  /*c7b0*/  HMMA.16816.F32 R28, R168.reuse, R172, R28 ;  /* 0x000000aca81c723c */ /* 0x042ff0000000181c */
[----:B------:R-:W-:Y:S01]  /*c7c0*/  HMMA.16816.F32 R32, R168, R174, R32 ;  /* 0x000000aea820723c */ /* 0x000fe20000001820 */
[----:B------:R-:W1:Y:S04]  /*c7d0*/  LDSM.16.M88.4 R168, [R2+0xb800] ;  /* 0x00b8000002a8783b */ /* 0x000e680000000200 */
[----:B------:R-:W4:Y:S03]  /*c7e0*/  LDSM.16.M88.4 R172, [R225+0x4000] ;  /* 0x00400000e1ac783b */ /* 0x000f260000000200 */
[C---:B------:R-:W-:Y:S08]  /*c7f0*/  HMMA.16816.F32 R4, R196.reuse, R200, R4 ;  /* 0x000000c8c404723c */ /* 0x040ff00000001804 */
[C---:B------:R-:W-:Y:S01]  /*c800*/  HMMA.16816.F32 R8, R196.reuse, R202, R8 ;  /* 0x000000cac408723c */ /* 0x040fe20000001808 */
[----:B------:R-:W-:Y:S07]  /*c810*/  LDSM.16.M88.4 R200, [R223+0x4000] ;  /* 0x00400000dfc8783b */ /* 0x000fee0000000200 */
[C---:B--2---:R-:W-:Y:S08]  /*c820*/  HMMA.16816.F32 R12, R196.reuse, R176, R12 ;  /* 0x000000b0c40c723c */ /* 0x044ff0000000180c */
[C---:B------:R-:W-:Y:S01]  /*c830*/  HMMA.16816.F32 R16, R196.reuse, R178, R16 ;  /* 0x000000b2c410723c */ /* 0x040fe20000001810 */
[----:B------:R-:W2:Y:S07]  /*c840*/  LDSM.16.M88.4 R176, [R224+UR5+0xd800] ;  /* 0x00d80005e0b0783b */ /* 0x000eae0008000200 */
[C---:B---3--:R-:W-:Y:S08]  /*c850*/  HMMA.16816.F32 R20, R196.reuse, R180, R20 ;  /* 0x000000b4c414723c */ /* 0x048ff00000001814 */
[C---:B------:R-:W-:Y:S01]  /*c860*/  HMMA.16816.F32 R24, R196.reuse, R182, R24 ;  /* 0x000000b6c418723c */ /* 0x040fe20000001818 */
[----:B------:R-:W-:Y:S07]  /*c870*/  LDSM.16.M88.4 R180, [R166+0xd000] ;  /* 0x00d00000a6b4783b */ /* 0x000fee0000000200 */
[C---:B-1----:R-:W-:Y:S08]  /*c880*/  HMMA.16816.F32 R28, R196.reuse, R168, R28 ;  /* 0x000000a8c41c723c */ /* 0x042ff0000000181c */
[----:B------:R-:W-:Y:S01]  /*c890*/  HMMA.16816.F32 R32, R196, R170, R32 ;  /* 0x000000aac420723c */ /* 0x000fe20000001820 */
[----:B------:R-:W1:Y:S04]  /*c8a0*/  LDSM.16.M88.4 R168, [R166+0xc800] ;  /* 0x00c80000a6a8783b */ /* 0x000e680000000200 */
[----:B------:R-:W-:Y:S03]  /*c8b0*/  LDSM.16.M88.4 R196, [R2+0xc000] ;  /* 0x00c0000002c4783b */ /* 0x000fe60000000200 */
[C---:B----4-:R-:W-:Y:S08]  /*c8c0*/  HMMA.16816.F32 R4, R172.reuse, R184, R4 ;  /* 0x000000b8ac04723c */ /* 0x050ff00000001804 */
        /* <DEDUP_REMOVED lines=8> */
[C---:B--2---:R-:W-:Y:S08]  /*c950*/  HMMA.16816.F32 R28, R172.reuse, R176, R28 ;  /* 0x000000b0ac1c723c */ /* 0x044ff0000000181c */
[----:B------:R-:W-:Y:S01]  /*c960*/  HMMA.16816.F32 R32, R172, R178, R32 ;  /* 0x000000b2ac20723c */ /* 0x000fe20000001820 */
[----:B------:R-:W2:Y:S04]  /*c970*/  LDSM.16.M88.4 R172, [R166+0xd800] ;  /* 0x00d80000a6ac783b */ /* 0x000ea80000000200 */
[----:B------:R-:W3:Y:S03]  /*c980*/  LDSM.16.M88.4 R176, [R167+0x4000] ;  /* 0x00400000a7b0783b */ /* 0x000ee60000000200 */
[C---:B------:R-:W-:Y:S08]  /*c990*/  HMMA.16816.F32 R4, R200.reuse, R204, R4 ;  /* 0x000000ccc804723c */ /* 0x040ff00000001804 */
[C---:B------:R-:W-:Y:S01]  /*c9a0*/  HMMA.16816.F32 R8, R200.reuse, R206, R8 ;  /* 0x000000cec808723c */ /* 0x040fe20000001808 */
[----:B------:R-:W-:Y:S07]  /*c9b0*/  LDSM.16.M88.4 R204, [R2+0xd800] ;  /* 0x00d8000002cc783b */ /* 0x000fee0000000200 */
[C---:B-1----:R-:W-:Y:S08]  /*c9c0*/  HMMA.16816.F32 R12, R200.reuse, R168, R12 ;  /* 0x000000a8c80c723c */ /* 0x042ff0000000180c */
[C---:B------:R-:W-:Y:S01]  /*c9d0*/  HMMA.16816.F32 R16, R200.reuse, R170, R16 ;  /* 0x000000aac810723c */ /* 0x040fe20000001810 */
[----:B------:R-:W1:Y:S07]  /*c9e0*/  LDSM.16.M88.4 R168, [R3+0xc800] ;  /* 0x00c8000003a8783b */ /* 0x000e6e0000000200 */
[C---:B------:R-:W-:Y:S08]  /*c9f0*/  HMMA.16816.F32 R20, R200.reuse, R180, R20 ;  /* 0x000000b4c814723c */ /* 0x040ff00000001814 */
[C---:B------:R-:W-:Y:S01]  /*ca00*/  HMMA.16816.F32 R24, R200.reuse, R182, R24 ;  /* 0x000000b6c818723c */ /* 0x040fe20000001818 */
[----:B------:R-:W4:Y:S07]  /*ca10*/  LDSM.16.M88.4 R180, [R164+0x4000] ;  /* 0x00400000a4b4783b */ /* 0x000f2e0000000200 */
[C---:B--2---:R-:W-:Y:S08]  /*ca20*/  HMMA.16816.F32 R28, R200.reuse, R172, R28 ;  /* 0x000000acc81c723c */ /* 0x044ff0000000181c */
[----:B------:R-:W-:Y:S01]  /*ca30*/  HMMA.16816.F32 R32, R200, R174, R32 ;  /* 0x000000aec820723c */ /* 0x000fe20000001820 */
[----:B------:R-:W2:Y:S04]  /*ca40*/  LDSM.16.M88.4 R172, [R2+0xc800] ;  /* 0x00c8000002ac783b */ /* 0x000ea80000000200 */
[----:B------:R-:W5:Y:S03]  /*ca50*/  LDSM.16.M88.4 R200, [R2+0xd000] ;  /* 0x00d0000002c8783b */ /* 0x000f660000000200 */
[C---:B---3--:R-:W-:Y:S08]  /*ca60*/  HMMA.16816.F32 R4, R176.reuse, R184, R4 ;  /* 0x000000b8b004723c */ /* 0x048ff00000001804 */
[C---:B------:R-:W-:Y:S01]  /*ca70*/  HMMA.16816.F32 R8, R176.reuse, R186, R8 ;  /* 0x000000bab008723c */ /* 0x040fe20000001808 */
[----:B------:R-:W-:Y:S07]  /*ca80*/  LDSM.16.M88.4 R184, [R224+UR5+0xf800] ;  /* 0x00f80005e0b8783b */ /* 0x000fee0008000200 */
[C---:B-1----:R-:W-:Y:S08]  /*ca90*/  HMMA.16816.F32 R12, R176.reuse, R168, R12 ;  /* 0x000000a8b00c723c */ /* 0x042ff0000000180c */
[C---:B------:R-:W-:Y:S01]  /*caa0*/  HMMA.16816.F32 R16, R176.reuse, R170, R16 ;  /* 0x000000aab010723c */ /* 0x040fe20000001810 */
[----:B------:R-:W1:Y:S07]  /*cab0*/  LDSM.16.M88.4 R168, [R224+UR5+0xe800] ;  /* 0x00e80005e0a8783b */ /* 0x000e6e0008000200 */
[C---:B------:R-:W-:Y:S08]  /*cac0*/  HMMA.16816.F32 R20, R176.reuse, R188, R20 ;  /* 0x000000bcb014723c */ /* 0x040ff00000001814 */
[C---:B------:R-:W-:Y:S01]  /*cad0*/  HMMA.16816.F32 R24, R176.reuse, R190, R24 ;  /* 0x000000beb018723c */ /* 0x040fe20000001818 */
[----:B------:R-:W-:Y:S07]  /*cae0*/  LDSM.16.M88.4 R188, [R166+0xe800] ;  /* 0x00e80000a6bc783b */ /* 0x000fee0000000200 */
[C---:B------:R-:W-:Y:S08]  /*caf0*/  HMMA.16816.F32 R28, R176.reuse, R192, R28 ;  /* 0x000000c0b01c723c */ /* 0x040ff0000000181c */
[----:B------:R-:W-:Y:S01]  /*cb00*/  HMMA.16816.F32 R32, R176, R194, R32 ;  /* 0x000000c2b020723c */ /* 0x000fe20000001820 */
[----:B------:R-:W3:Y:S04]  /*cb10*/  LDSM.16.M88.4 R176, [R224+UR5+0xf000] ;  /* 0x00f00005e0b0783b */ /* 0x000ee80008000200 */
[----:B------:R-:W-:Y:S03]  /*cb20*/  LDSM.16.M88.4 R192, [R166+0xf000] ;  /* 0x00f00000a6c0783b */ /* 0x000fe60000000200 */
[C---:B----4-:R-:W-:Y:S08]  /*cb30*/  HMMA.16816.F32 R4, R180.reuse, R196, R4 ;  /* 0x000000c4b404723c */ /* 0x050ff00000001804 */
[C---:B------:R-:W-:Y:S01]  /*cb40*/  HMMA.16816.F32 R8, R180.reuse, R198, R8 ;  /* 0x000000c6b408723c */ /* 0x040fe20000001808 */
[----:B------:R-:W-:Y:S07]  /*cb50*/  LDSM.16.M88.4 R196, [R166+0xf800] ;  /* 0x00f80000a6c4783b */ /* 0x000fee0000000200 */
[C---:B--2---:R-:W-:Y:S08]  /*cb60*/  HMMA.16816.F32 R12, R180.reuse, R172, R12 ;  /* 0x000000acb40c723c */ /* 0x044ff0000000180c */
[C---:B------:R-:W-:Y:S01]  /*cb70*/  HMMA.16816.F32 R16, R180.reuse, R174, R16 ;  /* 0x000000aeb410723c */ /* 0x040fe20000001810 */
[----:B------:R-:W-:Y:S07]  /*cb80*/  LDSM.16.M88.4 R172, [R223+0x6000] ;  /* 0x00600000dfac783b */ /* 0x000fee0000000200 */
[C---:B-----5:R-:W-:Y:S08]  /*cb90*/  HMMA.16816.F32 R20, R180.reuse, R200, R20 ;  /* 0x000000c8b414723c */ /* 0x060ff00000001814 */
[C---:B------:R-:W-:Y:S01]  /*cba0*/  HMMA.16816.F32 R24, R180.reuse, R202, R24 ;  /* 0x000000cab418723c */ /* 0x040fe20000001818 */
[----:B------:R-:W-:Y:S07]  /*cbb0*/  LDSM.16.M88.4 R200, [R3+0xe800] ;  /* 0x00e8000003c8783b */ /* 0x000fee0000000200 */
[C---:B------:R-:W-:Y:S08]  /*cbc0*/  HMMA.16816.F32 R28, R180.reuse, R204, R28 ;  /* 0x000000ccb41c723c */ /* 0x040ff0000000181c */
[----:B------:R-:W-:Y:S01]  /*cbd0*/  HMMA.16816.F32 R32, R180, R206, R32 ;  /* 0x000000ceb420723c */ /* 0x000fe20000001820 */
[----:B------:R-:W2:Y:S04]  /*cbe0*/  LDSM.16.M88.4 R180, [R166+0xe000] ;  /* 0x00e00000a6b4783b */ /* 0x000ea80000000200 */
[----:B------:R-:W-:Y:S03]  /*cbf0*/  LDSM.16.M88.4 R204, [R3+0xf000] ;  /* 0x00f0000003cc783b */ /* 0x000fe60000000200 */
[C---:B------:R-:W-:Y:S08]  /*cc00*/  HMMA.16816.F32 R4, R208.reuse, R212, R4 ;  /* 0x000000d4d004723c */ /* 0x040ff00000001804 */
[C---:B------:R-:W-:Y:S01]  /*cc10*/  HMMA.16816.F32 R8, R208.reuse, R214, R8 ;  /* 0x000000d6d008723c */ /* 0x040fe20000001808 */
[----:B------:R-:W-:Y:S07]  /*cc20*/  LDSM.16.M88.4 R212, [R2+0xf800] ;  /* 0x00f8000002d4783b */ /* 0x000fee0000000200 */
[C---:B-1----:R-:W-:Y:S08]  /*cc30*/  HMMA.16816.F32 R12, R208.reuse, R168, R12 ;  /* 0x000000a8d00c723c */ /* 0x042ff0000000180c */
[C---:B------:R-:W-:Y:S01]  /*cc40*/  HMMA.16816.F32 R16, R208.reuse, R170, R16 ;  /* 0x000000aad010723c */ /* 0x040fe20000001810 */
[----:B------:R-:W-:Y:S07]  /*cc50*/  LDSM.16.M88.4 R168, [R167+0x6000] ;  /* 0x00600000a7a8783b */ /* 0x000fee0000000200 */
[C---:B---3--:R-:W-:Y:S08]  /*cc60*/  HMMA.16816.F32 R20, R208.reuse, R176, R20 ;  /* 0x000000b0d014723c */ /* 0x048ff00000001814 */
[C---:B------:R-:W-:Y:S01]  /*cc70*/  HMMA.16816.F32 R24, R208.reuse, R178, R24 ;  /* 0x000000b2d018723c */ /* 0x040fe20000001818 */
[----:B------:R-:W1:Y:S07]  /*cc80*/  LDSM.16.M88.4 R176, [R3+0xe000] ;  /* 0x00e0000003b0783b */ /* 0x000e6e0000000200 */
[C---:B------:R-:W-:Y:S08]  /*cc90*/  HMMA.16816.F32 R28, R208.reuse, R184, R28 ;  /* 0x000000b8d01c723c */ /* 0x040ff0000000181c */
        /* <DEDUP_REMOVED lines=11> */
[----:B------:R-:W4:Y:S01]  /*cd50*/  LDSM.16.M88.4 R192, [R2+0xe800] ;  /* 0x00e8000002c0783b */ /* 0x000f220000000200 */
[----:B------:R-:W-:Y:S04]  /*cd60*/  DEPBAR.LE SB0, 0x0 ;  /* 0x000080000000791a */ /* 0x000fe80000000000 */
[----:B------:R-:W-:Y:S02]  /*cd70*/  BAR.SYNC.DEFER_BLOCKING 0x0 ;  /* 0x0000000000007b1d */ /* 0x000fe40000010000 */
        /* <DEDUP_REMOVED lines=8> */
[C---:B---3--:R-:W-:Y:S08]  /*ce00*/  HMMA.16816.F32 R28, R168.reuse, R184, R28 ;  /* 0x000000b8a81c723c */ /* 0x048ff0000000181c */
[----:B------:R-:W-:Y:S08]  /*ce10*/  HMMA.16816.F32 R32, R168, R186, R32 ;  /* 0x000000baa820723c */ /* 0x000ff00000001820 */
[C---:B--2---:R-:W-:Y:S08]  /*ce20*/  HMMA.16816.F32 R4, R180.reuse, R188, R4 ;  /* 0x000000bcb404723c */ /* 0x044ff00000001804 */
[C---:B------:R-:W-:Y:S08]  /*ce30*/  HMMA.16816.F32 R8, R180.reuse, R190, R8 ;  /* 0x000000beb408723c */ /* 0x040ff00000001808 */
[C---:B----4-:R-:W-:Y:S08]  /*ce40*/  HMMA.16816.F32 R12, R180.reuse, R192, R12 ;  /* 0x000000c0b40c723c */ /* 0x050ff0000000180c */
[C---:B------:R-:W-:Y:S08]  /*ce50*/  HMMA.16816.F32 R16, R180.reuse, R194, R16 ;  /* 0x000000c2b410723c */ /* 0x040ff00000001810 */
[C---:B------:R-:W-:Y:S08]  /*ce60*/  HMMA.16816.F32 R20, R180.reuse, R208, R20 ;  /* 0x000000d0b414723c */ /* 0x040ff00000001814 */
[C---:B------:R-:W-:Y:S08]  /*ce70*/  HMMA.16816.F32 R24, R180.reuse, R210, R24 ;  /* 0x000000d2b418723c */ /* 0x040ff00000001818 */
[C---:B------:R-:W-:Y:S08]  /*ce80*/  HMMA.16816.F32 R28, R180.reuse, R212, R28 ;  /* 0x000000d4b41c723c */ /* 0x040ff0000000181c */
[----:B------:R-:W-:Y:S01]  /*ce90*/  HMMA.16816.F32 R32, R180, R214, R32 ;  /* 0x000000d6b420723c */ /* 0x000fe20000001820 */
[----:B------:R-:W-:Y:S08]  /*cea0*/  @!UPT UIADD3 URZ, UPT, UPT, URZ, URZ, URZ ;  /* 0x000000fffffff290 */ /* 0x000ff0000fffe0ff */
[----:B------:R-:W-:Y:S11]  /*ceb0*/  @!P6 BRA `(.L_x_541) ;  /* 0x0000000800b4e947 */ /* 0x000ff60003800000 */
[----:B------:R-:W1:Y:S08]  /*cec0*/  LDC.64 R2, c[0x0][0x4e0] ;  /* 0x00013800ff027b82 */ /* 0x000e700000000a00 */
[----:B------:R-:W2:Y:S01]  /*ced0*/  LDC R167, c[0x0][0x3bc] ;  /* 0x0000ef00ffa77b82 */ /* 0x000ea20000000800 */
[----:B-1----:R-:W-:Y:S04]  /*cee0*/  ISETP.NE.U32.AND P5, PT, R2, RZ, PT ;  /* 0x000000ff0200720c */ /* 0x002fe80003fa5070 */
[----:B------:R-:W-:Y:S11]  /*cef0*/  ISETP.NE.AND.EX P5, PT, R3, RZ, PT, P5 ;  /* 0x000000ff0300720c */ /* 0x000ff60003fa5350 */
[----:B------:R-:W-:Y:S02]  /*cf00*/  @!UPT UIADD3 URZ, UPT, UPT, URZ, URZ, URZ ;  /* 0x000000fffffff290 */ /* 0x000fe4000fffe0ff */
[----:B------:R-:W1:Y:S01]  /*cf10*/  @!P5 LDC R2, c[0x0][0x3b8] ;  /* 0x0000ee00ff02db82 */ /* 0x000e620000000800 */
[----:B------:R-:W-:Y:S05]  /*cf20*/  @!P5 IMAD.MOV.U32 R164, RZ, RZ, RZ ;  /* 0x000000ffffa4d224 */ /* 0x000fea00078e00ff */
[----:B------:R-:W-:Y:S01]  /*cf30*/  @!P5 IADD3 R164, P6, PT, RZ, -R164, RZ ;  /* 0x800000a4ffa4d210 */ /* 0x000fe20007fde0ff */
[----:B-1----:R-:W-:Y:S04]  /*cf40*/  @!P5 IMAD.SHL.U32 R3, R2, 0x40, RZ ;  /* 0x000000400203d824 */ /* 0x002fe800078e00ff */
[----:B------:R-:W-:Y:S05]  /*cf50*/  @!P5 IMAD.X R3, RZ, RZ, ~R3, P6 ;  /* 0x000000ffff03d224 */ /* 0x000fea00030e0e03 */
[----:B------:R-:W-:Y:S04]  /*cf60*/  @!P5 SHF.R.S64 R169, R164, 0x1f, R3 ;  /* 0x0000001fa4a9d819 */ /* 0x000fe80000001003 */
[----:B------:R-:W-:Y:S04]  /*cf70*/  @!P5 IADD3 R228, P6, PT, R169, R228, RZ ;  /* 0x000000e4a9e4d210 */ /* 0x000fe80007fde0ff */
[----:B------:R-:W-:Y:S01]  /*cf80*/  @!P5 LEA.HI.X.SX32 R227, R3, R227, 0x1, P6 ;  /* 0x000000e303e3d211 */ /* 0x000fe200030f0eff */
[----:B--2---:R-:W-:Y:S08]  /*cf90*/  @!P5 BRA `(.L_x_542) ;  /* 0x000000040004d947 */ /* 0x004ff00003800000 */
[----:B------:R-:W-:Y:S01]  /*cfa0*/  VIADD R173, R239, 0xffffff80 ;  /* 0xffffff80efad7836 */ /* 0x000fe20000000000 */
[----:B------:R-:W1:Y:S04]  /*cfb0*/  LDC R164, c[0x0][0x4f0] ;  /* 0x00013c00ffa47b82 */ /* 0x000e680000000800 */
[----:B------:R-:W-:Y:S02]  /*cfc0*/  IABS R168, R173 ;  /* 0x000000ad00a87213 */ /* 0x000fe40000000000 */
[-C--:B-1----:R-:W-:Y:S02]  /*cfd0*/  IABS R169, R164.reuse ;  /* 0x000000a400a97213 */ /* 0x082fe40000000000 */
[----:B------:R-:W-:Y:S02]  /*cfe0*/  LOP3.LUT R173, R173, R164, RZ, 0x3c, !PT ;  /* 0x000000a4adad7212 */ /* 0x000fe400078e3cff */
[----:B------:R-:W1:Y:S10]  /*cff0*/  I2F.RP R170, R169 ;  /* 0x000000a900aa7306 */ /* 0x000e740000209400 */
[----:B-1----:R-:W1:Y:S02]  /*d000*/  MUFU.RCP R2, R170 ;  /* 0x000000aa00027308 */ /* 0x002e640000001000 */
[----:B-1----:R-:W-:Y:S08]  /*d010*/  VIADD R166, R2, 0xffffffe ;  /* 0x0ffffffe02a67836 */ /* 0x002ff00000000000 */
[----:B------:R-:W1:Y:S02]  /*d020*/  F2I.FTZ.U32.TRUNC.NTZ R3, R166 ;  /* 0x000000a600037305 */ /* 0x000e64000021f000 */
[--C-:B-1----:R-:W-:Y:S04]  /*d030*/  IMAD.MOV R2, RZ, RZ, -R3.reuse ;  /* 0x000000ffff027224 */ /* 0x102fe800078e0a03 */
[----:B------:R-:W-:Y:S01]  /*d040*/  IMAD R171, R2, R169, RZ ;  /* 0x000000a902ab7224 */ /* 0x000fe200078e02ff */
[----:B------:R-:W-:Y:S05]  /*d050*/  MOV R2, RZ ;  /* 0x000000ff00027202 */ /* 0x000fea0000000f00 */
[----:B------:R-:W-:Y:S04]  /*d060*/  IMAD.HI.U32 R3, R3, R171, R2 ;  /* 0x000000ab03037227 */ /* 0x000fe800078e0002 */
[----:B------:R-:W-:Y:S02]  /*d070*/  VIADD R171, R239, 0xffffffc0 ;  /* 0xffffffc0efab7836 */ /* 0x000fe40000000000 */
[----:B------:R-:W-:Y:S03]  /*d080*/  IMAD.HI.U32 R170, R3, R168, RZ ;  /* 0x000000a803aa7227 */ /* 0x000fe600078e00ff */
[----:B------:R-:W-:Y:S01]  /*d090*/  IABS R2, R171 ;  /* 0x000000ab00027213 */ /* 0x000fe20000000000 */
[----:B------:R-:W-:Y:S01]  /*d0a0*/  IMAD.MOV R166, RZ, RZ, -R170 ;  /* 0x000000ffffa67224 */ /* 0x000fe200078e0aaa */
[----:B------:R-:W-:Y:S03]  /*d0b0*/  LOP3.LUT R171, R171, R164, RZ, 0x3c, !PT ;  /* 0x000000a4abab7212 */ /* 0x000fe600078e3cff */
[----:B------:R-:W-:Y:S02]  /*d0c0*/  IMAD R168, R169, R166, R168 ;  /* 0x000000a6a9a87224 */ /* 0x000fe400078e02a8 */
[----:B------:R-:W-:Y:S03]  /*d0d0*/  IMAD.HI.U32 R166, R3, R2, RZ ;  /* 0x0000000203a67227 */ /* 0x000fe600078e00ff */
[C---:B------:R-:W-:Y:S02]  /*d0e0*/  ISETP.GT.U32.AND P6, PT, R169.reuse, R168, PT ;  /* 0x000000a8a900720c */ /* 0x040fe40003fc4070 */
[----:B------:R-:W-:Y:S05]  /*d0f0*/  IADD3 R3, PT, PT, -R166, RZ, RZ ;  /* 0x000000ffa6037210 */ /* 0x000fea0007ffe1ff */
[C---:B------:R-:W-:Y:S06]  /*d100*/  IMAD R2, R169.reuse, R3, R2 ;  /* 0x00000003a9027224 */ /* 0x040fec00078e0202 */
[----:B------:R-:W-:Y:S02]  /*d110*/  @!P6 IMAD.IADD R168, R168, 0x1, -R169 ;  /* 0x00000001a8a8e824 */ /* 0x000fe400078e0aa9 */
[----:B------:R-:W-:Y:S01]  /*d120*/  @!P6 VIADD R170, R170, 0x1 ;  /* 0x00000001aaaae836 */ /* 0x000fe20000000000 */
[----:B------:R-:W-:Y:S11]  /*d130*/  ISETP.GT.U32.AND P6, PT, R169, R2, PT ;  /* 0x00000002a900720c */ /* 0x000ff60003fc4070 */
[----:B------:R-:W-:Y:S02]  /*d140*/  @!UPT UIADD3 URZ, UPT, UPT, URZ, URZ, URZ ;  /* 0x000000fffffff290 */ /* 0x000fe4000fffe0ff */
[-C--:B------:R-:W-:Y:S01]  /*d150*/  @!P6 IADD3 R2, PT, PT, R2, -R169.reuse, RZ ;  /* 0x800000a90202e210 */ /* 0x080fe20007ffe0ff */
[----:B------:R-:W-:Y:S01]  /*d160*/  @!P6 VIADD R166, R166, 0x1 ;  /* 0x00000001a6a6e836 */ /* 0x000fe20000000000 */
[-C--:B------:R-:W-:Y:S11]  /*d170*/  ISETP.GE.U32.AND P6, PT, R168, R169.reuse, PT ;  /* 0x000000a9a800720c */ /* 0x080ff60003fc6070 */
[----:B------:R-:W-:Y:S02]  /*d180*/  @!UPT UIADD3 URZ, UPT, UPT, URZ, URZ, URZ ;  /* 0x000000fffffff290 */ /* 0x000fe4000fffe0ff */
[----:B------:R-:W-:Y:S01]  /*d190*/  @P6 VIADD R170, R170, 0x1 ;  /* 0x00000001aaaa6836 */ /* 0x000fe20000000000 */
[----:B------:R-:W-:Y:S02]  /*d1a0*/  ISETP.GE.U32.AND P6, PT, R2, R169, PT ;  /* 0x000000a90200720c */ /* 0x000fe40003fc6070 */
[----:B------:R-:W1:Y:S11]  /*d1b0*/  LDC.64 R2, c[0x0][0x3b8] ;  /* 0x0000ee00ff027b82 */ /* 0x000e760000000a00 */
[----:B------:R-:W-:Y:S02]  /*d1c0*/  @P6 IADD3 R166, PT, PT, R166, 0x1, RZ ;  /* 0x00000001a6a66810 */ /* 0x000fe40007ffe0ff */
[----:B------:R-:W-:Y:S11]  /*d1d0*/  ISETP.GE.AND P6, PT, R173, RZ, PT ;  /* 0x000000ffad00720c */ /* 0x000ff60003fc6270 */
[----:B------:R-:W-:Y:S02]  /*d1e0*/  @!UPT UIADD3 URZ, UPT, UPT, URZ, URZ, URZ ;  /* 0x000000fffffff290 */ /* 0x000fe4000fffe0ff */
[----:B------:R-:W-:Y:S01]  /*d1f0*/  @!P6 IMAD.MOV R170, RZ, RZ, -R170 ;  /* 0x000000ffffaae224 */ /* 0x000fe200078e0aaa */
[----:B------:R-:W-:Y:S02]  /*d200*/  ISETP.GE.AND P6, PT, R171, RZ, PT ;  /* 0x000000ffab00720c */ /* 0x000fe40003fc6270 */
[----:B------:R-:W-:Y:S11]  /*d210*/  LOP3.LUT R171, RZ, R164, RZ, 0x33, !PT ;  /* 0x000000a4ffab7212 */ /* 0x000ff600078e33ff */
[----:B------:R-:W-:Y:S01]  /*d220*/  @!P6 IMAD.MOV R166, RZ, RZ, -R166 ;  /* 0x000000ffffa6e224 */ /* 0x000fe200078e0aa6 */
[----:B------:R-:W-:Y:S04]  /*d230*/  ISETP.NE.AND P6, PT, R164, RZ, PT ;  /* 0x000000ffa400720c */ /* 0x000fe80003fc5270 */
[C---:B------:R-:W-:Y:S02]  /*d240*/  SEL R173, R171.reuse, R170, !P6 ;  /* 0x000000aaabad7207 */ /* 0x040fe40007000000 */
[----:B------:R-:W-:Y:S02]  /*d250*/  SEL R171, R171, R166, !P6 ;  /* 0x000000a6abab7207 */ /* 0x000fe40007000000 */
[CC--:B------:R-:W-:Y:S04]  /*d260*/  LEA R176, P6, R173.reuse, R236.reuse, 0x2 ;  /* 0x000000ecadb07211 */ /* 0x0c0fe800078c10ff */
[-C--:B------:R-:W-:Y:S02]  /*d270*/  LEA.HI.X.SX32 R177, R173, R237.reuse, 0x2, P6 ;  /* 0x000000edadb17211 */ /* 0x080fe400030f16ff */
[C---:B------:R-:W-:Y:S03]  /*d280*/  LEA R174, P6, R171.reuse, R236, 0x2 ;  /* 0x000000ecabae7211 */ /* 0x040fe600078c10ff */
[----:B------:R-:W2:Y:S01]  /*d290*/  LDG.E R169, desc[UR16][R176.64] ;  /* 0x00000010b0a97981 */ /* 0x000ea2000c1e1900 */
[C---:B------:R-:W-:Y:S02]  /*d2a0*/  LEA.HI.X.SX32 R175, R171.reuse, R237, 0x2, P6 ;  /* 0x000000edabaf7211 */ /* 0x040fe400030f16ff */
[----:B------:R-:W-:Y:S03]  /*d2b0*/  IADD3 R171, PT, PT, R171, -R173, RZ ;  /* 0x800000adabab7210 */ /* 0x000fe60007ffe0ff */
[----:B------:R-:W2:Y:S02]  /*d2c0*/  LDG.E R166, desc[UR16][R174.64] ;  /* 0x00000010aea67981 */ /* 0x000ea4000c1e1900 */
[----:B------:R-:W-:Y:S05]  /*d2d0*/  IMAD R171, R171, R164, -0x40 ;  /* 0xffffffc0abab7424 */ /* 0x000fea00078e02a4 */
[----:B------:R-:W-:Y:S05]  /*d2e0*/  SHF.R.S32.HI R173, RZ, 0x1f, R171 ;  /* 0x0000001fffad7819 */ /* 0x000fea00000114ab */
[-C--:B-1----:R-:W-:Y:S02]  /*d2f0*/  IMAD R164, R173, R2.reuse, RZ ;  /* 0x00000002ada47224 */ /* 0x082fe400078e02ff */
[C---:B------:R-:W-:Y:S04]  /*d300*/  IMAD.WIDE.U32 R172, R171.reuse, R2, RZ ;  /* 0x00000002abac7225 */ /* 0x040fe800078e00ff */
[----:B------:R-:W-:Y:S04]  /*d310*/  IMAD R164, R171, R3, R164 ;  /* 0x00000003aba47224 */ /* 0x000fe800078e02a4 */
[----:B------:R-:W-:Y:S02]  /*d320*/  IMAD.IADD R173, R173, 0x1, R164 ;  /* 0x00000001adad7824 */ /* 0x000fe400078e02a4 */
[----:B--2---:R-:W-:Y:S04]  /*d330*/  IMAD.IADD R169, R169, 0x1, -R166 ;  /* 0x00000001a9a97824 */ /* 0x004fe800078e0aa6 */
[----:B------:R-:W-:Y:S01]  /*d340*/  IMAD.WIDE.U32 R172, R169, UR6, R172 ;  /* 0x00000006a9ac7c25 */ /* 0x000fe2000f8e00ac */
[----:B------:R-:W-:Y:S02]  /*d350*/  SHF.R.S32.HI R3, RZ, 0x1f, R169 ;  /* 0x0000001fff037819 */ /* 0x000fe400000114a9 */
[C---:B------:R-:W-:Y:S03]  /*d360*/  LEA R228, P6, R172.reuse, R228, 0x1 ;  /* 0x000000e4ace47211 */ /* 0x040fe600078c08ff */
[----:B------:R-:W-:Y:S04]  /*d370*/  IMAD R164, R3, UR6, RZ ;  /* 0x0000000603a47c24 */ /* 0x000fe8000f8e02ff */
[----:B------:R-:W-:Y:S05]  /*d380*/  IMAD R164, R169, UR7, R164 ;  /* 0x00000007a9a47c24 */ /* 0x000fea000f8e02a4 */
[----:B------:R-:W-:Y:S04]  /*d390*/  IADD3 R164, PT, PT, R173, R164, RZ ;  /* 0x000000a4ada47210 */ /* 0x000fe80007ffe0ff */
[----:B------:R-:W-:Y:S07]  /*d3a0*/  LEA.HI.X R227, R172, R227, R164, 0x1, P6 ;  /* 0x000000e3ace37211 */ /* 0x000fee00030f0ca4 */
.L_x_542:
[----:B------:R-:W-:Y:S01]  /*d3b0*/  @!P4 IMAD.MOV.U32 R229, RZ, RZ, R227 ;  /* 0x000000ffffe5c224 */ /* 0x000fe200078e00e3 */
[C---:B------:R-:W-:Y:S01]  /*d3c0*/  LEA R166, P6, R2.reuse, R228, 0x5 ;  /* 0x000000e402a67211 */ /* 0x040fe200078c28ff */
[C---:B------:R-:W-:Y:S01]  /*d3d0*/  IMAD.SHL.U32 R3, R2.reuse, 0x20, RZ ;  /* 0x0000002002037824 */ /* 0x040fe200078e00ff */
[C-C-:B------:R-:W-:Y:S02]  /*d3e0*/  SHF.L.U64.HI R164, R2.reuse, 0x5, R167.reuse ;  /* 0x0000000502a47819 */ /* 0x140fe400000102a7 */
[----:B------:R-:W-:Y:S01]  /*d3f0*/  @!PT LDS RZ, [RZ] ;  /* 0x00000000fffff984 */ /* 0x000fe20000000800 */
[----:B------:R-:W-:Y:S01]  /*d400*/  @!PT LDS RZ, [RZ] ;  /* 0x00000000fffff984 */ /* 0x000fe20000000800 */
[----:B------:R-:W-:Y:S01]  /*d410*/  @!PT LDS RZ, [RZ] ;  /* 0x00000000fffff984 */ /* 0x000fe20000000800 */
[----:B------:R1:W-:Y:S01]  /*d420*/  @!P4 LDGSTS.E.BYPASS.LTC128B.128 [R245+0x8000], desc[UR16][R228.64] ;  /* 0x08000000e4f5cfae */ /* 0x0003e2000b981a10 */
[----:B------:R-:W-:Y:S02]  /*d430*/  LEA.HI.X R167, R2, R227, R167, 0x5, P6 ;  /* 0x000000e302a77211 */ /* 0x000fe400030f2ca7 */
[C---:B------:R-:W-:Y:S01]  /*d440*/  IADD3 R168, P6, PT, R3.reuse, R166, RZ ;  /* 0x000000a603a87210 */ /* 0x040fe20007fde0ff */
[----:B------:R2:W-:Y:S01]  /*d450*/  @P4 STS.128 [R245+0x8000], RZ ;  /* 0x008000fff5004388 */ /* 0x0005e20000000c00 */
[----:B------:R-:W-:Y:S03]  /*d460*/  @!P1 MOV R2, R228 ;  /* 0x000000e400029202 */ /* 0x000fe60000000f00 */
[C---:B------:R-:W-:Y:S01]  /*d470*/  IMAD.X R169, R164.reuse, 0x1, R167, P6 ;  /* 0x00000001a4a97824 */ /* 0x040fe200030e06a7 */
[----:B------:R-:W-:Y:S01]  /*d480*/  IADD3 R170, P6, PT, R3, R168, RZ ;  /* 0x000000a803aa7210 */ /* 0x000fe20007fde0ff */
[--C-:B------:R-:W-:Y:S03]  /*d490*/  @!P1 IMAD.MOV.U32 R3, RZ, RZ, R227.reuse ;  /* 0x000000ffff039224 */ /* 0x100fe600078e00e3 */
[----:B------:R-:W-:Y:S02]  /*d4a0*/  IADD3.X R171, PT, PT, R164, R169, RZ, P6, !PT ;  /* 0x000000a9a4ab7210 */ /* 0x000fe400037fe4ff */
[----:B-1----:R-:W-:Y:S05]  /*d4b0*/  @!P3 MOV R229, R227 ;  /* 0x000000e300e5b202 */ /* 0x002fea0000000f00 */
[----:B------:R-:W-:Y:S01]  /*d4c0*/  @!PT LDS RZ, [RZ] ;  /* 0x00000000fffff984 */ /* 0x000fe20000000800 */
[----:B------:R-:W-:Y:S01]  /*d4d0*/  @!PT LDS RZ, [RZ] ;  /* 0x00000000fffff984 */ /* 0x000fe20000000800 */
[----:B------:R-:W-:Y:S01]  /*d4e0*/  @!PT LDS RZ, [RZ] ;  /* 0x00000000fffff984 */ /* 0x000fe20000000800 */
[----:B------:R1:W-:Y:S04]  /*d4f0*/  @!P3 LDGSTS.E.BYPASS.LTC128B.128 [R245+0xa000], desc[UR16][R228.64+0x80] ;  /* 0x0a000080e4f5bfae */ /* 0x0003e8000b981a10 */
[----:B------:R2:W-:Y:S01]  /*d500*/  @P3 STS.128 [R245+0xa000], RZ ;  /* 0x00a000fff5003388 */ /* 0x0005e20000000c00 */
[----:B-1----:R-:W-:Y:S05]  /*d510*/  @!P2 IMAD.MOV.U32 R229, RZ, RZ, R227 ;  /* 0x000000ffffe5a224 */ /* 0x002fea00078e00e3 */
        /* <DEDUP_REMOVED lines=71> */
.L_x_541:
[----:B--2---:R-:W-:Y:S01]  /*d990*/  FMNMX3.FTZ R2, R0, R6, R7, !PT ;  /* 0x0000000600027276 */ /* 0x004fe20007810007 */
[----:B------:R-:W-:Y:S01]  /*d9a0*/  LDSM.16.MT88.4 R172, [R216+0x10000] ;  /* 0x01000000d8ac783b */ /* 0x000fe20000004200 */
[----:B------:R-:W-:Y:S02]  /*d9b0*/  FMNMX3.FTZ R3, R165, R4, R5, !PT ;  /* 0x00000004a5037276 */ /* 0x000fe40007810005 */
[----:B------:R-:W-:Y:S02]  /*d9c0*/  FMNMX3.FTZ R2, R2, R10, R11, !PT ;  /* 0x0000000a02027276 */ /* 0x000fe4000781000b */
[----:B------:R-:W-:Y:S02]  /*d9d0*/  FMNMX3.FTZ R3, R3, R8, R9, !PT ;  /* 0x0000000803037276 */ /* 0x000fe40007810009 */
[----:B------:R-:W-:Y:S01]  /*d9e0*/  FMNMX3.FTZ R2, R2, R14, R15, !PT ;  /* 0x0000000e02027276 */ /* 0x000fe2000781000f */
        /* <DEDUP_REMOVED lines=9> */
[----:B------:R-:W-:Y:S02]  /*da80*/  FMNMX3.FTZ R2, R2, R30, R31, !PT ;  /* 0x0000001e02027276 */ /* 0x000fe4000781001f */
[----:B------:R-:W-:Y:S02]  /*da90*/  FMNMX3.FTZ R3, R3, R28, R29, !PT ;  /* 0x0000001c03037276 */ /* 0x000fe4000781001d */
[----:B------:R-:W-:Y:S02]  /*daa0*/  FMNMX3.FTZ R167, R2, R34, R35, !PT ;  /* 0x0000002202a77276 */ /* 0x000fe40007810023 */
[----:B------:R-:W-:Y:S02]  /*dab0*/  FMNMX3.FTZ R170, R3, R32, R33, !PT ;  /* 0x0000002003aa7276 */ /* 0x000fe40007810021 */
[----:B------:R-:W-:Y:S01]  /*dac0*/  IADD3 R238, PT, PT, R238, -0x1, RZ ;  /* 0xffffffffeeee7810 */ /* 0x000fe20007ffe0ff */
[----:B------:R-:W-:Y:S01]  /*dad0*/  SHFL.BFLY PT, R2, R167, 0x2, 0x1f ;  /* 0x0c401f00a7027f89 */ /* 0x000fe200000e0000 */
[----:B------:R-:W-:Y:S07]  /*dae0*/  IADD3 R239, PT, PT, R239, -0x40, RZ ;  /* 0xffffffc0efef7810 */ /* 0x000fee0007ffe0ff */
[----:B------:R-:W1:Y:S02]  /*daf0*/  SHFL.BFLY PT, R3, R170, 0x2, 0x1f ;  /* 0x0c401f00aa037f89 */ /* 0x000e6400000e0000 */
[----:B-1----:R-:W-:Y:S02]  /*db00*/  FMNMX.FTZ R169, R170, R3, !PT ;  /* 0x00000003aaa97209 */ /* 0x002fe40007810000 */
[----:B------:R-:W-:Y:S04]  /*db10*/  FMNMX.FTZ R168, R167, R2, !PT ;  /* 0x00000002a7a87209 */ /* 0x000fe80007810000 */
[----:B------:R-:W1:Y:S08]  /*db20*/  SHFL.BFLY PT, R164, R169, 0x1, 0x1f ;  /* 0x0c201f00a9a47f89 */ /* 0x000e7000000e0000 */
[----:B------:R-:W2:Y:S01]  /*db30*/  SHFL.BFLY PT, R3, R168, 0x1, 0x1f ;  /* 0x0c201f00a8037f89 */ /* 0x000ea200000e0000 */
[----:B-1----:R-:W-:Y:S02]  /*db40*/  FMNMX.FTZ R164, R169, R164, !PT ;  /* 0x000000a4a9a47209 */ /* 0x002fe40007810000 */
[----:B--2---:R-:W-:Y:S03]  /*db50*/  FMNMX.FTZ R3, R168, R3, !PT ;  /* 0x00000003a8037209 */ /* 0x004fe60007810000 */
[C---:B------:R-:W-:Y:S02]  /*db60*/  FMUL.FTZ R206, R164.reuse, UR4 ;  /* 0x00000004a4ce7c20 */ /* 0x040fe40008410000 */
[----:B------:R-:W1:Y:S01]  /*db70*/  LDSM.16.MT88.4 R168, [R220+0x10000] ;  /* 0x01000000dca8783b */ /* 0x000e620000004200 */
[C---:B------:R-:W-:Y:S01]  /*db80*/  FSETP.NEU.FTZ.AND P2, PT, R164.reuse, -INF , PT ;  /* 0xff800000a400780b */ /* 0x040fe20003f5d000 */
[----:B------:R-:W-:Y:S01]  /*db90*/  FADD.FTZ R166, -R164, R165 ;  /* 0x000000a5a4a67221 */ /* 0x000fe20000010100 */
[C---:B------:R-:W-:Y:S01]  /*dba0*/  FMUL.FTZ R204, R3.reuse, UR4 ;  /* 0x0000000403cc7c20 */ /* 0x040fe20008410000 */
[C---:B------:R-:W-:Y:S01]  /*dbb0*/  FSETP.NEU.FTZ.AND P1, PT, R3.reuse, -INF , PT ;  /* 0xff8000000300780b */ /* 0x040fe20003f3d000 */
[----:B------:R-:W-:Y:S01]  /*dbc0*/  FADD.FTZ R165, -R3, R0 ;  /* 0x0000000003a57221 */ /* 0x000fe20000010100 */
[----:B------:R-:W-:Y:S01]  /*dbd0*/  FSEL R206, R206, RZ, P2 ;  /* 0x000000ffcece7208 */ /* 0x000fe20001000000 */
[----:B------:R-:W-:Y:S01]  /*dbe0*/  FMUL.FTZ R2, R166, UR4 ;  /* 0x00000004a6027c20 */ /* 0x000fe20008410000 */
[----:B------:R-:W-:Y:S01]  /*dbf0*/  FSEL R204, R204, RZ, P1 ;  /* 0x000000ffcccc7208 */ /* 0x000fe20000800000 */
[----:B------:R-:W-:Y:S01]  /*dc00*/  FMUL.FTZ R0, R165, UR4 ;  /* 0x00000004a5007c20 */ /* 0x000fe20008410000 */
[----:B------:R-:W-:Y:S01]  /*dc10*/  ISETP.NE.AND P1, PT, R238, RZ, PT ;  /* 0x000000ffee00720c */ /* 0x000fe20003f25270 */
[--C-:B------:R-:W-:Y:S01]  /*dc20*/  FFMA.FTZ R167, R4, UR4, -R206.reuse ;  /* 0x0000000404a77c23 */ /* 0x100fe200080108ce */
[----:B------:R-:W-:Y:S01]  /*dc30*/  FFMA.FTZ R200, R5, UR4, -R206 ;  /* 0x0000000405c87c23 */ /* 0x000fe200080108ce */
[--C-:B------:R-:W-:Y:S01]  /*dc40*/  FFMA.FTZ R205, R6, UR4, -R204.reuse ;  /* 0x0000000406cd7c23 */ /* 0x100fe200080108cc */
[----:B------:R-:W-:Y:S01]  /*dc50*/  FFMA.FTZ R6, R7, UR4, -R204 ;  /* 0x0000000407067c23 */ /* 0x000fe200080108cc */
[--C-:B------:R-:W-:Y:S01]  /*dc60*/  FFMA.FTZ R166, R8, UR4, -R206.reuse ;  /* 0x0000000408a67c23 */ /* 0x100fe200080108ce */
[----:B------:R-:W-:Y:S01]  /*dc70*/  FFMA.FTZ R201, R9, UR4, -R206 ;  /* 0x0000000409c97c23 */ /* 0x000fe200080108ce */
[--C-:B------:R-:W-:Y:S01]  /*dc80*/  FFMA.FTZ R203, R10, UR4, -R204.reuse ;  /* 0x000000040acb7c23 */ /* 0x100fe200080108cc */
[----:B------:R-:W-:Y:S01]  /*dc90*/  FFMA.FTZ R202, R11, UR4, -R204 ;  /* 0x000000040bca7c23 */ /* 0x000fe200080108cc */
[----:B------:R-:W2:Y:S01]  /*dca0*/  MUFU.EX2 R2, R2 ;  /* 0x0000000200027308 */ /* 0x000ea20000000800 */
[----:B------:R-:W-:Y:S01]  /*dcb0*/  MOV R7, R233 ;  /* 0x000000e900077202 */ /* 0x000fe20000000f00 */
[--C-:B------:R-:W-:Y:S01]  /*dcc0*/  FFMA.FTZ R207, R12, UR4, -R206.reuse ;  /* 0x000000040ccf7c23 */ /* 0x100fe200080108ce */
[----:B------:R-:W-:Y:S07]  /*dcd0*/  @P0 IADD3 R7, PT, PT, R234, -0x40, RZ ;  /* 0xffffffc0ea070810 */ /* 0x000fee0007ffe0ff */
[----:B------:R-:W3:Y:S01]  /*dce0*/  MUFU.EX2 R0, R0 ;  /* 0x0000000000007308 */ /* 0x000ee20000000800 */
[----:B------:R-:W-:Y:S01]  /*dcf0*/  FFMA.FTZ R208, R13, UR4, -R206 ;  /* 0x000000040dd07c23 */ /* 0x000fe200080108ce */
[--C-:B------:R-:W-:Y:S01]  /*dd00*/  FFMA.FTZ R210, R14, UR4, -R204.reuse ;  /* 0x000000040ed27c23 */ /* 0x100fe200080108cc */
[----:B------:R-:W-:Y:S07]  /*dd10*/  IADD3 R222, PT, PT, R222, R7, RZ ;  /* 0x00000007dede7210 */ /* 0x000fee0007ffe0ff */
[----:B------:R-:W-:Y:S01]  /*dd20*/  MUFU.EX2 R167, R167 ;  /* 0x000000a700a77308 */ /* 0x000fe20000000800 */
[----:B------:R-:W4:Y:S01]  /*dd30*/  LDSM.16.MT88.4 R176, [R7] ;  /* 0x0000000007b0783b */ /* 0x000f220000004200 */
[----:B------:R-:W-:Y:S01]  /*dd40*/  FFMA.FTZ R209, R15, UR4, -R204 ;  /* 0x000000040fd17c23 */ /* 0x000fe200080108cc */
[--C-:B------:R-:W-:Y:S07]  /*dd50*/  FFMA.FTZ R211, R16, UR4, -R206.reuse ;  /* 0x0000000410d37c23 */ /* 0x100fee00080108ce */
[----:B------:R-:W5:Y:S01]  /*dd60*/  MUFU.EX2 R200, R200 ;  /* 0x000000c800c87308 */ /* 0x000f620000000800 */
[----:B------:R-:W-:Y:S01]  /*dd70*/  FFMA.FTZ R212, R17, UR4, -R206 ;  /* 0x0000000411d47c23 */ /* 0x000fe200080108ce */
[C---:B--2---:R-:W-:Y:S01]  /*dd80*/  FMUL.FTZ R8, R2.reuse, R160 ;  /* 0x000000a002087220 */ /* 0x044fe20000410000 */
[C---:B------:R-:W-:Y:S07]  /*dd90*/  FMUL.FTZ R9, R2.reuse, R161 ;  /* 0x000000a102097220 */ /* 0x040fee0000410000 */
[----:B------:R-:W-:Y:S01]  /*dda0*/  MUFU.EX2 R205, R205 ;  /* 0x000000cd00cd7308 */ /* 0x000fe20000000800 */
[----:B------:R-:W-:Y:S01]  /*ddb0*/  FMUL.FTZ R36, R2, R36 ;  /* 0x0000002402247220 */ /* 0x000fe20000410000 */
[C---:B---3--:R-:W-:Y:S01]  /*ddc0*/  FMUL.FTZ R10, R0.reuse, R162 ;  /* 0x000000a2000a7220 */ /* 0x048fe20000410000 */
[----:B------:R-:W-:Y:S07]  /*ddd0*/  FMUL.FTZ R11, R0, R163 ;  /* 0x000000a3000b7220 */ /* 0x000fee0000410000 */
[----:B------:R-:W2:Y:S01]  /*dde0*/  MUFU.EX2 R6, R6 ;  /* 0x0000000600067308 */ /* 0x000ea20000000800 */
[----:B------:R-:W-:Y:S01]  /*ddf0*/  FMUL.FTZ R37, R2, R37 ;  /* 0x0000002502257220 */ /* 0x000fe20000410000 */
[C---:B------:R-:W-:Y:S01]  /*de00*/  FMUL.FTZ R38, R0.reuse, R38 ;  /* 0x0000002600267220 */ /* 0x040fe20000410000 */
[----:B------:R-:W-:Y:S07]  /*de10*/  FMUL.FTZ R39, R0, R39 ;  /* 0x0000002700277220 */ /* 0x000fee0000410000 */
[----:B------:R-:W-:Y:S01]  /*de20*/  MUFU.EX2 R166, R166 ;  /* 0x000000a600a67308 */ /* 0x000fe20000000800 */
[----:B------:R-:W-:Y:S01]  /*de30*/  FMUL.FTZ R40, R2, R40 ;  /* 0x0000002802287220 */ /* 0x000fe20000410000 */
[----:B-----5:R-:W-:Y:S01]  /*de40*/  F2FP.F16.F32.PACK_AB R160, R200, R167 ;  /* 0x000000a7c8a0723e */ /* 0x020fe200000000ff */
[----:B------:R-:W-:Y:S07]  /*de50*/  FMUL.FTZ R41, R2, R41 ;  /* 0x0000002902297220 */ /* 0x000fee0000410000 */
[----:B------:R-:W3:Y:S01]  /*de60*/  MUFU.EX2 R201, R201 ;  /* 0x000000c900c97308 */ /* 0x000ee20000000800 */
[C---:B------:R-:W-:Y:S01]  /*de70*/  FMUL.FTZ R42, R0.reuse, R42 ;  /* 0x0000002a002a7220 */ /* 0x040fe20000410000 */
[----:B------:R-:W-:Y:S01]  /*de80*/  FMUL.FTZ R43, R0, R43 ;  /* 0x0000002b002b7220 */ /* 0x000fe20000410000 */
[C---:B------:R-:W-:Y:S07]  /*de90*/  FMUL.FTZ R44, R2.reuse, R44 ;  /* 0x0000002c022c7220 */ /* 0x040fee0000410000 */
[----:B------:R-:W-:Y:S01]  /*dea0*/  MUFU.EX2 R203, R203 ;  /* 0x000000cb00cb7308 */ /* 0x000fe20000000800 */
[----:B------:R-:W-:Y:S01]  /*deb0*/  FMUL.FTZ R45, R2, R45 ;  /* 0x0000002d022d7220 */ /* 0x000fe20000410000 */
[----:B--2---:R-:W-:Y:S01]  /*dec0*/  F2FP.F16.F32.PACK_AB R161, R6, R205 ;  /* 0x000000cd06a1723e */ /* 0x004fe200000000ff */
[C---:B------:R-:W-:Y:S07]  /*ded0*/  FMUL.FTZ R46, R0.reuse, R46 ;  /* 0x0000002e002e7220 */ /* 0x040fee0000410000 */
[----:B------:R-:W2:Y:S01]  /*dee0*/  MUFU.EX2 R202, R202 ;  /* 0x000000ca00ca7308 */ /* 0x000ea20000000800 */
[----:B------:R-:W-:Y:S01]  /*def0*/  FMUL.FTZ R47, R0, R47 ;  /* 0x0000002f002f7220 */ /* 0x000fe20000410000 */
[----:B------:R-:W-:Y:S01]  /*df00*/  LDSM.16.MT88.4 R180, [R222+0x800] ;  /* 0x00080000deb4783b */ /* 0x000fe20000004200 */
[C---:B------:R-:W-:Y:S01]  /*df10*/  FMUL.FTZ R12, R2.reuse, R156 ;  /* 0x0000009c020c7220 */ /* 0x040fe20000410000 */
[----:B------:R-:W-:Y:S01]  /*df20*/  FMUL.FTZ R13, R2, R157 ;  /* 0x0000009d020d7220 */ /* 0x000fe20000410000 */
[C---:B------:R-:W-:Y:S01]  /*df30*/  FMUL.FTZ R14, R0.reuse, R158 ;  /* 0x0000009e000e7220 */ /* 0x040fe20000410000 */
[----:B---3--:R-:W-:Y:S01]  /*df40*/  F2FP.F16.F32.PACK_AB R162, R201, R166 ;  /* 0x000000a6c9a2723e */ /* 0x008fe200000000ff */
[----:B------:R-:W-:Y:S01]  /*df50*/  FMUL.FTZ R15, R0, R159 ;  /* 0x0000009f000f7220 */ /* 0x000fe20000410000 */
[C---:B------:R-:W-:Y:S01]  /*df60*/  FMUL.FTZ R48, R2.reuse, R48 ;  /* 0x0000003002307220 */ /* 0x040fe20000410000 */
[----:B------:R-:W-:Y:S01]  /*df70*/  FMUL.FTZ R49, R2, R49 ;  /* 0x0000003102317220 */ /* 0x000fe20000410000 */
[----:B------:R-:W-:Y:S01]  /*df80*/  LDSM.16.MT88.4 R156, [R7+0x800] ;  /* 0x00080000079c783b */ /* 0x000fe20000004200 */
[C---:B------:R-:W-:Y:S01]  /*df90*/  FMUL.FTZ R50, R0.reuse, R50 ;  /* 0x0000003200327220 */ /* 0x040fe20000410000 */
[----:B------:R-:W-:Y:S01]  /*dfa0*/  FMUL.FTZ R51, R0, R51 ;  /* 0x0000003300337220 */ /* 0x000fe20000410000 */
[----:B------:R-:W-:Y:S01]  /*dfb0*/  FMUL.FTZ R52, R2, R52 ;  /* 0x0000003402347220 */ /* 0x000fe20000410000 */
[----:B--2---:R-:W-:Y:S01]  /*dfc0*/  F2FP.F16.F32.PACK_AB R163, R202, R203 ;  /* 0x000000cbcaa3723e */ /* 0x004fe200000000ff */
[----:B------:R-:W-:Y:S01]  /*dfd0*/  FMUL.FTZ R53, R2, R53 ;  /* 0x0000003502357220 */ /* 0x000fe20000410000 */
[C---:B------:R-:W-:Y:S01]  /*dfe0*/  FMUL.FTZ R54, R0.reuse, R54 ;  /* 0x0000003600367220 */ /* 0x040fe20000410000 */
[----:B------:R-:W-:Y:S01]  /*dff0*/  FMUL.FTZ R55, R0, R55 ;  /* 0x0000003700377220 */ /* 0x000fe20000410000 */
[----:B------:R-:W-:Y:S01]  /*e000*/  LDSM.16.MT88.4 R188, [R7+0x4800] ;  /* 0x0048000007bc783b */ /* 0x000fe20000004200 */
[C---:B------:R-:W-:Y:S01]  /*e010*/  FMUL.FTZ R56, R2.reuse, R56 ;  /* 0x0000003802387220 */ /* 0x040fe20000410000 */
[----:B------:R-:W-:Y:S01]  /*e020*/  FMUL.FTZ R57, R2, R57 ;  /* 0x0000003902397220 */ /* 0x000fe20000410000 */
[C---:B-1----:R-:W-:Y:S01]  /*e030*/  HMMA.16816.F32 R8, R160.reuse, R168, R8 ;  /* 0x000000a8a008723c */ /* 0x042fe20000001808 */
[----:B------:R-:W-:Y:S04]  /*e040*/  MUFU.EX2 R207, R207 ;  /* 0x000000cf00cf7308 */ /* 0x000fe80000000800 */
[----:B------:R-:W-:Y:S01]  /*e050*/  LDSM.16.MT88.4 R192, [R222+0x4800] ;  /* 0x00480000dec0783b */ /* 0x000fe20000004200 */
[C---:B------:R-:W-:Y:S01]  /*e060*/  FMUL.FTZ R58, R0.reuse, R58 ;  /* 0x0000003a003a7220 */ /* 0x040fe20000410000 */
[----:B------:R-:W-:Y:S01]  /*e070*/  FMUL.FTZ R59, R0, R59 ;  /* 0x0000003b003b7220 */ /* 0x000fe20000410000 */
[C---:B------:R-:W-:Y:S03]  /*e080*/  HMMA.16816.F32 R36, R160.reuse, R170, R36 ;  /* 0x000000aaa024723c */ /* 0x040fe60000001824 */
[----:B------:R-:W1:Y:S01]  /*e090*/  MUFU.EX2 R208, R208 ;  /* 0x000000d000d07308 */ /* 0x000e620000000800 */
[C---:B------:R-:W-:Y:S01]  /*e0a0*/  FMUL.FTZ R60, R2.reuse, R60 ;  /* 0x0000003c023c7220 */ /* 0x040fe20000410000 */
[----:B------:R-:W-:Y:S01]  /*e0b0*/  FMUL.FTZ R61, R2, R61 ;  /* 0x0000003d023d7220 */ /* 0x000fe20000410000 */
[----:B------:R-:W2:Y:S01]  /*e0c0*/  LDSM.16.MT88.4 R168, [R222] ;  /* 0x00000000dea8783b */ /* 0x000ea20000004200 */
[C---:B------:R-:W-:Y:S01]  /*e0d0*/  FMUL.FTZ R62, R0.reuse, R62 ;  /* 0x0000003e003e7220 */ /* 0x040fe20000410000 */
[----:B------:R-:W-:Y:S01]  /*e0e0*/  FMUL.FTZ R63, R0, R63 ;  /* 0x0000003f003f7220 */ /* 0x000fe20000410000 */
[C---:B------:R-:W-:Y:S04]  /*e0f0*/  HMMA.16816.F32 R40, R160.reuse, R172, R40 ;  /* 0x000000aca028723c */ /* 0x040fe80000001828 */
[----:B------:R-:W-:Y:S01]  /*e100*/  MUFU.EX2 R210, R210 ;  /* 0x000000d200d27308 */ /* 0x000fe20000000800 */
[C---:B------:R-:W-:Y:S01]  /*e110*/  FMUL.FTZ R64, R2.reuse, R64 ;  /* 0x0000004002407220 */ /* 0x040fe20000410000 */
[----:B------:R-:W-:Y:S01]  /*e120*/  FMUL.FTZ R65, R2, R65 ;  /* 0x0000004102417220 */ /* 0x000fe20000410000 */
[C---:B------:R-:W-:Y:S01]  /*e130*/  FMUL.FTZ R66, R0.reuse, R66 ;  /* 0x0000004200427220 */ /* 0x040fe20000410000 */
[----:B------:R-:W-:Y:S01]  /*e140*/  FMUL.FTZ R67, R0, R67 ;  /* 0x0000004300437220 */ /* 0x000fe20000410000 */
[C---:B------:R-:W-:Y:S01]  /*e150*/  FMUL.FTZ R68, R2.reuse, R68 ;  /* 0x0000004402447220 */ /* 0x040fe20000410000 */
[C---:B------:R-:W-:Y:S01]  /*e160*/  HMMA.16816.F32 R44, R160.reuse, R174, R44 ;  /* 0x000000aea02c723c */ /* 0x040fe2000000182c */
[----:B------:R-:W3:Y:S03]  /*e170*/  LDSM.16.MT88.4 R172, [R220+0x12000] ;  /* 0x01200000dcac783b */ /* 0x000ee60000004200 */
[----:B------:R-:W5:Y:S01]  /*e180*/  MUFU.EX2 R209, R209 ;  /* 0x000000d100d17308 */ /* 0x000f620000000800 */
[----:B------:R-:W-:Y:S01]  /*e190*/  FMUL.FTZ R69, R2, R69 ;  /* 0x0000004502457220 */ /* 0x000fe20000410000 */
[C---:B------:R-:W-:Y:S01]  /*e1a0*/  FMUL.FTZ R70, R0.reuse, R70 ;  /* 0x0000004600467220 */ /* 0x040fe20000410000 */
[----:B------:R-:W-:Y:S01]  /*e1b0*/  FMUL.FTZ R71, R0, R71 ;  /* 0x0000004700477220 */ /* 0x000fe20000410000 */
[C---:B------:R-:W-:Y:S01]  /*e1c0*/  FMUL.FTZ R72, R2.reuse, R72 ;  /* 0x0000004802487220 */ /* 0x040fe20000410000 */
[----:B------:R-:W-:Y:S01]  /*e1d0*/  FMUL.FTZ R73, R2, R73 ;  /* 0x0000004902497220 */ /* 0x000fe20000410000 */
[C---:B----4-:R-:W-:Y:S04]  /*e1e0*/  HMMA.16816.F32 R48, R160.reuse, R176, R48 ;  /* 0x000000b0a030723c */ /* 0x050fe80000001830 */
[----:B------:R-:W-:Y:S01]  /*e1f0*/  MUFU.EX2 R211, R211 ;  /* 0x000000d300d37308 */ /* 0x000fe20000000800 */
[C---:B------:R-:W-:Y:S01]  /*e200*/  FMUL.FTZ R74, R0.reuse, R74 ;  /* 0x0000004a004a7220 */ /* 0x040fe20000410000 */
[----:B------:R-:W-:Y:S01]  /*e210*/  FMUL.FTZ R75, R0, R75 ;  /* 0x0000004b004b7220 */ /* 0x000fe20000410000 */
[C---:B------:R-:W-:Y:S01]  /*e220*/  FMUL.FTZ R76, R2.reuse, R76 ;  /* 0x0000004c024c7220 */ /* 0x040fe20000410000 */
[----:B------:R-:W-:Y:S01]  /*e230*/  FMUL.FTZ R77, R2, R77 ;  /* 0x0000004d024d7220 */ /* 0x000fe20000410000 */
[C---:B------:R-:W-:Y:S01]  /*e240*/  FMUL.FTZ R78, R0.reuse, R78 ;  /* 0x0000004e004e7220 */ /* 0x040fe20000410000 */
[C---:B------:R-:W-:Y:S01]  /*e250*/  HMMA.16816.F32 R52, R160.reuse, R178, R52 ;  /* 0x000000b2a034723c */ /* 0x040fe20000001834 */
[----:B------:R-:W4:Y:S03]  /*e260*/  LDSM.16.MT88.4 R176, [R216+0x12000] ;  /* 0x01200000d8b0783b */ /* 0x000f260000004200 */
[----:B------:R-:W5:Y:S01]  /*e270*/  MUFU.EX2 R212, R212 ;  /* 0x000000d400d47308 */ /* 0x000f620000000800 */
[----:B------:R-:W-:Y:S01]  /*e280*/  FMUL.FTZ R79, R0, R79 ;  /* 0x0000004f004f7220 */ /* 0x000fe20000410000 */
[C---:B------:R-:W-:Y:S01]  /*e290*/  FMUL.FTZ R80, R2.reuse, R80 ;  /* 0x0000005002507220 */ /* 0x040fe20000410000 */
        /* <DEDUP_REMOVED lines=8> */
[C---:B--2---:R-:W-:Y:S03]  /*e320*/  HMMA.16816.F32 R56, R160.reuse, R168, R56 ;  /* 0x000000a8a038723c */ /* 0x044fe60000001838 */
[----:B------:R-:W-:Y:S01]  /*e330*/  FMUL.FTZ R89, R2, R89 ;  /* 0x0000005902597220 */ /* 0x000fe20000410000 */
[C---:B------:R-:W-:Y:S01]  /*e340*/  FMUL.FTZ R90, R0.reuse, R90 ;  /* 0x0000005a005a7220 */ /* 0x040fe20000410000 */
[----:B------:R-:W-:Y:S01]  /*e350*/  FMUL.FTZ R91, R0, R91 ;  /* 0x0000005b005b7220 */ /* 0x000fe20000410000 */
[C---:B------:R-:W-:Y:S01]  /*e360*/  FMUL.FTZ R92, R2.reuse, R92 ;  /* 0x0000005c025c7220 */ /* 0x040fe20000410000 */
[----:B------:R-:W-:Y:S01]  /*e370*/  FMUL.FTZ R93, R2, R93 ;  /* 0x0000005d025d7220 */ /* 0x000fe20000410000 */
[C---:B------:R-:W-:Y:S01]  /*e380*/  HMMA.16816.F32 R60, R160.reuse, R170, R60 ;  /* 0x000000aaa03c723c */ /* 0x040fe2000000183c */
[----:B------:R-:W2:Y:S02]  /*e390*/  LDSM.16.MT88.4 R168, [R7+0x2000] ;  /* 0x0020000007a8783b */ /* 0x000ea40000004200 */
[C---:B------:R-:W-:Y:S01]  /*e3a0*/  FMUL.FTZ R94, R0.reuse, R94 ;  /* 0x0000005e005e7220 */ /* 0x040fe20000410000 */
[----:B------:R-:W-:Y:S01]  /*e3b0*/  FMUL.FTZ R95, R0, R95 ;  /* 0x0000005f005f7220 */ /* 0x000fe20000410000 */
[C---:B------:R-:W-:Y:S01]  /*e3c0*/  FMUL.FTZ R96, R2.reuse, R96 ;  /* 0x0000006002607220 */ /* 0x040fe20000410000 */
[----:B------:R-:W-:Y:S01]  /*e3d0*/  FMUL.FTZ R97, R2, R97 ;  /* 0x0000006102617220 */ /* 0x000fe20000410000 */
[C---:B------:R-:W-:Y:S01]  /*e3e0*/  FMUL.FTZ R98, R0.reuse, R98 ;  /* 0x0000006200627220 */ /* 0x040fe20000410000 */
[C---:B---3--:R-:W-:Y:S03]  /*e3f0*/  HMMA.16816.F32 R64, R160.reuse, R172, R64 ;  /* 0x000000aca040723c */ /* 0x048fe60000001840 */
[----:B------:R-:W-:Y:S01]  /*e400*/  FMUL.FTZ R99, R0, R99 ;  /* 0x0000006300637220 */ /* 0x000fe20000410000 */
[C---:B------:R-:W-:Y:S01]  /*e410*/  FMUL.FTZ R100, R2.reuse, R100 ;  /* 0x0000006402647220 */ /* 0x040fe20000410000 */
[----:B------:R-:W-:Y:S01]  /*e420*/  FMUL.FTZ R101, R2, R101 ;  /* 0x0000006502657220 */ /* 0x000fe20000410000 */
[C---:B------:R-:W-:Y:S01]  /*e430*/  FMUL.FTZ R102, R0.reuse, R102 ;  /* 0x0000006600667220 */ /* 0x040fe20000410000 */
[----:B------:R-:W-:Y:S01]  /*e440*/  FMUL.FTZ R103, R0, R103 ;  /* 0x0000006700677220 */ /* 0x000fe20000410000 */
[C---:B------:R-:W-:Y:S01]  /*e450*/  HMMA.16816.F32 R68, R160.reuse, R174, R68 ;  /* 0x000000aea044723c */ /* 0x040fe20000001844 */
[----:B------:R-:W3:Y:S02]  /*e460*/  LDSM.16.MT88.4 R172, [R222+0x2000] ;  /* 0x00200000deac783b */ /* 0x000ee40000004200 */
[C---:B------:R-:W-:Y:S01]  /*e470*/  FMUL.FTZ R104, R2.reuse, R104 ;  /* 0x0000006802687220 */ /* 0x040fe20000410000 */
[----:B------:R-:W-:Y:S01]  /*e480*/  FMUL.FTZ R105, R2, R105 ;  /* 0x0000006902697220 */ /* 0x000fe20000410000 */
[C---:B------:R-:W-:Y:S01]  /*e490*/  FMUL.FTZ R106, R0.reuse, R106 ;  /* 0x0000006a006a7220 */ /* 0x040fe20000410000 */
[----:B------:R-:W-:Y:S01]  /*e4a0*/  FMUL.FTZ R107, R0, R107 ;  /* 0x0000006b006b7220 */ /* 0x000fe20000410000 */
[C---:B------:R-:W-:Y:S01]  /*e4b0*/  FMUL.FTZ R108, R2.reuse, R108 ;  /* 0x0000006c026c7220 */ /* 0x040fe20000410000 */
[C---:B----4-:R-:W-:Y:S03]  /*e4c0*/  HMMA.16816.F32 R72, R160.reuse, R176, R72 ;  /* 0x000000b0a048723c */ /* 0x050fe60000001848 */
[----:B------:R-:W-:Y:S01]  /*e4d0*/  FMUL.FTZ R109, R2, R109 ;  /* 0x0000006d026d7220 */ /* 0x000fe20000410000 */
[C---:B------:R-:W-:Y:S01]  /*e4e0*/  FMUL.FTZ R110, R0.reuse, R110 ;  /* 0x0000006e006e7220 */ /* 0x040fe20000410000 */
[----:B------:R-:W-:Y:S01]  /*e4f0*/  FMUL.FTZ R111, R0, R111 ;  /* 0x0000006f006f7220 */ /* 0x000fe20000410000 */
[C---:B------:R-:W-:Y:S01]  /*e500*/  FMUL.FTZ R112, R2.reuse, R112 ;  /* 0x0000007002707220 */ /* 0x040fe20000410000 */
[----:B------:R-:W-:Y:S01]  /*e510*/  FMUL.FTZ R113, R2, R113 ;  /* 0x0000007102717220 */ /* 0x000fe20000410000 */
[C---:B------:R-:W-:Y:S01]  /*e520*/  HMMA.16816.F32 R76, R160.reuse, R178, R76 ;  /* 0x000000b2a04c723c */ /* 0x040fe2000000184c */
[----:B------:R-:W4:Y:S02]  /*e530*/  LDSM.16.MT88.4 R176, [R220+0x14000] ;  /* 0x01400000dcb0783b */ /* 0x000f240000004200 */
[C---:B------:R-:W-:Y:S01]  /*e540*/  FMUL.FTZ R114, R0.reuse, R114 ;  /* 0x0000007200727220 */ /* 0x040fe20000410000 */
[----:B------:R-:W-:Y:S01]  /*e550*/  FMUL.FTZ R115, R0, R115 ;  /* 0x0000007300737220 */ /* 0x000fe20000410000 */
[C---:B------:R-:W-:Y:S01]  /*e560*/  FMUL.FTZ R116, R2.reuse, R116 ;  /* 0x0000007402747220 */ /* 0x040fe20000410000 */
[----:B------:R-:W-:Y:S01]  /*e570*/  FMUL.FTZ R117, R2, R117 ;  /* 0x0000007502757220 */ /* 0x000fe20000410000 */
[C---:B------:R-:W-:Y:S01]  /*e580*/  FMUL.FTZ R118, R0.reuse, R118 ;  /* 0x0000007600767220 */ /* 0x040fe20000410000 */
[----:B------:R-:W-:Y:S01]  /*e590*/  FMUL.FTZ R119, R0, R119 ;  /* 0x0000007700777220 */ /* 0x000fe20000410000 */
[C---:B--2---:R-:W-:Y:S03]  /*e5a0*/  HMMA.16816.F32 R80, R160.reuse, R168, R80 ;  /* 0x000000a8a050723c */ /* 0x044fe60000001850 */
[C---:B------:R-:W-:Y:S01]  /*e5b0*/  FMUL.FTZ R120, R2.reuse, R120 ;  /* 0x0000007802787220 */ /* 0x040fe20000410000 */
[----:B------:R-:W-:Y:S01]  /*e5c0*/  FMUL.FTZ R121, R2, R121 ;  /* 0x0000007902797220 */ /* 0x000fe20000410000 */
[C---:B------:R-:W-:Y:S01]  /*e5d0*/  FMUL.FTZ R122, R0.reuse, R122 ;  /* 0x0000007a007a7220 */ /* 0x040fe20000410000 */
[----:B------:R-:W-:Y:S01]  /*e5e0*/  FMUL.FTZ R123, R0, R123 ;  /* 0x0000007b007b7220 */ /* 0x000fe20000410000 */
[C---:B------:R-:W-:Y:S01]  /*e5f0*/  FMUL.FTZ R124, R2.reuse, R124 ;  /* 0x0000007c027c7220 */ /* 0x040fe20000410000 */
[C---:B------:R-:W-:Y:S01]  /*e600*/  HMMA.16816.F32 R84, R160.reuse, R170, R84 ;  /* 0x000000aaa054723c */ /* 0x040fe20000001854 */
[----:B------:R-:W2:Y:S02]  /*e610*/  LDSM.16.MT88.4 R168, [R216+0x14000] ;  /* 0x01400000d8a8783b */ /* 0x000ea40000004200 */
[----:B------:R-:W-:Y:S01]  /*e620*/  FMUL.FTZ R125, R2, R125 ;  /* 0x0000007d027d7220 */ /* 0x000fe20000410000 */
[C---:B------:R-:W-:Y:S01]  /*e630*/  FMUL.FTZ R126, R0.reuse, R126 ;  /* 0x0000007e007e7220 */ /* 0x040fe20000410000 */
[----:B------:R-:W-:Y:S01]  /*e640*/  FMUL.FTZ R127, R0, R127 ;  /* 0x0000007f007f7220 */ /* 0x000fe20000410000 */
[C---:B------:R-:W-:Y:S01]  /*e650*/  FMUL.FTZ R128, R2.reuse, R128 ;  /* 0x0000008002807220 */ /* 0x040fe20000410000 */
[----:B------:R-:W-:Y:S01]  /*e660*/  FMUL.FTZ R129, R2, R129 ;  /* 0x0000008102817220 */ /* 0x000fe20000410000 */
[C---:B---3--:R-:W-:Y:S03]  /*e670*/  HMMA.16816.F32 R88, R160.reuse, R172, R88 ;  /* 0x000000aca058723c */ /* 0x048fe60000001858 */
[C---:B------:R-:W-:Y:S01]  /*e680*/  FMUL.FTZ R130, R0.reuse, R130 ;  /* 0x0000008200827220 */ /* 0x040fe20000410000 */
[----:B------:R-:W-:Y:S01]  /*e690*/  FMUL.FTZ R131, R0, R131 ;  /* 0x0000008300837220 */ /* 0x000fe20000410000 */
[C---:B------:R-:W-:Y:S01]  /*e6a0*/  FMUL.FTZ R132, R2.reuse, R132 ;  /* 0x0000008402847220 */ /* 0x040fe20000410000 */
[----:B------:R-:W-:Y:S01]  /*e6b0*/  FMUL.FTZ R133, R2, R133 ;  /* 0x0000008502857220 */ /* 0x000fe20000410000 */
[C---:B------:R-:W-:Y:S01]  /*e6c0*/  FMUL.FTZ R134, R0.reuse, R134 ;  /* 0x0000008600867220 */ /* 0x040fe20000410000 */
[C---:B------:R-:W-:Y:S01]  /*e6d0*/  HMMA.16816.F32 R92, R160.reuse, R174, R92 ;  /* 0x000000aea05c723c */ /* 0x040fe2000000185c */
[----:B------:R-:W3:Y:S02]  /*e6e0*/  LDSM.16.MT88.4 R172, [R7+0x4000] ;  /* 0x0040000007ac783b */ /* 0x000ee40000004200 */
[----:B------:R-:W-:Y:S01]  /*e6f0*/  FMUL.FTZ R135, R0, R135 ;  /* 0x0000008700877220 */ /* 0x000fe20000410000 */
[C---:B------:R-:W-:Y:S01]  /*e700*/  FMUL.FTZ R136, R2.reuse, R136 ;  /* 0x0000008802887220 */ /* 0x040fe20000410000 */
[----:B------:R-:W-:Y:S01]  /*e710*/  FMUL.FTZ R137, R2, R137 ;  /* 0x0000008902897220 */ /* 0x000fe20000410000 */
[C---:B------:R-:W-:Y:S01]  /*e720*/  FMUL.FTZ R138, R0.reuse, R138 ;  /* 0x0000008a008a7220 */ /* 0x040fe20000410000 */
[----:B------:R-:W-:Y:S01]  /*e730*/  FMUL.FTZ R139, R0, R139 ;  /* 0x0000008b008b7220 */ /* 0x000fe20000410000 */
[C---:B----4-:R-:W-:Y:S03]  /*e740*/  HMMA.16816.F32 R96, R160.reuse, R176, R96 ;  /* 0x000000b0a060723c */ /* 0x050fe60000001860 */
[C---:B------:R-:W-:Y:S01]  /*e750*/  FMUL.FTZ R140, R2.reuse, R140 ;  /* 0x0000008c028c7220 */ /* 0x040fe20000410000 */
[----:B------:R-:W-:Y:S01]  /*e760*/  FMUL.FTZ R141, R2, R141 ;  /* 0x0000008d028d7220 */ /* 0x000fe20000410000 */
[C---:B------:R-:W-:Y:S01]  /*e770*/  FMUL.FTZ R142, R0.reuse, R142 ;  /* 0x0000008e008e7220 */ /* 0x040fe20000410000 */
[----:B------:R-:W-:Y:S01]  /*e780*/  FMUL.FTZ R143, R0, R143 ;  /* 0x0000008f008f7220 */ /* 0x000fe20000410000 */
[C---:B------:R-:W-:Y:S01]  /*e790*/  FMUL.FTZ R144, R2.reuse, R144 ;  /* 0x0000009002907220 */ /* 0x040fe20000410000 */
[C---:B------:R-:W-:Y:S01]  /*e7a0*/  HMMA.16816.F32 R100, R160.reuse, R178, R100 ;  /* 0x000000b2a064723c */ /* 0x040fe20000001864 */
[----:B------:R-:W4:Y:S02]  /*e7b0*/  LDSM.16.MT88.4 R176, [R222+0x4000] ;  /* 0x00400000deb0783b */ /* 0x000f240000004200 */
        /* <DEDUP_REMOVED lines=8> */
[--C-:B------:R-:W-:Y:S01]  /*e840*/  FFMA.FTZ R213, R18, UR4, -R204.reuse ;  /* 0x0000000412d57c23 */ /* 0x100fe200080108cc */
[----:B------:R-:W-:Y:S01]  /*e850*/  FFMA.FTZ R214, R19, UR4, -R204 ;  /* 0x0000000413d67c23 */ /* 0x000fe200080108cc */
[----:B------:R-:W-:Y:S01]  /*e860*/  FMUL.FTZ R16, R2, R152 ;  /* 0x0000009802107220 */ /* 0x000fe20000410000 */
[----:B-1----:R-:W-:Y:S01]  /*e870*/  F2FP.F16.F32.PACK_AB R152, R208, R207 ;  /* 0x000000cfd098723e */ /* 0x002fe200000000ff */
[C---:B------:R-:W-:Y:S01]  /*e880*/  HMMA.16816.F32 R108, R160.reuse, R170, R108 ;  /* 0x000000aaa06c723c */ /* 0x040fe2000000186c */
[----:B------:R-:W1:Y:S01]  /*e890*/  LDSM.16.MT88.4 R168, [R220+0x16000] ;  /* 0x01600000dca8783b */ /* 0x000e620000004200 */
[----:B------:R-:W-:Y:S01]  /*e8a0*/  MUFU.EX2 R213, R213 ;  /* 0x000000d500d57308 */ /* 0x000fe20000000800 */
[----:B------:R-:W-:Y:S01]  /*e8b0*/  FMUL.FTZ R17, R2, R153 ;  /* 0x0000009902117220 */ /* 0x000fe20000410000 */
[----:B-----5:R-:W-:Y:S01]  /*e8c0*/  F2FP.F16.F32.PACK_AB R153, R209, R210 ;  /* 0x000000d2d199723e */ /* 0x020fe200000000ff */
[----:B------:R-:W-:Y:S01]  /*e8d0*/  FMUL.FTZ R18, R0, R154 ;  /* 0x0000009a00127220 */ /* 0x000fe20000410000 */
[----:B------:R-:W-:Y:S06]  /*e8e0*/  F2FP.F16.F32.PACK_AB R154, R212, R211 ;  /* 0x000000d3d49a723e */ /* 0x000fec00000000ff */
[----:B------:R-:W2:Y:S01]  /*e8f0*/  MUFU.EX2 R214, R214 ;  /* 0x000000d600d67308 */ /* 0x000ea20000000800 */
[C---:B---3--:R-:W-:Y:S03]  /*e900*/  HMMA.16816.F32 R112, R160.reuse, R172, R112 ;  /* 0x000000aca070723c */ /* 0x048fe60000001870 */
[----:B------:R-:W-:Y:S01]  /*e910*/  FMUL.FTZ R19, R0, R155 ;  /* 0x0000009b00137220 */ /* 0x000fe20000410000 */
[----:B------:R-:W-:Y:S01]  /*e920*/  FFMA.FTZ R167, R2, R243, R167 ;  /* 0x000000f302a77223 */ /* 0x000fe200000100a7 */
[----:B------:R-:W-:Y:S01]  /*e930*/  MOV R165, R164 ;  /* 0x000000a400a57202 */ /* 0x000fe20000000f00 */
[----:B------:R-:W-:Y:S02]  /*e940*/  FFMA.FTZ R205, R0, R241, R205 ;  /* 0x000000f100cd7223 */ /* 0x000fe400000100cd */
[C---:B------:R-:W-:Y:S01]  /*e950*/  HMMA.16816.F32 R116, R160.reuse, R174, R116 ;  /* 0x000000aea074723c */ /* 0x040fe20000001874 */
[----:B------:R-:W3:Y:S02]  /*e960*/  LDSM.16.MT88.4 R172, [R216+0x16000] ;  /* 0x01600000d8ac783b */ /* 0x000ee40000004200 */
[----:B------:R-:W-:Y:S01]  /*e970*/  FADD.FTZ R167, R200, R167 ;  /* 0x000000a7c8a77221 */ /* 0x000fe20000010000 */
[----:B------:R-:W-:Y:S01]  /*e980*/  FADD.FTZ R6, R6, R205 ;  /* 0x000000cd06067221 */ /* 0x000fe20000010000 */
[----:B--2---:R-:W-:Y:S02]  /*e990*/  F2FP.F16.F32.PACK_AB R155, R214, R213 ;  /* 0x000000d5d69b723e */ /* 0x004fe400000000ff */
[----:B------:R-:W-:Y:S01]  /*e9a0*/  FADD.FTZ R0, R166, R167 ;  /* 0x000000a7a6007221 */ /* 0x000fe20000010000 */
[C---:B----4-:R-:W-:Y:S03]  /*e9b0*/  HMMA.16816.F32 R120, R160.reuse, R176, R120 ;  /* 0x000000b0a078723c */ /* 0x050fe60000001878 */
[----:B------:R-:W-:Y:S01]  /*e9c0*/  FADD.FTZ R203, R203, R6 ;  /* 0x00000006cbcb7221 */ /* 0x000fe20000010000 */
[----:B------:R-:W-:Y:S03]  /*e9d0*/  FADD.FTZ R0, R201, R0 ;  /* 0x00000000c9007221 */ /* 0x000fe60000010000 */
[----:B------:R-:W-:Y:S01]  /*e9e0*/  FADD.FTZ R203, R202, R203 ;  /* 0x000000cbcacb7221 */ /* 0x000fe20000010000 */
[C---:B------:R-:W-:Y:S01]  /*e9f0*/  HMMA.16816.F32 R124, R160.reuse, R178, R124 ;  /* 0x000000b2a07c723c */ /* 0x040fe2000000187c */
[----:B------:R-:W2:Y:S02]  /*ea00*/  LDSM.16.MT88.4 R176, [R7+0x6000] ;  /* 0x0060000007b0783b */ /* 0x000ea40000004200 */
[----:B------:R-:W-:Y:S01]  /*ea10*/  FADD.FTZ R207, R207, R0 ;  /* 0x00000000cfcf7221 */ /* 0x000fe20000010000 */
[----:B------:R-:W-:Y:S01]  /*ea20*/  MOV R0, R3 ;  /* 0x0000000300007202 */ /* 0x000fe20000000f00 */
[----:B------:R-:W-:Y:S02]  /*ea30*/  FADD.FTZ R210, R210, R203 ;  /* 0x000000cbd2d27221 */ /* 0x000fe40000010000 */
[----:B------:R-:W-:Y:S01]  /*ea40*/  FADD.FTZ R208, R208, R207 ;  /* 0x000000cfd0d07221 */ /* 0x000fe20000010000 */
[C---:B-1----:R-:W-:Y:S03]  /*ea50*/  HMMA.16816.F32 R128, R160.reuse, R168, R128 ;  /* 0x000000a8a080723c */ /* 0x042fe60000001880 */
[----:B------:R-:W-:Y:S04]  /*ea60*/  FADD.FTZ R210, R209, R210 ;  /* 0x000000d2d1d27221 */ /* 0x000fe80000010000 */
[----:B------:R-:W-:Y:S01]  /*ea70*/  FADD.FTZ R213, R213, R210 ;  /* 0x000000d2d5d57221 */ /* 0x000fe20000010000 */
[C---:B------:R-:W-:Y:S01]  /*ea80*/  HMMA.16816.F32 R132, R160.reuse, R170, R132 ;  /* 0x000000aaa084723c */ /* 0x040fe20000001884 */
[----:B------:R-:W1:Y:S02]  /*ea90*/  LDSM.16.MT88.4 R168, [R222+0x6000] ;  /* 0x00600000dea8783b */ /* 0x000e640000004200 */
[----:B------:R-:W-:Y:S05]  /*eaa0*/  FADD.FTZ R213, R214, R213 ;  /* 0x000000d5d6d57221 */ /* 0x000fea0000010000 */
[C---:B---3--:R-:W-:Y:S08]  /*eab0*/  HMMA.16816.F32 R136, R160.reuse, R172, R136 ;  /* 0x000000aca088723c */ /* 0x048ff00000001888 */
[C---:B------:R-:W-:Y:S01]  /*eac0*/  HMMA.16816.F32 R140, R160.reuse, R174, R140 ;  /* 0x000000aea08c723c */ /* 0x040fe2000000188c */
[----:B------:R-:W3:Y:S07]  /*ead0*/  LDSM.16.MT88.4 R172, [R220+0x10800] ;  /* 0x01080000dcac783b */ /* 0x000eee0000004200 */
[C---:B--2---:R-:W-:Y:S08]  /*eae0*/  HMMA.16816.F32 R144, R160.reuse, R176, R144 ;  /* 0x000000b0a090723c */ /* 0x044ff00000001890 */
[C---:B------:R-:W-:Y:S01]  /*eaf0*/  HMMA.16816.F32 R148, R160.reuse, R178, R148 ;  /* 0x000000b2a094723c */ /* 0x040fe20000001894 */
[----:B------:R-:W2:Y:S07]  /*eb00*/  LDSM.16.MT88.4 R176, [R216+0x10800] ;  /* 0x01080000d8b0783b */ /* 0x000eae0000004200 */
[C---:B-1----:R-:W-:Y:S08]  /*eb10*/  HMMA.16816.F32 R12, R160.reuse, R168, R12 ;  /* 0x000000a8a00c723c */ /* 0x042ff0000000180c */
[----:B------:R-:W-:Y:S01]  /*eb20*/  HMMA.16816.F32 R16, R160, R170, R16 ;  /* 0x000000aaa010723c */ /* 0x000fe20000001810 */
[----:B------:R-:W1:Y:S07]  /*eb30*/  LDSM.16.MT88.4 R160, [R220+0x12800] ;  /* 0x01280000dca0783b */ /* 0x000e6e0000004200 */
[C---:B---3--:R-:W-:Y:S01]  /*eb40*/  HMMA.16816.F32 R8, R152.reuse, R172, R8 ;  /* 0x000000ac9808723c */ /* 0x048fe20000001808 */
[----:B------:R-:W3:Y:S07]  /*eb50*/  LDSM.16.MT88.4 R168, [R216+0x12800] ;  /* 0x01280000d8a8783b */ /* 0x000eee0000004200 */
[C---:B------:R-:W-:Y:S01]  /*eb60*/  HMMA.16816.F32 R36, R152.reuse, R174, R36 ;  /* 0x000000ae9824723c */ /* 0x040fe20000001824 */
[----:B------:R-:W4:Y:S07]  /*eb70*/  LDSM.16.MT88.4 R172, [R7+0x2800] ;  /* 0x0028000007ac783b */ /* 0x000f2e0000004200 */
[C---:B--2---:R-:W-:Y:S08]  /*eb80*/  HMMA.16816.F32 R40, R152.reuse, R176, R40 ;  /* 0x000000b09828723c */ /* 0x044ff00000001828 */
[C---:B------:R-:W-:Y:S01]  /*eb90*/  HMMA.16816.F32 R44, R152.reuse, R178, R44 ;  /* 0x000000b2982c723c */ /* 0x040fe2000000182c */
[----:B------:R-:W2:Y:S07]  /*eba0*/  LDSM.16.MT88.4 R176, [R222+0x2800] ;  /* 0x00280000deb0783b */ /* 0x000eae0000004200 */
[C---:B------:R-:W-:Y:S08]  /*ebb0*/  HMMA.16816.F32 R48, R152.reuse, R156, R48 ;  /* 0x0000009c9830723c */ /* 0x040ff00000001830 */
[C---:B------:R-:W-:Y:S01]  /*ebc0*/  HMMA.16816.F32 R52, R152.reuse, R158, R52 ;  /* 0x0000009e9834723c */ /* 0x040fe20000001834 */
[----:B------:R-:W5:Y:S07]  /*ebd0*/  LDSM.16.MT88.4 R156, [R220+0x14800] ;  /* 0x01480000dc9c783b */ /* 0x000f6e0000004200 */
[C---:B------:R-:W-:Y:S08]  /*ebe0*/  HMMA.16816.F32 R56, R152.reuse, R180, R56 ;  /* 0x000000b49838723c */ /* 0x040ff00000001838 */
[C---:B------:R-:W-:Y:S01]  /*ebf0*/  HMMA.16816.F32 R60, R152.reuse, R182, R60 ;  /* 0x000000b6983c723c */ /* 0x040fe2000000183c */
[----:B------:R-:W5:Y:S07]  /*ec00*/  LDSM.16.MT88.4 R180, [R220+0x16800] ;  /* 0x01680000dcb4783b */ /* 0x000f6e0000004200 */
[C---:B-1----:R-:W-:Y:S08]  /*ec10*/  HMMA.16816.F32 R64, R152.reuse, R160, R64 ;  /* 0x000000a09840723c */ /* 0x042ff00000001840 */
[C---:B------:R-:W-:Y:S01]  /*ec20*/  HMMA.16816.F32 R68, R152.reuse, R162, R68 ;  /* 0x000000a29844723c */ /* 0x040fe20000001844 */
[----:B------:R-:W1:Y:S07]  /*ec30*/  LDSM.16.MT88.4 R160, [R7+0x6800] ;  /* 0x0068000007a0783b */ /* 0x000e6e0000004200 */
[C---:B---3--:R-:W-:Y:S08]  /*ec40*/  HMMA.16816.F32 R72, R152.reuse, R168, R72 ;  /* 0x000000a89848723c */ /* 0x048ff00000001848 */
[C---:B------:R-:W-:Y:S01]  /*ec50*/  HMMA.16816.F32 R76, R152.reuse, R170, R76 ;  /* 0x000000aa984c723c */ /* 0x040fe2000000184c */
[----:B------:R-:W-:Y:S07]  /*ec60*/  LDSM.16.MT88.4 R168, [R220+0x11000] ;  /* 0x01100000dca8783b */ /* 0x000fee0000004200 */
[C---:B----4-:R-:W-:Y:S08]  /*ec70*/  HMMA.16816.F32 R80, R152.reuse, R172, R80 ;  /* 0x000000ac9850723c */ /* 0x050ff00000001850 */
[C---:B------:R-:W-:Y:S01]  /*ec80*/  HMMA.16816.F32 R84, R152.reuse, R174, R84 ;  /* 0x000000ae9854723c */ /* 0x040fe20000001854 */
[----:B------:R-:W-:Y:S07]  /*ec90*/  LDSM.16.MT88.4 R172, [R216+0x11000] ;  /* 0x01100000d8ac783b */ /* 0x000fee0000004200 */
[C---:B--2---:R-:W-:Y:S08]  /*eca0*/  HMMA.16816.F32 R88, R152.reuse, R176, R88 ;  /* 0x000000b09858723c */ /* 0x044ff00000001858 */
[C---:B------:R-:W-:Y:S01]  /*ecb0*/  HMMA.16816.F32 R92, R152.reuse, R178, R92 ;  /* 0x000000b2985c723c */ /* 0x040fe2000000185c */
[----:B------:R-:W-:Y:S07]  /*ecc0*/  LDSM.16.MT88.4 R176, [R220+0x15000] ;  /* 0x01500000dcb0783b */ /* 0x000fee0000004200 */
[C---:B-----5:R-:W-:Y:S08]  /*ecd0*/  HMMA.16816.F32 R96, R152.reuse, R156, R96 ;  /* 0x0000009c9860723c */ /* 0x060ff00000001860 */
[C---:B------:R-:W-:Y:S01]  /*ece0*/  HMMA.16816.F32 R100, R152.reuse, R158, R100 ;  /* 0x0000009e9864723c */ /* 0x040fe20000001864 */
[----:B------:R-:W2:Y:S07]  /*ecf0*/  LDSM.16.MT88.4 R156, [R222+0x6800] ;  /* 0x00680000de9c783b */ /* 0x000eae0000004200 */
[C---:B------:R-:W-:Y:S08]  /*ed00*/  HMMA.16816.F32 R104, R152.reuse, R184, R104 ;  /* 0x000000b89868723c */ /* 0x040ff00000001868 */
[C---:B------:R-:W-:Y:S01]  /*ed10*/  HMMA.16816.F32 R108, R152.reuse, R186, R108 ;  /* 0x000000ba986c723c */ /* 0x040fe2000000186c */
[----:B------:R-:W-:Y:S07]  /*ed20*/  LDSM.16.MT88.4 R184, [R222+0x5000] ;  /* 0x00500000deb8783b */ /* 0x000fee0000004200 */
[C---:B------:R-:W-:Y:S08]  /*ed30*/  HMMA.16816.F32 R112, R152.reuse, R188, R112 ;  /* 0x000000bc9870723c */ /* 0x040ff00000001870 */
[C---:B------:R-:W-:Y:S01]  /*ed40*/  HMMA.16816.F32 R116, R152.reuse, R190, R116 ;  /* 0x000000be9874723c */ /* 0x040fe20000001874 */
[----:B------:R-:W-:Y:S07]  /*ed50*/  LDSM.16.MT88.4 R188, [R216+0x17000] ;  /* 0x01700000d8bc783b */ /* 0x000fee0000004200 */
[C---:B------:R-:W-:Y:S03]  /*ed60*/  HMMA.16816.F32 R120, R152.reuse, R192, R120 ;  /* 0x000000c09878723c */ /* 0x040fe60000001878 */
[----:B------:R-:W-:Y:S01]  /*ed70*/  FFMA.FTZ R192, R20, UR4, -R206 ;  /* 0x0000000414c07c23 */ /* 0x000fe200080108ce */
[----:B------:R-:W-:Y:S04]  /*ed80*/  FFMA.FTZ R193, R23, UR4, -R204 ;  /* 0x0000000417c17c23 */ /* 0x000fe800080108cc */
[C---:B------:R-:W-:Y:S01]  /*ed90*/  HMMA.16816.F32 R124, R152.reuse, R194, R124 ;  /* 0x000000c2987c723c */ /* 0x040fe2000000187c */
[----:B------:R-:W-:Y:S02]  /*eda0*/  MUFU.EX2 R192, R192 ;  /* 0x000000c000c07308 */ /* 0x000fe40000000800 */
[----:B------:R-:W-:Y:S01]  /*edb0*/  FFMA.FTZ R195, R21, UR4, -R206 ;  /* 0x0000000415c37c23 */ /* 0x000fe200080108ce */
[----:B------:R-:W-:Y:S07]  /*edc0*/  FFMA.FTZ R194, R22, UR4, -R204 ;  /* 0x0000000416c27c23 */ /* 0x000fee00080108cc */
[----:B------:R-:W-:Y:S01]  /*edd0*/  MUFU.EX2 R193, R193 ;  /* 0x000000c100c17308 */ /* 0x000fe20000000800 */
[C---:B------:R-:W-:Y:S09]  /*ede0*/  HMMA.16816.F32 R128, R152.reuse, R180, R128 ;  /* 0x000000b49880723c */ /* 0x040ff20000001880 */
[----:B------:R-:W3:Y:S10]  /*edf0*/  MUFU.EX2 R195, R195 ;  /* 0x000000c300c37308 */ /* 0x000ef40000000800 */
[----:B------:R-:W4:Y:S01]  /*ee00*/  MUFU.EX2 R194, R194 ;  /* 0x000000c200c27308 */ /* 0x000f220000000800 */
[C---:B------:R-:W-:Y:S01]  /*ee10*/  HMMA.16816.F32 R132, R152.reuse, R182, R132 ;  /* 0x000000b69884723c */ /* 0x040fe20000001884 */
[----:B------:R-:W-:Y:S02]  /*ee20*/  LDSM.16.MT88.4 R180, [R7+0x5000] ;  /* 0x0050000007b4783b */ /* 0x000fe40000004200 */
[----:B---3--:R-:W-:Y:S05]  /*ee30*/  F2FP.F16.F32.PACK_AB R20, R195, R192 ;  /* 0x000000c0c314723e */ /* 0x008fea00000000ff */
[C---:B------:R-:W-:Y:S03]  /*ee40*/  HMMA.16816.F32 R136, R152.reuse, R196, R136 ;  /* 0x000000c49888723c */ /* 0x040fe60000001888 */
[--C-:B------:R-:W-:Y:S01]  /*ee50*/  FFMA.FTZ R196, R24, UR4, -R206.reuse ;  /* 0x0000000418c47c23 */ /* 0x100fe200080108ce */
[----:B------:R-:W-:Y:S01]  /*ee60*/  FFMA.FTZ R197, R25, UR4, -R206 ;  /* 0x0000000419c57c23 */ /* 0x000fe200080108ce */
[----:B----4-:R-:W-:Y:S01]  /*ee70*/  F2FP.F16.F32.PACK_AB R21, R193, R194 ;  /* 0x000000c2c115723e */ /* 0x010fe200000000ff */
[----:B------:R-:W-:Y:S02]  /*ee80*/  FADD.FTZ R194, R194, R213 ;  /* 0x000000d5c2c27221 */ /* 0x000fe40000010000 */
[C---:B------:R-:W-:Y:S01]  /*ee90*/  HMMA.16816.F32 R140, R152.reuse, R198, R140 ;  /* 0x000000c6988c723c */ /* 0x040fe2000000188c */
[----:B------:R-:W-:Y:S02]  /*eea0*/  MUFU.EX2 R196, R196 ;  /* 0x000000c400c47308 */ /* 0x000fe40000000800 */
[--C-:B------:R-:W-:Y:S01]  /*eeb0*/  FFMA.FTZ R198, R26, UR4, -R204.reuse ;  /* 0x000000041ac67c23 */ /* 0x100fe200080108cc */
[----:B------:R-:W-:Y:S07]  /*eec0*/  FFMA.FTZ R199, R27, UR4, -R204 ;  /* 0x000000041bc77c23 */ /* 0x000fee00080108cc */
[----:B------:R-:W3:Y:S01]  /*eed0*/  MUFU.EX2 R197, R197 ;  /* 0x000000c500c57308 */ /* 0x000ee20000000800 */
[----:B------:R-:W4:Y:S01]  /*eee0*/  LDSM.16.MT88.4 R24, [R7+0x1000] ;  /* 0x001000000718783b */ /* 0x000f220000004200 */
[----:B------:R-:W-:Y:S01]  /*eef0*/  FADD.FTZ R193, R193, R194 ;  /* 0x000000c2c1c17221 */ /* 0x000fe20000010000 */
[C---:B-1----:R-:W-:Y:S07]  /*ef00*/  HMMA.16816.F32 R144, R152.reuse, R160, R144 ;  /* 0x000000a09890723c */ /* 0x042fee0000001890 */
[----:B------:R-:W-:Y:S10]  /*ef10*/  MUFU.EX2 R198, R198 ;  /* 0x000000c600c67308 */ /* 0x000ff40000000800 */
[----:B------:R-:W1:Y:S01]  /*ef20*/  MUFU.EX2 R199, R199 ;  /* 0x000000c700c77308 */ /* 0x000e620000000800 */
[C---:B------:R-:W-:Y:S01]  /*ef30*/  HMMA.16816.F32 R148, R152.reuse, R162, R148 ;  /* 0x000000a29894723c */ /* 0x040fe20000001894 */
[----:B------:R-:W5:Y:S02]  /*ef40*/  LDSM.16.MT88.4 R160, [R222+0x1000] ;  /* 0x00100000dea0783b */ /* 0x000f640000004200 */
[----:B---3--:R-:W-:Y:S05]  /*ef50*/  F2FP.F16.F32.PACK_AB R22, R197, R196 ;  /* 0x000000c4c516723e */ /* 0x008fea00000000ff */
[C---:B--2---:R-:W-:Y:S03]  /*ef60*/  HMMA.16816.F32 R12, R152.reuse, R156, R12 ;  /* 0x0000009c980c723c */ /* 0x044fe6000000180c */
[C---:B-1----:R-:W-:Y:S01]  /*ef70*/  F2FP.F16.F32.PACK_AB R23, R199.reuse, R198 ;  /* 0x000000c6c717723e */ /* 0x042fe200000000ff */
[----:B------:R-:W-:Y:S04]  /*ef80*/  FADD.FTZ R198, R198, R193 ;  /* 0x000000c1c6c67221 */ /* 0x000fe80000010000 */
[----:B------:R-:W-:Y:S01]  /*ef90*/  HMMA.16816.F32 R16, R152, R158, R16 ;  /* 0x0000009e9810723c */ /* 0x000fe20000001810 */
[----:B------:R-:W1:Y:S02]  /*efa0*/  LDSM.16.MT88.4 R152, [R220+0x13000] ;  /* 0x01300000dc98783b */ /* 0x000e640000004200 */
[----:B------:R-:W-:Y:S05]  /*efb0*/  FADD.FTZ R198, R199, R198 ;  /* 0x000000c6c7c67221 */ /* 0x000fea0000010000 */
[C---:B------:R-:W-:Y:S01]  /*efc0*/  HMMA.16816.F32 R8, R20.reuse, R168, R8 ;  /* 0x000000a81408723c */ /* 0x040fe20000001808 */
[----:B------:R-:W2:Y:S07]  /*efd0*/  LDSM.16.MT88.4 R156, [R216+0x13000] ;  /* 0x01300000d89c783b */ /* 0x000eae0000004200 */
[C---:B------:R-:W-:Y:S01]  /*efe0*/  HMMA.16816.F32 R36, R20.reuse, R170, R36 ;  /* 0x000000aa1424723c */ /* 0x040fe20000001824 */
[----:B------:R-:W3:Y:S07]  /*eff0*/  LDSM.16.MT88.4 R168, [R7+0x3000] ;  /* 0x0030000007a8783b */ /* 0x000eee0000004200 */
[C---:B------:R-:W-:Y:S08]  /*f000*/  HMMA.16816.F32 R40, R20.reuse, R172, R40 ;  /* 0x000000ac1428723c */ /* 0x040ff00000001828 */
[C---:B------:R-:W-:Y:S01]  /*f010*/  HMMA.16816.F32 R44, R20.reuse, R174, R44 ;  /* 0x000000ae142c723c */ /* 0x040fe2000000182c */
[----:B------:R-:W3:Y:S07]  /*f020*/  LDSM.16.MT88.4 R172, [R222+0x3000] ;  /* 0x00300000deac783b */ /* 0x000eee0000004200 */
[C---:B----4-:R-:W-:Y:S08]  /*f030*/  HMMA.16816.F32 R48, R20.reuse, R24, R48 ;  /* 0x000000181430723c */ /* 0x050ff00000001830 */
[C---:B------:R-:W-:Y:S01]  /*f040*/  HMMA.16816.F32 R52, R20.reuse, R26, R52 ;  /* 0x0000001a1434723c */ /* 0x040fe20000001834 */
[----:B------:R-:W4:Y:S07]  /*f050*/  LDSM.16.MT88.4 R24, [R216+0x15000] ;  /* 0x01500000d818783b */ /* 0x000f2e0000004200 */
[C---:B-----5:R-:W-:Y:S08]  /*f060*/  HMMA.16816.F32 R56, R20.reuse, R160, R56 ;  /* 0x000000a01438723c */ /* 0x060ff00000001838 */
[C---:B------:R-:W-:Y:S01]  /*f070*/  HMMA.16816.F32 R60, R20.reuse, R162, R60 ;  /* 0x000000a2143c723c */ /* 0x040fe2000000183c */
[----:B------:R-:W5:Y:S07]  /*f080*/  LDSM.16.MT88.4 R160, [R220+0x17000] ;  /* 0x01700000dca0783b */ /* 0x000f6e0000004200 */
[C---:B-1----:R-:W-:Y:S08]  /*f090*/  HMMA.16816.F32 R64, R20.reuse, R152, R64 ;  /* 0x000000981440723c */ /* 0x042ff00000001840 */
[C---:B------:R-:W-:Y:S01]  /*f0a0*/  HMMA.16816.F32 R68, R20.reuse, R154, R68 ;  /* 0x0000009a1444723c */ /* 0x040fe20000001844 */
[----:B------:R-:W1:Y:S07]  /*f0b0*/  LDSM.16.MT88.4 R152, [R7+0x7000] ;  /* 0x007000000798783b */ /* 0x000e6e0000004200 */
[C---:B--2---:R-:W-:Y:S08]  /*f0c0*/  HMMA.16816.F32 R72, R20.reuse, R156, R72 ;  /* 0x0000009c1448723c */ /* 0x044ff00000001848 */
[C---:B------:R-:W-:Y:S01]  /*f0d0*/  HMMA.16816.F32 R76, R20.reuse, R158, R76 ;  /* 0x0000009e144c723c */ /* 0x040fe2000000184c */
[----:B------:R-:W-:Y:S07]  /*f0e0*/  LDSM.16.MT88.4 R156, [R220+0x11800] ;  /* 0x01180000dc9c783b */ /* 0x000fee0000004200 */
[C---:B---3--:R-:W-:Y:S08]  /*f0f0*/  HMMA.16816.F32 R80, R20.reuse, R168, R80 ;  /* 0x000000a81450723c */ /* 0x048ff00000001850 */
        /* <DEDUP_REMOVED lines=10> */
[----:B------:R-:W2:Y:S07]  /*f1a0*/  LDSM.16.MT88.4 R24, [R222+0x7000] ;  /* 0x00700000de18783b */ /* 0x000eae0000004200 */
[C---:B------:R-:W-:Y:S03]  /*f1b0*/  HMMA.16816.F32 R112, R20.reuse, R180, R112 ;  /* 0x000000b41470723c */ /* 0x040fe60000001870 */
[--C-:B------:R-:W-:Y:S01]  /*f1c0*/  FFMA.FTZ R180, R28, UR4, -R206.reuse ;  /* 0x000000041cb47c23 */ /* 0x100fe200080108ce */
[----:B------:R-:W-:Y:S04]  /*f1d0*/  FFMA.FTZ R181, R29, UR4, -R206 ;  /* 0x000000041db57c23 */ /* 0x000fe800080108ce */
[C---:B------:R-:W-:Y:S01]  /*f1e0*/  HMMA.16816.F32 R116, R20.reuse, R182, R116 ;  /* 0x000000b61474723c */ /* 0x040fe20000001874 */
[----:B------:R-:W-:Y:S02]  /*f1f0*/  MUFU.EX2 R180, R180 ;  /* 0x000000b400b47308 */ /* 0x000fe40000000800 */
[--C-:B------:R-:W-:Y:S01]  /*f200*/  FFMA.FTZ R183, R30, UR4, -R204.reuse ;  /* 0x000000041eb77c23 */ /* 0x100fe200080108cc */
[----:B------:R-:W-:Y:S07]  /*f210*/  FFMA.FTZ R182, R31, UR4, -R204 ;  /* 0x000000041fb67c23 */ /* 0x000fee00080108cc */
[----:B------:R-:W3:Y:S01]  /*f220*/  MUFU.EX2 R181, R181 ;  /* 0x000000b500b57308 */ /* 0x000ee20000000800 */
[----:B------:R-:W4:Y:S01]  /*f230*/  LDSM.16.MT88.4 R28, [R216+0x11800] ;  /* 0x01180000d81c783b */ /* 0x000f220000004200 */
[C---:B------:R-:W-:Y:S08]  /*f240*/  HMMA.16816.F32 R120, R20.reuse, R184, R120 ;  /* 0x000000b81478723c */ /* 0x040ff00000001878 */
[----:B------:R-:W-:Y:S01]  /*f250*/  MUFU.EX2 R183, R183 ;  /* 0x000000b700b77308 */ /* 0x000fe20000000800 */
[--C-:B------:R-:W-:Y:S01]  /*f260*/  FFMA.FTZ R184, R32, UR4, -R206.reuse ;  /* 0x0000000420b87c23 */ /* 0x100fe200080108ce */
[----:B------:R-:W-:Y:S08]  /*f270*/  FFMA.FTZ R206, R33, UR4, -R206 ;  /* 0x0000000421ce7c23 */ /* 0x000ff000080108ce */
[----:B------:R-:W2:Y:S01]  /*f280*/  MUFU.EX2 R182, R182 ;  /* 0x000000b600b67308 */ /* 0x000ea20000000800 */
[C---:B------:R-:W-:Y:S09]  /*f290*/  HMMA.16816.F32 R124, R20.reuse, R186, R124 ;  /* 0x000000ba147c723c */ /* 0x040ff2000000187c */
[----:B------:R-:W-:Y:S01]  /*f2a0*/  MUFU.EX2 R184, R184 ;  /* 0x000000b800b87308 */ /* 0x000fe20000000800 */
[--C-:B------:R-:W-:Y:S01]  /*f2b0*/  FFMA.FTZ R186, R34, UR4, -R204.reuse ;  /* 0x0000000422ba7c23 */ /* 0x100fe200080108cc */
[----:B------:R-:W-:Y:S08]  /*f2c0*/  FFMA.FTZ R204, R35, UR4, -R204 ;  /* 0x0000000423cc7c23 */ /* 0x000ff000080108cc */
[----:B------:R-:W4:Y:S01]  /*f2d0*/  MUFU.EX2 R185, R206 ;  /* 0x000000ce00b97308 */ /* 0x000f220000000800 */
[----:B------:R-:W4:Y:S01]  /*f2e0*/  LDSM.16.MT88.4 R32, [R7+0x1800] ;  /* 0x001800000720783b */ /* 0x000f220000004200 */
[C---:B-----5:R-:W-:Y:S08]  /*f2f0*/  HMMA.16816.F32 R128, R20.reuse, R160, R128 ;  /* 0x000000a01480723c */ /* 0x060ff00000001880 */
[----:B------:R-:W-:Y:S10]  /*f300*/  MUFU.EX2 R186, R186 ;  /* 0x000000ba00ba7308 */ /* 0x000ff40000000800 */
[----:B------:R-:W5:Y:S01]  /*f310*/  MUFU.EX2 R187, R204 ;  /* 0x000000cc00bb7308 */ /* 0x000f620000000800 */
[C---:B------:R-:W-:Y:S08]  /*f320*/  HMMA.16816.F32 R132, R20.reuse, R162, R132 ;  /* 0x000000a21484723c */ /* 0x040ff00000001884 */
[C---:B------:R-:W-:Y:S08]  /*f330*/  HMMA.16816.F32 R136, R20.reuse, R188, R136 ;  /* 0x000000bc1488723c */ /* 0x040ff00000001888 */
[C---:B------:R-:W-:Y:S08]  /*f340*/  HMMA.16816.F32 R140, R20.reuse, R190, R140 ;  /* 0x000000be148c723c */ /* 0x040ff0000000188c */
[C---:B-1----:R-:W-:Y:S03]  /*f350*/  HMMA.16816.F32 R144, R20.reuse, R152, R144 ;  /* 0x000000981490723c */ /* 0x042fe60000001890 */
[----:B---3--:R-:W-:Y:S02]  /*f360*/  F2FP.F16.F32.PACK_AB R152, R181, R180 ;  /* 0x000000b4b598723e */ /* 0x008fe400000000ff */
[C---:B--2---:R-:W-:Y:S01]  /*f370*/  F2FP.F16.F32.PACK_AB R153, R182.reuse, R183 ;  /* 0x000000b7b699723e */ /* 0x044fe200000000ff */
[----:B------:R-:W-:Y:S02]  /*f380*/  FADD.FTZ R183, R183, R198 ;  /* 0x000000c6b7b77221 */ /* 0x000fe40000010000 */
[C---:B------:R-:W-:Y:S03]  /*f390*/  HMMA.16816.F32 R148, R20.reuse, R154, R148 ;  /* 0x0000009a1494723c */ /* 0x040fe60000001894 */
[----:B----4-:R-:W-:Y:S01]  /*f3a0*/  F2FP.F16.F32.PACK_AB R154, R185, R184 ;  /* 0x000000b8b99a723e */ /* 0x010fe200000000ff */
[----:B------:R-:W-:Y:S01]  /*f3b0*/  FADD.FTZ R183, R182, R183 ;  /* 0x000000b7b6b77221 */ /* 0x000fe20000010000 */
[C---:B-----5:R-:W-:Y:S03]  /*f3c0*/  F2FP.F16.F32.PACK_AB R155, R187.reuse, R186 ;  /* 0x000000babb9b723e */ /* 0x060fe600000000ff */
[C---:B------:R-:W-:Y:S03]  /*f3d0*/  HMMA.16816.F32 R12, R20.reuse, R24, R12 ;  /* 0x00000018140c723c */ /* 0x040fe6000000180c */
[----:B------:R-:W-:Y:S04]  /*f3e0*/  FADD.FTZ R186, R186, R183 ;  /* 0x000000b7baba7221 */ /* 0x000fe80000010000 */
[----:B------:R-:W-:Y:S01]  /*f3f0*/  FADD.FTZ R241, R187, R186 ;  /* 0x000000babbf17221 */ /* 0x000fe20000010000 */
[----:B------:R-:W-:Y:S01]  /*f400*/  HMMA.16816.F32 R16, R20, R26, R16 ;  /* 0x0000001a1410723c */ /* 0x000fe20000001810 */
[----:B------:R-:W1:Y:S07]  /*f410*/  LDSM.16.MT88.4 R20, [R222+0x1800] ;  /* 0x00180000de14783b */ /* 0x000e6e0000004200 */
[C---:B------:R-:W-:Y:S01]  /*f420*/  HMMA.16816.F32 R160, R152.reuse, R156, R8 ;  /* 0x0000009c98a0723c */ /* 0x040fe20000001808 */
[----:B------:R-:W2:Y:S07]  /*f430*/  LDSM.16.MT88.4 R8, [R220+0x13800] ;  /* 0x01380000dc08783b */ /* 0x000eae0000004200 */
[C---:B------:R-:W-:Y:S01]  /*f440*/  HMMA.16816.F32 R36, R152.reuse, R158, R36 ;  /* 0x0000009e9824723c */ /* 0x040fe20000001824 */
[----:B------:R-:W3:Y:S07]  /*f450*/  LDSM.16.MT88.4 R24, [R216+0x13800] ;  /* 0x01380000d818783b */ /* 0x000eee0000004200 */
[C---:B------:R-:W-:Y:S01]  /*f460*/  HMMA.16816.F32 R40, R152.reuse, R28, R40 ;  /* 0x0000001c9828723c */ /* 0x040fe20000001828 */
[----:B------:R-:W4:Y:S07]  /*f470*/  LDSM.16.MT88.4 R156, [R7+0x3800] ;  /* 0x00380000079c783b */ /* 0x000f2e0000004200 */
        /* <DEDUP_REMOVED lines=8> */
[C---:B--2---:R-:W-:Y:S08]  /*f500*/  HMMA.16816.F32 R64, R152.reuse, R8, R64 ;  /* 0x000000089840723c */ /* 0x044ff00000001840 */
[C---:B------:R-:W-:Y:S01]  /*f510*/  HMMA.16816.F32 R68, R152.reuse, R10, R68 ;  /* 0x0000000a9844723c */ /* 0x040fe20000001844 */
[----:B------:R-:W2:Y:S07]  /*f520*/  LDSM.16.MT88.4 R8, [R216+0x17800] ;  /* 0x01780000d808783b */ /* 0x000eae0000004200 */
[C---:B---3--:R-:W-:Y:S08]  /*f530*/  HMMA.16816.F32 R72, R152.reuse, R24, R72 ;  /* 0x000000189848723c */ /* 0x048ff00000001848 */
[C---:B------:R-:W-:Y:S01]  /*f540*/  HMMA.16816.F32 R76, R152.reuse, R26, R76 ;  /* 0x0000001a984c723c */ /* 0x040fe2000000184c */
[----:B------:R3:W2:Y:S07]  /*f550*/  LDSM.16.MT88.4 R24, [R7+0x7800] ;  /* 0x007800000718783b */ /* 0x0006ae0000004200 */
[C---:B----4-:R-:W-:Y:S08]  /*f560*/  HMMA.16816.F32 R80, R152.reuse, R156, R80 ;  /* 0x0000009c9850723c */ /* 0x050ff00000001850 */
[C---:B------:R-:W-:Y:S08]  /*f570*/  HMMA.16816.F32 R84, R152.reuse, R158, R84 ;  /* 0x0000009e9854723c */ /* 0x040ff00000001854 */
[C---:B------:R-:W-:Y:S03]  /*f580*/  HMMA.16816.F32 R88, R152.reuse, R168, R88 ;  /* 0x000000a89858723c */ /* 0x040fe60000001858 */
[----:B---3--:R-:W-:Y:S04]  /*f590*/  FADD.FTZ R7, R211, R208 ;  /* 0x000000d0d3077221 */ /* 0x008fe80000010000 */
[----:B------:R-:W-:Y:S01]  /*f5a0*/  FADD.FTZ R7, R212, R7 ;  /* 0x00000007d4077221 */ /* 0x000fe20000010000 */
[C---:B------:R-:W-:Y:S03]  /*f5b0*/  HMMA.16816.F32 R92, R152.reuse, R170, R92 ;  /* 0x000000aa985c723c */ /* 0x040fe6000000185c */
[----:B------:R-:W-:Y:S04]  /*f5c0*/  FADD.FTZ R192, R192, R7 ;  /* 0x00000007c0c07221 */ /* 0x000fe80000010000 */
[----:B------:R-:W-:Y:S01]  /*f5d0*/  FADD.FTZ R195, R195, R192 ;  /* 0x000000c0c3c37221 */ /* 0x000fe20000010000 */
[C---:B-----5:R-:W-:Y:S03]  /*f5e0*/  HMMA.16816.F32 R96, R152.reuse, R28, R96 ;  /* 0x0000001c9860723c */ /* 0x060fe60000001860 */
[----:B------:R-:W-:Y:S04]  /*f5f0*/  FADD.FTZ R196, R196, R195 ;  /* 0x000000c3c4c47221 */ /* 0x000fe80000010000 */
[----:B------:R-:W-:Y:S01]  /*f600*/  FADD.FTZ R197, R197, R196 ;  /* 0x000000c4c5c57221 */ /* 0x000fe20000010000 */
[C---:B------:R-:W-:Y:S03]  /*f610*/  HMMA.16816.F32 R100, R152.reuse, R30, R100 ;  /* 0x0000001e9864723c */ /* 0x040fe60000001864 */
[----:B------:R-:W-:Y:S04]  /*f620*/  FADD.FTZ R180, R180, R197 ;  /* 0x000000c5b4b47221 */ /* 0x000fe80000010000 */
[----:B------:R-:W-:Y:S01]  /*f630*/  FADD.FTZ R181, R181, R180 ;  /* 0x000000b4b5b57221 */ /* 0x000fe20000010000 */
[C---:B------:R-:W-:Y:S03]  /*f640*/  HMMA.16816.F32 R104, R152.reuse, R172, R104 ;  /* 0x000000ac9868723c */ /* 0x040fe60000001868 */
[----:B------:R-:W-:Y:S04]  /*f650*/  FADD.FTZ R184, R184, R181 ;  /* 0x000000b5b8b87221 */ /* 0x000fe80000010000 */
[----:B------:R-:W-:Y:S01]  /*f660*/  FADD.FTZ R243, R185, R184 ;  /* 0x000000b8b9f37221 */ /* 0x000fe20000010000 */
[C---:B------:R-:W-:Y:S08]  /*f670*/  HMMA.16816.F32 R108, R152.reuse, R174, R108 ;  /* 0x000000ae986c723c */ /* 0x040ff0000000186c */
[C---:B------:R-:W-:Y:S08]  /*f680*/  HMMA.16816.F32 R112, R152.reuse, R176, R112 ;  /* 0x000000b09870723c */ /* 0x040ff00000001870 */
[C---:B------:R-:W-:Y:S08]  /*f690*/  HMMA.16816.F32 R116, R152.reuse, R178, R116 ;  /* 0x000000b29874723c */ /* 0x040ff00000001874 */
[C---:B------:R-:W-:Y:S08]  /*f6a0*/  HMMA.16816.F32 R120, R152.reuse, R32, R120 ;  /* 0x000000209878723c */ /* 0x040ff00000001878 */
[C---:B------:R-:W-:Y:S08]  /*f6b0*/  HMMA.16816.F32 R124, R152.reuse, R34, R124 ;  /* 0x00000022987c723c */ /* 0x040ff0000000187c */
[C---:B-1----:R-:W-:Y:S08]  /*f6c0*/  HMMA.16816.F32 R128, R152.reuse, R20, R128 ;  /* 0x000000149880723c */ /* 0x042ff00000001880 */
[C---:B------:R-:W-:Y:S01]  /*f6d0*/  HMMA.16816.F32 R132, R152.reuse, R22, R132 ;  /* 0x000000169884723c */ /* 0x040fe20000001884 */
[----:B------:R-:W1:Y:S07]  /*f6e0*/  LDSM.16.MT88.4 R20, [R222+0x7800] ;  /* 0x00780000de14783b */ /* 0x000e6e0000004200 */
[C---:B--2---:R-:W-:Y:S08]  /*f6f0*/  HMMA.16816.F32 R136, R152.reuse, R8, R136 ;  /* 0x000000089888723c */ /* 0x044ff00000001888 */
[C---:B------:R-:W-:Y:S08]  /*f700*/  HMMA.16816.F32 R140, R152.reuse, R10, R140 ;  /* 0x0000000a988c723c */ /* 0x040ff0000000188c */
[C---:B------:R-:W-:Y:S08]  /*f710*/  HMMA.16816.F32 R144, R152.reuse, R24, R144 ;  /* 0x000000189890723c */ /* 0x040ff00000001890 */
[C---:B------:R-:W-:Y:S08]  /*f720*/  HMMA.16816.F32 R148, R152.reuse, R26, R148 ;  /* 0x0000001a9894723c */ /* 0x040ff00000001894 */
[C---:B-1----:R-:W-:Y:S08]  /*f730*/  HMMA.16816.F32 R156, R152.reuse, R20, R12 ;  /* 0x00000014989c723c */ /* 0x042ff0000000180c */
[----:B------:R-:W-:Y:S01]  /*f740*/  HMMA.16816.F32 R152, R152, R22, R16 ;  /* 0x000000169898723c */ /* 0x000fe20000001810 */
[----:B------:R-:W-:Y:S08]  /*f750*/  @!UPT UIADD3 URZ, UPT, UPT, URZ, URZ, URZ ;  /* 0x000000fffffff290 */ /* 0x000ff0000fffe0ff */
[----:B------:R-:W-:Y:S11]  /*f760*/  @P1 BRA `(.L_x_543) ;  /* 0xffffffbc00581947 */ /* 0x000ff6000383ffff */
.L_x_539:
[----:B------:R-:W1:Y:S01]  /*f770*/  SHFL.BFLY PT, R0, R241, 0x2, 0x1f ;  /* 0x0c401f00f1007f89 */ /* 0x000e6200000e0000 */
[C---:B------:R-:W-:Y:S01]  /*f780*/  LOP3.LUT P3, RZ, R219.reuse, 0x10, RZ, 0xc0, !PT ;  /* 0x00000010dbff7812 */ /* 0x040fe2000786c0ff */
[----:B------:R-:W2:Y:S01]  /*f790*/  S2UR UR6, SR_CTAID.X ;  /* 0x00000000000679c3 */ /* 0x000ea20000002500 */
[C---:B------:R-:W-:Y:S01]  /*f7a0*/  LOP3.LUT P4, RZ, R219.reuse, 0x8, RZ, 0xc0, !PT ;  /* 0x00000008dbff7812 */ /* 0x040fe2000788c0ff */
[----:B------:R-:W3:Y:S01]  /*f7b0*/  SHFL.BFLY PT, R8, R243, 0x2, 0x1f ;  /* 0x0c401f00f3087f89 */ /* 0x000ee200000e0000 */
[----:B------:R-:W-:Y:S01]  /*f7c0*/  LOP3.LUT P5, RZ, R219, 0x3, RZ, 0xc0, !PT ;  /* 0x00000003dbff7812 */ /* 0x000fe200078ac0ff */
[----:B------:R-:W-:Y:S01]  /*f7d0*/  BSSY.RECONVERGENT B0, `(.L_x_544) ;  /* 0x0000150000007945 */ /* 0x000fe20003800200 */
[----:B------:R-:W-:Y:S01]  /*f7e0*/  LOP3.LUT R18, R221, 0x30, RZ, 0xc0, !PT ;  /* 0x00000030dd127812 */ /* 0x000fe200078ec0ff */
[----:B------:R-:W4:Y:S01]  /*f7f0*/  S2R R29, SR_CTAID.Z ;  /* 0x00000000001d7919 */ /* 0x000f220000002700 */
[----:B-1----:R-:W-:Y:S01]  /*f800*/  FADD.FTZ R9, R0, R241 ;  /* 0x000000f100097221 */ /* 0x002fe20000010000 */
[----:B------:R-:W-:Y:S01]  /*f810*/  SHF.L.U32 R0, R219, 0x1, RZ ;  /* 0x00000001db007819 */ /* 0x000fe200000006ff */
[----:B--2---:R-:W-:Y:S01]  /*f820*/  USHF.L.U32 UR6, UR6, 0x6, URZ ;  /* 0x0000000606067899 */ /* 0x004fe200080006ff */
[----:B---3--:R-:W-:-:S02]  /*f830*/  FADD.FTZ R8, R8, R243 ;  /* 0x000000f308087221 */ /* 0x008fc40000010000 */
[----:B------:R-:W1:Y:S01]  /*f840*/  SHFL.BFLY PT, R2, R9, 0x1, 0x1f ;  /* 0x0c201f0009027f89 */ /* 0x000e6200000e0000 */
[----:B------:R-:W-:-:S03]  /*f850*/  LOP3.LUT R217, R217, 0x6, R0, 0xf8, !PT ;  /* 0x00000006d9d97812 */ /* 0x000fc600078ef800 */
[----:B------:R-:W2:Y:S01]  /*f860*/  SHFL.BFLY PT, R5, R8, 0x1, 0x1f ;  /* 0x0c201f0008057f89 */ /* 0x000ea200000e0000 */
[----:B-1----:R-:W-:Y:S01]  /*f870*/  FADD.FTZ R2, R9, R2 ;  /* 0x0000000209027221 */ /* 0x002fe20000010000 */
[----:B--2---:R-:W-:-:S03]  /*f880*/  FADD.FTZ R4, R8, R5 ;  /* 0x0000000508047221 */ /* 0x004fc60000010000 */
[----:B------:R-:W1:Y:S01]  /*f890*/  MUFU.RCP R6, R2 ;  /* 0x0000000200067308 */ /* 0x000e620000001000 */
[----:B------:R-:W-:Y:S02]  /*f8a0*/  SHF.L.U32 R5, R219, 0x4, RZ ;  /* 0x00000004db057819 */ /* 0x000fe400000006ff */
[----:B------:R-:W-:Y:S02]  /*f8b0*/  FSETP.NE.FTZ.AND P1, PT, R2, RZ, PT ;  /* 0x000000ff0200720b */ /* 0x000fe40003f35000 */
[----:B------:R-:W-:Y:S02]  /*f8c0*/  LOP3.LUT R5, R5, 0x1c0, RZ, 0xc0, !PT ;  /* 0x000001c005057812 */ /* 0x000fe400078ec0ff */
[----:B------:R-:W-:Y:S01]  /*f8d0*/  FSETP.NE.FTZ.AND P2, PT, R4, RZ, PT ;  /* 0x000000ff0400720b */ /* 0x000fe20003f55000 */
[----:B------:R-:W2:Y:S01]  /*f8e0*/  MUFU.RCP R7, R4 ;  /* 0x0000000400077308 */ /* 0x000ea20000001000 */
[----:B------:R-:W-:Y:S02]  /*f8f0*/  LOP3.LUT R0, R5, 0x38, R0, 0xf8, !PT ;  /* 0x0000003805007812 */ /* 0x000fe400078ef800 */
[----:B------:R-:W-:-:S02]  /*f900*/  MOV R5, 0x20 ;  /* 0x0000002000057802 */ /* 0x000fc40000000f00 */
[----:B------:R-:W-:-:S03]  /*f910*/  LOP3.LUT R0, R217, R0, RZ, 0xfc, !PT ;  /* 0x00000000d9007212 */ /* 0x000fc600078efcff */
[----:B------:R-:W3:Y:S01]  /*f920*/  @P1 LDC R16, c[0x0][0x458] ;  /* 0x00011600ff101b82 */ /* 0x000ee20000000800 */
[----:B------:R-:W-:Y:S01]  /*f930*/  LEA R9, R0, UR5, 0x1 ;  /* 0x0000000500097c11 */ /* 0x000fe2000f8e08ff */
[----:B------:R-:W5:Y:S01]  /*f940*/  @P1 MUFU.LG2 R2, R2 ;  /* 0x0000000200021308 */ /* 0x000f620000000c00 */
[----:B-1----:R-:W-:Y:S02]  /*f950*/  FSEL R6, R6, 1, P1 ;  /* 0x3f80000006067808 */ /* 0x002fe40000800000 */
[----:B------:R-:W-:Y:S02]  /*f960*/  SEL R0, R5, 0xffffffe0, !P4 ;  /* 0xffffffe005007807 */ /* 0x000fe40006000000 */
[----:B------:R-:W-:Y:S01]  /*f970*/  IADD3 R13, PT, PT, R9, 0x40, RZ ;  /* 0x00000040090d7810 */ /* 0x000fe20007ffe0ff */
[C---:B------:R-:W-:Y:S01]  /*f980*/  FMUL.FTZ R162, R6.reuse, R162 ;  /* 0x000000a206a27220 */ /* 0x040fe20000410000 */
[C---:B------:R-:W-:Y:S01]  /*f990*/  FMUL.FTZ R163, R6.reuse, R163 ;  /* 0x000000a306a37220 */ /* 0x040fe20000410000 */
[----:B--2---:R-:W-:Y:S01]  /*f9a0*/  FSEL R7, R7, 1, P2 ;  /* 0x3f80000007077808 */ /* 0x004fe20001000000 */
[C---:B------:R-:W-:Y:S01]  /*f9b0*/  FMUL.FTZ R38, R6.reuse, R38 ;  /* 0x0000002606267220 */ /* 0x040fe20000410000 */
        /* <DEDUP_REMOVED lines=60> */
[----:B------:R-:W-:Y:S01]  /*fd80*/  FMUL.FTZ R155, R6, R155 ;  /* 0x0000009b069b7220 */ /* 0x000fe20000410000 */
[----:B------:R-:W-:Y:S01]  /*fd90*/  MOV R6, 0x10 ;  /* 0x0000001000067802 */ /* 0x000fe20000000f00 */
[C---:B------:R-:W-:Y:S01]  /*fda0*/  FMUL.FTZ R160, R7.reuse, R160 ;  /* 0x000000a007a07220 */ /* 0x040fe20000410000 */
[C---:B------:R-:W-:Y:S01]  /*fdb0*/  FMUL.FTZ R161, R7.reuse, R161 ;  /* 0x000000a107a17220 */ /* 0x040fe20000410000 */
[C---:B------:R-:W-:Y:S01]  /*fdc0*/  FMUL.FTZ R36, R7.reuse, R36 ;  /* 0x0000002407247220 */ /* 0x040fe20000410000 */
[C---:B------:R-:W-:Y:S01]  /*fdd0*/  FMUL.FTZ R37, R7.reuse, R37 ;  /* 0x0000002507257220 */ /* 0x040fe20000410000 */
[C---:B------:R-:W-:Y:S01]  /*fde0*/  FMUL.FTZ R40, R7.reuse, R40 ;  /* 0x0000002807287220 */ /* 0x040fe20000410000 */
[C---:B------:R-:W-:Y:S01]  /*fdf0*/  FMUL.FTZ R41, R7.reuse, R41 ;  /* 0x0000002907297220 */ /* 0x040fe20000410000 */
[----:B------:R-:W-:Y:S01]  /*fe00*/  SEL R6, R6, 0xfffffff0, !P0 ;  /* 0xfffffff006067807 */ /* 0x000fe20004000000 */
[C---:B------:R-:W-:Y:S01]  /*fe10*/  FMUL.FTZ R44, R7.reuse, R44 ;  /* 0x0000002c072c7220 */ /* 0x040fe20000410000 */
[C---:B------:R-:W-:Y:S01]  /*fe20*/  FMUL.FTZ R45, R7.reuse, R45 ;  /* 0x0000002d072d7220 */ /* 0x040fe20000410000 */
[C---:B------:R-:W-:Y:S01]  /*fe30*/  FMUL.FTZ R48, R7.reuse, R48 ;  /* 0x0000003007307220 */ /* 0x040fe20000410000 */
[----:B------:R-:W-:Y:S01]  /*fe40*/  FMUL.FTZ R49, R7, R49 ;  /* 0x0000003107317220 */ /* 0x000fe20000410000 */
[----:B------:R-:W-:Y:S01]  /*fe50*/  IADD3 R11, PT, PT, R9, R0, RZ ;  /* 0x00000000090b7210 */ /* 0x000fe20007ffe0ff */
[----:B------:R-:W-:Y:S01]  /*fe60*/  FMUL.FTZ R52, R7, R52 ;  /* 0x0000003407347220 */ /* 0x000fe20000410000 */
[----:B------:R-:W-:Y:S01]  /*fe70*/  @P3 IADD3 R13, PT, PT, R9, -0x40, RZ ;  /* 0xffffffc0090d3810 */ /* 0x000fe20007ffe0ff */
[----:B------:R-:W-:Y:S01]  /*fe80*/  FMUL.FTZ R53, R7, R53 ;  /* 0x0000003507357220 */ /* 0x000fe20000410000 */
[----:B------:R-:W-:Y:S01]  /*fe90*/  F2FP.F16.F32.PACK_AB R160, R161, R160 ;  /* 0x000000a0a1a0723e */ /* 0x000fe200000000ff */
[----:B------:R-:W-:Y:S01]  /*fea0*/  FMUL.FTZ R56, R7, R56 ;  /* 0x0000003807387220 */ /* 0x000fe20000410000 */
[----:B------:R-:W-:Y:S01]  /*feb0*/  F2FP.F16.F32.PACK_AB R162, R163, R162 ;  /* 0x000000a2a3a2723e */ /* 0x000fe200000000ff */
[----:B------:R-:W-:Y:S01]  /*fec0*/  FMUL.FTZ R57, R7, R57 ;  /* 0x0000003907397220 */ /* 0x000fe20000410000 */
[----:B------:R-:W-:Y:S01]  /*fed0*/  F2FP.F16.F32.PACK_AB R36, R37, R36 ;  /* 0x000000242524723e */ /* 0x000fe200000000ff */
[----:B------:R-:W-:Y:S01]  /*fee0*/  FMUL.FTZ R60, R7, R60 ;  /* 0x0000003c073c7220 */ /* 0x000fe20000410000 */
[----:B------:R-:W-:Y:S01]  /*fef0*/  F2FP.F16.F32.PACK_AB R38, R39, R38 ;  /* 0x000000262726723e */ /* 0x000fe200000000ff */
[----:B------:R-:W-:Y:S01]  /*ff00*/  FMUL.FTZ R61, R7, R61 ;  /* 0x0000003d073d7220 */ /* 0x000fe20000410000 */
[----:B------:R-:W-:Y:S01]  /*ff10*/  IADD3 R5, PT, PT, R9, R6, RZ ;  /* 0x0000000609057210 */ /* 0x000fe20007ffe0ff */
        /* <DEDUP_REMOVED lines=8> */
[C---:B------:R-:W-:Y:S01]  /*ffa0*/  FMUL.FTZ R72, R7.reuse, R72 ;  /* 0x0000004807487220 */ /* 0x040fe20000410000 */
[----:B------:R-:W-:Y:S01]  /*ffb0*/  IADD3 R15, PT, PT, R6, R11, RZ ;  /* 0x0000000b060f7210 */ /* 0x000fe20007ffe0ff */
[----:B------:R-:W-:Y:S01]  /*ffc0*/  FMUL.FTZ R73, R7, R73 ;  /* 0x0000004907497220 */ /* 0x000fe20000410000 */
[----:B------:R-:W-:Y:S01]  /*ffd0*/  IADD3 R17, PT, PT, R0, R13, RZ ;  /* 0x0000000d00117210 */ /* 0x000fe20007ffe0ff */
[----:B------:R-:W-:Y:S01]  /*ffe0*/  STS [R9], R160 ;  /* 0x000000a009007388 */ /* 0x000fe20000000800 */
[----:B------:R-:W-:Y:S01]  /*fff0*/  F2FP.F16.F32.PACK_AB R48, R49, R48 ;  /* 0x000000303130723e */ /* 0x000fe200000000ff */
[----:B------:R-:W-:Y:S01]  /*10000*/  FMUL.FTZ R76, R7, R76 ;  /* 0x0000004c074c7220 */ /* 0x000fe20000410000 */
[----:B------:R-:W-:Y:S01]  /*10010*/  F2FP.F16.F32.PACK_AB R50, R51, R50 ;  /* 0x000000323332723e */ /* 0x000fe200000000ff */
[----:B------:R-:W-:Y:S01]  /*10020*/  STS [R9+0x400], R162 ;  /* 0x000400a209007388 */ /* 0x000fe20000000800 */
[----:B------:R-:W-:Y:S01]  /*10030*/  F2FP.F16.F32.PACK_AB R52, R53, R52 ;  /* 0x000000343534723e */ /* 0x000fe200000000ff */
[----:B------:R-:W-:Y:S01]  /*10040*/  FMUL.FTZ R77, R7, R77 ;  /* 0x0000004d074d7220 */ /* 0x000fe20000410000 */
[----:B------:R-:W-:Y:S01]  /*10050*/  F2FP.F16.F32.PACK_AB R54, R55, R54 ;  /* 0x000000363736723e */ /* 0x000fe200000000ff */
[----:B------:R-:W-:Y:S01]  /*10060*/  STS [R5], R36 ;  /* 0x0000002405007388 */ /* 0x000fe20000000800 */
[C---:B------:R-:W-:Y:S01]  /*10070*/  IADD3 R19, PT, PT, R6.reuse, R13, RZ ;  /* 0x0000000d06137210 */ /* 0x040fe20007ffe0ff */
[----:B------:R-:W-:Y:S01]  /*10080*/  FMUL.FTZ R80, R7, R80 ;  /* 0x0000005007507220 */ /* 0x000fe20000410000 */
[----:B------:R-:W-:Y:S01]  /*10090*/  F2FP.F16.F32.PACK_AB R56, R57, R56 ;  /* 0x000000383938723e */ /* 0x000fe200000000ff */
[----:B------:R-:W-:Y:S01]  /*100a0*/  STS [R5+0x400], R38 ;  /* 0x0004002605007388 */ /* 0x000fe20000000800 */
[----:B------:R-:W-:Y:S01]  /*100b0*/  F2FP.F16.F32.PACK_AB R58, R59, R58 ;  /* 0x0000003a3b3a723e */ /* 0x000fe200000000ff */
[----:B------:R-:W-:Y:S01]  /*100c0*/  FMUL.FTZ R81, R7, R81 ;  /* 0x0000005107517220 */ /* 0x000fe20000410000 */
[----:B------:R-:W-:Y:S01]  /*100d0*/  F2FP.F16.F32.PACK_AB R60, R61, R60 ;  /* 0x0000003c3d3c723e */ /* 0x000fe200000000ff */
[----:B------:R-:W-:Y:S01]  /*100e0*/  STS [R11], R40 ;  /* 0x000000280b007388 */ /* 0x000fe20000000800 */
[----:B------:R-:W-:Y:S01]  /*100f0*/  F2FP.F16.F32.PACK_AB R62, R63, R62 ;  /* 0x0000003e3f3e723e */ /* 0x000fe200000000ff */
[C---:B------:R-:W-:Y:S01]  /*10100*/  FMUL.FTZ R84, R7.reuse, R84 ;  /* 0x0000005407547220 */ /* 0x040fe20000410000 */
[----:B------:R-:W-:Y:S01]  /*10110*/  IADD3 R21, PT, PT, R6, R17, RZ ;  /* 0x0000001106157210 */ /* 0x000fe20007ffe0ff */
[----:B------:R-:W-:Y:S01]  /*10120*/  STS [R11+0x400], R42 ;  /* 0x0004002a0b007388 */ /* 0x000fe20000000800 */
[----:B------:R-:W-:Y:S01]  /*10130*/  FMUL.FTZ R85, R7, R85 ;  /* 0x0000005507557220 */ /* 0x000fe20000410000 */
[----:B------:R-:W-:Y:S01]  /*10140*/  F2FP.F16.F32.PACK_AB R64, R65, R64 ;  /* 0x000000404140723e */ /* 0x000fe200000000ff */
[----:B------:R-:W-:Y:S01]  /*10150*/  FMUL.FTZ R88, R7, R88 ;  /* 0x0000005807587220 */ /* 0x000fe20000410000 */
[----:B------:R-:W-:Y:S01]  /*10160*/  F2FP.F16.F32.PACK_AB R66, R67, R66 ;  /* 0x000000424342723e */ /* 0x000fe200000000ff */
[----:B------:R-:W-:Y:S01]  /*10170*/  STS [R15], R44 ;  /* 0x0000002c0f007388 */ /* 0x000fe20000000800 */
[----:B------:R-:W-:Y:S01]  /*10180*/  FMUL.FTZ R89, R7, R89 ;  /* 0x0000005907597220 */ /* 0x000fe20000410000 */
[----:B------:R-:W-:Y:S01]  /*10190*/  F2FP.F16.F32.PACK_AB R68, R69, R68 ;  /* 0x000000444544723e */ /* 0x000fe200000000ff */
[----:B------:R-:W-:Y:S01]  /*101a0*/  FMUL.FTZ R92, R7, R92 ;  /* 0x0000005c075c7220 */ /* 0x000fe20000410000 */
[----:B------:R-:W-:Y:S01]  /*101b0*/  STS [R15+0x400], R46 ;  /* 0x0004002e0f007388 */ /* 0x000fe20000000800 */
[----:B------:R-:W-:Y:S01]  /*101c0*/  F2FP.F16.F32.PACK_AB R70, R71, R70 ;  /* 0x000000464746723e */ /* 0x000fe200000000ff */
[----:B------:R-:W-:Y:S01]  /*101d0*/  FMUL.FTZ R93, R7, R93 ;  /* 0x0000005d075d7220 */ /* 0x000fe20000410000 */
[----:B------:R-:W-:Y:S01]  /*101e0*/  F2FP.F16.F32.PACK_AB R72, R73, R72 ;  /* 0x000000484948723e */ /* 0x000fe200000000ff */
[----:B------:R-:W-:Y:S01]  /*101f0*/  STS [R13], R48 ;  /* 0x000000300d007388 */ /* 0x000fe20000000800 */
[----:B------:R-:W-:Y:S01]  /*10200*/  F2FP.F16.F32.PACK_AB R74, R75, R74 ;  /* 0x0000004a4b4a723e */ /* 0x000fe200000000ff */
[C---:B------:R-:W-:Y:S01]  /*10210*/  FMUL.FTZ R96, R7.reuse, R96 ;  /* 0x0000006007607220 */ /* 0x040fe20000410000 */
[----:B------:R-:W-:Y:S01]  /*10220*/  FMUL.FTZ R97, R7, R97 ;  /* 0x0000006107617220 */ /* 0x000fe20000410000 */
[----:B------:R-:W-:Y:S01]  /*10230*/  STS [R13+0x400], R50 ;  /* 0x000400320d007388 */ /* 0x000fe20000000800 */
        /* <DEDUP_REMOVED lines=27> */
[----:B------:R-:W-:Y:S01]  /*103f0*/  STS [R9+0x2000], R64 ;  /* 0x0020004009007388 */ /* 0x000fe20000000800 */
[----:B------:R-:W-:Y:S01]  /*10400*/  F2FP.F16.F32.PACK_AB R98, R99, R98 ;  /* 0x000000626362723e */ /* 0x000fe200000000ff */
[C---:B------:R-:W-:Y:S01]  /*10410*/  FMUL.FTZ R120, R7.reuse, R120 ;  /* 0x0000007807787220 */ /* 0x040fe20000410000 */
[----:B------:R-:W-:Y:S01]  /*10420*/  FMUL.FTZ R121, R7, R121 ;  /* 0x0000007907797220 */ /* 0x000fe20000410000 */
[----:B------:R-:W-:Y:S01]  /*10430*/  STS [R9+0x2400], R66 ;  /* 0x0024004209007388 */ /* 0x000fe20000000800 */
[----:B------:R-:W-:Y:S01]  /*10440*/  F2FP.F16.F32.PACK_AB R100, R101, R100 ;  /* 0x000000646564723e */ /* 0x000fe200000000ff */
[----:B------:R-:W-:Y:S01]  /*10450*/  FMUL.FTZ R124, R7, R124 ;  /* 0x0000007c077c7220 */ /* 0x000fe20000410000 */
[----:B------:R-:W-:Y:S01]  /*10460*/  F2FP.F16.F32.PACK_AB R102, R103, R102 ;  /* 0x000000666766723e */ /* 0x000fe200000000ff */
[----:B------:R-:W-:Y:S01]  /*10470*/  STS [R5+0x2000], R68 ;  /* 0x0020004405007388 */ /* 0x000fe20000000800 */
        /* <DEDUP_REMOVED lines=44> */
[----:B------:R-:W-:Y:S01]  /*10740*/  F2FP.F16.F32.PACK_AB R136, R137, R136 ;  /* 0x000000888988723e */ /* 0x000fe200000000ff */
[----:B------:R-:W1:Y:S01]  /*10750*/  LDC.U8 R0, c[0x0][0x548] ;  /* 0x00015200ff007b82 */ /* 0x000e620000000000 */
[----:B------:R-:W-:Y:S01]  /*10760*/  F2FP.F16.F32.PACK_AB R138, R139, R138 ;  /* 0x0000008a8b8a723e */ /* 0x000fe200000000ff */
[----:B------:R-:W-:Y:S01]  /*10770*/  STS [R21+0x2000], R92 ;  /* 0x0020005c15007388 */ /* 0x000fe20000000800 */
[----:B------:R-:W-:Y:S01]  /*10780*/  F2FP.F16.F32.PACK_AB R140, R141, R140 ;  /* 0x0000008c8d8c723e */ /* 0x000fe200000000ff */
[----:B------:R2:W4:Y:S01]  /*10790*/  @P2 MUFU.LG2 R10, R4 ;  /* 0x00000004000a2308 */ /* 0x0005220000000c00 */
[----:B------:R-:W-:Y:S01]  /*107a0*/  F2FP.F16.F32.PACK_AB R142, R143, R142 ;  /* 0x0000008e8f8e723e */ /* 0x000fe200000000ff */
[----:B------:R-:W-:Y:S01]  /*107b0*/  STS [R21+0x2400], R94 ;  /* 0x0024005e15007388 */ /* 0x000fe20000000800 */
[----:B------:R-:W-:Y:S01]  /*107c0*/  F2FP.F16.F32.PACK_AB R144, R145, R144 ;  /* 0x000000909190723e */ /* 0x000fe200000000ff */
[----:B-----5:R-:W-:Y:S01]  /*107d0*/  @P1 FMUL.FTZ R2, R2, 0.69314718246459960938 ;  /* 0x3f31721802021820 */ /* 0x020fe20000410000 */
[----:B------:R-:W-:Y:S01]  /*107e0*/  F2FP.F16.F32.PACK_AB R146, R147, R146 ;  /* 0x000000929392723e */ /* 0x000fe200000000ff */
[----:B------:R-:W-:Y:S01]  /*107f0*/  STS [R9+0x4000], R96 ;  /* 0x0040006009007388 */ /* 0x000fe20000000800 */
[----:B------:R-:W-:-:S02]  /*10800*/  F2FP.F16.F32.PACK_AB R148, R149, R148 ;  /* 0x000000949594723e */ /* 0x000fc400000000ff */
[----:B------:R-:W-:Y:S01]  /*10810*/  F2FP.F16.F32.PACK_AB R150, R151, R150 ;  /* 0x000000969796723e */ /* 0x000fe200000000ff */
[----:B------:R-:W-:Y:S01]  /*10820*/  STS [R9+0x4400], R98 ;  /* 0x0044006209007388 */ /* 0x000fe20000000800 */
[----:B------:R-:W-:Y:S02]  /*10830*/  F2FP.F16.F32.PACK_AB R156, R157, R156 ;  /* 0x0000009c9d9c723e */ /* 0x000fe400000000ff */
[----:B------:R-:W-:Y:S01]  /*10840*/  F2FP.F16.F32.PACK_AB R158, R159, R158 ;  /* 0x0000009e9f9e723e */ /* 0x000fe200000000ff */
[----:B------:R-:W-:Y:S01]  /*10850*/  STS [R5+0x4000], R100 ;  /* 0x0040006405007388 */ /* 0x000fe20000000800 */
[----:B------:R-:W-:Y:S02]  /*10860*/  F2FP.F16.F32.PACK_AB R7, R7, R152 ;  /* 0x000000980707723e */ /* 0x000fe400000000ff */
[----:B------:R-:W-:Y:S01]  /*10870*/  F2FP.F16.F32.PACK_AB R154, R155, R154 ;  /* 0x0000009a9b9a723e */ /* 0x000fe200000000ff */
[----:B------:R-:W-:Y:S01]  /*10880*/  STS [R5+0x4400], R102 ;  /* 0x0044006605007388 */ /* 0x000fe20000000800 */
[----:B------:R-:W-:-:S02]  /*10890*/  ISETP.NE.AND P3, PT, R232, -0x1, PT ;  /* 0xffffffffe800780c */ /* 0x000fc40003f65270 */
[----:B-1----:R-:W-:Y:S01]  /*108a0*/  ISETP.NE.AND P4, PT, R0, RZ, PT ;  /* 0x000000ff0000720c */ /* 0x002fe20003f85270 */
[----:B------:R-:W-:Y:S03]  /*108b0*/  STS [R11+0x4000], R104 ;  /* 0x004000680b007388 */ /* 0x000fe60000000800 */
[C---:B------:R-:W-:Y:S01]  /*108c0*/  ISETP.NE.OR P0, PT, R232.reuse, -0x1, !P4 ;  /* 0xffffffffe800780c */ /* 0x040fe20006705670 */
[----:B------:R-:W-:Y:S04]  /*108d0*/  STS [R11+0x4400], R106 ;  /* 0x0044006a0b007388 */ /* 0x000fe80000000800 */
[----:B------:R-:W-:Y:S02]  /*108e0*/  STS [R15+0x4000], R108 ;  /* 0x0040006c0f007388 */ /* 0x000fe40000000800 */
[----:B------:R-:W1:Y:S02]  /*108f0*/  @!P3 LDC.64 R22, c[0x0][0x400] ;  /* 0x00010000ff16bb82 */ /* 0x000e640000000a00 */
[----:B------:R-:W-:Y:S04]  /*10900*/  STS [R15+0x4400], R110 ;  /* 0x0044006e0f007388 */ /* 0x000fe80000000800 */
[----:B------:R-:W-:Y:S02]  /*10910*/  STS [R13+0x4000], R112 ;  /* 0x004000700d007388 */ /* 0x000fe40000000800 */
[----:B------:R-:W5:Y:S02]  /*10920*/  @!P4 LDC R0, c[0x0][0x3e0] ;  /* 0x0000f800ff00cb82 */ /* 0x000f640000000800 */
[----:B------:R-:W-:Y:S04]  /*10930*/  STS [R13+0x4400], R114 ;  /* 0x004400720d007388 */ /* 0x000fe80000000800 */
[----:B------:R-:W-:Y:S04]  /*10940*/  STS [R19+0x4000], R116 ;  /* 0x0040007413007388 */ /* 0x000fe80000000800 */
[----:B------:R-:W-:Y:S04]  /*10950*/  STS [R19+0x4400], R118 ;  /* 0x0044007613007388 */ /* 0x000fe80000000800 */
[----:B------:R-:W-:Y:S04]  /*10960*/  STS [R17+0x4000], R120 ;  /* 0x0040007811007388 */ /* 0x000fe80000000800 */
[----:B------:R-:W-:Y:S04]  /*10970*/  STS [R17+0x4400], R122 ;  /* 0x0044007a11007388 */ /* 0x000fe80000000800 */
[----:B------:R-:W-:Y:S04]  /*10980*/  STS [R21+0x4000], R124 ;  /* 0x0040007c15007388 */ /* 0x000fe80000000800 */
[----:B------:R-:W-:Y:S04]  /*10990*/  STS [R21+0x4400], R126 ;  /* 0x0044007e15007388 */ /* 0x000fe80000000800 */
[----:B------:R-:W-:Y:S04]  /*109a0*/  STS [R9+0x6000], R128 ;  /* 0x0060008009007388 */ /* 0x000fe80000000800 */
[----:B------:R3:W-:Y:S04]  /*109b0*/  STS [R9+0x6400], R130 ;  /* 0x0064008209007388 */ /* 0x0007e80000000800 */
[----:B------:R-:W-:Y:S04]  /*109c0*/  STS [R5+0x6000], R132 ;  /* 0x0060008405007388 */ /* 0x000fe80000000800 */
[----:B------:R2:W-:Y:S04]  /*109d0*/  STS [R5+0x6400], R134 ;  /* 0x0064008605007388 */ /* 0x0005e80000000800 */
[----:B------:R-:W-:Y:S04]  /*109e0*/  STS [R11+0x6000], R136 ;  /* 0x006000880b007388 */ /* 0x000fe80000000800 */
[----:B------:R4:W-:Y:S04]  /*109f0*/  STS [R11+0x6400], R138 ;  /* 0x0064008a0b007388 */ /* 0x0009e80000000800 */
[----:B------:R-:W-:Y:S04]  /*10a00*/  STS [R15+0x6000], R140 ;  /* 0x0060008c0f007388 */ /* 0x000fe80000000800 */
[----:B------:R-:W-:Y:S01]  /*10a10*/  STS [R15+0x6400], R142 ;  /* 0x0064008e0f007388 */ /* 0x000fe20000000800 */
[----:B---3--:R-:W3:Y:S03]  /*10a20*/  @P3 LDC.64 R8, c[0x0][0x408] ;  /* 0x00010200ff083b82 */ /* 0x008ee60000000a00 */
[----:B------:R-:W-:Y:S04]  /*10a30*/  STS [R13+0x6000], R144 ;  /* 0x006000900d007388 */ /* 0x000fe80000000800 */
[----:B------:R-:W-:Y:S01]  /*10a40*/  STS [R13+0x6400], R146 ;  /* 0x006400920d007388 */ /* 0x000fe20000000800 */
[----:B--2---:R-:W2:Y:S03]  /*10a50*/  LDC.64 R4, c[0x0][0x408] ;  /* 0x00010200ff047b82 */ /* 0x004ea60000000a00 */
[----:B------:R-:W-:Y:S04]  /*10a60*/  STS [R19+0x6000], R148 ;  /* 0x0060009413007388 */ /* 0x000fe80000000800 */
[----:B------:R1:W-:Y:S01]  /*10a70*/  STS [R19+0x6400], R150 ;  /* 0x0064009613007388 */ /* 0x0003e20000000800 */
[----:B----4-:R-:W4:Y:S03]  /*10a80*/  LDC R11, c[0x0][0x434] ;  /* 0x00010d00ff0b7b82 */ /* 0x010f260000000800 */
[----:B------:R-:W-:Y:S04]  /*10a90*/  STS [R17+0x6000], R156 ;  /* 0x0060009c11007388 */ /* 0x000fe80000000800 */
[----:B------:R5:W-:Y:S04]  /*10aa0*/  STS [R17+0x6400], R158 ;  /* 0x0064009e11007388 */ /* 0x000be80000000800 */
[----:B------:R3:W-:Y:S04]  /*10ab0*/  STS [R21+0x6000], R7 ;  /* 0x0060000715007388 */ /* 0x0007e80000000800 */
[----:B------:R2:W-:Y:S01]  /*10ac0*/  STS [R21+0x6400], R154 ;  /* 0x0064009a15007388 */ /* 0x0005e20000000800 */
[----:B------:R-:W-:Y:S08]  /*10ad0*/  BAR.SYNC.DEFER_BLOCKING 0x0 ;  /* 0x0000000000007b1d */ /* 0x000ff00000010000 */
[----:B-1----:R-:W1:Y:S01]  /*10ae0*/  @P2 LDC R19, c[0x0][0x458] ;  /* 0x00011600ff132b82 */ /* 0x002e620000000800 */
[----:B------:R-:W4:Y:S07]  /*10af0*/  S2R R6, SR_CTAID.Y ;  /* 0x0000000000067919 */ /* 0x000f2e0000002600 */
[----:B-----5:R-:W5:Y:S01]  /*10b00*/  @P4 LDC R17, c[0x0][0x454] ;  /* 0x00011500ff114b82 */ /* 0x020f620000000800 */
[----:B---3--:R-:W-:Y:S01]  /*10b10*/  SHF.R.U32.HI R7, RZ, 0x2, R219 ;  /* 0x00000002ff077819 */ /* 0x008fe200000116db */
[----:B--2---:R-:W-:Y:S01]  /*10b20*/  @P3 IMAD.WIDE.U32 R20, R232, R8, RZ ;  /* 0x00000008e8143225 */ /* 0x004fe200078e00ff */
[----:B------:R-:W-:Y:S01]  /*10b30*/  MOV R8, 0x7f800000 ;  /* 0x7f80000000087802 */ /* 0x000fe20000000f00 */
[----:B------:R2:W3:Y:S01]  /*10b40*/  LDS.128 R12, [R245+0x1800] ;  /* 0x00180000f50c7984 */ /* 0x0004e20000000c00 */
[----:B------:R-:W-:Y:S01]  /*10b50*/  LOP3.LUT R7, R18, 0x7, R7, 0xf8, !PT ;  /* 0x0000000712077812 */ /* 0x000fe200078ef807 */
[----:B----4-:R-:W-:-:S04]  /*10b60*/  @!P3 IMAD.WIDE.U32 R24, R6, R22, RZ ;  /* 0x000000160618b225 */ /* 0x010fc800078e00ff */
[----:B------:R-:W-:Y:S02]  /*10b70*/  @!P3 IMAD R23, R6, R23, R25 ;  /* 0x000000170617b224 */ /* 0x000fe400078e0219 */
[----:B------:R-:W-:Y:S01]  /*10b80*/  @P2 FMUL.FTZ R25, R10, 0.69314718246459960938 ;  /* 0x3f3172180a192820 */ /* 0x000fe20000410000 */
[----:B------:R-:W-:Y:S01]  /*10b90*/  @P3 IMAD R23, R232, R9, R21 ;  /* 0x00000009e8173224 */ /* 0x000fe200078e0215 */
[----:B------:R-:W-:Y:S01]  /*10ba0*/  MOV R9, 0x7f800000 ;  /* 0x7f80000000097802 */ /* 0x000fe20000000f00 */
[----:B------:R-:W-:Y:S02]  /*10bb0*/  @!P4 IMAD R0, R6, R0, R29 ;  /* 0x000000000600c224 */ /* 0x000fe400078e021d */
[----:B-1----:R-:W-:Y:S01]  /*10bc0*/  @P2 FFMA.FTZ R8, R164, R19, R25 ;  /* 0x00000013a4082223 */ /* 0x002fe20000010019 */
[-C--:B------:R-:W-:Y:S02]  /*10bd0*/  @!P0 IMAD R232, R6, R11.reuse, RZ ;  /* 0x0000000b06e88224 */ /* 0x080fe400078e02ff */
[----:B------:R-:W-:Y:S01]  /*10be0*/  @P1 FFMA.FTZ R9, R3, R16, R2 ;  /* 0x0000001003091223 */ /* 0x000fe20000010002 */
[----:B------:R-:W-:-:S02]  /*10bf0*/  @!P4 IMAD R0, R0, R11, RZ ;  /* 0x0000000b0000c224 */ /* 0x000fc400078e02ff */
[----:B-----5:R-:W-:Y:S01]  /*10c00*/  @P4 IMAD R0, R29, R17, R232 ;  /* 0x000000111d004224 */ /* 0x020fe200078e02e8 */
[----:B--2---:R-:W-:Y:S06]  /*10c10*/  @P5 BRA `(.L_x_545) ;  /* 0x00000000002c5947 */ /* 0x004fec0003800000 */
[----:B------:R-:W1:Y:S01]  /*10c20*/  LDCU.64 UR4, c[0x0][0x420] ;  /* 0x00008400ff0477ac */ /* 0x000e620008000a00 */
[----:B------:R-:W-:Y:S01]  /*10c30*/  VIADD R0, R0, UR6 ;  /* 0x0000000600007c36 */ /* 0x000fe20008000000 */
[C---:B------:R-:W-:Y:S01]  /*10c40*/  ISETP.GE.AND P2, PT, R7.reuse, R226, PT ;  /* 0x000000e20700720c */ /* 0x040fe20003f46270 */
[----:B------:R-:W-:-:S03]  /*10c50*/  VIADD R3, R7, 0x8 ;  /* 0x0000000807037836 */ /* 0x000fc60000000000 */
[C---:B------:R-:W-:Y:S02]  /*10c60*/  IADD3 R2, P0, PT, R0.reuse, R7, RZ ;  /* 0x0000000700027210 */ /* 0x040fe40007f1e0ff */
[----:B------:R-:W-:Y:S02]  /*10c70*/  ISETP.GE.AND P1, PT, R3, R226, PT ;  /* 0x000000e20300720c */ /* 0x000fe40003f26270 */
[----:B------:R-:W-:Y:S02]  /*10c80*/  LEA.HI.X.SX32 R3, R0, RZ, 0x1, P0 ;  /* 0x000000ff00037211 */ /* 0x000fe400000f0eff */
[----:B-1----:R-:W-:-:S04]  /*10c90*/  LEA R6, P0, R2, UR4, 0x2 ;  /* 0x0000000402067c11 */ /* 0x002fc8000f8010ff */
[----:B------:R-:W-:-:S05]  /*10ca0*/  LEA.HI.X R7, R2, UR5, R3, 0x2, P0 ;  /* 0x0000000502077c11 */ /* 0x000fca00080f1403 */
[----:B------:R1:W-:Y:S04]  /*10cb0*/  @!P2 STG.E desc[UR16][R6.64], R8 ;  /* 0x000000080600a986 */ /* 0x0003e8000c101910 */
[----:B------:R1:W-:Y:S02]  /*10cc0*/  @!P1 STG.E desc[UR16][R6.64+0x20], R9 ;  /* 0x0000200906009986 */ /* 0x0003e4000c101910 */
.L_x_545:
[----:B------:R-:W-:Y:S05]  /*10cd0*/  BSYNC.RECONVERGENT B0 ;  /* 0x0000000000007941 */ /* 0x000fea0003800200 */
.L_x_544:
[----:B------:R-:W-:Y:S01]  /*10ce0*/  MOV R3, RZ ;  /* 0x000000ff00037202 */ /* 0x000fe20000000f00 */
[----:B------:R-:W-:Y:S01]  /*10cf0*/  IMAD.MOV.U32 R2, RZ, RZ, R218 ;  /* 0x000000ffff027224 */ /* 0x000fe200078e00da */
[----:B------:R-:W2:Y:S01]  /*10d00*/  LDCU.64 UR4, c[0x0][0x410] ;  /* 0x00008200ff0477ac */ /* 0x000ea20008000a00 */
[----:B------:R-:W-:Y:S01]  /*10d10*/  @P3 IMAD.MOV.U32 R24, RZ, RZ, R20 ;  /* 0x000000ffff183224 */ /* 0x000fe200078e0014 */
[----:B------:R4:W3:Y:S01]  /*10d20*/  LDS.128 R16, [R245+0x4000] ;  /* 0x00400000f5107984 */ /* 0x0008e20000000c00 */
[----:B-1----:R-:W-:Y:S01]  /*10d30*/  IMAD.WIDE.U32 R6, R4, UR6, R2 ;  /* 0x0000000604067c25 */ /* 0x002fe2000f8e0002 */
[----:B------:R-:W-:Y:S01]  /*10d40*/  SHF.R.U32.HI R3, RZ, 0x3, R219 ;  /* 0x00000003ff037819 */ /* 0x000fe200000116db */
[----:B------:R-:W-:Y:S02]  /*10d50*/  BSSY.RECONVERGENT B0, `(.L_x_546) ;  /* 0x0000020000007945 */ /* 0x000fe40003800200 */
[----:B------:R-:W-:Y:S01]  /*10d60*/  IMAD R0, R5, UR6, R7 ;  /* 0x0000000605007c24 */ /* 0x000fe2000f8e0207 */
[C---:B------:R-:W-:Y:S01]  /*10d70*/  IADD3 R9, PT, PT, R3.reuse, 0x10, RZ ;  /* 0x0000001003097810 */ /* 0x040fe20007ffe0ff */
[----:B------:R-:W-:Y:S01]  /*10d80*/  VIADD R7, R3, 0x20 ;  /* 0x0000002003077836 */ /* 0x000fe20000000000 */
[----:B------:R-:W-:-:S02]  /*10d90*/  IADD3 R24, P0, PT, R24, R6, RZ ;  /* 0x0000000618187210 */ /* 0x000fc40007f1e0ff */
[----:B------:R-:W-:Y:S01]  /*10da0*/  ISETP.GE.AND P2, PT, R9, R226, PT ;  /* 0x000000e20900720c */ /* 0x000fe20003f46270 */
[----:B------:R-:W-:Y:S01]  /*10db0*/  VIADD R9, R3, 0x30 ;  /* 0x0000003003097836 */ /* 0x000fe20000000000 */
[----:B------:R-:W-:Y:S02]  /*10dc0*/  IADD3.X R25, PT, PT, R23, R0, RZ, P0, !PT ;  /* 0x0000000017197210 */ /* 0x000fe400007fe4ff */
[-C--:B------:R-:W-:Y:S01]  /*10dd0*/  ISETP.GE.AND P1, PT, R7, R226.reuse, PT ;  /* 0x000000e20700720c */ /* 0x080fe20003f26270 */
[----:B------:R4:W1:Y:S01]  /*10de0*/  LDS.128 R20, [R245+0x2000] ;  /* 0x00200000f5147984 */ /* 0x0008620000000c00 */
[-C--:B------:R-:W-:Y:S01]  /*10df0*/  ISETP.GE.AND P0, PT, R9, R226.reuse, PT ;  /* 0x000000e20900720c */ /* 0x080fe20003f06270 */
[----:B--2---:R-:W-:Y:S01]  /*10e00*/  IMAD.WIDE.U32 R6, R29, UR4, R24 ;  /* 0x000000041d067c25 */ /* 0x004fe2000f8e0018 */
[----:B------:R-:W-:Y:S01]  /*10e10*/  ISETP.GE.AND P3, PT, R3, R226, PT ;  /* 0x000000e20300720c */ /* 0x000fe20003f66270 */
[----:B------:R4:W2:Y:S02]  /*10e20*/  LDS.128 R24, [R245] ;  /* 0x00000000f5187984 */ /* 0x0008a40000000c00 */
[----:B------:R-:W-:-:S02]  /*10e30*/  IMAD R29, R29, UR5, R7 ;  /* 0x000000051d1d7c24 */ /* 0x000fc4000f8e0207 */
[----:B------:R4:W1:Y:S08]  /*10e40*/  LDS.128 R8, [R245+0x6000] ;  /* 0x00600000f5087984 */ /* 0x0008700000000c00 */
[----:B------:R-:W-:Y:S05]  /*10e50*/  @P3 BRA `(.L_x_547) ;  /* 0x00000000003c3947 */ /* 0x000fea0003800000 */
[----:B------:R-:W5:Y:S01]  /*10e60*/  LDCU.64 UR4, c[0x0][0x3f0] ;  /* 0x00007e00ff0477ac */ /* 0x000f620008000a00 */
[----:B------:R-:W-:Y:S01]  /*10e70*/  IMAD.MOV.U32 R28, RZ, RZ, R6 ;  /* 0x000000ffff1c7224 */ /* 0x000fe200078e0006 */
[----:B------:R-:W3:Y:S03]  /*10e80*/  LDCU UR6, c[0x0][0x440] ;  /* 0x00008800ff0677ac */ /* 0x000ee60008000800 */
[----:B------:R-:W-:-:S04]  /*10e90*/  IMAD.WIDE.U32 R32, R3, R4, R28 ;  /* 0x0000000403207225 */ /* 0x000fc800078e001c */
[----:B------:R-:W-:Y:S01]  /*10ea0*/  IMAD R0, R3, R5, R33 ;  /* 0x0000000503007224 */ /* 0x000fe200078e0221 */
[----:B-----5:R-:W-:-:S04]  /*10eb0*/  LEA R30, P3, R32, UR4, 0x1 ;  /* 0x00000004201e7c11 */ /* 0x020fc8000f8608ff */
[----:B------:R-:W-:Y:S02]  /*10ec0*/  LEA.HI.X R31, R32, UR5, R0, 0x1, P3 ;  /* 0x00000005201f7c11 */ /* 0x000fe400098f0c00 */
[----:B---3--:R-:W-:Y:S02]  /*10ed0*/  ISETP.GE.AND P6, PT, R218, UR6, PT ;  /* 0x00000006da007c0c */ /* 0x008fe4000bfc6270 */
[----:B------:R-:W-:Y:S02]  /*10ee0*/  ISETP.GE.AND P5, PT, R244, UR6, PT ;  /* 0x00000006f4007c0c */ /* 0x000fe4000bfa6270 */
[----:B------:R-:W-:Y:S02]  /*10ef0*/  ISETP.GE.AND P4, PT, R242, UR6, PT ;  /* 0x00000006f2007c0c */ /* 0x000fe4000bf86270 */
[----:B------:R-:W-:-:S07]  /*10f00*/  ISETP.GE.AND P3, PT, R240, UR6, PT ;  /* 0x00000006f0007c0c */ /* 0x000fce000bf66270 */
[----:B--2---:R2:W-:Y:S04]  /*10f10*/  @!P6 STG.E.128 desc[UR16][R30.64], R24 ;  /* 0x000000181e00e986 */ /* 0x0045e8000c101d10 */
[----:B-1----:R2:W-:Y:S04]  /*10f20*/  @!P5 STG.E.128 desc[UR16][R30.64+0x80], R20 ;  /* 0x000080141e00d986 */ /* 0x0025e8000c101d10 */
[----:B------:R2:W-:Y:S04]  /*10f30*/  @!P4 STG.E.128 desc[UR16][R30.64+0x100], R16 ;  /* 0x000100101e00c986 */ /* 0x0005e8000c101d10 */
[----:B------:R2:W-:Y:S02]  /*10f40*/  @!P3 STG.E.128 desc[UR16][R30.64+0x180], R8 ;  /* 0x000180081e00b986 */ /* 0x0005e4000c101d10 */
.L_x_547:
[----:B------:R-:W-:Y:S05]  /*10f50*/  BSYNC.RECONVERGENT B0 ;  /* 0x0000000000007941 */ /* 0x000fea0003800200 */
.L_x_546:
[----:B--2---:R2:W2:Y:S01]  /*10f60*/  LDS.128 R24, [R245+0x800] ;  /* 0x00080000f5187984 */ /* 0x0044a20000000c00 */
[----:B------:R-:W-:Y:S03]  /*10f70*/  BSSY.RECONVERGENT B0, `(.L_x_548) ;  /* 0x0000019000007945 */ /* 0x000fe60003800200 */
[----:B-1----:R1:W1:Y:S04]  /*10f80*/  LDS.128 R20, [R245+0x2800] ;  /* 0x00280000f5147984 */ /* 0x0022680000000c00 */
[----:B---3--:R3:W1:Y:S04]  /*10f90*/  LDS.128 R16, [R245+0x4800] ;  /* 0x00480000f5107984 */ /* 0x0086680000000c00 */
[----:B------:R3:W1:Y:S01]  /*10fa0*/  LDS.128 R8, [R245+0x6800] ;  /* 0x00680000f5087984 */ /* 0x0006620000000c00 */
[----:B------:R-:W-:Y:S05]  /*10fb0*/  @P2 BRA `(.L_x_549) ;  /* 0x0000000000502947 */ /* 0x000fea0003800000 */
[----:B------:R-:W5:Y:S01]  /*10fc0*/  LDCU UR6, c[0x0][0x440] ;  /* 0x00008800ff0677ac */ /* 0x000f620008000800 */
[----:B------:R-:W-:Y:S01]  /*10fd0*/  IADD3 R31, P2, PT, R3, 0x10, RZ ;  /* 0x00000010031f7810 */ /* 0x000fe20007f5e0ff */
[----:B------:R-:W-:Y:S01]  /*10fe0*/  IMAD.MOV.U32 R32, RZ, RZ, R6 ;  /* 0x000000ffff207224 */ /* 0x000fe200078e0006 */
[----:B------:R-:W4:Y:S03]  /*10ff0*/  LDCU.64 UR4, c[0x0][0x3f0] ;  /* 0x00007e00ff0477ac */ /* 0x000f260008000a00 */
[----:B------:R-:W-:-:S04]  /*11000*/  IMAD.X R33, RZ, RZ, RZ, P2 ;  /* 0x000000ffff217224 */ /* 0x000fc800010e06ff */
[-C--:B------:R-:W-:Y:S02]  /*11010*/  IMAD R0, R33, R4.reuse, RZ ;  /* 0x0000000421007224 */ /* 0x080fe400078e02ff */
[----:B------:R-:W-:Y:S02]  /*11020*/  IMAD.MOV.U32 R33, RZ, RZ, R29 ;  /* 0x000000ffff217224 */ /* 0x000fe400078e001d */
[C---:B------:R-:W-:Y:S02]  /*11030*/  IMAD R0, R31.reuse, R5, R0 ;  /* 0x000000051f007224 */ /* 0x040fe400078e0200 */
[----:B------:R-:W-:Y:S01]  /*11040*/  IMAD.WIDE.U32 R32, R31, R4, R32 ;  /* 0x000000041f207225 */ /* 0x000fe200078e0020 */
[----:B-----5:R-:W-:Y:S02]  /*11050*/  ISETP.GE.AND P5, PT, R218, UR6, PT ;  /* 0x00000006da007c0c */ /* 0x020fe4000bfa6270 */
[----:B------:R-:W-:Y:S01]  /*11060*/  ISETP.GE.AND P4, PT, R244, UR6, PT ;  /* 0x00000006f4007c0c */ /* 0x000fe2000bf86270 */
[----:B------:R-:W-:Y:S01]  /*11070*/  IMAD.IADD R0, R0, 0x1, R33 ;  /* 0x0000000100007824 */ /* 0x000fe200078e0221 */
[----:B------:R-:W-:-:S02]  /*11080*/  ISETP.GE.AND P3, PT, R242, UR6, PT ;  /* 0x00000006f2007c0c */ /* 0x000fc4000bf66270 */
[----:B------:R-:W-:Y:S02]  /*11090*/  ISETP.GE.AND P2, PT, R240, UR6, PT ;  /* 0x00000006f0007c0c */ /* 0x000fe4000bf46270 */
[----:B----4-:R-:W-:-:S04]  /*110a0*/  LEA R30, P6, R32, UR4, 0x1 ;  /* 0x00000004201e7c11 */ /* 0x010fc8000f8c08ff */
[----:B------:R-:W-:-:S05]  /*110b0*/  LEA.HI.X R31, R32, UR5, R0, 0x1, P6 ;  /* 0x00000005201f7c11 */ /* 0x000fca000b0f0c00 */
[----:B--2---:R2:W-:Y:S04]  /*110c0*/  @!P5 STG.E.128 desc[UR16][R30.64], R24 ;  /* 0x000000181e00d986 */ /* 0x0045e8000c101d10 */
[----:B-1----:R2:W-:Y:S04]  /*110d0*/  @!P4 STG.E.128 desc[UR16][R30.64+0x80], R20 ;  /* 0x000080141e00c986 */ /* 0x0025e8000c101d10 */
[----:B------:R2:W-:Y:S04]  /*110e0*/  @!P3 STG.E.128 desc[UR16][R30.64+0x100], R16 ;  /* 0x000100101e00b986 */ /* 0x0005e8000c101d10 */
[----:B------:R2:W-:Y:S02]  /*110f0*/  @!P2 STG.E.128 desc[UR16][R30.64+0x180], R8 ;  /* 0x000180081e00a986 */ /* 0x0005e4000c101d10 */
.L_x_549:
[----:B------:R-:W-:Y:S05]  /*11100*/  BSYNC.RECONVERGENT B0 ;  /* 0x0000000000007941 */ /* 0x000fea0003800200 */
.L_x_548:
[----:B--2---:R2:W2:Y:S01]  /*11110*/  LDS.128 R24, [R245+0x1000] ;  /* 0x00100000f5187984 */ /* 0x0044a20000000c00 */
[----:B------:R-:W-:Y:S03]  /*11120*/  BSSY.RECONVERGENT B0, `(.L_x_550) ;  /* 0x0000019000007945 */ /* 0x000fe60003800200 */
[----:B-1----:R1:W1:Y:S04]  /*11130*/  LDS.128 R20, [R245+0x3000] ;  /* 0x00300000f5147984 */ /* 0x0022680000000c00 */
[----:B------:R1:W1:Y:S04]  /*11140*/  LDS.128 R16, [R245+0x5000] ;  /* 0x00500000f5107984 */ /* 0x0002680000000c00 */
[----:B------:R1:W1:Y:S01]  /*11150*/  LDS.128 R8, [R245+0x7000] ;  /* 0x00700000f5087984 */ /* 0x0002620000000c00 */
[----:B------:R-:W-:Y:S05]  /*11160*/  @P1 BRA `(.L_x_551) ;  /* 0x0000000000501947 */ /* 0x000fea0003800000 */
[----:B------:R-:W5:Y:S01]  /*11170*/  LDCU UR6, c[0x0][0x440] ;  /* 0x00008800ff0677ac */ /* 0x000f620008000800 */
[----:B------:R-:W-:Y:S01]  /*11180*/  IADD3 R31, P1, PT, R3, 0x20, RZ ;  /* 0x00000020031f7810 */ /* 0x000fe20007f3e0ff */
[----:B------:R-:W-:Y:S01]  /*11190*/  IMAD.MOV.U32 R32, RZ, RZ, R6 ;  /* 0x000000ffff207224 */ /* 0x000fe200078e0006 */
[----:B------:R-:W3:Y:S03]  /*111a0*/  LDCU.64 UR4, c[0x0][0x3f0] ;  /* 0x00007e00ff0477ac */ /* 0x000ee60008000a00 */
        /* <DEDUP_REMOVED lines=10> */
[----:B---3--:R-:W-:-:S04]  /*11250*/  LEA R30, P5, R32, UR4, 0x1 ;  /* 0x00000004201e7c11 */ /* 0x008fc8000f8a08ff */
[----:B------:R-:W-:-:S05]  /*11260*/  LEA.HI.X R31, R32, UR5, R0, 0x1, P5 ;  /* 0x00000005201f7c11 */ /* 0x000fca000a8f0c00 */
[----:B--2---:R2:W-:Y:S04]  /*11270*/  @!P4 STG.E.128 desc[UR16][R30.64], R24 ;  /* 0x000000181e00c986 */ /* 0x0045e8000c101d10 */
[----:B-1----:R2:W-:Y:S04]  /*11280*/  @!P3 STG.E.128 desc[UR16][R30.64+0x80], R20 ;  /* 0x000080141e00b986 */ /* 0x0025e8000c101d10 */
[----:B------:R2:W-:Y:S04]  /*11290*/  @!P2 STG.E.128 desc[UR16][R30.64+0x100], R16 ;  /* 0x000100101e00a986 */ /* 0x0005e8000c101d10 */
[----:B------:R2:W-:Y:S02]  /*112a0*/  @!P1 STG.E.128 desc[UR16][R30.64+0x180], R8 ;  /* 0x000180081e009986 */ /* 0x0005e4000c101d10 */
.L_x_551:
[----:B------:R-:W-:Y:S05]  /*112b0*/  BSYNC.RECONVERGENT B0 ;  /* 0x0000000000007941 */ /* 0x000fea0003800200 */
.L_x_550:
[----:B-12---:R1:W2:Y:S04]  /*112c0*/  LDS.128 R16, [R245+0x3800] ;  /* 0x00380000f5107984 */ /* 0x0062a80000000c00 */
[----:B------:R1:W1:Y:S01]  /*112d0*/  LDS.128 R8, [R245+0x5800] ;  /* 0x00580000f5087984 */ /* 0x0002620000000c00 */
[----:B------:R-:W-:Y:S05]  /*112e0*/  @P0 EXIT ;  /* 0x000000000000094d */ /* 0x000fea0003800000 */
[----:B------:R-:W-:Y:S01]  /*112f0*/  IADD3 R3, P0, PT, R3, 0x30, RZ ;  /* 0x0000003003037810 */ /* 0x000fe20007f1e0ff */
[----:B------:R-:W5:Y:S01]  /*11300*/  LDCU.64 UR4, c[0x0][0x3f0] ;  /* 0x00007e00ff0477ac */ /* 0x000f620008000a00 */
[----:B------:R1:W1:Y:S01]  /*11310*/  LDS.128 R20, [R245+0x7800] ;  /* 0x00780000f5147984 */ /* 0x0002620000000c00 */
[----:B------:R-:W3:Y:S02]  /*11320*/  LDCU UR6, c[0x0][0x440] ;  /* 0x00008800ff0677ac */ /* 0x000ee40008000800 */
[----:B------:R-:W-:-:S04]  /*11330*/  IMAD.X R7, RZ, RZ, RZ, P0 ;  /* 0x000000ffff077224 */ /* 0x000fc800000e06ff */
[-C--:B------:R-:W-:Y:S02]  /*11340*/  IMAD R0, R7, R4.reuse, RZ ;  /* 0x0000000407007224 */ /* 0x080fe400078e02ff */
[----:B------:R-:W-:Y:S02]  /*11350*/  IMAD.MOV.U32 R7, RZ, RZ, R29 ;  /* 0x000000ffff077224 */ /* 0x000fe400078e001d */
[C---:B------:R-:W-:Y:S02]  /*11360*/  IMAD R0, R3.reuse, R5, R0 ;  /* 0x0000000503007224 */ /* 0x040fe400078e0200 */
[----:B------:R-:W-:-:S04]  /*11370*/  IMAD.WIDE.U32 R6, R3, R4, R6 ;  /* 0x0000000403067225 */ /* 0x000fc800078e0006 */
[----:B------:R-:W-:Y:S01]  /*11380*/  IMAD.IADD R0, R0, 0x1, R7 ;  /* 0x0000000100007824 */ /* 0x000fe200078e0207 */
[----:B-----5:R-:W-:Y:S02]  /*11390*/  LEA R2, P0, R6, UR4, 0x1 ;  /* 0x0000000406027c11 */ /* 0x020fe4000f8008ff */
[----:B---3--:R-:W-:Y:S02]  /*113a0*/  ISETP.GE.AND P3, PT, R218, UR6, PT ;  /* 0x00000006da007c0c */ /* 0x008fe4000bf66270 */
[----:B------:R-:W-:Y:S02]  /*113b0*/  ISETP.GE.AND P2, PT, R244, UR6, PT ;  /* 0x00000006f4007c0c */ /* 0x000fe4000bf46270 */
[----:B------:R-:W-:Y:S02]  /*113c0*/  ISETP.GE.AND P1, PT, R242, UR6, PT ;  /* 0x00000006f2007c0c */ /* 0x000fe4000bf26270 */
[----:B------:R-:W-:Y:S02]  /*113d0*/  LEA.HI.X R3, R6, UR5, R0, 0x1, P0 ;  /* 0x0000000506037c11 */ /* 0x000fe400080f0c00 */
[----:B------:R-:W-:-:S05]  /*113e0*/  ISETP.GE.AND P0, PT, R240, UR6, PT ;  /* 0x00000006f0007c0c */ /* 0x000fca000bf06270 */
[----:B------:R3:W-:Y:S04]  /*113f0*/  @!P3 STG.E.128 desc[UR16][R2.64], R12 ;  /* 0x0000000c0200b986 */ /* 0x0007e8000c101d10 */
[----:B--2---:R3:W-:Y:S04]  /*11400*/  @!P2 STG.E.128 desc[UR16][R2.64+0x80], R16 ;  /* 0x000080100200a986 */ /* 0x0047e8000c101d10 */
[----:B-1----:R3:W-:Y:S01]  /*11410*/  @!P1 STG.E.128 desc[UR16][R2.64+0x100], R8 ;  /* 0x0001000802009986 */ /* 0x0027e2000c101d10 */
[----:B------:R-:W-:Y:S05]  /*11420*/  @P0 EXIT ;  /* 0x000000000000094d */ /* 0x000fea0003800000 */
[----:B------:R-:W-:Y:S01]  /*11430*/  STG.E.128 desc[UR16][R2.64+0x180], R20 ;  /* 0x0001801402007986 */ /* 0x000fe2000c101d10 */
[----:B------:R-:W-:Y:S05]  /*11440*/  EXIT ;  /* 0x000000000000794d */ /* 0x000fea0003800000 */
.L_x_552:
        /* <DEDUP_REMOVED lines=11> */
.L_x_4068:


//--------------------- .text._ZN5flash24flash_fwd_splitkv_kernelI23Flash_fwd_kernel_traitsILi256ELi64ELi64ELi4ELb0ELb0EN7cutlass6half_tE19Flash_kernel_traitsILi256ELi64ELi64ELi4ES3_EELb1ELb0ELb0ELb0ELb0ELb1ELb0ELb0EEEvNS_16Flash_fwd_paramsE --------------------------
	.section	.text._ZN5flash24flash_fwd_splitkv_kernelI23Flash_fwd_kernel_traitsILi256ELi64ELi64ELi4ELb0ELb0EN7cutlass6half_tE19Flash_kernel_traitsILi256ELi64ELi64ELi4ES3_EELb1ELb0ELb0ELb0ELb0ELb1ELb0ELb0EEEvNS_16Flash_fwd_paramsE,"ax",@progbits
	.align	128
        .global         _ZN5flash24flash_fwd_splitkv_kernelI23Flash_fwd_kernel_traitsILi256ELi64ELi64ELi4ELb0ELb0EN7cutlass6half_tE19Flash_kernel_traitsILi256ELi64ELi64ELi4ES3_EELb1ELb0ELb0ELb0ELb0ELb1ELb0ELb0EEEvNS_16Flash_fwd_paramsE
        .type           _ZN5flash24flash_fwd_splitkv_kernelI23Flash_fwd_kernel_traitsILi256ELi64ELi64ELi4ELb0ELb0EN7cutlass6half_tE19Flash_kernel_traitsILi256ELi64ELi64ELi4ES3_EELb1ELb0ELb0ELb0ELb0ELb1ELb0ELb0EEEvNS_16Flash_fwd_paramsE,@function
        .size           _ZN5flash24flash_fwd_splitkv_kernelI23Flash_fwd_kernel_traitsILi256ELi64ELi64ELi4ELb0ELb0EN7cutlass6half_tE19Flash_kernel_traitsILi256ELi64ELi64ELi4ES3_EELb1ELb0ELb0ELb0ELb0ELb1ELb0ELb0EEEvNS_16Flash_fwd_paramsE,(.L_x_4069 - _ZN5flash24flash_fwd_splitkv_kernelI23Flash_fwd_kernel_traitsILi256ELi64ELi64ELi4ELb0ELb0EN7cutlass6half_tE19Flash_kernel_traitsILi256ELi64ELi64ELi4ES3_EELb1ELb0ELb0ELb0ELb0ELb1ELb0ELb0EEEvNS_16Flash_fwd_paramsE)
        .other          _ZN5flash24flash_fwd_splitkv_kernelI23Flash_fwd_kernel_traitsILi256ELi64ELi64ELi4ELb0ELb0EN7cutlass6half_tE19Flash_kernel_traitsILi256ELi64ELi64ELi4ES3_EELb1ELb0ELb0ELb0ELb0ELb1ELb0ELb0EEEvNS_16Flash_fwd_paramsE,@"STO_CUDA_ENTRY STV_DEFAULT"
_ZN5flash24flash_fwd_splitkv_kernelI23Flash_fwd_kernel_traitsILi256ELi64ELi64ELi4ELb0ELb0EN7cutlass6half_tE19Flash_kernel_traitsILi256ELi64ELi64ELi4ES3_EELb1ELb0ELb0ELb0ELb0ELb1ELb0ELb0EEEvNS_16Flash_fwd_paramsE:
.text._ZN5flash24flash_fwd_splitkv_kernelI23Flash_fwd_kernel_traitsILi256ELi64ELi64ELi4ELb0ELb0EN7cutlass6half_tE19Flash_kernel_traitsILi256ELi64ELi64ELi4ES3_EELb1ELb0ELb0ELb0ELb0ELb1ELb0ELb0EEEvNS_16Flash_fwd_paramsE:
        /* <DEDUP_REMOVED lines=51> */
.L_x_553:
        /* <DEDUP_REMOVED lines=78> */
.L_x_556:
[----:B------:R-:W-:Y:S05]  /*0810*/  BSYNC.RECONVERGENT B0 ;  /* 0x0000000000007941 */ /* 0x000fea0003800200 */
.L_x_555:
        /* <DEDUP_REMOVED lines=23> */
.L_x_558:
[----:B------:R-:W-:Y:S05]  /*0990*/  BSYNC.RECONVERGENT B0 ;  /* 0x0000000000007941 */ /* 0x000fea0003800200 */
.L_x_557:
        /* <DEDUP_REMOVED lines=22> */
.L_x_560:
[----:B------:R-:W-:Y:S05]  /*0b00*/  BSYNC.RECONVERGENT B0 ;  /* 0x0000000000007941 */ /* 0x000fea0003800200 */
.L_x_559:
        /* <DEDUP_REMOVED lines=21> */
.L_x_562:
[----:B------:R-:W-:Y:S05]  /*0c60*/  BSYNC.RECONVERGENT B0 ;  /* 0x0000000000007941 */ /* 0x000fea0003800200 */
.L_x_561:
        /* <DEDUP_REMOVED lines=20> */
.L_x_554:
        /* <DEDUP_REMOVED lines=10> */
.L_x_563:
        /* <DEDUP_REMOVED lines=99> */
.L_x_564:
        /* <DEDUP_REMOVED lines=16> */
.L_x_566:
[----:B------:R-:W1:Y:S01]  /*1580*/  LDC.64 R166, c[0x0][0x3b8] ;  /* 0x0000ee00ffa67b82 */ /* 0x000e620000000a00 */
[----:B------:R-:W-:-:S05]  /*1590*/  IADD3 R6, PT, PT, R4, R5, RZ ;  /* 0x0000000504067210 */ /* 0x000fca0007ffe0ff */
[C---:B-1----:R-:W-:Y:S02]  /*15a0*/  IMAD R11, R6.reuse, R167, RZ ;  /* 0x000000a7060b7224 */ /* 0x042fe400078e02ff */
[----:B------:R-:W-:-:S05]  /*15b0*/  IMAD.WIDE.U32 R6, R6, R166, RZ ;  /* 0x000000a606067225 */ /* 0x000fca00078e00ff */
[----:B------:R-:W-:Y:S02]  /*15c0*/  IADD3 R11, PT, PT, R7, R11, RZ ;  /* 0x0000000b070b7210 */ /* 0x000fe40007ffe0ff */
[----:B------:R-:W-:Y:S02]  /*15d0*/  MOV R12, R6 ;  /* 0x00000006000c7202 */ /* 0x000fe40000000f00 */
.L_x_567:
        /* <DEDUP_REMOVED lines=14> */
.L_x_568:
[----:B------:R-:W1:Y:S01]  /*16c0*/  LDC.64 R180, c[0x0][0x3c0] ;  /* 0x0000f000ffb47b82 */ /* 0x000e620000000a00 */
[----:B------:R-:W-:-:S05]  /*16d0*/  IADD3 R4, PT, PT, R4, R5, RZ ;  /* 0x0000000504047210 */ /* 0x000fca0007ffe0ff */
[C---:B-1----:R-:W-:Y:S02]  /*16e0*/  IMAD R15, R4.reuse, R181, RZ ;  /* 0x000000b5040f7224 */ /* 0x042fe400078e02ff */
[----:B------:R-:W-:-:S05]  /*16f0*/  IMAD.WIDE.U32 R4, R4, R180, RZ ;  /* 0x000000b404047225 */ /* 0x000fca00078e00ff */
[----:B------:R-:W-:Y:S02]  /*1700*/  IADD3 R15, PT, PT, R5, R15, RZ ;  /* 0x0000000f050f7210 */ /* 0x000fe40007ffe0ff */
[----:B------:R-:W-:-:S07]  /*1710*/  MOV R14, R4 ;  /* 0x00000004000e7202 */ /* 0x000fce0000000f00 */
.L_x_569:
        /* <DEDUP_REMOVED lines=45> */
.L_x_565:
        /* <DEDUP_REMOVED lines=87> */
.L_x_571:
[----:B------:R-:W-:Y:S05]  /*1f60*/  BSYNC.RECONVERGENT B0 ;  /* 0x0000000000007941 */ /* 0x000fea0003800200 */
.L_x_570:
        /* <DEDUP_REMOVED lines=41> */
.L_x_573:
[----:B------:R-:W-:Y:S05]  /*2200*/  BSYNC.RECONVERGENT B0 ;  /* 0x0000000000007941 */ /* 0x000fea0003800200 */
.L_x_572:
        /* <DEDUP_REMOVED lines=40> */
.L_x_575:
[----:B------:R-:W-:Y:S05]  /*2490*/  BSYNC.RECONVERGENT B0 ;  /* 0x0000000000007941 */ /* 0x000fea0003800200 */
.L_x_574:
        /* <DEDUP_REMOVED lines=42> */
.L_x_577:
[----:B------:R-:W-:Y:S05]  /*2740*/  BSYNC.RECONVERGENT B0 ;  /* 0x0000000000007941 */ /* 0x000fea0003800200 */
.L_x_576:
        /* <DEDUP_REMOVED lines=33> */
.L_x_579:
[----:B------:R-:W-:Y:S05]  /*2960*/  BSYNC.RECONVERGENT B0 ;  /* 0x0000000000007941 */ /* 0x000fea0003800200 */
.L_x_578:
        /* <DEDUP_REMOVED lines=29> */
.L_x_581:
[----:B------:R-:W-:Y:S05]  /*2b40*/  BSYNC.RECONVERGENT B0 ;  /* 0x0000000000007941 */ /* 0x000fea0003800200 */
.L_x_580:
        /* <DEDUP_REMOVED lines=30> */
.L_x_583:
[----:B------:R-:W-:Y:S05]  /*2d30*/  BSYNC.RECONVERGENT B0 ;  /* 0x0000000000007941 */ /* 0x000fea0003800200 */
.L_x_582:
        /* <DEDUP_REMOVED lines=31> */
.L_x_585:
[----:B------:R-:W-:Y:S05]  /*2f30*/  BSYNC.RECONVERGENT B0 ;  /* 0x0000000000007941 */ /* 0x000fea0003800200 */
.L_x_584:
        /* <DEDUP_REMOVED lines=8> */
[----:B------:R-:W-:Y:S02]  /*2fc0*/  IADD3 R3, PT, PT, R8, 0x1, R3 ;  /* 0x0000000108037810 */ /* 0x000fe40007ffe003 */
        /* <DEDUP_REMOVED lines=10> */
[----:B------:R-:W5:Y:S02]  /*3070*/  LDCU UR4, c[0x0][0x440] ;  /* 0x00008800ff0477ac */ /* 0x000f640008000800 */
[----:B-----5:R-:W-:Y:S02]  /*3080*/  ISETP.GE.AND P2, PT, R244, UR4, PT ;  /* 0x00000004f4007c0c */ /* 0x020fe4000bf46270 */
[----:B------:R-:W-:Y:S02]  /*3090*/  ISETP.GE.AND P1, PT, R242, UR4, PT ;  /* 0x00000004f2007c0c */ /* 0x000fe4000bf26270 */
[----:B------:R-:W-:Y:S02]  /*30a0*/  ISETP.GE.AND P3, PT, R216, UR4, PT ;  /* 0x00000004d8007c0c */ /* 0x000fe4000bf66270 */
[----:B------:R-:W-:-:S07]  /*30b0*/  ISETP.GE.AND P0, PT, R240, UR4, PT ;  /* 0x00000004f0007c0c */ /* 0x000fce000bf06270 */
[--C-:B-1----:R-:W-:Y:S02]  /*30c0*/  @!P2 IMAD.MOV.U32 R12, RZ, RZ, R230.reuse ;  /* 0x000000ffff0ca224 */ /* 0x102fe400078e00e6 */
[--C-:B------:R-:W-:Y:S02]  /*30d0*/  @!P2 IMAD.MOV.U32 R13, RZ, RZ, R231.reuse ;  /* 0x000000ffff0da224 */ /* 0x100fe400078e00e7 */
[----:B----4-:R-:W-:Y:S01]  /*30e0*/  @!P1 IMAD.MOV.U32 R10, RZ, RZ, R230 ;  /* 0x000000ffff0a9224 */ /* 0x010fe200078e00e6 */
        /* <DEDUP_REMOVED lines=22> */
.L_x_587:
[----:B------:R1:W-:Y:S04]  /*3250*/  STS.128 [R245+0x10000], RZ ;  /* 0x010000fff5007388 */ /* 0x0003e80000000c00 */
[----:B------:R1:W-:Y:S04]  /*3260*/  STS.128 [R245+0x12000], RZ ;  /* 0x012000fff5007388 */ /* 0x0003e80000000c00 */
[----:B------:R1:W-:Y:S04]  /*3270*/  STS.128 [R245+0x14000], RZ ;  /* 0x014000fff5007388 */ /* 0x0003e80000000c00 */
[----:B------:R1:W-:Y:S02]  /*3280*/  STS.128 [R245+0x16000], RZ ;  /* 0x016000fff5007388 */ /* 0x0003e40000000c00 */
.L_x_588:
[----:B------:R-:W-:Y:S05]  /*3290*/  BSYNC.RECONVERGENT B0 ;  /* 0x0000000000007941 */ /* 0x000fea0003800200 */
.L_x_586:
[----:B------:R-:W-:Y:S01]  /*32a0*/  ISETP.GE.AND P0, PT, R9, R6, PT ;  /* 0x000000060900720c */ /* 0x000fe20003f06270 */
        /* <DEDUP_REMOVED lines=43> */
.L_x_590:
[----:B------:R-:W-:Y:S05]  /*3560*/  BSYNC.RECONVERGENT B0 ;  /* 0x0000000000007941 */ /* 0x000fea0003800200 */
.L_x_589:
        /* <DEDUP_REMOVED lines=33> */
.L_x_592:
[----:B------:R-:W-:Y:S05]  /*3780*/  BSYNC.RECONVERGENT B0 ;  /* 0x0000000000007941 */ /* 0x000fea0003800200 */
.L_x_591:
        /* <DEDUP_REMOVED lines=34> */
.L_x_594:
[----:B------:R-:W-:Y:S05]  /*39b0*/  BSYNC.RECONVERGENT B0 ;  /* 0x0000000000007941 */ /* 0x000fea0003800200 */
.L_x_593:
[----:B------:R-:W-:Y:S01]  /*39c0*/  LDSM.16.M88.4 R48, [R88] ;  /* 0x000000005830783b */ /* 0x000fe20000000200 */
[----:B------:R-:W-:Y:S01]  /*39d0*/  LOP3.LUT P1, RZ, R217, 0x2, RZ, 0xc0, !PT ;  /* 0x00000002d9ff7812 */ /* 0x000fe2000782c0ff */
[----:B------:R-:W5:Y:S01]  /*39e0*/  LDCU UR4, c[0x0][0x50c] ;  /* 0x0000a180ff0477ac */ /* 0x000f620008000800 */
[----:B------:R-:W-:Y:S01]  /*39f0*/  MOV R77, 0x20 ;  /* 0x00000020004d7802 */ /* 0x000fe20000000f00 */
[----:B-1----:R-:W1:Y:S01]  /*3a00*/  LDSM.16.M88.4 R20, [R224+UR5+0x8000] ;  /* 0x00800005e014783b */ /* 0x002e620008000200 */
[----:B------:R-:W-:Y:S02]  /*3a10*/  IADD3 R84, PT, PT, R224, UR5, RZ ;  /* 0x00000005e0547c10 */ /* 0x000fe4000fffe0ff */
[----:B------:R-:W-:Y:S01]  /*3a20*/  SEL R77, R77, 0xffffffe0, !P1 ;  /* 0xffffffe04d4d7807 */ /* 0x000fe20004800000 */
[----:B--23--:R-:W2:Y:S01]  /*3a30*/  LDSM.16.M88.4 R12, [R224+UR5+0x8800] ;  /* 0x00880005e00c783b */ /* 0x00cea20008000200 */
[----:B------:R-:W-:Y:S02]  /*3a40*/  LOP3.LUT P0, RZ, R217, 0x4, RZ, 0xc0, !PT ;  /* 0x00000004d9ff7812 */ /* 0x000fe4000780c0ff */
[-C--:B------:R-:W-:Y:S01]  /*3a50*/  IADD3 R87, PT, PT, R88, R77.reuse, RZ ;  /* 0x0000004d58577210 */ /* 0x080fe20007ffe0ff */
[----:B------:R-:W3:Y:S01]  /*3a60*/  LDSM.16.M88.4 R56, [R224+UR5+0x9000] ;  /* 0x00900005e038783b */ /* 0x000ee20008000200 */
[----:B------:R-:W-:-:S02]  /*3a70*/  IADD3 R83, PT, PT, R84, R77, RZ ;  /* 0x0000004d54537210 */ /* 0x000fc40007ffe0ff */
[----:B------:R-:W-:Y:S01]  /*3a80*/  MOV R205, 0x40 ;  /* 0x0000004000cd7802 */ /* 0x000fe20000000f00 */
[----:B------:R-:W5:Y:S01]  /*3a90*/  LDSM.16.M88.4 R28, [R224+UR5+0x9800] ;  /* 0x00980005e01c783b */ /* 0x000f620008000200 */
[----:B------:R-:W-:Y:S02]  /*3aa0*/  ISETP.NE.AND P6, PT, R0, 0x1, PT ;  /* 0x000000010000780c */ /* 0x000fe40003fc5270 */
[----:B------:R-:W-:Y:S01]  /*3ab0*/  SEL R205, R205, 0xffffffc0, !P0 ;  /* 0xffffffc0cdcd7807 */ /* 0x000fe20004000000 */
[----:B------:R-:W-:Y:S01]  /*3ac0*/  LDSM.16.M88.4 R4, [R87] ;  /* 0x000000005704783b */ /* 0x000fe20000000200 */
[----:B------:R-:W-:Y:S02]  /*3ad0*/  VIMNMX R165, PT, PT, R2, R81, PT ;  /* 0x0000005102a57248 */ /* 0x000fe40003fe0100 */
[-C--:B------:R-:W-:Y:S01]  /*3ae0*/  IADD3 R86, PT, PT, R88, R205.reuse, RZ ;  /* 0x000000cd58567210 */ /* 0x080fe20007ffe0ff */
[----:B------:R-:W5:Y:S01]  /*3af0*/  LDSM.16.M88.4 R32, [R83+0x8000] ;  /* 0x008000005320783b */ /* 0x000f620000000200 */
[----:B------:R-:W-:-:S02]  /*3b00*/  IADD3 R84, PT, PT, R84, R205, RZ ;  /* 0x000000cd54547210 */ /* 0x000fc40007ffe0ff */
[C---:B------:R-:W-:Y:S01]  /*3b10*/  IADD3 R85, PT, PT, R77.reuse, R86, RZ ;  /* 0x000000564d557210 */ /* 0x040fe20007ffe0ff */
[----:B----4-:R-:W4:Y:S01]  /*3b20*/  LDSM.16.M88.4 R8, [R83+0x8800] ;  /* 0x008800005308783b */ /* 0x010f220000000200 */
[----:B------:R-:W-:Y:S02]  /*3b30*/  IADD3 R82, PT, PT, R77, R84, RZ ;  /* 0x000000544d527210 */ /* 0x000fe40007ffe0ff */
[----:B------:R-:W-:Y:S01]  /*3b40*/  VIADDMNMX R2, R2, 0x8, R81, PT ;  /* 0x0000000802027846 */ /* 0x000fe20003800151 */
[----:B------:R-:W4:Y:S04]  /*3b50*/  LDSM.16.M88.4 R72, [R83+0x9000] ;  /* 0x009000005348783b */ /* 0x000f280000000200 */
[----:B------:R-:W4:Y:S04]  /*3b60*/  LDSM.16.M88.4 R44, [R83+0x9800] ;  /* 0x00980000532c783b */ /* 0x000f280000000200 */
[----:B------:R-:W-:Y:S01]  /*3b70*/  LDSM.16.M88.4 R36, [R84+0x8000] ;  /* 0x008000005424783b */ /* 0x000fe20000000200 */
[C---:B-1----:R-:W-:Y:S03]  /*3b80*/  HMMA.16816.F32 R24, R48.reuse, R20, RZ ;  /* 0x000000143018723c */ /* 0x042fe600000018ff */
[----:B------:R-:W-:Y:S04]  /*3b90*/  LDSM.16.M88.4 R68, [R84+0x8800] ;  /* 0x008800005444783b */ /* 0x000fe80000000200 */
[----:B------:R-:W-:Y:S01]  /*3ba0*/  LDSM.16.M88.4 R64, [R84+0x9000] ;  /* 0x009000005440783b */ /* 0x000fe20000000200 */
[C---:B--2---:R-:W-:Y:S03]  /*3bb0*/  HMMA.16816.F32 R16, R48.reuse, R12, RZ ;  /* 0x0000000c3010723c */ /* 0x044fe600000018ff */
[----:B------:R-:W-:Y:S04]  /*3bc0*/  LDSM.16.M88.4 R40, [R84+0x9800] ;  /* 0x009800005428783b */ /* 0x000fe80000000200 */
[----:B------:R-:W0:Y:S01]  /*3bd0*/  LDGDEPBAR ;  /* 0x00000000000079af */ /* 0x000e220000000000 */
[C---:B---3--:R-:W-:Y:S08]  /*3be0*/  HMMA.16816.F32 R60, R48.reuse, R56, RZ ;  /* 0x00000038303c723c */ /* 0x048ff000000018ff */
[C---:B------:R-:W-:Y:S08]  /*3bf0*/  HMMA.16816.F32 R20, R48.reuse, R22, RZ ;  /* 0x000000163014723c */ /* 0x040ff000000018ff */
[C---:B------:R-:W-:Y:S08]  /*3c00*/  HMMA.16816.F32 R12, R48.reuse, R14, RZ ;  /* 0x0000000e300c723c */ /* 0x040ff000000018ff */
[C---:B------:R-:W-:Y:S08]  /*3c10*/  HMMA.16816.F32 R56, R48.reuse, R58, RZ ;  /* 0x0000003a3038723c */ /* 0x040ff000000018ff */
[C---:B-----5:R-:W-:Y:S08]  /*3c20*/  HMMA.16816.F32 R52, R48.reuse, R28, RZ ;  /* 0x0000001c3034723c */ /* 0x060ff000000018ff */
[----:B------:R-:W-:Y:S01]  /*3c30*/  HMMA.16816.F32 R48, R48, R30, RZ ;  /* 0x0000001e3030723c */ /* 0x000fe200000018ff */
[----:B------:R-:W1:Y:S07]  /*3c40*/  LDSM.16.M88.4 R28, [R86] ;  /* 0x00000000561c783b */ /* 0x000e6e0000000200 */
[C---:B------:R-:W-:Y:S08]  /*3c50*/  HMMA.16816.F32 R24, R4.reuse, R32, R24 ;  /* 0x000000200418723c */ /* 0x040ff00000001818 */
[C---:B------:R-:W-:Y:S01]  /*3c60*/  HMMA.16816.F32 R20, R4.reuse, R34, R20 ;  /* 0x000000220414723c */ /* 0x040fe20000001814 */
[----:B------:R-:W-:Y:S07]  /*3c70*/  LDSM.16.M88.4 R32, [R85] ;  /* 0x000000005520783b */ /* 0x000fee0000000200 */
[C---:B----4-:R-:W-:Y:S08]  /*3c80*/  HMMA.16816.F32 R16, R4.reuse, R8, R16 ;  /* 0x000000080410723c */ /* 0x050ff00000001810 */
[C---:B------:R-:W-:Y:S01]  /*3c90*/  HMMA.16816.F32 R12, R4.reuse, R10, R12 ;  /* 0x0000000a040c723c */ /* 0x040fe2000000180c */
[----:B------:R-:W2:Y:S07]  /*3ca0*/  LDSM.16.M88.4 R8, [R82+0x8000] ;  /* 0x008000005208783b */ /* 0x000eae0000000200 */
[C---:B------:R-:W-:Y:S08]  /*3cb0*/  HMMA.16816.F32 R60, R4.reuse, R72, R60 ;  /* 0x00000048043c723c */ /* 0x040ff0000000183c */
[C---:B------:R-:W-:Y:S01]  /*3cc0*/  HMMA.16816.F32 R56, R4.reuse, R74, R56 ;  /* 0x0000004a0438723c */ /* 0x040fe20000001838 */
[----:B------:R-:W-:Y:S07]  /*3cd0*/  LDSM.16.M88.4 R72, [R85+0x2000] ;  /* 0x002000005548783b */ /* 0x000fee0000000200 */
[C---:B------:R-:W-:Y:S08]  /*3ce0*/  HMMA.16816.F32 R52, R4.reuse, R44, R52 ;  /* 0x0000002c0434723c */ /* 0x040ff00000001834 */
[----:B------:R-:W-:Y:S01]  /*3cf0*/  HMMA.16816.F32 R48, R4, R46, R48 ;  /* 0x0000002e0430723c */ /* 0x000fe20000001830 */
[----:B------:R-:W3:Y:S04]  /*3d00*/  LDSM.16.M88.4 R4, [R82+0x8800] ;  /* 0x008800005204783b */ /* 0x000ee80000000200 */
        /* <DEDUP_REMOVED lines=12> */
[----:B------:R-:W-:Y:S04]  /*3dd0*/  LDSM.16.M88.4 R28, [R88+0x2000] ;  /* 0x00200000581c783b */ /* 0x000fe80000000200 */
[----:B------:R-:W-:Y:S03]  /*3de0*/  LDSM.16.M88.4 R40, [R224+UR5+0xb000] ;  /* 0x00b00005e028783b */ /* 0x000fe60008000200 */
[C---:B--2---:R-:W-:Y:S08]  /*3df0*/  HMMA.16816.F32 R24, R32.reuse, R8, R24 ;  /* 0x000000082018723c */ /* 0x044ff00000001818 */
[C---:B------:R-:W-:Y:S01]  /*3e00*/  HMMA.16816.F32 R20, R32.reuse, R10, R20 ;  /* 0x0000000a2014723c */ /* 0x040fe20000001814 */
[----:B------:R-:W2:Y:S07]  /*3e10*/  LDSM.16.M88.4 R8, [R224+UR5+0xa000] ;  /* 0x00a00005e008783b */ /* 0x000eae0008000200 */
[C---:B---3--:R-:W-:Y:S08]  /*3e20*/  HMMA.16816.F32 R16, R32.reuse, R4, R16 ;  /* 0x000000042010723c */ /* 0x048ff00000001810 */
[C---:B------:R-:W-:Y:S01]  /*3e30*/  HMMA.16816.F32 R12, R32.reuse, R6, R12 ;  /* 0x00000006200c723c */ /* 0x040fe2000000180c */
[----:B------:R-:W3:Y:S07]  /*3e40*/  LDSM.16.M88.4 R4, [R224+UR5+0xa800] ;  /* 0x00a80005e004783b */ /* 0x000eee0008000200 */
[C---:B-1----:R-:W-:Y:S08]  /*3e50*/  HMMA.16816.F32 R60, R32.reuse, R36, R60 ;  /* 0x00000024203c723c */ /* 0x042ff0000000183c */
[C---:B------:R-:W-:Y:S01]  /*3e60*/  HMMA.16816.F32 R56, R32.reuse, R38, R56 ;  /* 0x000000262038723c */ /* 0x040fe20000001838 */
[----:B------:R-:W1:Y:S07]  /*3e70*/  LDSM.16.M88.4 R36, [R224+UR5+0xb800] ;  /* 0x00b80005e024783b */ /* 0x000e6e0008000200 */
[C---:B------:R-:W-:Y:S08]  /*3e80*/  HMMA.16816.F32 R52, R32.reuse, R44, R52 ;  /* 0x0000002c2034723c */ /* 0x040ff00000001834 */
[----:B------:R-:W-:Y:S01]  /*3e90*/  HMMA.16816.F32 R48, R32, R46, R48 ;  /* 0x0000002e2030723c */ /* 0x000fe20000001830 */
[----:B------:R-:W4:Y:S04]  /*3ea0*/  LDSM.16.M88.4 R32, [R83+0xa000] ;  /* 0x00a000005320783b */ /* 0x000f280000000200 */
[----:B------:R-:W-:Y:S03]  /*3eb0*/  LDSM.16.M88.4 R44, [R84+0xa000] ;  /* 0x00a00000542c783b */ /* 0x000fe60000000200 */
[C---:B--2---:R-:W-:Y:S08]  /*3ec0*/  HMMA.16816.F32 R24, R28.reuse, R8, R24 ;  /* 0x000000081c18723c */ /* 0x044ff00000001818 */
[C---:B------:R-:W-:Y:S01]  /*3ed0*/  HMMA.16816.F32 R20, R28.reuse, R10, R20 ;  /* 0x0000000a1c14723c */ /* 0x040fe20000001814 */
[----:B------:R-:W2:Y:S07]  /*3ee0*/  LDSM.16.M88.4 R8, [R83+0xa800] ;  /* 0x00a800005308783b */ /* 0x000eae0000000200 */
[C---:B---3--:R-:W-:Y:S08]  /*3ef0*/  HMMA.16816.F32 R16, R28.reuse, R4, R16 ;  /* 0x000000041c10723c */ /* 0x048ff00000001810 */
[C---:B------:R-:W-:Y:S01]  /*3f00*/  HMMA.16816.F32 R12, R28.reuse, R6, R12 ;  /* 0x000000061c0c723c */ /* 0x040fe2000000180c */
[----:B------:R-:W3:Y:S07]  /*3f10*/  LDSM.16.M88.4 R4, [R83+0xb000] ;  /* 0x00b000005304783b */ /* 0x000eee0000000200 */
[C---:B------:R-:W-:Y:S08]  /*3f20*/  HMMA.16816.F32 R60, R28.reuse, R40, R60 ;  /* 0x000000281c3c723c */ /* 0x040ff0000000183c */
[C---:B------:R-:W-:Y:S01]  /*3f30*/  HMMA.16816.F32 R56, R28.reuse, R42, R56 ;  /* 0x0000002a1c38723c */ /* 0x040fe20000001838 */
[----:B------:R-:W-:Y:S07]  /*3f40*/  LDSM.16.M88.4 R40, [R84+0xa800] ;  /* 0x00a800005428783b */ /* 0x000fee0000000200 */
[C---:B-1----:R-:W-:Y:S08]  /*3f50*/  HMMA.16816.F32 R52, R28.reuse, R36, R52 ;  /* 0x000000241c34723c */ /* 0x042ff00000001834 */
[----:B------:R-:W-:Y:S01]  /*3f60*/  HMMA.16816.F32 R48, R28, R38, R48 ;  /* 0x000000261c30723c */ /* 0x000fe20000001830 */
[----:B------:R-:W1:Y:S04]  /*3f70*/  LDSM.16.M88.4 R28, [R86+0x2000] ;  /* 0x00200000561c783b */ /* 0x000e680000000200 */
[----:B------:R-:W5:Y:S03]  /*3f80*/  LDSM.16.M88.4 R36, [R84+0xb000] ;  /* 0x00b000005424783b */ /* 0x000f660000000200 */
[C---:B----4-:R-:W-:Y:S08]  /*3f90*/  HMMA.16816.F32 R24, R64.reuse, R32, R24 ;  /* 0x000000204018723c */ /* 0x050ff00000001818 */
[C---:B------:R-:W-:Y:S01]  /*3fa0*/  HMMA.16816.F32 R20, R64.reuse, R34, R20 ;  /* 0x000000224014723c */ /* 0x040fe20000001814 */
[----:B------:R-:W4:Y:S07]  /*3fb0*/  LDSM.16.M88.4 R32, [R84+0xb800] ;  /* 0x00b800005420783b */ /* 0x000f2e0000000200 */
[C---:B--2---:R-:W-:Y:S08]  /*3fc0*/  HMMA.16816.F32 R16, R64.reuse, R8, R16 ;  /* 0x000000084010723c */ /* 0x044ff00000001810 */
[C---:B------:R-:W-:Y:S01]  /*3fd0*/  HMMA.16816.F32 R12, R64.reuse, R10, R12 ;  /* 0x0000000a400c723c */ /* 0x040fe2000000180c */
[----:B------:R-:W2:Y:S07]  /*3fe0*/  LDSM.16.M88.4 R8, [R82+0xa000] ;  /* 0x00a000005208783b */ /* 0x000eae0000000200 */
[C---:B---3--:R-:W-:Y:S08]  /*3ff0*/  HMMA.16816.F32 R60, R64.reuse, R4, R60 ;  /* 0x00000004403c723c */ /* 0x048ff0000000183c */
[C---:B------:R-:W-:Y:S01]  /*4000*/  HMMA.16816.F32 R56, R64.reuse, R6, R56 ;  /* 0x000000064038723c */ /* 0x040fe20000001838 */
[----:B------:R-:W3:Y:S07]  /*4010*/  LDSM.16.M88.4 R4, [R82+0xa800] ;  /* 0x00a800005204783b */ /* 0x000eee0000000200 */
[C---:B------:R-:W-:Y:S08]  /*4020*/  HMMA.16816.F32 R52, R64.reuse, R68, R52 ;  /* 0x000000444034723c */ /* 0x040ff00000001834 */
[----:B------:R-:W-:Y:S01]  /*4030*/  HMMA.16816.F32 R48, R64, R70, R48 ;  /* 0x000000464030723c */ /* 0x000fe20000001830 */
[----:B------:R-:W3:Y:S04]  /*4040*/  LDSM.16.M88.4 R64, [R82+0xb800] ;  /* 0x00b800005240783b */ /* 0x000ee80000000200 */
[----:B------:R-:W3:Y:S03]  /*4050*/  LDSM.16.M88.4 R68, [R82+0xb000] ;  /* 0x00b000005244783b */ /* 0x000ee60000000200 */
[C---:B-1----:R-:W-:Y:S08]  /*4060*/  HMMA.16816.F32 R24, R28.reuse, R44, R24 ;  /* 0x0000002c1c18723c */ /* 0x042ff00000001818 */
[C---:B------:R-:W-:Y:S01]  /*4070*/  HMMA.16816.F32 R20, R28.reuse, R46, R20 ;  /* 0x0000002e1c14723c */ /* 0x040fe20000001814 */
[----:B------:R-:W-:Y:S04]  /*4080*/  LDSM.16.M88.4 R44, [R88+0x4000] ;  /* 0x00400000582c783b */ /* 0x000fe80000000200 */
[----:B------:R-:W-:Y:S03]  /*4090*/  LDSM.16.M88.4 R88, [R88+0x6000] ;  /* 0x006000005858783b */ /* 0x000fe60000000200 */
[C---:B------:R-:W-:Y:S08]  /*40a0*/  HMMA.16816.F32 R16, R28.reuse, R40, R16 ;  /* 0x000000281c10723c */ /* 0x040ff00000001810 */
[C---:B------:R-:W-:Y:S01]  /*40b0*/  HMMA.16816.F32 R12, R28.reuse, R42, R12 ;  /* 0x0000002a1c0c723c */ /* 0x040fe2000000180c */
[----:B------:R-:W1:Y:S07]  /*40c0*/  LDSM.16.M88.4 R40, [R224+UR5+0xc000] ;  /* 0x00c00005e028783b */ /* 0x000e6e0008000200 */
[C---:B-----5:R-:W-:Y:S08]  /*40d0*/  HMMA.16816.F32 R60, R28.reuse, R36, R60 ;  /* 0x000000241c3c723c */ /* 0x060ff0000000183c */
[C---:B------:R-:W-:Y:S01]  /*40e0*/  HMMA.16816.F32 R56, R28.reuse, R38, R56 ;  /* 0x000000261c38723c */ /* 0x040fe20000001838 */
[----:B------:R-:W-:Y:S07]  /*40f0*/  LDSM.16.M88.4 R36, [R224+UR5+0xc800] ;  /* 0x00c80005e024783b */ /* 0x000fee0008000200 */
[C---:B----4-:R-:W-:Y:S08]  /*4100*/  HMMA.16816.F32 R52, R28.reuse, R32, R52 ;  /* 0x000000201c34723c */ /* 0x050ff00000001834 */
[----:B------:R-:W-:Y:S01]  /*4110*/  HMMA.16816.F32 R48, R28, R34, R48 ;  /* 0x000000221c30723c */ /* 0x000fe20000001830 */
[----:B------:R-:W4:Y:S04]  /*4120*/  LDSM.16.M88.4 R32, [R224+UR5+0xd000] ;  /* 0x00d00005e020783b */ /* 0x000f280008000200 */
[----:B------:R-:W5:Y:S03]  /*4130*/  LDSM.16.M88.4 R28, [R224+UR5+0xd800] ;  /* 0x00d80005e01c783b */ /* 0x000f660008000200 */
[C---:B--2---:R-:W-:Y:S08]  /*4140*/  HMMA.16816.F32 R24, R72.reuse, R8, R24 ;  /* 0x000000084818723c */ /* 0x044ff00000001818 */
[C---:B------:R-:W-:Y:S01]  /*4150*/  HMMA.16816.F32 R20, R72.reuse, R10, R20 ;  /* 0x0000000a4814723c */ /* 0x040fe20000001814 */
[----:B------:R-:W-:Y:S07]  /*4160*/  LDSM.16.M88.4 R8, [R87+0x4000] ;  /* 0x004000005708783b */ /* 0x000fee0000000200 */
[C---:B---3--:R-:W-:Y:S08]  /*4170*/  HMMA.16816.F32 R16, R72.reuse, R4, R16 ;  /* 0x000000044810723c */ /* 0x048ff00000001810 */
[C---:B------:R-:W-:Y:S01]  /*4180*/  HMMA.16816.F32 R12, R72.reuse, R6, R12 ;  /* 0x00000006480c723c */ /* 0x040fe2000000180c */
[----:B------:R-:W2:Y:S07]  /*4190*/  LDSM.16.M88.4 R4, [R83+0xc000] ;  /* 0x00c000005304783b */ /* 0x000eae0000000200 */
[C---:B------:R-:W-:Y:S08]  /*41a0*/  HMMA.16816.F32 R52, R72.reuse, R64, R52 ;  /* 0x000000404834723c */ /* 0x040ff00000001834 */
[C---:B------:R-:W-:Y:S08]  /*41b0*/  HMMA.16816.F32 R60, R72.reuse, R68, R60 ;  /* 0x00000044483c723c */ /* 0x040ff0000000183c */
[C---:B------:R-:W-:Y:S01]  /*41c0*/  HMMA.16816.F32 R56, R72.reuse, R70, R56 ;  /* 0x000000464838723c */ /* 0x040fe20000001838 */
[----:B------:R-:W-:Y:S07]  /*41d0*/  LDSM.16.M88.4 R68, [R83+0xd000] ;  /* 0x00d000005344783b */ /* 0x000fee0000000200 */
[----:B------:R-:W-:Y:S01]  /*41e0*/  HMMA.16816.F32 R64, R72, R66, R48 ;  /* 0x000000424840723c */ /* 0x000fe20000001830 */
[----:B------:R-:W3:Y:S07]  /*41f0*/  LDSM.16.M88.4 R48, [R83+0xc800] ;  /* 0x00c800005330783b */ /* 0x000eee0000000200 */
[C---:B-1----:R-:W-:Y:S08]  /*4200*/  HMMA.16816.F32 R24, R44.reuse, R40, R24 ;  /* 0x000000282c18723c */ /* 0x042ff00000001818 */
[C---:B------:R-:W-:Y:S01]  /*4210*/  HMMA.16816.F32 R20, R44.reuse, R42, R20 ;  /* 0x0000002a2c14723c */ /* 0x040fe20000001814 */
[----:B------:R-:W1:Y:S07]  /*4220*/  LDSM.16.M88.4 R40, [R83+0xd800] ;  /* 0x00d800005328783b */ /* 0x000e6e0000000200 */
        /* <DEDUP_REMOVED lines=8> */
[----:B------:R-:W-:Y:S04]  /*42b0*/  LDSM.16.M88.4 R36, [R84+0xd000] ;  /* 0x00d000005424783b */ /* 0x000fe80000000200 */
[----:B------:R-:W-:Y:S03]  /*42c0*/  LDSM.16.M88.4 R44, [R84+0xd800] ;  /* 0x00d80000542c783b */ /* 0x000fe60000000200 */
[C---:B--2---:R-:W-:Y:S08]  /*42d0*/  HMMA.16816.F32 R24, R8.reuse, R4, R24 ;  /* 0x000000040818723c */ /* 0x044ff00000001818 */
[C---:B------:R-:W-:Y:S01]  /*42e0*/  HMMA.16816.F32 R20, R8.reuse, R6, R20 ;  /* 0x000000060814723c */ /* 0x040fe20000001814 */
[----:B------:R-:W2:Y:S07]  /*42f0*/  LDSM.16.M88.4 R4, [R84+0xc800] ;  /* 0x00c800005404783b */ /* 0x000eae0000000200 */
[C---:B---3--:R-:W-:Y:S08]  /*4300*/  HMMA.16816.F32 R16, R8.reuse, R48, R16 ;  /* 0x000000300810723c */ /* 0x048ff00000001810 */
[C---:B------:R-:W-:Y:S01]  /*4310*/  HMMA.16816.F32 R12, R8.reuse, R50, R12 ;  /* 0x00000032080c723c */ /* 0x040fe2000000180c */
[----:B------:R-:W-:Y:S07]  /*4320*/  LDSM.16.M88.4 R48, [R224+UR5+0xe000] ;  /* 0x00e00005e030783b */ /* 0x000fee0008000200 */
[C---:B------:R-:W-:Y:S08]  /*4330*/  HMMA.16816.F32 R60, R8.reuse, R68, R60 ;  /* 0x00000044083c723c */ /* 0x040ff0000000183c */
[C---:B------:R-:W-:Y:S01]  /*4340*/  HMMA.16816.F32 R56, R8.reuse, R70, R56 ;  /* 0x000000460838723c */ /* 0x040fe20000001838 */
[----:B------:R-:W-:Y:S07]  /*4350*/  LDSM.16.M88.4 R68, [R86+0x6000] ;  /* 0x006000005644783b */ /* 0x000fee0000000200 */
[C---:B-1----:R-:W-:Y:S08]  /*4360*/  HMMA.16816.F32 R52, R8.reuse, R40, R52 ;  /* 0x000000280834723c */ /* 0x042ff00000001834 */
[----:B------:R-:W-:Y:S01]  /*4370*/  HMMA.16816.F32 R64, R8, R42, R64 ;  /* 0x0000002a0840723c */ /* 0x000fe20000001840 */
[----:B------:R-:W-:Y:S04]  /*4380*/  LDSM.16.M88.4 R40, [R85+0x4000] ;  /* 0x004000005528783b */ /* 0x000fe80000000200 */
[----:B------:R-:W1:Y:S03]  /*4390*/  LDSM.16.M88.4 R8, [R82+0xc000] ;  /* 0x00c000005208783b */ /* 0x000e660000000200 */
[C---:B----4-:R-:W-:Y:S08]  /*43a0*/  HMMA.16816.F32 R24, R32.reuse, R28, R24 ;  /* 0x0000001c2018723c */ /* 0x050ff00000001818 */
        /* <DEDUP_REMOVED lines=14> */
[----:B------:R-:W1:Y:S07]  /*4490*/  LDSM.16.M88.4 R8, [R224+UR5+0xe800] ;  /* 0x00e80005e008783b */ /* 0x000e6e0008000200 */
[C---:B---3--:R-:W-:Y:S08]  /*44a0*/  HMMA.16816.F32 R16, R40.reuse, R28, R16 ;  /* 0x0000001c2810723c */ /* 0x048ff00000001810 */
[----:B------:R-:W-:Y:S01]  /*44b0*/  HMMA.16816.F32 R12, R40, R30, R12 ;  /* 0x0000001e280c723c */ /* 0x000fe2000000180c */
[----:B------:R-:W3:Y:S07]  /*44c0*/  LDSM.16.M88.4 R28, [R84+0xe000] ;  /* 0x00e00000541c783b */ /* 0x000eee0000000200 */
[C---:B------:R-:W-:Y:S08]  /*44d0*/  HMMA.16816.F32 R24, R88.reuse, R48, R24 ;  /* 0x000000305818723c */ /* 0x040ff00000001818 */
[----:B------:R-:W-:Y:S01]  /*44e0*/  HMMA.16816.F32 R20, R88, R50, R20 ;  /* 0x000000325814723c */ /* 0x000fe20000001814 */
[----:B------:R-:W-:Y:S07]  /*44f0*/  LDSM.16.M88.4 R48, [R83+0xe800] ;  /* 0x00e800005330783b */ /* 0x000fee0000000200 */
[C---:B--2---:R-:W-:Y:S08]  /*4500*/  HMMA.16816.F32 R60, R40.reuse, R4, R60 ;  /* 0x00000004283c723c */ /* 0x044ff0000000183c */
[C---:B------:R-:W-:Y:S01]  /*4510*/  HMMA.16816.F32 R56, R40.reuse, R6, R56 ;  /* 0x000000062838723c */ /* 0x040fe20000001838 */
[----:B------:R-:W-:Y:S07]  /*4520*/  LDSM.16.M88.4 R4, [R224+UR5+0xf000] ;  /* 0x00f00005e004783b */ /* 0x000fee0008000200 */
[C---:B----4-:R-:W-:Y:S08]  /*4530*/  HMMA.16816.F32 R52, R40.reuse, R32, R52 ;  /* 0x000000202834723c */ /* 0x050ff00000001834 */
[----:B------:R-:W-:Y:S01]  /*4540*/  HMMA.16816.F32 R64, R40, R34, R64 ;  /* 0x000000222840723c */ /* 0x000fe20000001840 */
[----:B------:R-:W-:Y:S04]  /*4550*/  LDSM.16.M88.4 R40, [R85+0x6000] ;  /* 0x006000005528783b */ /* 0x000fe80000000200 */
[----:B------:R-:W2:Y:S03]  /*4560*/  LDSM.16.M88.4 R32, [R82+0xe000] ;  /* 0x00e000005220783b */ /* 0x000ea60000000200 */
[C---:B-----5:R-:W-:Y:S08]  /*4570*/  HMMA.16816.F32 R24, R44.reuse, R36, R24 ;  /* 0x000000242c18723c */ /* 0x060ff00000001818 */
[----:B------:R-:W-:Y:S08]  /*4580*/  HMMA.16816.F32 R20, R44, R38, R20 ;  /* 0x000000262c14723c */ /* 0x000ff00000001814 */
[----:B-1----:R-:W-:Y:S08]  /*4590*/  HMMA.16816.F32 R16, R88, R8, R16 ;  /* 0x000000085810723c */ /* 0x002ff00000001810 */
[C---:B---3--:R-:W-:Y:S08]  /*45a0*/  HMMA.16816.F32 R24, R68.reuse, R28, R24 ;  /* 0x0000001c4418723c */ /* 0x048ff00000001818 */
[----:B------:R-:W-:Y:S01]  /*45b0*/  HMMA.16816.F32 R20, R68, R30, R20 ;  /* 0x0000001e4414723c */ /* 0x000fe20000001814 */
[----:B------:R-:W1:Y:S07]  /*45c0*/  LDSM.16.M88.4 R28, [R224+UR5+0xf800] ;  /* 0x00f80005e01c783b */ /* 0x000e6e0008000200 */
[----:B------:R-:W-:Y:S01]  /*45d0*/  HMMA.16816.F32 R12, R88, R10, R12 ;  /* 0x0000000a580c723c */ /* 0x000fe2000000180c */
[----:B------:R-:W3:Y:S07]  /*45e0*/  LDSM.16.M88.4 R8, [R84+0xe800] ;  /* 0x00e800005408783b */ /* 0x000eee0000000200 */
[----:B--2---:R-:W-:Y:S08]  /*45f0*/  HMMA.16816.F32 R24, R40, R32, R24 ;  /* 0x000000202818723c */ /* 0x004ff00000001818 */
[C---:B------:R-:W-:Y:S08]  /*4600*/  HMMA.16816.F32 R60, R88.reuse, R4, R60 ;  /* 0x00000004583c723c */ /* 0x040ff0000000183c */
[----:B------:R-:W-:Y:S01]  /*4610*/  HMMA.16816.F32 R56, R88, R6, R56 ;  /* 0x000000065838723c */ /* 0x000fe20000001838 */
[----:B------:R-:W2:Y:S02]  /*4620*/  LDSM.16.M88.4 R4, [R83+0xf000] ;  /* 0x00f000005304783b */ /* 0x000ea40000000200 */
[----:B------:R-:W-:Y:S01]  /*4630*/  FMUL.FTZ R24, R24, UR4 ;  /* 0x0000000418187c20 */ /* 0x000fe20008410000 */
[----:B------:R-:W-:-:S04]  /*4640*/  FMUL.FTZ R72, R26, UR4 ;  /* 0x000000041a487c20 */ /* 0x000fc80008410000 */
[----:B------:R-:W-:Y:S01]  /*4650*/  HMMA.16816.F32 R20, R40, R34, R20 ;  /* 0x000000222814723c */ /* 0x000fe20000001814 */
[----:B------:R-:W4:Y:S01]  /*4660*/  LDSM.16.M88.4 R32, [R83+0xf800] ;  /* 0x00f800005320783b */ /* 0x000f220000000200 */
[----:B------:R-:W1:Y:S06]  /*4670*/  MUFU.TANH R72, R72 ;  /* 0x0000004800487308 */ /* 0x000e6c0000002400 */
[C---:B------:R-:W-:Y:S01]  /*4680*/  HMMA.16816.F32 R36, R44.reuse, R48, R16 ;  /* 0x000000302c24723c */ /* 0x040fe20000001810 */
[----:B------:R-:W-:Y:S01]  /*4690*/  FMUL.FTZ R49, R25, UR4 ;  /* 0x0000000419317c20 */ /* 0x000fe20008410000 */
[----:B------:R5:W2:Y:S01]  /*46a0*/  MUFU.TANH R48, R24 ;  /* 0x0000001800307308 */ /* 0x000aa20000002400 */
[----:B------:R-:W-:Y:S05]  /*46b0*/  LDSM.16.M88.4 R16, [R82+0xe800] ;  /* 0x00e800005210783b */ /* 0x000fea0000000200 */
[----:B------:R-:W-:Y:S01]  /*46c0*/  HMMA.16816.F32 R12, R44, R50, R12 ;  /* 0x000000322c0c723c */ /* 0x000fe2000000180c */
[----:B------:R-:W-:Y:S01]  /*46d0*/  FMUL.FTZ R50, R27, UR4 ;  /* 0x000000041b327c20 */ /* 0x000fe20008410000 */
[----:B------:R-:W2:Y:S01]  /*46e0*/  MUFU.TANH R49, R49 ;  /* 0x0000003100317308 */ /* 0x000ea20000002400 */
[----:B------:R-:W-:-:S05]  /*46f0*/  FMUL.FTZ R20, R20, UR4 ;  /* 0x0000000414147c20 */ /* 0x000fca0008410000 */
[C---:B-1----:R-:W-:Y:S02]  /*4700*/  HMMA.16816.F32 R52, R88.reuse, R28, R52 ;  /* 0x0000001c5834723c */ /* 0x042fe40000001834 */
[----:B------:R-:W1:Y:S01]  /*4710*/  MUFU.TANH R50, R50 ;  /* 0x0000003200327308 */ /* 0x000e620000002400 */
[----:B-----5:R-:W5:Y:S04]  /*4720*/  LDSM.16.M88.4 R24, [R84+0xf000] ;  /* 0x00f000005418783b */ /* 0x020f680000000200 */
[----:B------:R-:W1:Y:S01]  /*4730*/  LDSM.16.M88.4 R84, [R84+0xf800] ;  /* 0x00f800005454783b */ /* 0x000e620000000200 */
[----:B------:R-:W-:Y:S02]  /*4740*/  HMMA.16816.F32 R64, R88, R30, R64 ;  /* 0x0000001e5840723c */ /* 0x000fe40000001840 */
[----:B------:R-:W1:Y:S06]  /*4750*/  MUFU.TANH R20, R20 ;  /* 0x0000001400147308 */ /* 0x000e6c0000002400 */
[C---:B---3--:R-:W-:Y:S08]  /*4760*/  HMMA.16816.F32 R36, R68.reuse, R8, R36 ;  /* 0x000000084424723c */ /* 0x048ff00000001824 */
[----:B------:R-:W-:Y:S01]  /*4770*/  HMMA.16816.F32 R12, R68, R10, R12 ;  /* 0x0000000a440c723c */ /* 0x000fe2000000180c */
[----:B------:R-:W3:Y:S07]  /*4780*/  LDSM.16.M88.4 R8, [R82+0xf000] ;  /* 0x00f000005208783b */ /* 0x000eee0000000200 */
[C---:B--2---:R-:W-:Y:S08]  /*4790*/  HMMA.16816.F32 R60, R44.reuse, R4, R60 ;  /* 0x000000042c3c723c */ /* 0x044ff0000000183c */
[----:B------:R-:W-:Y:S01]  /*47a0*/  HMMA.16816.F32 R56, R44, R6, R56 ;  /* 0x000000062c38723c */ /* 0x000fe20000001838 */
[----:B------:R-:W2:Y:S01]  /*47b0*/  LDSM.16.M88.4 R4, [R82+0xf800] ;  /* 0x00f800005204783b */ /* 0x000ea20000000200 */
[----:B------:R-:W-:-:S06]  /*47c0*/  DEPBAR.LE SB0, 0x0 ;  /* 0x000080000000791a */ /* 0x000fcc0000000000 */
[C---:B----4-:R-:W-:Y:S08]  /*47d0*/  HMMA.16816.F32 R52, R44.reuse, R32, R52 ;  /* 0x000000202c34723c */ /* 0x050ff00000001834 */
[----:B------:R-:W-:Y:S08]  /*47e0*/  HMMA.16816.F32 R64, R44, R34, R64 ;  /* 0x000000222c40723c */ /* 0x000ff00000001840 */
[C---:B-----5:R-:W-:Y:S08]  /*47f0*/  HMMA.16816.F32 R60, R68.reuse, R24, R60 ;  /* 0x00000018443c723c */ /* 0x060ff0000000183c */
[C---:B------:R-:W-:Y:S08]  /*4800*/  HMMA.16816.F32 R56, R68.reuse, R26, R56 ;  /* 0x0000001a4438723c */ /* 0x040ff00000001838 */
[C---:B-1----:R-:W-:Y:S08]  /*4810*/  HMMA.16816.F32 R52, R68.reuse, R84, R52 ;  /* 0x000000544434723c */ /* 0x042ff00000001834 */
[----:B------:R-:W-:Y:S08]  /*4820*/  HMMA.16816.F32 R64, R68, R86, R64 ;  /* 0x000000564440723c */ /* 0x000ff00000001840 */
[C---:B------:R-:W-:Y:S08]  /*4830*/  HMMA.16816.F32 R12, R40.reuse, R18, R12 ;  /* 0x00000012280c723c */ /* 0x040ff0000000180c */
[----:B------:R-:W-:Y:S01]  /*4840*/  HMMA.16816.F32 R36, R40, R16, R36 ;  /* 0x000000102824723c */ /* 0x000fe20000001824 */
[----:B------:R-:W-:Y:S01]  /*4850*/  FMUL.FTZ R16, R21, UR4 ;  /* 0x0000000415107c20 */ /* 0x000fe20008410000 */
[----:B------:R-:W-:Y:S01]  /*4860*/  FMUL.FTZ R17, R22, UR4 ;  /* 0x0000000416117c20 */ /* 0x000fe20008410000 */
[----:B------:R-:W-:-:S04]  /*4870*/  FMUL.FTZ R21, R23, UR4 ;  /* 0x0000000417157c20 */ /* 0x000fc80008410000 */
[----:B------:R-:W1:Y:S01]  /*4880*/  MUFU.TANH R16, R16 ;  /* 0x0000001000107308 */ /* 0x000e620000002400 */
[C---:B---3--:R-:W-:Y:S03]  /*4890*/  HMMA.16816.F32 R60, R40.reuse, R8, R60 ;  /* 0x00000008283c723c */ /* 0x048fe6000000183c */
[----:B------:R-:W-:Y:S01]  /*48a0*/  FMUL.FTZ R8, R14, UR4 ;  /* 0x000000040e087c20 */ /* 0x000fe20008410000 */
[----:B------:R-:W-:Y:S01]  /*48b0*/  FMUL.FTZ R12, R12, UR4 ;  /* 0x000000040c0c7c20 */ /* 0x000fe20008410000 */
[----:B------:R-:W-:Y:S01]  /*48c0*/  FMUL.FTZ R9, R13, UR4 ;  /* 0x000000040d097c20 */ /* 0x000fe20008410000 */
[----:B------:R-:W-:Y:S01]  /*48d0*/  FMUL.FTZ R14, R15, UR4 ;  /* 0x000000040f0e7c20 */ /* 0x000fe20008410000 */
[----:B------:R-:W3:Y:S01]  /*48e0*/  MUFU.TANH R17, R17 ;  /* 0x0000001100117308 */ /* 0x000ee20000002400 */
[C---:B------:R-:W-:Y:S03]  /*48f0*/  HMMA.16816.F32 R56, R40.reuse, R10, R56 ;  /* 0x0000000a2838723c */ /* 0x040fe60000001838 */
[----:B------:R-:W-:Y:S01]  /*4900*/  FMUL.FTZ R22, R36, UR4 ;  /* 0x0000000424167c20 */ /* 0x000fe20008410000 */
[----:B------:R-:W-:Y:S01]  /*4910*/  FMUL.FTZ R19, R37, UR4 ;  /* 0x0000000425137c20 */ /* 0x000fe20008410000 */
[----:B------:R-:W-:Y:S01]  /*4920*/  FMUL.FTZ R18, R38, UR4 ;  /* 0x0000000426127c20 */ /* 0x000fe20008410000 */
[----:B------:R-:W-:Y:S01]  /*4930*/  FMUL.FTZ R23, R39, UR4 ;  /* 0x0000000427177c20 */ /* 0x000fe20008410000 */
[----:B------:R-:W4:Y:S01]  /*4940*/  MUFU.TANH R21, R21 ;  /* 0x0000001500157308 */ /* 0x000f220000002400 */
[C---:B--2---:R-:W-:Y:S03]  /*4950*/  HMMA.16816.F32 R52, R40.reuse, R4, R52 ;  /* 0x000000042834723c */ /* 0x044fe60000001834 */
[----:B------:R-:W-:Y:S01]  /*4960*/  FMUL.FTZ R60, R60, UR4 ;  /* 0x000000043c3c7c20 */ /* 0x000fe20008410000 */
[----:B------:R-:W-:Y:S01]  /*4970*/  FMUL.FTZ R61, R61, UR4 ;  /* 0x000000043d3d7c20 */ /* 0x000fe20008410000 */
[----:B------:R-:W-:Y:S01]  /*4980*/  FMUL.FTZ R62, R62, UR4 ;  /* 0x000000043e3e7c20 */ /* 0x000fe20008410000 */
[----:B------:R-:W-:Y:S01]  /*4990*/  FMUL.FTZ R63, R63, UR4 ;  /* 0x000000043f3f7c20 */ /* 0x000fe20008410000 */
[----:B------:R-:W2:Y:S01]  /*49a0*/  MUFU.TANH R22, R22 ;  /* 0x0000001600167308 */ /* 0x000ea20000002400 */
[----:B------:R-:W-:Y:S03]  /*49b0*/  HMMA.16816.F32 R64, R40, R6, R64 ;  /* 0x000000062840723c */ /* 0x000fe60000001840 */
[----:B------:R-:W-:Y:S01]  /*49c0*/  FMUL.FTZ R56, R56, UR4 ;  /* 0x0000000438387c20 */ /* 0x000fe20008410000 */
[----:B------:R-:W-:Y:S01]  /*49d0*/  FMUL.FTZ R57, R57, UR4 ;  /* 0x0000000439397c20 */ /* 0x000fe20008410000 */
[----:B------:R-:W-:Y:S01]  /*49e0*/  FMUL.FTZ R58, R58, UR4 ;  /* 0x000000043a3a7c20 */ /* 0x000fe20008410000 */
[----:B------:R-:W-:Y:S01]  /*49f0*/  FMUL.FTZ R59, R59, UR4 ;  /* 0x000000043b3b7c20 */ /* 0x000fe20008410000 */
[----:B------:R-:W1:Y:S04]  /*4a00*/  MUFU.TANH R19, R19 ;  /* 0x0000001300137308 */ /* 0x000e680000002400 */
        /* <DEDUP_REMOVED lines=9> */
[----:B------:R-:W1:Y:S08]  /*4aa0*/  MUFU.TANH R23, R23 ;  /* 0x0000001700177308 */ /* 0x000e700000002400 */
[----:B------:R-:W1:Y:S08]  /*4ab0*/  MUFU.TANH R12, R12 ;  /* 0x0000000c000c7308 */ /* 0x000e700000002400 */
[----:B------:R-:W1:Y:S08]  /*4ac0*/  MUFU.TANH R9, R9 ;  /* 0x0000000900097308 */ /* 0x000e700000002400 */
[----:B------:R-:W1:Y:S08]  /*4ad0*/  MUFU.TANH R8, R8 ;  /* 0x0000000800087308 */ /* 0x000e700000002400 */
[----:B------:R-:W1:Y:S08]  /*4ae0*/  MUFU.TANH R14, R14 ;  /* 0x0000000e000e7308 */ /* 0x000e700000002400 */
[----:B------:R1:W1:Y:S08]  /*4af0*/  MUFU.TANH R223, R60 ;  /* 0x0000003c00df7308 */ /* 0x0002700000002400 */
        /* <DEDUP_REMOVED lines=14> */
[----:B------:R1:W1:Y:S01]  /*4be0*/  MUFU.TANH R199, R67 ;  /* 0x0000004300c77308 */ /* 0x0002620000002400 */
[----:B------:R-:W-:Y:S06]  /*4bf0*/  BAR.SYNC.DEFER_BLOCKING 0x0 ;  /* 0x0000000000007b1d */ /* 0x000fec0000010000 */
[----:B--234-:R-:W-:Y:S05]  /*4c00*/  @!P6 BRA `(.L_x_595) ;  /* 0x0000000800a0e947 */ /* 0x01cfea0003800000 */
        /* <DEDUP_REMOVED lines=11> */
.L_x_596:
[----:B------:R-:W2:Y:S01]  /*4cc0*/  LDC R5, c[0x0][0x4f0] ;  /* 0x00013c00ff057b82 */ /* 0x000ea20000000800 */
[----:B------:R-:W-:Y:S01]  /*4cd0*/  IADD3 R24, PT, PT, R78, -0x80, RZ ;  /* 0xffffff804e187810 */ /* 0x000fe20007ffe0ff */
[----:B------:R-:W3:Y:S01]  /*4ce0*/  LDCU.64 UR6, c[0x0][0x3a0] ;  /* 0x00007400ff0677ac */ /* 0x000ee20008000a00 */
[----:B------:R-:W-:Y:S02]  /*4cf0*/  IABS R10, R76 ;  /* 0x0000004c000a7213 */ /* 0x000fe40000000000 */
[----:B------:R-:W-:Y:S02]  /*4d00*/  IABS R6, R24 ;  /* 0x0000001800067213 */ /* 0x000fe40000000000 */
[-C--:B--2---:R-:W-:Y:S02]  /*4d10*/  IABS R4, R5.reuse ;  /* 0x0000000500047213 */ /* 0x084fe40000000000 */
[-C--:B------:R-:W-:Y:S02]  /*4d20*/  LOP3.LUT R24, R24, R5.reuse, RZ, 0x3c, !PT ;  /* 0x0000000518187212 */ /* 0x080fe400078e3cff */
[----:B------:R-:W2:Y:S01]  /*4d30*/  I2F.RP R7, R4 ;  /* 0x0000000400077306 */ /* 0x000ea20000209400 */
[----:B------:R-:W-:-:S07]  /*4d40*/  LOP3.LUT R76, R76, R5, RZ, 0x3c, !PT ;  /* 0x000000054c4c7212 */ /* 0x000fce00078e3cff */
[----:B--2---:R-:W2:Y:S02]  /*4d50*/  MUFU.RCP R26, R7 ;  /* 0x00000007001a7308 */ /* 0x004ea40000001000 */
[----:B--2---:R-:W-:-:S06]  /*4d60*/  VIADD R26, R26, 0xffffffe ;  /* 0x0ffffffe1a1a7836 */ /* 0x004fcc0000000000 */
[----:B------:R-:W2:Y:S02]  /*4d70*/  F2I.FTZ.U32.TRUNC.NTZ R27, R26 ;  /* 0x0000001a001b7305 */ /* 0x000ea4000021f000 */
[----:B--2---:R-:W-:Y:S02]  /*4d80*/  IMAD.MOV R15, RZ, RZ, -R27 ;  /* 0x000000ffff0f7224 */ /* 0x004fe400078e0a1b */
        /* <DEDUP_REMOVED lines=29> */
[----:B------:R-:W2:Y:S04]  /*4f60*/  LDG.E R11, desc[UR16][R26.64] ;  /* 0x000000101a0b7981 */ /* 0x000ea8000c1e1900 */
[----:B------:R-:W2:Y:S01]  /*4f70*/  LDG.E R4, desc[UR16][R24.64] ;  /* 0x0000001018047981 */ /* 0x000ea2000c1e1900 */
[----:B------:R-:W-:-:S04]  /*4f80*/  IMAD.IADD R6, R7, 0x1, -R6 ;  /* 0x0000000107067824 */ /* 0x000fc800078e0a06 */
[----:B------:R-:W-:-:S05]  /*4f90*/  IMAD R5, R6, R5, -0x40 ;  /* 0xffffffc006057424 */ /* 0x000fca00078e0205 */
[----:B------:R-:W-:-:S05]  /*4fa0*/  SHF.R.S32.HI R7, RZ, 0x1f, R5 ;  /* 0x0000001fff077819 */ /* 0x000fca0000011405 */
[----:B------:R-:W-:-:S04]  /*4fb0*/  IMAD R6, R7, R166, RZ ;  /* 0x000000a607067224 */ /* 0x000fc800078e02ff */
[----:B------:R-:W-:Y:S01]  /*4fc0*/  IMAD R6, R5, R167, R6 ;  /* 0x000000a705067224 */ /* 0x000fe200078e0206 */
[----:B--2---:R-:W-:Y:S01]  /*4fd0*/  IADD3 R4, PT, PT, R11, -R4, RZ ;  /* 0x800000040b047210 */ /* 0x004fe20007ffe0ff */
[----:B------:R-:W-:-:S03]  /*4fe0*/  IMAD.WIDE.U32 R10, R5, R166, RZ ;  /* 0x000000a6050a7225 */ /* 0x000fc600078e00ff */
[----:B------:R-:W-:Y:S01]  /*4ff0*/  SHF.R.S32.HI R5, RZ, 0x1f, R4 ;  /* 0x0000001fff057819 */ /* 0x000fe20000011404 */
[----:B------:R-:W-:-:S04]  /*5000*/  IMAD.IADD R11, R11, 0x1, R6 ;  /* 0x000000010b0b7824 */ /* 0x000fc800078e0206 */
[----:B---3--:R-:W-:Y:S02]  /*5010*/  IMAD R5, R5, UR6, RZ ;  /* 0x0000000605057c24 */ /* 0x008fe4000f8e02ff */
[----:B------:R-:W-:-:S04]  /*5020*/  IMAD.WIDE.U32 R10, R4, UR6, R10 ;  /* 0x00000006040a7c25 */ /* 0x000fc8000f8e000a */
[----:B------:R-:W-:Y:S01]  /*5030*/  IMAD R5, R4, UR7, R5 ;  /* 0x0000000704057c24 */ /* 0x000fe2000f8e0205 */
[----:B------:R-:W-:-:S04]  /*5040*/  LEA R228, P2, R10, R228, 0x1 ;  /* 0x000000e40ae47211 */ /* 0x000fc800078408ff */
[----:B------:R-:W-:-:S04]  /*5050*/  IADD3 R5, PT, PT, R11, R5, RZ ;  /* 0x000000050b057210 */ /* 0x000fc80007ffe0ff */
[----:B------:R-:W-:-:S07]  /*5060*/  LEA.HI.X R227, R10, R227, R5, 0x1, P2 ;  /* 0x000000e30ae37211 */ /* 0x000fce00010f0c05 */
.L_x_597:
[----:B------:R-:W2:Y:S01]  /*5070*/  LDCU UR4, c[0x0][0x440] ;  /* 0x00008800ff0477ac */ /* 0x000ea20008000800 */
        /* <DEDUP_REMOVED lines=8> */
[----:B--2---:R-:W-:Y:S02]  /*5100*/  ISETP.GE.AND P5, PT, R216, UR4, PT ;  /* 0x00000004d8007c0c */ /* 0x004fe4000bfa6270 */
        /* <DEDUP_REMOVED lines=9> */
[----:B--2---:R-:W-:-:S05]  /*51a0*/  @!P4 IMAD.MOV.U32 R229, RZ, RZ, R227 ;  /* 0x000000ffffe5c224 */ /* 0x004fca00078e00e3 */
        /* <DEDUP_REMOVED lines=78> */
.L_x_595:
[----:B---3--:R-:W-:Y:S01]  /*5690*/  IMAD.SHL.U32 R5, R217, 0x2, RZ ;  /* 0x00000002d9057824 */ /* 0x008fe200078e00ff */
[----:B------:R-:W2:Y:S01]  /*56a0*/  LDCU UR4, c[0x0][0x45c] ;  /* 0x00008b80ff0477ac */ /* 0x000ea20008000800 */
        /* <DEDUP_REMOVED lines=17> */
[--C-:B------:R-:W-:Y:S01]  /*57c0*/  IMAD.IADD R198, R77, 0x1, R218.reuse ;  /* 0x000000014dc67824 */ /* 0x100fe200078e02da */
[----:B------:R-:W-:Y:S01]  /*57d0*/  FSEL R72, R72, -INF , !P4 ;  /* 0xff80000048487808 */ /* 0x000fe20006000000 */
[----:B------:R-:W-:Y:S01]  /*57e0*/  IMAD.IADD R208, R205, 0x1, R218 ;  /* 0x00000001cdd07824 */ /* 0x000fe200078e02da */
[C---:B------:R-:W-:Y:S01]  /*57f0*/  ISETP.GE.AND P2, PT, R4.reuse, R165, PT ;  /* 0x000000a50400720c */ /* 0x040fe20003f46270 */
[----:B------:R-:W-:Y:S01]  /*5800*/  LDSM.16.MT88.4 R40, [R218+0x12000] ;  /* 0x01200000da28783b */ /* 0x000fe20000004200 */
[----:B------:R-:W-:Y:S01]  /*5810*/  ISETP.GE.AND P4, PT, R4, R2, PT ;  /* 0x000000020400720c */ /* 0x000fe20003f86270 */
[----:B------:R-:W-:Y:S01]  /*5820*/  IMAD.IADD R196, R77, 0x1, R208 ;  /* 0x000000014dc47824 */ /* 0x000fe200078e02d0 */
        /* <DEDUP_REMOVED lines=8> */
[----:B------:R-:W-:Y:S01]  /*58b0*/  FSEL R6, R17, -INF , !P4 ;  /* 0xff80000011067808 */ /* 0x000fe20006000000 */
[----:B------:R-:W-:Y:S01]  /*58c0*/  VIADD R17, R78, 0xffffffe0 ;  /* 0xffffffe04e117836 */ /* 0x000fe20000000000 */
[C---:B------:R-:W-:Y:S01]  /*58d0*/  ISETP.GE.AND P2, PT, R7.reuse, R165, PT ;  /* 0x000000a50700720c */ /* 0x040fe20003f46270 */
[----:B------:R-:W-:Y:S01]  /*58e0*/  LDSM.16.MT88.4 R140, [R208+0x10000] ;  /* 0x01000000d08c783b */ /* 0x000fe20000004200 */
[----:B------:R-:W-:-:S02]  /*58f0*/  ISETP.GE.AND P4, PT, R7, R2, PT ;  /* 0x000000020700720c */ /* 0x000fc40003f86270 */
[----:B-1----:R-:W-:Y:S01]  /*5900*/  FSEL R7, R16, -INF , !P5 ;  /* 0xff80000010077808 */ /* 0x002fe20006800000 */
        /* <DEDUP_REMOVED lines=13> */
[----:B------:R-:W-:Y:S01]  /*59e0*/  VIADD R19, R78, 0xffffffe1 ;  /* 0xffffffe14e137836 */ /* 0x000fe20000000000 */
[----:B------:R-:W-:Y:S01]  /*59f0*/  FSEL R16, R23, -INF , !P3 ;  /* 0xff80000017107808 */ /* 0x000fe20005800000 */
[----:B------:R-:W-:Y:S01]  /*5a00*/  LDSM.16.MT88.4 R96, [R196+0x14000] ;  /* 0x01400000c460783b */ /* 0x000fe20000004200 */
[CC--:B------:R-:W-:Y:S02]  /*5a10*/  ISETP.GE.AND P5, PT, R10.reuse, R165.reuse, PT ;  /* 0x000000a50a00720c */ /* 0x0c0fe40003fa6270 */
[----:B------:R-:W-:Y:S01]  /*5a20*/  ISETP.GE.AND P3, PT, R10, R2, PT ;  /* 0x000000020a00720c */ /* 0x000fe20003f66270 */
[----:B------:R-:W-:Y:S01]  /*5a30*/  LDSM.16.MT88.4 R104, [R218+0x16000] ;  /* 0x01600000da68783b */ /* 0x000fe20000004200 */
[----:B------:R-:W-:Y:S01]  /*5a40*/  FSEL R11, R12, -INF , !P2 ;  /* 0xff8000000c0b7808 */ /* 0x000fe20005000000 */
[----:B------:R-:W-:Y:S01]  /*5a50*/  VIADD R12, R78, 0xffffffe9 ;  /* 0xffffffe94e0c7836 */ /* 0x000fe20000000000 */
[----:B------:R-:W-:Y:S01]  /*5a60*/  FSEL R10, R8, -INF , !P4 ;  /* 0xff800000080a7808 */ /* 0x000fe20006000000 */
[----:B------:R-:W-:Y:S01]  /*5a70*/  LDSM.16.MT88.4 R120, [R208+0x16000] ;  /* 0x01600000d078783b */ /* 0x000fe20000004200 */
[----:B------:R-:W-:-:S02]  /*5a80*/  ISETP.GE.AND P2, PT, R17, R165, PT ;  /* 0x000000a51100720c */ /* 0x000fc40003f46270 */
[----:B------:R-:W-:Y:S01]  /*5a90*/  ISETP.GE.AND P4, PT, R17, R2, PT ;  /* 0x000000021100720c */ /* 0x000fe20003f86270 */
[----:B------:R-:W-:Y:S01]  /*5aa0*/  VIADD R17, R78, 0xffffffe8 ;  /* 0xffffffe84e117836 */ /* 0x000fe20000000000 */
[----:B------:R-:W-:Y:S01]  /*5ab0*/  FSEL R8, R14, -INF , !P3 ;  /* 0xff8000000e087808 */ /* 0x000fe20005800000 */
[----:B------:R-:W-:Y:S01]  /*5ac0*/  VIADD R14, R78, 0xfffffff0 ;  /* 0xfffffff04e0e7836 */ /* 0x000fe20000000000 */
[----:B------:R-:W-:Y:S01]  /*5ad0*/  FSEL R223, R223, -INF , !P2 ;  /* 0xff800000dfdf7808 */ /* 0x000fe20005000000 */
[----:B------:R-:W-:Y:S01]  /*5ae0*/  LDSM.16.MT88.4 R28, [R198+0x10800] ;  /* 0x01080000c61c783b */ /* 0x000fe20000004200 */
[----:B------:R-:W-:Y:S02]  /*5af0*/  FSEL R210, R210, -INF , !P4 ;  /* 0xff800000d2d27808 */ /* 0x000fe40006000000 */
[----:B------:R-:W-:Y:S01]  /*5b00*/  FSEL R9, R9, -INF , !P5 ;  /* 0xff80000009097808 */ /* 0x000fe20006800000 */
[----:B------:R-:W-:Y:S01]  /*5b10*/  LDSM.16.MT88.4 R176, [R196+0x10800] ;  /* 0x01080000c4b0783b */ /* 0x000fe20000004200 */
[----:B------:R-:W-:-:S02]  /*5b20*/  ISETP.GE.AND P2, PT, R17, R165, PT ;  /* 0x000000a51100720c */ /* 0x000fc40003f46270 */
[-C--:B------:R-:W-:Y:S01]  /*5b30*/  ISETP.GE.AND P4, PT, R17, R2.reuse, PT ;  /* 0x000000021100720c */ /* 0x080fe20003f86270 */
[----:B------:R-:W-:Y:S01]  /*5b40*/  LDSM.16.MT88.4 R172, [R218+0x12800] ;  /* 0x01280000daac783b */ /* 0x000fe20000004200 */
[C---:B------:R-:W-:Y:S02]  /*5b50*/  ISETP.GE.AND P5, PT, R19.reuse, R165, PT ;  /* 0x000000a51300720c */ /* 0x040fe40003fa6270 */
[----:B------:R-:W-:Y:S01]  /*5b60*/  ISETP.GE.AND P3, PT, R19, R2, PT ;  /* 0x000000021300720c */ /* 0x000fe20003f66270 */
[----:B------:R-:W-:Y:S01]  /*5b70*/  LDSM.16.MT88.4 R32, [R208+0x12800] ;  /* 0x01280000d020783b */ /* 0x000fe20000004200 */
[----:B------:R-:W-:Y:S02]  /*5b80*/  FMNMX3.FTZ R22, R25, R49, R5, !PT ;  /* 0x0000003119167276 */ /* 0x000fe40007810005 */
[----:B------:R-:W-:Y:S02]  /*5b90*/  FSEL R221, R221, -INF , !P2 ;  /* 0xff800000dddd7808 */ /* 0x000fe40005000000 */
[----:B------:R-:W-:-:S02]  /*5ba0*/  FSEL R220, R220, -INF , !P4 ;  /* 0xff800000dcdc7808 */ /* 0x000fc40006000000 */
[----:B------:R-:W-:Y:S02]  /*5bb0*/  FSEL R209, R209, -INF , !P5 ;  /* 0xff800000d1d17808 */ /* 0x000fe40006800000 */
[----:B------:R-:W-:Y:S02]  /*5bc0*/  FSEL R212, R212, -INF , !P3 ;  /* 0xff800000d4d47808 */ /* 0x000fe40005800000 */
[CC--:B------:R-:W-:Y:S02]  /*5bd0*/  ISETP.GE.AND P2, PT, R14.reuse, R165.reuse, PT ;  /* 0x000000a50e00720c */ /* 0x0c0fe40003f46270 */
[-C--:B------:R-:W-:Y:S02]  /*5be0*/  ISETP.GE.AND P4, PT, R14, R2.reuse, PT ;  /* 0x000000020e00720c */ /* 0x080fe40003f86270 */
[C---:B------:R-:W-:Y:S02]  /*5bf0*/  ISETP.GE.AND P5, PT, R12.reuse, R165, PT ;  /* 0x000000a50c00720c */ /* 0x040fe40003fa6270 */
[----:B------:R-:W-:Y:S01]  /*5c00*/  ISETP.GE.AND P3, PT, R12, R2, PT ;  /* 0x000000020c00720c */ /* 0x000fe20003f66270 */
[----:B------:R-:W-:Y:S01]  /*5c10*/  VIADD R12, R78, 0xfffffff1 ;  /* 0xfffffff14e0c7836 */ /* 0x000fe20000000000 */
[----:B------:R-:W-:-:S02]  /*5c20*/  FMNMX3.FTZ R14, R22, R7, R15, !PT ;  /* 0x00000007160e7276 */ /* 0x000fc4000781000f */
[----:B------:R-:W-:Y:S02]  /*5c30*/  FMNMX3.FTZ R17, R72, R4, R6, !PT ;  /* 0x0000000448117276 */ /* 0x000fe40007810006 */
[----:B------:R-:W-:Y:S02]  /*5c40*/  FMNMX3.FTZ R14, R14, R13, R11, !PT ;  /* 0x0000000d0e0e7276 */ /* 0x000fe4000781000b */
[----:B------:R-:W-:Y:S02]  /*5c50*/  FSEL R211, R211, -INF , !P5 ;  /* 0xff800000d3d37808 */ /* 0x000fe40006800000 */
[----:B------:R-:W-:Y:S02]  /*5c60*/  FSEL R214, R214, -INF , !P3 ;  /* 0xff800000d6d67808 */ /* 0x000fe40005800000 */
[----:B------:R-:W-:Y:S02]  /*5c70*/  FMNMX3.FTZ R17, R17, R20, R18, !PT ;  /* 0x0000001411117276 */ /* 0x000fe40007810012 */
[----:B------:R-:W-:-:S02]  /*5c80*/  ISETP.GE.AND P5, PT, R12, R165, PT ;  /* 0x000000a50c00720c */ /* 0x000fc40003fa6270 */
[----:B------:R-:W-:Y:S01]  /*5c90*/  ISETP.GE.AND P3, PT, R12, R2, PT ;  /* 0x000000020c00720c */ /* 0x000fe20003f66270 */
[----:B------:R-:W-:Y:S01]  /*5ca0*/  VIADD R12, R78, 0xfffffff8 ;  /* 0xfffffff84e0c7836 */ /* 0x000fe20000000000 */
[----:B------:R-:W-:Y:S01]  /*5cb0*/  FMNMX3.FTZ R14, R14, R9, R223, !PT ;  /* 0x000000090e0e7276 */ /* 0x000fe200078100df */
[----:B------:R-:W-:Y:S01]  /*5cc0*/  VIADD R78, R78, 0xfffffff9 ;  /* 0xfffffff94e4e7836 */ /* 0x000fe20000000000 */
[----:B------:R-:W-:Y:S02]  /*5cd0*/  FMNMX3.FTZ R17, R17, R16, R10, !PT ;  /* 0x0000001011117276 */ /* 0x000fe4000781000a */
[----:B------:R-:W-:Y:S02]  /*5ce0*/  FSEL R215, R215, -INF , !P2 ;  /* 0xff800000d7d77808 */ /* 0x000fe40005000000 */
[----:B------:R-:W-:Y:S02]  /*5cf0*/  ISETP.GE.AND P2, PT, R12, R165, PT ;  /* 0x000000a50c00720c */ /* 0x000fe40003f46270 */
[----:B------:R-:W-:-:S02]  /*5d00*/  FMNMX3.FTZ R14, R14, R209, R221, !PT ;  /* 0x000000d10e0e7276 */ /* 0x000fc400078100dd */
[----:B------:R-:W-:Y:S02]  /*5d10*/  FMNMX3.FTZ R17, R17, R8, R210, !PT ;  /* 0x0000000811117276 */ /* 0x000fe400078100d2 */
[----:B------:R-:W-:Y:S02]  /*5d20*/  FSEL R213, R213, -INF , !P5 ;  /* 0xff800000d5d57808 */ /* 0x000fe40006800000 */
[----:B------:R-:W-:Y:S02]  /*5d30*/  ISETP.GE.AND P5, PT, R78, R165, PT ;  /* 0x000000a54e00720c */ /* 0x000fe40003fa6270 */
[----:B------:R-:W-:Y:S02]  /*5d40*/  FSEL R207, R207, -INF , !P2 ;  /* 0xff800000cfcf7808 */ /* 0x000fe40005000000 */
[----:B------:R-:W-:Y:S02]  /*5d50*/  FMNMX3.FTZ R14, R14, R211, R215, !PT ;  /* 0x000000d30e0e7276 */ /* 0x000fe400078100d7 */
[----:B------:R-:W-:-:S02]  /*5d60*/  ISETP.GE.AND P2, PT, R12, R2, PT ;  /* 0x000000020c00720c */ /* 0x000fc40003f46270 */
[----:B------:R-:W-:Y:S02]  /*5d70*/  FSEL R204, R204, -INF , !P4 ;  /* 0xff800000cccc7808 */ /* 0x000fe40006000000 */
[----:B------:R-:W-:Y:S02]  /*5d80*/  FMNMX3.FTZ R17, R17, R212, R220, !PT ;  /* 0x000000d411117276 */ /* 0x000fe400078100dc */
[----:B------:R-:W-:Y:S02]  /*5d90*/  FSEL R203, R203, -INF , !P5 ;  /* 0xff800000cbcb7808 */ /* 0x000fe40006800000 */
[----:B------:R-:W-:Y:S02]  /*5da0*/  FMNMX3.FTZ R14, R14, R213, R207, !PT ;  /* 0x000000d50e0e7276 */ /* 0x000fe400078100cf */
[----:B------:R-:W-:Y:S02]  /*5db0*/  ISETP.GE.AND P4, PT, R78, R2, PT ;  /* 0x000000024e00720c */ /* 0x000fe40003f86270 */
[----:B------:R-:W-:-:S02]  /*5dc0*/  FSEL R202, R202, -INF , !P3 ;  /* 0xff800000caca7808 */ /* 0x000fc40005800000 */
[----:B------:R-:W-:Y:S02]  /*5dd0*/  FSEL R200, R200, -INF , !P2 ;  /* 0xff800000c8c87808 */ /* 0x000fe40005000000 */
[----:B------:R-:W-:Y:S02]  /*5de0*/  FMNMX3.FTZ R17, R17, R214, R204, !PT ;  /* 0x000000d611117276 */ /* 0x000fe400078100cc */
[----:B------:R-:W-:Y:S02]  /*5df0*/  FMNMX.FTZ R14, R203, R14, !PT ;  /* 0x0000000ecb0e7209 */ /* 0x000fe40007810000 */
[----:B------:R-:W-:Y:S02]  /*5e00*/  FSEL R199, R199, -INF , !P4 ;  /* 0xff800000c7c77808 */ /* 0x000fe40006000000 */
[----:B------:R-:W-:Y:S01]  /*5e10*/  FMNMX3.FTZ R22, R17, R202, R200, !PT ;  /* 0x000000ca11167276 */ /* 0x000fe200078100c8 */
[----:B------:R-:W1:Y:S03]  /*5e20*/  SHFL.BFLY PT, R19, R14, 0x2, 0x1f ;  /* 0x0c401f000e137f89 */ /* 0x000e6600000e0000 */
[----:B------:R-:W-:-:S05]  /*5e30*/  FMNMX.FTZ R22, R199, R22, !PT ;  /* 0x00000016c7167209 */ /* 0x000fca0007810000 */
[----:B------:R-:W3:Y:S01]  /*5e40*/  SHFL.BFLY PT, R17, R22, 0x2, 0x1f ;  /* 0x0c401f0016117f89 */ /* 0x000ee200000e0000 */
[----:B-1----:R-:W-:-:S05]  /*5e50*/  FMNMX.FTZ R19, R14, R19, !PT ;  /* 0x000000130e137209 */ /* 0x002fca0007810000 */
[----:B------:R-:W1:Y:S01]  /*5e60*/  SHFL.BFLY PT, R164, R19, 0x1, 0x1f ;  /* 0x0c201f0013a47f89 */ /* 0x000e6200000e0000 */
[----:B---3--:R-:W-:-:S05]  /*5e70*/  FMNMX.FTZ R17, R22, R17, !PT ;  /* 0x0000001116117209 */ /* 0x008fca0007810000 */
[----:B------:R-:W3:Y:S01]  /*5e80*/  SHFL.BFLY PT, R12, R17, 0x1, 0x1f ;  /* 0x0c201f00110c7f89 */ /* 0x000ee200000e0000 */
[----:B-1----:R-:W-:-:S04]  /*5e90*/  FMNMX.FTZ R164, R19, R164, !PT ;  /* 0x000000a413a47209 */ /* 0x002fc80007810000 */
[C---:B------:R-:W-:Y:S01]  /*5ea0*/  FSETP.NEU.FTZ.AND P2, PT, R164.reuse, -INF , PT ;  /* 0xff800000a400780b */ /* 0x040fe20003f5d000 */
[----:B--2---:R-:W-:Y:S01]  /*5eb0*/  FMUL.FTZ R206, R164, UR4 ;  /* 0x00000004a4ce7c20 */ /* 0x004fe20008410000 */
        /* <DEDUP_REMOVED lines=8> */
[----:B------:R-:W1:Y:S01]  /*5f40*/  LDSM.16.MT88.4 R48, [R198+0x12000] ;  /* 0x01200000c630783b */ /* 0x000e620000004200 */
[--C-:B------:R-:W-:Y:S01]  /*5f50*/  FFMA.FTZ R197, R25, UR4, -R206.reuse ;  /* 0x0000000419c57c23 */ /* 0x100fe200080108ce */
[----:B------:R-:W-:Y:S01]  /*5f60*/  MUFU.EX2 R194, R194 ;  /* 0x000000c200c27308 */ /* 0x000fe20000000800 */
[--C-:B------:R-:W-:Y:S01]  /*5f70*/  FFMA.FTZ R189, R15, UR4, -R206.reuse ;  /* 0x000000040fbd7c23 */ /* 0x100fe200080108ce */
[--C-:B------:R-:W-:Y:S01]  /*5f80*/  FFMA.FTZ R195, R72, UR4, -R201.reuse ;  /* 0x0000000448c37c23 */ /* 0x100fe200080108c9 */
[--C-:B------:R-:W-:Y:S01]  /*5f90*/  FFMA.FTZ R192, R4, UR4, -R201.reuse ;  /* 0x0000000404c07c23 */ /* 0x100fe200080108c9 */
[--C-:B------:R-:W-:Y:S01]  /*5fa0*/  FFMA.FTZ R191, R6, UR4, -R201.reuse ;  /* 0x0000000406bf7c23 */ /* 0x100fe200080108c9 */
[----:B------:R-:W2:Y:S01]  /*5fb0*/  LDSM.16.MT88.4 R72, [R218+0x14000] ;  /* 0x01400000da48783b */ /* 0x000ea20000004200 */
[--C-:B------:R-:W-:Y:S01]  /*5fc0*/  FFMA.FTZ R188, R20, UR4, -R201.reuse ;  /* 0x0000000414bc7c23 */ /* 0x100fe200080108c9 */
[----:B------:R-:W3:Y:S01]  /*5fd0*/  MUFU.EX2 R197, R197 ;  /* 0x000000c500c57308 */ /* 0x000ee20000000800 */
[--C-:B------:R-:W-:Y:S01]  /*5fe0*/  FFMA.FTZ R186, R13, UR4, -R206.reuse ;  /* 0x000000040dba7c23 */ /* 0x100fe200080108ce */
[----:B------:R-:W4:Y:S01]  /*5ff0*/  LDSM.16.MT88.4 R4, [R196+0x16000] ;  /* 0x01600000c404783b */ /* 0x000f220000004200 */
[--C-:B------:R-:W-:Y:S01]  /*6000*/  FFMA.FTZ R185, R11, UR4, -R206.reuse ;  /* 0x000000040bb97c23 */ /* 0x100fe200080108ce */
[----:B------:R-:W-:Y:S01]  /*6010*/  MUFU.EX2 R193, R193 ;  /* 0x000000c100c17308 */ /* 0x000fe20000000800 */
[--C-:B------:R-:W-:Y:S01]  /*6020*/  FFMA.FTZ R182, R9, UR4, -R206.reuse ;  /* 0x0000000409b67c23 */ /* 0x100fe200080108ce */
[----:B------:R-:W5:Y:S01]  /*6030*/  LDSM.16.MT88.4 R12, [R198+0x14800] ;  /* 0x01480000c60c783b */ /* 0x000f620000004200 */
[--C-:B------:R-:W-:Y:S01]  /*6040*/  FFMA.FTZ R183, R10, UR4, -R201.reuse ;  /* 0x000000040ab77c23 */ /* 0x100fe200080108c9 */
[----:B------:R-:W3:Y:S01]  /*6050*/  MUFU.EX2 R190, R190 ;  /* 0x000000be00be7308 */ /* 0x000ee20000000800 */
[--C-:B------:R-:W-:Y:S01]  /*6060*/  FFMA.FTZ R168, R8, UR4, -R201.reuse ;  /* 0x0000000408a87c23 */ /* 0x100fe200080108c9 */
[--C-:B------:R-:W-:Y:S01]  /*6070*/  FFMA.FTZ R187, R18, UR4, -R201.reuse ;  /* 0x0000000412bb7c23 */ /* 0x100fe200080108c9 */
[----:B------:R-:W5:Y:S01]  /*6080*/  LDSM.16.MT88.4 R8, [R218+0x10800] ;  /* 0x01080000da08783b */ /* 0x000f620000004200 */
[----:B------:R-:W-:Y:S01]  /*6090*/  MUFU.EX2 R195, R195 ;  /* 0x000000c300c37308 */ /* 0x000fe20000000800 */
[--C-:B------:R-:W-:Y:S01]  /*60a0*/  FFMA.FTZ R184, R16, UR4, -R201.reuse ;  /* 0x0000000410b87c23 */ /* 0x100fe200080108c9 */
[----:B---3--:R-:W-:Y:S01]  /*60b0*/  F2FP.F16.F32.PACK_AB R128, R194, R197 ;  /* 0x000000c5c280723e */ /* 0x008fe200000000ff */
[----:B------:R-:W3:Y:S01]  /*60c0*/  LDSM.16.MT88.4 R20, [R198+0x16800] ;  /* 0x01680000c614783b */ /* 0x000ee20000004200 */
[----:B------:R-:W1:Y:S01]  /*60d0*/  MUFU.EX2 R192, R192 ;  /* 0x000000c000c07308 */ /* 0x000e620000000800 */
[--C-:B------:R-:W-:Y:S01]  /*60e0*/  FFMA.FTZ R214, R214, UR4, -R201.reuse ;  /* 0x00000004d6d67c23 */ /* 0x100fe200080108c9 */
[--C-:B------:R-:W-:Y:S01]  /*60f0*/  FFMA.FTZ R200, R200, UR4, -R201.reuse ;  /* 0x00000004c8c87c23 */ /* 0x100fe200080108c9 */
[----:B------:R-:W3:Y:S01]  /*6100*/  LDSM.16.MT88.4 R24, [R198+0x12800] ;  /* 0x01280000c618783b */ /* 0x000ee20000004200 */
[----:B------:R-:W-:Y:S01]  /*6110*/  MUFU.EX2 R191, R191 ;  /* 0x000000bf00bf7308 */ /* 0x000fe20000000800 */
[----:B------:R-:W-:Y:S01]  /*6120*/  FFMA.FTZ R241, R199, UR4, -R201 ;  /* 0x00000004c7f17c23 */ /* 0x000fe200080108c9 */
[----:B------:R-:W-:Y:S01]  /*6130*/  F2FP.F16.F32.PACK_AB R130, R190, R193 ;  /* 0x000000c1be82723e */ /* 0x000fe200000000ff */
[----:B------:R-:W3:Y:S01]  /*6140*/  LDSM.16.MT88.4 R16, [R208+0x10800] ;  /* 0x01080000d010783b */ /* 0x000ee20000004200 */
[----:B------:R-:W2:Y:S01]  /*6150*/  MUFU.EX2 R188, R188 ;  /* 0x000000bc00bc7308 */ /* 0x000ea20000000800 */
[----:B------:R-:W-:Y:S01]  /*6160*/  FFMA.FTZ R215, R215, UR4, -R206 ;  /* 0x00000004d7d77c23 */ /* 0x000fe200080108ce */
[----:B------:R-:W-:-:S02]  /*6170*/  IMAD.IADD R199, R205, 0x1, R218 ;  /* 0x00000001cdc77824 */ /* 0x000fc400078e02da */
[----:B------:R-:W-:Y:S01]  /*6180*/  FADD.FTZ R194, R197, R194 ;  /* 0x000000c2c5c27221 */ /* 0x000fe20000010000 */
[----:B------:R-:W-:Y:S01]  /*6190*/  MUFU.EX2 R189, R189 ;  /* 0x000000bd00bd7308 */ /* 0x000fe20000000800 */
[----:B-1----:R-:W-:Y:S01]  /*61a0*/  F2FP.F16.F32.PACK_AB R129, R192, R195 ;  /* 0x000000c3c081723e */ /* 0x002fe200000000ff */
[----:B------:R-:W-:Y:S02]  /*61b0*/  FADD.FTZ R192, R195, R192 ;  /* 0x000000c0c3c07221 */ /* 0x000fe40000010000 */
[----:B------:R-:W1:Y:S01]  /*61c0*/  MUFU.EX2 R186, R186 ;  /* 0x000000ba00ba7308 */ /* 0x000e620000000800 */
[----:B------:R-:W-:-:S03]  /*61d0*/  FADD.FTZ R193, R193, R194 ;  /* 0x000000c2c1c17221 */ /* 0x000fc60000010000 */
[----:B------:R-:W-:Y:S01]  /*61e0*/  MUFU.EX2 R185, R185 ;  /* 0x000000b900b97308 */ /* 0x000fe20000000800 */
[----:B------:R-:W-:Y:S01]  /*61f0*/  FADD.FTZ R190, R190, R193 ;  /* 0x000000c1bebe7221 */ /* 0x000fe20000010000 */
[C---:B--2---:R-:W-:Y:S01]  /*6200*/  F2FP.F16.F32.PACK_AB R131, R188.reuse, R191 ;  /* 0x000000bfbc83723e */ /* 0x044fe200000000ff */
[----:B------:R-:W-:Y:S01]  /*6210*/  FADD.FTZ R191, R191, R192 ;  /* 0x000000c0bfbf7221 */ /* 0x000fe20000010000 */
[----:B------:R-:W-:Y:S03]  /*6220*/  MUFU.EX2 R182, R182 ;  /* 0x000000b600b67308 */ /* 0x000fe60000000800 */
[----:B------:R-:W-:Y:S01]  /*6230*/  FADD.FTZ R188, R188, R191 ;  /* 0x000000bfbcbc7221 */ /* 0x000fe20000010000 */
[----:B------:R-:W-:Y:S01]  /*6240*/  MUFU.EX2 R187, R187 ;  /* 0x000000bb00bb7308 */ /* 0x000fe20000000800 */
[C---:B------:R-:W-:Y:S03]  /*6250*/  HMMA.16816.F32 R76, R128.reuse, R80, RZ ;  /* 0x00000050804c723c */ /* 0x040fe600000018ff */
[----:B------:R-:W2:Y:S04]  /*6260*/  MUFU.EX2 R184, R184 ;  /* 0x000000b800b87308 */ /* 0x000ea80000000800 */
[----:B------:R-:W-:Y:S01]  /*6270*/  MUFU.EX2 R183, R183 ;  /* 0x000000b700b77308 */ /* 0x000fe20000000800 */
[C---:B------:R-:W-:Y:S03]  /*6280*/  HMMA.16816.F32 R80, R128.reuse, R82, RZ ;  /* 0x000000528050723c */ /* 0x040fe600000018ff */
[----:B------:R-:W5:Y:S04]  /*6290*/  MUFU.EX2 R168, R168 ;  /* 0x000000a800a87308 */ /* 0x000f680000000800 */
        /* <DEDUP_REMOVED lines=31> */
[----:B----4-:R-:W-:Y:S01]  /*6490*/  HMMA.16816.F32 R124, R128, R4, RZ ;  /* 0x00000004807c723c */ /* 0x010fe200000018ff */
[----:B-1----:R-:W-:Y:S01]  /*64a0*/  F2FP.F16.F32.PACK_AB R4, R186, R189 ;  /* 0x000000bdba04723e */ /* 0x002fe200000000ff */
[----:B------:R-:W-:Y:S01]  /*64b0*/  FADD.FTZ R189, R189, R190 ;  /* 0x000000bebdbd7221 */ /* 0x000fe20000010000 */
[----:B--2---:R-:W-:Y:S01]  /*64c0*/  F2FP.F16.F32.PACK_AB R5, R184, R187 ;  /* 0x000000bbb805723e */ /* 0x004fe200000000ff */
[----:B------:R-:W-:-:S02]  /*64d0*/  FADD.FTZ R187, R187, R188 ;  /* 0x000000bcbbbb7221 */ /* 0x000fc40000010000 */
[----:B------:R-:W-:Y:S02]  /*64e0*/  FADD.FTZ R186, R186, R189 ;  /* 0x000000bdbaba7221 */ /* 0x000fe40000010000 */
[----:B------:R-:W-:Y:S01]  /*64f0*/  HMMA.16816.F32 R128, R128, R6, RZ ;  /* 0x000000068080723c */ /* 0x000fe200000018ff */
[----:B------:R-:W-:Y:S01]  /*6500*/  F2FP.F16.F32.PACK_AB R6, R182, R185 ;  /* 0x000000b9b606723e */ /* 0x000fe200000000ff */
[----:B------:R-:W-:Y:S01]  /*6510*/  FADD.FTZ R184, R184, R187 ;  /* 0x000000bbb8b87221 */ /* 0x000fe20000010000 */
[----:B-----5:R-:W-:Y:S01]  /*6520*/  F2FP.F16.F32.PACK_AB R7, R168, R183 ;  /* 0x000000b7a807723e */ /* 0x020fe200000000ff */
[----:B------:R-:W-:-:S04]  /*6530*/  FADD.FTZ R185, R185, R186 ;  /* 0x000000bab9b97221 */ /* 0x000fc80000010000 */
[----:B------:R-:W-:Y:S02]  /*6540*/  FADD.FTZ R182, R182, R185 ;  /* 0x000000b9b6b67221 */ /* 0x000fe40000010000 */
[C---:B------:R-:W-:Y:S08]  /*6550*/  HMMA.16816.F32 R76, R4.reuse, R12, R76 ;  /* 0x0000000c044c723c */ /* 0x040ff0000000184c */
[C---:B------:R-:W-:Y:S01]  /*6560*/  HMMA.16816.F32 R80, R4.reuse, R14, R80 ;  /* 0x0000000e0450723c */ /* 0x040fe20000001850 */
[----:B------:R-:W1:Y:S07]  /*6570*/  LDSM.16.MT88.4 R12, [R196+0x12800] ;  /* 0x01280000c40c783b */ /* 0x000e6e0000004200 */
[C---:B------:R-:W-:Y:S08]  /*6580*/  HMMA.16816.F32 R160, R4.reuse, R8, R160 ;  /* 0x0000000804a0723c */ /* 0x040ff000000018a0 */
[C---:B------:R-:W-:Y:S01]  /*6590*/  HMMA.16816.F32 R156, R4.reuse, R10, R156 ;  /* 0x0000000a049c723c */ /* 0x040fe2000000189c */
[----:B------:R-:W2:Y:S07]  /*65a0*/  LDSM.16.MT88.4 R8, [R218+0x16800] ;  /* 0x01680000da08783b */ /* 0x000eae0000004200 */
[C---:B---3--:R-:W-:Y:S08]  /*65b0*/  HMMA.16816.F32 R108, R4.reuse, R20, R108 ;  /* 0x00000014046c723c */ /* 0x048ff0000000186c */
[C---:B------:R-:W-:Y:S01]  /*65c0*/  HMMA.16816.F32 R112, R4.reuse, R22, R112 ;  /* 0x000000160470723c */ /* 0x040fe20000001870 */
[----:B------:R-:W3:Y:S07]  /*65d0*/  LDSM.16.MT88.4 R20, [R196+0x14800] ;  /* 0x01480000c414783b */ /* 0x000eee0000004200 */
[C---:B------:R-:W-:Y:S08]  /*65e0*/  HMMA.16816.F32 R152, R4.reuse, R28, R152 ;  /* 0x0000001c0498723c */ /* 0x040ff00000001898 */
[C---:B------:R-:W-:Y:S01]  /*65f0*/  HMMA.16816.F32 R148, R4.reuse, R30, R148 ;  /* 0x0000001e0494723c */ /* 0x040fe20000001894 */
[----:B------:R-:W4:Y:S07]  /*6600*/  LDSM.16.MT88.4 R28, [R218+0x14800] ;  /* 0x01480000da1c783b */ /* 0x000f2e0000004200 */
[C---:B------:R-:W-:Y:S08]  /*6610*/  HMMA.16816.F32 R44, R4.reuse, R24, R44 ;  /* 0x00000018042c723c */ /* 0x040ff0000000182c */
[C---:B------:R-:W-:Y:S01]  /*6620*/  HMMA.16816.F32 R48, R4.reuse, R26, R48 ;  /* 0x0000001a0430723c */ /* 0x040fe20000001830 */
[----:B------:R-:W5:Y:S07]  /*6630*/  LDSM.16.MT88.4 R24, [R208+0x14800] ;  /* 0x01480000d018783b */ /* 0x000f6e0000004200 */
[C---:B------:R-:W-:Y:S08]  /*6640*/  HMMA.16816.F32 R144, R4.reuse, R16, R144 ;  /* 0x000000100490723c */ /* 0x040ff00000001890 */
[C---:B------:R-:W-:Y:S01]  /*6650*/  HMMA.16816.F32 R140, R4.reuse, R18, R140 ;  /* 0x00000012048c723c */ /* 0x040fe2000000188c */
[----:B------:R3:W5:Y:S07]  /*6660*/  LDSM.16.MT88.4 R16, [R208+0x16800] ;  /* 0x01680000d010783b */ /* 0x00076e0000004200 */
[C---:B-1----:R-:W-:Y:S08]  /*6670*/  HMMA.16816.F32 R60, R4.reuse, R12, R60 ;  /* 0x0000000c043c723c */ /* 0x042ff0000000183c */
[C---:B------:R-:W-:Y:S01]  /*6680*/  HMMA.16816.F32 R64, R4.reuse, R14, R64 ;  /* 0x0000000e0440723c */ /* 0x040fe20000001840 */
[----:B------:R-:W1:Y:S07]  /*6690*/  LDSM.16.MT88.4 R12, [R196+0x16800] ;  /* 0x01680000c40c783b */ /* 0x000e6e0000004200 */
[----:B--2---:R-:W-:Y:S01]  /*66a0*/  HMMA.16816.F32 R100, R4, R8, R100 ;  /* 0x000000080464723c */ /* 0x004fe20000001864 */
[----:B---3--:R-:W-:-:S06]  /*66b0*/  FFMA.FTZ R208, R209, UR4, -R206 ;  /* 0x00000004d1d07c23 */ /* 0x008fcc00080108ce */
[----:B------:R-:W-:Y:S01]  /*66c0*/  MUFU.EX2 R208, R208 ;  /* 0x000000d000d07308 */ /* 0x000fe20000000800 */
[C---:B------:R-:W-:Y:S01]  /*66d0*/  HMMA.16816.F32 R104, R4.reuse, R10, R104 ;  /* 0x0000000a0468723c */ /* 0x040fe20000001868 */
[----:B------:R-:W2:Y:S07]  /*66e0*/  LDSM.16.MT88.4 R8, [R198+0x13000] ;  /* 0x01300000c608783b */ /* 0x000eae0000004200 */
[C---:B------:R-:W-:Y:S01]  /*66f0*/  HMMA.16816.F32 R92, R4.reuse, R20, R92 ;  /* 0x00000014045c723c */ /* 0x040fe2000000185c */
[--C-:B------:R-:W-:Y:S01]  /*6700*/  FFMA.FTZ R20, R221, UR4, -R206.reuse ;  /* 0x00000004dd147c23 */ /* 0x100fe200080108ce */
[--C-:B------:R-:W-:Y:S01]  /*6710*/  FFMA.FTZ R221, R220, UR4, -R201.reuse ;  /* 0x00000004dcdd7c23 */ /* 0x100fe200080108c9 */
[----:B------:R-:W-:Y:S01]  /*6720*/  FFMA.FTZ R21, R211, UR4, -R206 ;  /* 0x00000004d3157c23 */ /* 0x000fe200080108ce */
[----:B------:R-:W-:Y:S01]  /*6730*/  IMAD.IADD R220, R205, 0x1, R218 ;  /* 0x00000001cddc7824 */ /* 0x000fe200078e02da */
[----:B------:R-:W-:Y:S03]  /*6740*/  MUFU.EX2 R211, R20 ;  /* 0x0000001400d37308 */ /* 0x000fe60000000800 */
[C---:B------:R-:W-:Y:S01]  /*6750*/  HMMA.16816.F32 R96, R4.reuse, R22, R96 ;  /* 0x000000160460723c */ /* 0x040fe20000001860 */
[----:B------:R-:W-:Y:S01]  /*6760*/  FFMA.FTZ R22, R223, UR4, -R206 ;  /* 0x00000004df167c23 */ /* 0x000fe200080108ce */
[--C-:B------:R-:W-:Y:S01]  /*6770*/  FFMA.FTZ R223, R212, UR4, -R201.reuse ;  /* 0x00000004d4df7c23 */ /* 0x100fe200080108c9 */
[----:B------:R-:W-:Y:S04]  /*6780*/  MUFU.EX2 R221, R221 ;  /* 0x000000dd00dd7308 */ /* 0x000fe80000000800 */
[----:B------:R-:W3:Y:S01]  /*6790*/  MUFU.EX2 R209, R22 ;  /* 0x0000001600d17308 */ /* 0x000ee20000000800 */
[----:B----4-:R-:W-:Y:S01]  /*67a0*/  HMMA.16816.F32 R68, R4, R28, R68 ;  /* 0x0000001c0444723c */ /* 0x010fe20000001844 */
[----:B------:R-:W-:-:S02]  /*67b0*/  FFMA.FTZ R28, R210, UR4, -R201 ;  /* 0x00000004d21c7c23 */ /* 0x000fc400080108c9 */
[----:B------:R4:W-:Y:S04]  /*67c0*/  MUFU.EX2 R210, R21 ;  /* 0x0000001500d27308 */ /* 0x0009e80000000800 */
[----:B------:R5:W-:Y:S01]  /*67d0*/  MUFU.EX2 R212, R28 ;  /* 0x0000001c00d47308 */ /* 0x000be20000000800 */
[C---:B------:R-:W-:Y:S03]  /*67e0*/  HMMA.16816.F32 R136, R4.reuse, R176, R136 ;  /* 0x000000b00488723c */ /* 0x040fe60000001888 */
[----:B------:R-:W2:Y:S05]  /*67f0*/  MUFU.EX2 R223, R223 ;  /* 0x000000df00df7308 */ /* 0x000eaa0000000800 */
[C---:B------:R-:W-:Y:S01]  /*6800*/  HMMA.16816.F32 R132, R4.reuse, R178, R132 ;  /* 0x000000b20484723c */ /* 0x040fe20000001884 */
[----:B----4-:R-:W-:Y:S04]  /*6810*/  LDSM.16.MT88.4 R20, [R198+0x17000] ;  /* 0x01700000c614783b */ /* 0x010fe80000004200 */
[----:B------:R-:W-:Y:S03]  /*6820*/  LDSM.16.MT88.4 R176, [R220+0x15000] ;  /* 0x01500000dcb0783b */ /* 0x000fe60000004200 */
[C---:B------:R-:W-:Y:S08]  /*6830*/  HMMA.16816.F32 R36, R4.reuse, R172, R36 ;  /* 0x000000ac0424723c */ /* 0x040ff00000001824 */
[C---:B------:R-:W-:Y:S01]  /*6840*/  HMMA.16816.F32 R40, R4.reuse, R174, R40 ;  /* 0x000000ae0428723c */ /* 0x040fe20000001828 */
[----:B------:R-:W-:Y:S07]  /*6850*/  LDSM.16.MT88.4 R172, [R220+0x17000] ;  /* 0x01700000dcac783b */ /* 0x000fee0000004200 */
[C---:B------:R-:W-:Y:S08]  /*6860*/  HMMA.16816.F32 R52, R4.reuse, R32, R52 ;  /* 0x000000200434723c */ /* 0x040ff00000001834 */
[C---:B------:R-:W-:Y:S01]  /*6870*/  HMMA.16816.F32 R56, R4.reuse, R34, R56 ;  /* 0x000000220438723c */ /* 0x040fe20000001838 */
[----:B------:R-:W-:Y:S07]  /*6880*/  LDSM.16.MT88.4 R32, [R218+0x11000] ;  /* 0x01100000da20783b */ /* 0x000fee0000004200 */
[C---:B------:R-:W-:Y:S01]  /*6890*/  HMMA.16816.F32 R72, R4.reuse, R30, R72 ;  /* 0x0000001e0448723c */ /* 0x040fe20000001848 */
[----:B-----5:R-:W-:Y:S07]  /*68a0*/  LDSM.16.MT88.4 R28, [R218+0x13000] ;  /* 0x01300000da1c783b */ /* 0x020fee0000004200 */
        /* <DEDUP_REMOVED lines=8> */
[----:B---3--:R-:W-:Y:S01]  /*6930*/  F2FP.F16.F32.PACK_AB R4, R208, R209 ;  /* 0x000000d1d004723e */ /* 0x008fe200000000ff */
[----:B------:R-:W-:Y:S01]  /*6940*/  LDSM.16.MT88.4 R12, [R220+0x11000] ;  /* 0x01100000dc0c783b */ /* 0x000fe20000004200 */
[----:B--2---:R-:W-:Y:S01]  /*6950*/  F2FP.F16.F32.PACK_AB R5, R223, R212 ;  /* 0x000000d4df05723e */ /* 0x004fe200000000ff */
[----:B------:R-:W-:Y:S01]  /*6960*/  FADD.FTZ R209, R209, R182 ;  /* 0x000000b6d1d17221 */ /* 0x000fe20000010000 */
[----:B------:R-:W-:-:S02]  /*6970*/  F2FP.F16.F32.PACK_AB R6, R210, R211 ;  /* 0x000000d3d206723e */ /* 0x000fc400000000ff */
[----:B------:R-:W-:Y:S01]  /*6980*/  F2FP.F16.F32.PACK_AB R7, R214, R221 ;  /* 0x000000ddd607723e */ /* 0x000fe200000000ff */
[----:B------:R-:W-:-:S04]  /*6990*/  FADD.FTZ R208, R208, R209 ;  /* 0x000000d1d0d07221 */ /* 0x000fc80000010000 */
[----:B------:R-:W-:Y:S02]  /*69a0*/  FADD.FTZ R211, R211, R208 ;  /* 0x000000d0d3d37221 */ /* 0x000fe40000010000 */
[----:B------:R-:W-:Y:S02]  /*69b0*/  HMMA.16816.F32 R44, R4, R8, R44 ;  /* 0x00000008042c723c */ /* 0x000fe4000000182c */
[----:B------:R-:W-:-:S06]  /*69c0*/  FADD.FTZ R210, R210, R211 ;  /* 0x000000d3d2d27221 */ /* 0x000fcc0000010000 */
[C---:B------:R-:W-:Y:S01]  /*69d0*/  HMMA.16816.F32 R48, R4.reuse, R10, R48 ;  /* 0x0000000a0430723c */ /* 0x040fe20000001830 */
[----:B------:R1:W2:Y:S07]  /*69e0*/  LDSM.16.MT88.4 R8, [R220+0x13000] ;  /* 0x01300000dc08783b */ /* 0x0002ae0000004200 */
[C---:B----4-:R-:W-:Y:S08]  /*69f0*/  HMMA.16816.F32 R76, R4.reuse, R16, R76 ;  /* 0x00000010044c723c */ /* 0x050ff0000000184c */
[C---:B------:R-:W-:Y:S01]  /*6a00*/  HMMA.16816.F32 R80, R4.reuse, R18, R80 ;  /* 0x000000120450723c */ /* 0x040fe20000001850 */
[----:B------:R-:W3:Y:S07]  /*6a10*/  LDSM.16.MT88.4 R16, [R196+0x11000] ;  /* 0x01100000c410783b */ /* 0x000eee0000004200 */
[----:B------:R-:W-:Y:S01]  /*6a20*/  HMMA.16816.F32 R108, R4, R20, R108 ;  /* 0x00000014046c723c */ /* 0x000fe2000000186c */
        /* <DEDUP_REMOVED lines=29> */
[C---:B------:R-:W-:Y:S02]  /*6c00*/  HMMA.16816.F32 R84, R4.reuse, R176, R84 ;  /* 0x000000b00454723c */ /* 0x040fe40000001854 */
[----:B------:R4:W2:Y:S06]  /*6c10*/  MUFU.EX2 R202, R24 ;  /* 0x0000001800ca7308 */ /* 0x0008ac0000000800 */
        /* <DEDUP_REMOVED lines=13> */
[C---:B------:R-:W-:Y:S01]  /*6cf0*/  HMMA.16816.F32 R72, R4.reuse, R22, R72 ;  /* 0x000000160448723c */ /* 0x040fe20000001848 */
[----:B------:R-:W-:Y:S07]  /*6d00*/  LDSM.16.MT88.4 R20, [R198+0x15800] ;  /* 0x01580000c614783b */ /* 0x000fee0000004200 */
[C---:B-----5:R-:W-:Y:S08]  /*6d10*/  HMMA.16816.F32 R92, R4.reuse, R12, R92 ;  /* 0x0000000c045c723c */ /* 0x060ff0000000185c */
[C---:B------:R-:W-:Y:S01]  /*6d20*/  HMMA.16816.F32 R96, R4.reuse, R14, R96 ;  /* 0x0000000e0460723c */ /* 0x040fe20000001860 */
[----:B------:R-:W4:Y:S07]  /*6d30*/  LDSM.16.MT88.4 R12, [R198+0x11800] ;  /* 0x01180000c60c783b */ /* 0x000f2e0000004200 */
[C---:B---3--:R-:W-:Y:S08]  /*6d40*/  HMMA.16816.F32 R124, R4.reuse, R16, R124 ;  /* 0x00000010047c723c */ /* 0x048ff0000000187c */
[----:B------:R-:W-:Y:S01]  /*6d50*/  HMMA.16816.F32 R128, R4, R18, R128 ;  /* 0x000000120480723c */ /* 0x000fe20000001880 */
[----:B-1----:R-:W-:Y:S01]  /*6d60*/  F2FP.F16.F32.PACK_AB R4, R220, R213 ;  /* 0x000000d5dc04723e */ /* 0x002fe200000000ff */
[----:B------:R-:W1:Y:S01]  /*6d70*/  LDSM.16.MT88.4 R16, [R198+0x17800] ;  /* 0x01780000c610783b */ /* 0x000e620000004200 */
        /* <DEDUP_REMOVED lines=9> */
[----:B------:R-:W2:Y:S07]  /*6e10*/  LDSM.16.MT88.4 R8, [R218+0x11800] ;  /* 0x01180000da08783b */ /* 0x000eae0000004200 */
[C---:B----4-:R-:W-:Y:S08]  /*6e20*/  HMMA.16816.F32 R152, R4.reuse, R12, R152 ;  /* 0x0000000c0498723c */ /* 0x050ff00000001898 */
[C---:B------:R-:W-:Y:S01]  /*6e30*/  HMMA.16816.F32 R148, R4.reuse, R14, R148 ;  /* 0x0000000e0494723c */ /* 0x040fe20000001894 */
[----:B------:R-:W3:Y:S07]  /*6e40*/  LDSM.16.MT88.4 R12, [R199+0x11800] ;  /* 0x01180000c70c783b */ /* 0x000eee0000004200 */
[C---:B-1----:R-:W-:Y:S08]  /*6e50*/  HMMA.16816.F32 R108, R4.reuse, R16, R108 ;  /* 0x00000010046c723c */ /* 0x042ff0000000186c */
[C---:B------:R-:W-:Y:S01]  /*6e60*/  HMMA.16816.F32 R112, R4.reuse, R18, R112 ;  /* 0x000000120470723c */ /* 0x040fe20000001870 */
[----:B------:R-:W1:Y:S07]  /*6e70*/  LDSM.16.MT88.4 R16, [R218+0x15800] ;  /* 0x01580000da10783b */ /* 0x000e6e0000004200 */
[C---:B------:R-:W-:Y:S08]  /*6e80*/  HMMA.16816.F32 R76, R4.reuse, R20, R76 ;  /* 0x00000014044c723c */ /* 0x040ff0000000184c */
[C---:B--2---:R-:W-:Y:S08]  /*6e90*/  HMMA.16816.F32 R160, R4.reuse, R8, R160 ;  /* 0x0000000804a0723c */ /* 0x044ff000000018a0 */
[C---:B------:R-:W-:Y:S01]  /*6ea0*/  HMMA.16816.F32 R156, R4.reuse, R10, R156 ;  /* 0x0000000a049c723c */ /* 0x040fe2000000189c */
[----:B------:R-:W2:Y:S07]  /*6eb0*/  LDSM.16.MT88.4 R8, [R218+0x17800] ;  /* 0x01780000da08783b */ /* 0x000eae0000004200 */
[C---:B------:R-:W-:Y:S01]  /*6ec0*/  HMMA.16816.F32 R80, R4.reuse, R22, R80 ;  /* 0x000000160450723c */ /* 0x040fe20000001850 */
[----:B------:R-:W4:Y:S07]  /*6ed0*/  LDSM.16.MT88.4 R20, [R196+0x13800] ;  /* 0x01380000c414783b */ /* 0x000f2e0000004200 */
[C---:B---3--:R-:W-:Y:S08]  /*6ee0*/  HMMA.16816.F32 R144, R4.reuse, R12, R144 ;  /* 0x0000000c0490723c */ /* 0x048ff00000001890 */
[C---:B------:R-:W-:Y:S01]  /*6ef0*/  HMMA.16816.F32 R140, R4.reuse, R14, R140 ;  /* 0x0000000e048c723c */ /* 0x040fe2000000188c */
[----:B------:R-:W3:Y:S07]  /*6f00*/  LDSM.16.MT88.4 R12, [R196+0x15800] ;  /* 0x01580000c40c783b */ /* 0x000eee0000004200 */
[C---:B-1----:R-:W-:Y:S08]  /*6f10*/  HMMA.16816.F32 R68, R4.reuse, R16, R68 ;  /* 0x000000100444723c */ /* 0x042ff00000001844 */
[C---:B------:R-:W-:Y:S01]  /*6f20*/  HMMA.16816.F32 R72, R4.reuse, R18, R72 ;  /* 0x000000120448723c */ /* 0x040fe20000001848 */
[----:B------:R-:W1:Y:S07]  /*6f30*/  LDSM.16.MT88.4 R16, [R196+0x17800] ;  /* 0x01780000c410783b */ /* 0x000e6e0000004200 */
[----:B--2---:R-:W-:Y:S01]  /*6f40*/  HMMA.16816.F32 R100, R4, R8, R100 ;  /* 0x000000080464723c */ /* 0x004fe20000001864 */
[----:B------:R-:W-:-:S04]  /*6f50*/  FADD.FTZ R9, R183, R184 ;  /* 0x000000b8b7097221 */ /* 0x000fc80000010000 */
[----:B------:R-:W-:-:S03]  /*6f60*/  FADD.FTZ R9, R168, R9 ;  /* 0x00000009a8097221 */ /* 0x000fc60000010000 */
[----:B------:R-:W-:Y:S01]  /*6f70*/  HMMA.16816.F32 R52, R4, R176, R52 ;  /* 0x000000b00434723c */ /* 0x000fe20000001834 */
        /* <DEDUP_REMOVED lines=11> */
[C---:B------:R-:W-:Y:S08]  /*7030*/  HMMA.16816.F32 R116, R4.reuse, R32, R116 ;  /* 0x000000200474723c */ /* 0x040ff00000001874 */
[C---:B------:R-:W-:Y:S08]  /*7040*/  HMMA.16816.F32 R120, R4.reuse, R34, R120 ;  /* 0x000000220478723c */ /* 0x040ff00000001878 */
[C---:B------:R-:W-:Y:S08]  /*7050*/  HMMA.16816.F32 R136, R4.reuse, R28, R136 ;  /* 0x0000001c0488723c */ /* 0x040ff00000001888 */
[C---:B------:R-:W-:Y:S08]  /*7060*/  HMMA.16816.F32 R132, R4.reuse, R30, R132 ;  /* 0x0000001e0484723c */ /* 0x040ff00000001884 */
[C---:B------:R-:W-:Y:S08]  /*7070*/  HMMA.16816.F32 R36, R4.reuse, R24, R36 ;  /* 0x000000180424723c */ /* 0x040ff00000001824 */
[C---:B------:R-:W-:Y:S08]  /*7080*/  HMMA.16816.F32 R40, R4.reuse, R26, R40 ;  /* 0x0000001a0428723c */ /* 0x040ff00000001828 */
[C---:B----4-:R-:W-:Y:S08]  /*7090*/  HMMA.16816.F32 R60, R4.reuse, R20, R60 ;  /* 0x00000014043c723c */ /* 0x050ff0000000183c */
[C---:B------:R-:W-:Y:S08]  /*70a0*/  HMMA.16816.F32 R64, R4.reuse, R22, R64 ;  /* 0x000000160440723c */ /* 0x040ff00000001840 */
[C---:B---3--:R-:W-:Y:S08]  /*70b0*/  HMMA.16816.F32 R92, R4.reuse, R12, R92 ;  /* 0x0000000c045c723c */ /* 0x048ff0000000185c */
[C---:B------:R-:W-:Y:S08]  /*70c0*/  HMMA.16816.F32 R96, R4.reuse, R14, R96 ;  /* 0x0000000e0460723c */ /* 0x040ff00000001860 */
[C---:B------:R-:W-:Y:S08]  /*70d0*/  HMMA.16816.F32 R104, R4.reuse, R10, R104 ;  /* 0x0000000a0468723c */ /* 0x040ff00000001868 */
[C---:B-1----:R-:W-:Y:S08]  /*70e0*/  HMMA.16816.F32 R124, R4.reuse, R16, R124 ;  /* 0x00000010047c723c */ /* 0x042ff0000000187c */
        /* <DEDUP_REMOVED lines=68> */
.L_x_599:
[----:B------:R-:W-:Y:S01]  /*7530*/  UMOV UR4, URZ ;  /* 0x000000ff00047c82 */ /* 0x000fe20008000000 */
[----:B------:R-:W-:Y:S01]  /*7540*/  IMAD.SHL.U32 R4, R180, 0x40, RZ ;  /* 0x00000040b4047824 */ /* 0x000fe200078e00ff */
[----:B------:R-:W-:-:S05]  /*7550*/  IADD3 R5, P2, PT, RZ, -UR4, RZ ;  /* 0x80000004ff057c10 */ /* 0x000fca000ff5e0ff */
[----:B------:R-:W-:-:S05]  /*7560*/  IMAD.X R4, RZ, RZ, ~R4, P2 ;  /* 0x000000ffff047224 */ /* 0x000fca00010e0e04 */
[----:B------:R-:W-:-:S04]  /*7570*/  SHF.R.S64 R5, R5, 0x1f, R4 ;  /* 0x0000001f05057819 */ /* 0x000fc80000001004 */
[----:B------:R-:W-:-:S04]  /*7580*/  IADD3 R230, P2, PT, R5, R230, RZ ;  /* 0x000000e605e67210 */ /* 0x000fc80007f5e0ff */
[----:B------:R-:W-:-:S09]  /*7590*/  LEA.HI.X.SX32 R231, R4, R231, 0x1, P2 ;  /* 0x000000e704e77211 */ /* 0x000fd200010f0eff */
.L_x_600:
[----:B------:R-:W1:Y:S01]  /*75a0*/  LDCU UR4, c[0x0][0x440] ;  /* 0x00008800ff0477ac */ /* 0x000e620008000800 */
[C---:B------:R-:W-:Y:S01]  /*75b0*/  LEA R6, P2, R180.reuse, R230, 0x5 ;  /* 0x000000e6b4067211 */ /* 0x040fe200078428ff */
[C---:B------:R-:W-:Y:S01]  /*75c0*/  IMAD.SHL.U32 R9, R180.reuse, 0x20, RZ ;  /* 0x00000020b4097824 */ /* 0x040fe200078e00ff */
[C-C-:B------:R-:W-:Y:S01]  /*75d0*/  SHF.L.U64.HI R5, R180.reuse, 0x5, R181.reuse ;  /* 0x00000005b4057819 */ /* 0x140fe200000102b5 */
[----:B------:R-:W-:Y:S01]  /*75e0*/  IMAD.SHL.U32 R171, R217, 0x20, RZ ;  /* 0x00000020d9ab7824 */ /* 0x000fe200078e00ff */
[----:B------:R-:W-:Y:S01]  /*75f0*/  LEA.HI.X R7, R180, R231, R181, 0x5, P2 ;  /* 0x000000e7b4077211 */ /* 0x000fe200010f2cb5 */
[----:B------:R-:W-:Y:S01]  /*7600*/  IMAD.MOV.U32 R225, RZ, RZ, 0x20 ;  /* 0x00000020ffe17424 */ /* 0x000fe200078e00ff */
[----:B------:R-:W-:Y:S02]  /*7610*/  IADD3 R10, P2, PT, R9, R6, RZ ;  /* 0x00000006090a7210 */ /* 0x000fe40007f5e0ff */
[----:B------:R-:W-:Y:S02]  /*7620*/  SHF.R.U32.HI R219, RZ, 0x1, R217 ;  /* 0x00000001ffdb7819 */ /* 0x000fe400000116d9 */
[----:B------:R-:W-:Y:S01]  /*7630*/  LOP3.LUT R171, R171, 0x7c00, RZ, 0xc0, !PT ;  /* 0x00007c00abab7812 */ /* 0x000fe200078ec0ff */
[----:B------:R-:W-:Y:S01]  /*7640*/  IMAD.X R11, R5, 0x1, R7, P2 ;  /* 0x00000001050b7824 */ /* 0x000fe200010e0607 */
[----:B------:R-:W-:-:S02]  /*7650*/  IADD3 R12, P2, PT, R9, R10, RZ ;  /* 0x0000000a090c7210 */ /* 0x000fc40007f5e0ff */
[----:B------:R-:W-:Y:S02]  /*7660*/  LOP3.LUT R4, R219, 0x8, RZ, 0xc0, !PT ;  /* 0x00000008db047812 */ /* 0x000fe400078ec0ff */
[----:B------:R-:W-:Y:S01]  /*7670*/  LOP3.LUT R170, R171, 0x200, R170, 0xf8, !PT ;  /* 0x00000200abaa7812 */ /* 0x000fe200078ef8aa */
[----:B------:R-:W-:Y:S01]  /*7680*/  IMAD.X R13, R5, 0x1, R11, P2 ;  /* 0x00000001050d7824 */ /* 0x000fe200010e060b */
[----:B-1----:R-:W-:Y:S02]  /*7690*/  ISETP.GE.AND P6, PT, R216, UR4, PT ;  /* 0x00000004d8007c0c */ /* 0x002fe4000bfc6270 */
[----:B------:R-:W-:Y:S02]  /*76a0*/  ISETP.GE.AND P5, PT, R244, UR4, PT ;  /* 0x00000004f4007c0c */ /* 0x000fe4000bfa6270 */
[----:B------:R-:W-:Y:S02]  /*76b0*/  ISETP.GE.AND P4, PT, R242, UR4, PT ;  /* 0x00000004f2007c0c */ /* 0x000fe4000bf86270 */
[----:B------:R-:W-:Y:S01]  /*76c0*/  ISETP.GE.AND P3, PT, R240, UR4, PT ;  /* 0x00000004f0007c0c */ /* 0x000fe2000bf66270 */
[----:B------:R-:W1:Y:S01]  /*76d0*/  LDCU UR4, c[0x0][0x50c] ;  /* 0x0000a180ff0477ac */ /* 0x000e620008000800 */
[----:B------:R-:W-:Y:S01]  /*76e0*/  LOP3.LUT R4, R170, R169, R4, 0xf6, !PT ;  /* 0x000000a9aa047212 */ /* 0x000fe200078ef604 */
[----:B------:R-:W-:Y:S01]  /*76f0*/  VIADD R170, R224, UR5 ;  /* 0x00000005e0aa7c36 */ /* 0x000fe20008000000 */
[----:B------:R-:W-:-:S02]  /*7700*/  SEL R225, R225, 0xffffffe0, !P1 ;  /* 0xffffffe0e1e17807 */ /* 0x000fc40004800000 */
[----:B------:R-:W-:Y:S01]  /*7710*/  LEA R220, R4, UR5, 0x1 ;  /* 0x0000000504dc7c11 */ /* 0x000fe2000f8e08ff */
[----:B------:R-:W-:Y:S01]  /*7720*/  @!PT LDS RZ, [RZ] ;  /* 0x00000000fffff984 */ /* 0x000fe20000000800 */
[----:B------:R-:W-:Y:S01]  /*7730*/  @!PT LDS RZ, [RZ] ;  /* 0x00000000fffff984 */ /* 0x000fe20000000800 */
[----:B------:R-:W-:Y:S01]  /*7740*/  @!PT LDS RZ, [RZ] ;  /* 0x00000000fffff984 */ /* 0x000fe20000000800 */
[----:B------:R-:W-:Y:S02]  /*7750*/  @!P6 LDGSTS.E.BYPASS.LTC128B.128 [R245+0x10000], desc[UR16][R230.64] ;  /* 0x10000000e6f5efae */ /* 0x000fe4000b981a10 */
[C---:B------:R-:W-:Y:S02]  /*7760*/  IMAD.IADD R169, R170.reuse, 0x1, R225 ;  /* 0x00000001aaa97824 */ /* 0x040fe400078e02e1 */
[----:B------:R-:W-:Y:S01]  /*7770*/  @P6 STS.128 [R245+0x10000], RZ ;  /* 0x010000fff5006388 */ /* 0x000fe20000000c00 */
[--C-:B------:R-:W-:Y:S02]  /*7780*/  IMAD.IADD R234, R225, 0x1, R220.reuse ;  /* 0x00000001e1ea7824 */ /* 0x100fe400078e02dc */
[----:B------:R-:W-:Y:S01]  /*7790*/  IMAD.IADD R229, R205, 0x1, R220 ;  /* 0x00000001cde57824 */ /* 0x000fe200078e02dc */
[----:B------:R-:W-:Y:S01]  /*77a0*/  @!PT LDS RZ, [RZ] ;  /* 0x00000000fffff984 */ /* 0x000fe20000000800 */
[----:B------:R-:W-:Y:S01]  /*77b0*/  @!PT LDS RZ, [RZ] ;  /* 0x00000000fffff984 */ /* 0x000fe20000000800 */
[----:B------:R-:W-:Y:S01]  /*77c0*/  @!PT LDS RZ, [RZ] ;  /* 0x00000000fffff984 */ /* 0x000fe20000000800 */
[----:B------:R-:W-:Y:S01]  /*77d0*/  @!P5 LDGSTS.E.BYPASS.LTC128B.128 [R245+0x12000], desc[UR16][R230.64+0x80] ;  /* 0x12000080e6f5dfae */ /* 0x000fe2000b981a10 */
[----:B------:R-:W-:-:S02]  /*77e0*/  IMAD.IADD R170, R170, 0x1, R205 ;  /* 0x00000001aaaa7824 */ /* 0x000fc400078e02cd */
[C---:B------:R-:W-:Y:S01]  /*77f0*/  IMAD.IADD R233, R225.reuse, 0x1, R229 ;  /* 0x00000001e1e97824 */ /* 0x040fe200078e02e5 */
[----:B------:R-:W-:Y:S01]  /*7800*/  @P5 STS.128 [R245+0x12000], RZ ;  /* 0x012000fff5005388 */ /* 0x000fe20000000c00 */
[----:B------:R-:W-:-:S03]  /*7810*/  IMAD.IADD R225, R225, 0x1, R170 ;  /* 0x00000001e1e17824 */ /* 0x000fc600078e02aa */
        /* <DEDUP_REMOVED lines=71> */
[----:B------:R-:W4:Y:S04]  /*7c90*/  LDSM.16.M88.4 R188, [R224+UR5+0x8800] ;  /* 0x00880005e0bc783b */ /* 0x000f280008000200 */
[----:B------:R-:W5:Y:S04]  /*7ca0*/  LDSM.16.M88.4 R16, [R224+UR5+0x8000] ;  /* 0x00800005e010783b */ /* 0x000f680008000200 */
[----:B------:R-:W1:Y:S04]  /*7cb0*/  LDSM.16.M88.4 R180, [R224+UR5+0x9000] ;  /* 0x00900005e0b4783b */ /* 0x000e680008000200 */
[----:B--2---:R-:W2:Y:S04]  /*7cc0*/  LDSM.16.M88.4 R8, [R224+UR5+0x9800] ;  /* 0x00980005e008783b */ /* 0x004ea80008000200 */
[----:B------:R-:W-:Y:S04]  /*7cd0*/  LDSM.16.M88.4 R192, [R234] ;  /* 0x00000000eac0783b */ /* 0x000fe80000000200 */
[----:B------:R-:W2:Y:S04]  /*7ce0*/  LDSM.16.M88.4 R24, [R169+0x8800] ;  /* 0x00880000a918783b */ /* 0x000ea80000000200 */
[----:B------:R-:W2:Y:S04]  /*7cf0*/  LDSM.16.M88.4 R172, [R169+0x8000] ;  /* 0x00800000a9ac783b */ /* 0x000ea80000000200 */
[----:B------:R-:W2:Y:S04]  /*7d00*/  LDSM.16.M88.4 R20, [R169+0x9000] ;  /* 0x00900000a914783b */ /* 0x000ea80000000200 */
[----:B------:R-:W2:Y:S04]  /*7d10*/  LDSM.16.M88.4 R196, [R169+0x9800] ;  /* 0x00980000a9c4783b */ /* 0x000ea80000000200 */
[----:B------:R-:W-:Y:S01]  /*7d20*/  LDSM.16.M88.4 R32, [R170+0x8000] ;  /* 0x00800000aa20783b */ /* 0x000fe20000000200 */
[C---:B----4-:R-:W-:Y:S03]  /*7d30*/  HMMA.16816.F32 R28, R200.reuse, R188, RZ ;  /* 0x000000bcc81c723c */ /* 0x050fe600000018ff */
[----:B---3--:R-:W-:Y:S04]  /*7d40*/  LDSM.16.M88.4 R12, [R170+0x8800] ;  /* 0x00880000aa0c783b */ /* 0x008fe80000000200 */
[----:B------:R-:W-:Y:S01]  /*7d50*/  LDSM.16.M88.4 R208, [R170+0x9000] ;  /* 0x00900000aad0783b */ /* 0x000fe20000000200 */
[C---:B------:R-:W-:Y:S03]  /*7d60*/  HMMA.16816.F32 R188, R200.reuse, R190, RZ ;  /* 0x000000bec8bc723c */ /* 0x040fe600000018ff */
[----:B------:R-:W-:Y:S04]  /*7d70*/  LDSM.16.M88.4 R204, [R225+0x8800] ;  /* 0x00880000e1cc783b */ /* 0x000fe80000000200 */
[----:B------:R-:W-:Y:S01]  /*7d80*/  LDSM.16.M88.4 R212, [R170+0xd000] ;  /* 0x00d00000aad4783b */ /* 0x000fe20000000200 */
[C---:B-----5:R-:W-:Y:S03]  /*7d90*/  HMMA.16816.F32 R4, R200.reuse, R16, RZ ;  /* 0x00000010c804723c */ /* 0x060fe600000018ff */
[----:B------:R-:W0:Y:S05]  /*7da0*/  LDGDEPBAR ;  /* 0x00000000000079af */ /* 0x000e2a0000000000 */
[C---:B-1----:R-:W-:Y:S08]  /*7db0*/  HMMA.16816.F32 R184, R200.reuse, R180, RZ ;  /* 0x000000b4c8b8723c */ /* 0x042ff000000018ff */
[C---:B------:R-:W-:Y:S08]  /*7dc0*/  HMMA.16816.F32 R16, R200.reuse, R18, RZ ;  /* 0x00000012c810723c */ /* 0x040ff000000018ff */
[C---:B------:R-:W-:Y:S08]  /*7dd0*/  HMMA.16816.F32 R180, R200.reuse, R182, RZ ;  /* 0x000000b6c8b4723c */ /* 0x040ff000000018ff */
[C---:B--2---:R-:W-:Y:S08]  /*7de0*/  HMMA.16816.F32 R176, R200.reuse, R8, RZ ;  /* 0x00000008c8b0723c */ /* 0x044ff000000018ff */
[----:B------:R-:W-:Y:S01]  /*7df0*/  HMMA.16816.F32 R200, R200, R10, RZ ;  /* 0x0000000ac8c8723c */ /* 0x000fe200000018ff */
[----:B------:R-:W1:Y:S07]  /*7e00*/  LDSM.16.M88.4 R8, [R229] ;  /* 0x00000000e508783b */ /* 0x000e6e0000000200 */
[C---:B------:R-:W-:Y:S08]  /*7e10*/  HMMA.16816.F32 R28, R192.reuse, R24, R28 ;  /* 0x00000018c01c723c */ /* 0x040ff0000000181c */
[C---:B------:R-:W-:Y:S01]  /*7e20*/  HMMA.16816.F32 R188, R192.reuse, R26, R188 ;  /* 0x0000001ac0bc723c */ /* 0x040fe200000018bc */
[----:B------:R-:W2:Y:S07]  /*7e30*/  LDSM.16.M88.4 R24, [R170+0x9800] ;  /* 0x00980000aa18783b */ /* 0x000eae0000000200 */
[C---:B------:R-:W-:Y:S08]  /*7e40*/  HMMA.16816.F32 R4, R192.reuse, R172, R4 ;  /* 0x000000acc004723c */ /* 0x040ff00000001804 */
[C---:B------:R-:W-:Y:S01]  /*7e50*/  HMMA.16816.F32 R16, R192.reuse, R174, R16 ;  /* 0x000000aec010723c */ /* 0x040fe20000001810 */
[----:B------:R-:W-:Y:S07]  /*7e60*/  LDSM.16.M88.4 R172, [R233] ;  /* 0x00000000e9ac783b */ /* 0x000fee0000000200 */
[C---:B------:R-:W-:Y:S08]  /*7e70*/  HMMA.16816.F32 R184, R192.reuse, R20, R184 ;  /* 0x00000014c0b8723c */ /* 0x040ff000000018b8 */
[C---:B------:R-:W-:Y:S01]  /*7e80*/  HMMA.16816.F32 R180, R192.reuse, R22, R180 ;  /* 0x00000016c0b4723c */ /* 0x040fe200000018b4 */
[----:B------:R-:W3:Y:S07]  /*7e90*/  LDSM.16.M88.4 R20, [R225+0x8000] ;  /* 0x00800000e114783b */ /* 0x000eee0000000200 */
[C---:B------:R-:W-:Y:S08]  /*7ea0*/  HMMA.16816.F32 R176, R192.reuse, R196, R176 ;  /* 0x000000c4c0b0723c */ /* 0x040ff000000018b0 */
[----:B------:R-:W-:Y:S01]  /*7eb0*/  HMMA.16816.F32 R200, R192, R198, R200 ;  /* 0x000000c6c0c8723c */ /* 0x000fe200000018c8 */
[----:B------:R-:W4:Y:S04]  /*7ec0*/  LDSM.16.M88.4 R196, [R225+0x9000] ;  /* 0x00900000e1c4783b */ /* 0x000f280000000200 */
[----:B------:R-:W5:Y:S03]  /*7ed0*/  LDSM.16.M88.4 R192, [R225+0x9800] ;  /* 0x00980000e1c0783b */ /* 0x000f660000000200 */
[C---:B-1----:R-:W-:Y:S08]  /*7ee0*/  HMMA.16816.F32 R4, R8.reuse, R32, R4 ;  /* 0x000000200804723c */ /* 0x042ff00000001804 */
[C---:B------:R-:W-:Y:S01]  /*7ef0*/  HMMA.16816.F32 R16, R8.reuse, R34, R16 ;  /* 0x000000220810723c */ /* 0x040fe20000001810 */
[----:B------:R-:W-:Y:S07]  /*7f00*/  LDSM.16.M88.4 R32, [R224+UR5+0xa000] ;  /* 0x00a00005e020783b */ /* 0x000fee0008000200 */
[C---:B------:R-:W-:Y:S08]  /*7f10*/  HMMA.16816.F32 R28, R8.reuse, R12, R28 ;  /* 0x0000000c081c723c */ /* 0x040ff0000000181c */
[C---:B------:R-:W-:Y:S01]  /*7f20*/  HMMA.16816.F32 R188, R8.reuse, R14, R188 ;  /* 0x0000000e08bc723c */ /* 0x040fe200000018bc */
[----:B------:R-:W1:Y:S07]  /*7f30*/  LDSM.16.M88.4 R12, [R220+0x2000] ;  /* 0x00200000dc0c783b */ /* 0x000e6e0000000200 */
[C---:B------:R-:W-:Y:S08]  /*7f40*/  HMMA.16816.F32 R184, R8.reuse, R208, R184 ;  /* 0x000000d008b8723c */ /* 0x040ff000000018b8 */
[C---:B------:R-:W-:Y:S01]  /*7f50*/  HMMA.16816.F32 R180, R8.reuse, R210, R180 ;  /* 0x000000d208b4723c */ /* 0x040fe200000018b4 */
[----:B------:R-:W-:Y:S07]  /*7f60*/  LDSM.16.M88.4 R208, [R170+0xd800] ;  /* 0x00d80000aad0783b */ /* 0x000fee0000000200 */
[C---:B--2---:R-:W-:Y:S08]  /*7f70*/  HMMA.16816.F32 R176, R8.reuse, R24, R176 ;  /* 0x0000001808b0723c */ /* 0x044ff000000018b0 */
[----:B------:R-:W-:Y:S01]  /*7f80*/  HMMA.16816.F32 R200, R8, R26, R200 ;  /* 0x0000001a08c8723c */ /* 0x000fe200000018c8 */
[----:B------:R-:W2:Y:S04]  /*7f90*/  LDSM.16.M88.4 R8, [R224+UR5+0xa800] ;  /* 0x00a80005e008783b */ /* 0x000ea80008000200 */
[----:B------:R-:W2:Y:S03]  /*7fa0*/  LDSM.16.M88.4 R24, [R224+UR5+0xb000] ;  /* 0x00b00005e018783b */ /* 0x000ea60008000200 */
[C---:B---3--:R-:W-:Y:S08]  /*7fb0*/  HMMA.16816.F32 R4, R172.reuse, R20, R4 ;  /* 0x00000014ac04723c */ /* 0x048ff00000001804 */
[C---:B------:R-:W-:Y:S01]  /*7fc0*/  HMMA.16816.F32 R16, R172.reuse, R22, R16 ;  /* 0x00000016ac10723c */ /* 0x040fe20000001810 */
[----:B------:R-:W3:Y:S07]  /*7fd0*/  LDSM.16.M88.4 R20, [R224+UR5+0xb800] ;  /* 0x00b80005e014783b */ /* 0x000eee0008000200 */
[C---:B------:R-:W-:Y:S08]  /*7fe0*/  HMMA.16816.F32 R28, R172.reuse, R204, R28 ;  /* 0x000000ccac1c723c */ /* 0x040ff0000000181c */
[C---:B------:R-:W-:Y:S01]  /*7ff0*/  HMMA.16816.F32 R188, R172.reuse, R206, R188 ;  /* 0x000000ceacbc723c */ /* 0x040fe200000018bc */
[----:B------:R-:W-:Y:S07]  /*8000*/  LDSM.16.M88.4 R204, [R225+0xa000] ;  /* 0x00a00000e1cc783b */ /* 0x000fee0000000200 */
[C---:B----4-:R-:W-:Y:S08]  /*8010*/  HMMA.16816.F32 R184, R172.reuse, R196, R184 ;  /* 0x000000c4acb8723c */ /* 0x050ff000000018b8 */
[C---:B------:R-:W-:Y:S01]  /*8020*/  HMMA.16816.F32 R180, R172.reuse, R198, R180 ;  /* 0x000000c6acb4723c */ /* 0x040fe200000018b4 */
[----:B------:R-:W-:Y:S07]  /*8030*/  LDSM.16.M88.4 R196, [R225+0xa800] ;  /* 0x00a80000e1c4783b */ /* 0x000fee0000000200 */
[C---:B-----5:R-:W-:Y:S08]  /*8040*/  HMMA.16816.F32 R176, R172.reuse, R192, R176 ;  /* 0x000000c0acb0723c */ /* 0x060ff000000018b0 */
[----:B------:R-:W-:Y:S01]  /*8050*/  HMMA.16816.F32 R200, R172, R194, R200 ;  /* 0x000000c2acc8723c */ /* 0x000fe200000018c8 */
[----:B------:R-:W-:Y:S04]  /*8060*/  LDSM.16.M88.4 R172, [R234+0x2000] ;  /* 0x00200000eaac783b */ /* 0x000fe80000000200 */
[----:B------:R-:W-:Y:S03]  /*8070*/  LDSM.16.M88.4 R192, [R169+0xb800] ;  /* 0x00b80000a9c0783b */ /* 0x000fe60000000200 */
[C---:B-1----:R-:W-:Y:S08]  /*8080*/  HMMA.16816.F32 R4, R12.reuse, R32, R4 ;  /* 0x000000200c04723c */ /* 0x042ff00000001804 */
[C---:B------:R-:W-:Y:S01]  /*8090*/  HMMA.16816.F32 R16, R12.reuse, R34, R16 ;  /* 0x000000220c10723c */ /* 0x040fe20000001810 */
[----:B------:R-:W1:Y:S07]  /*80a0*/  LDSM.16.M88.4 R32, [R169+0xa000] ;  /* 0x00a00000a920783b */ /* 0x000e6e0000000200 */
[C---:B--2---:R-:W-:Y:S08]  /*80b0*/  HMMA.16816.F32 R28, R12.reuse, R8, R28 ;  /* 0x000000080c1c723c */ /* 0x044ff0000000181c */
[C---:B------:R-:W-:Y:S01]  /*80c0*/  HMMA.16816.F32 R188, R12.reuse, R10, R188 ;  /* 0x0000000a0cbc723c */ /* 0x040fe200000018bc */
[----:B------:R-:W2:Y:S07]  /*80d0*/  LDSM.16.M88.4 R8, [R169+0xa800] ;  /* 0x00a80000a908783b */ /* 0x000eae0000000200 */
[C---:B------:R-:W-:Y:S08]  /*80e0*/  HMMA.16816.F32 R184, R12.reuse, R24, R184 ;  /* 0x000000180cb8723c */ /* 0x040ff000000018b8 */
[C---:B------:R-:W-:Y:S01]  /*80f0*/  HMMA.16816.F32 R180, R12.reuse, R26, R180 ;  /* 0x0000001a0cb4723c */ /* 0x040fe200000018b4 */
[----:B------:R-:W4:Y:S07]  /*8100*/  LDSM.16.M88.4 R24, [R169+0xb000] ;  /* 0x00b00000a918783b */ /* 0x000f2e0000000200 */
[C---:B---3--:R-:W-:Y:S08]  /*8110*/  HMMA.16816.F32 R176, R12.reuse, R20, R176 ;  /* 0x000000140cb0723c */ /* 0x048ff000000018b0 */
[----:B------:R-:W-:Y:S01]  /*8120*/  HMMA.16816.F32 R200, R12, R22, R200 ;  /* 0x000000160cc8723c */ /* 0x000fe200000018c8 */
[----:B------:R-:W-:Y:S04]  /*8130*/  LDSM.16.M88.4 R12, [R229+0x2000] ;  /* 0x00200000e50c783b */ /* 0x000fe80000000200 */
[----:B------:R-:W3:Y:S03]  /*8140*/  LDSM.16.M88.4 R20, [R170+0xa000] ;  /* 0x00a00000aa14783b */ /* 0x000ee60000000200 */
[C---:B-1----:R-:W-:Y:S08]  /*8150*/  HMMA.16816.F32 R4, R172.reuse, R32, R4 ;  /* 0x00000020ac04723c */ /* 0x042ff00000001804 */
[C---:B------:R-:W-:Y:S01]  /*8160*/  HMMA.16816.F32 R16, R172.reuse, R34, R16 ;  /* 0x00000022ac10723c */ /* 0x040fe20000001810 */
[----:B------:R-:W1:Y:S07]  /*8170*/  LDSM.16.M88.4 R32, [R170+0xa800] ;  /* 0x00a80000aa20783b */ /* 0x000e6e0000000200 */
[C---:B--2---:R-:W-:Y:S08]  /*8180*/  HMMA.16816.F32 R28, R172.reuse, R8, R28 ;  /* 0x00000008ac1c723c */ /* 0x044ff0000000181c */
[C---:B------:R-:W-:Y:S01]  /*8190*/  HMMA.16816.F32 R188, R172.reuse, R10, R188 ;  /* 0x0000000aacbc723c */ /* 0x040fe200000018bc */
[----:B------:R-:W2:Y:S07]  /*81a0*/  LDSM.16.M88.4 R8, [R170+0xb000] ;  /* 0x00b00000aa08783b */ /* 0x000eae0000000200 */
[C---:B----4-:R-:W-:Y:S08]  /*81b0*/  HMMA.16816.F32 R184, R172.reuse, R24, R184 ;  /* 0x00000018acb8723c */ /* 0x050ff000000018b8 */
[----:B------:R-:W-:Y:S01]  /*81c0*/  HMMA.16816.F32 R180, R172, R26, R180 ;  /* 0x0000001aacb4723c */ /* 0x000fe200000018b4 */
[----:B------:R-:W4:Y:S07]  /*81d0*/  LDSM.16.M88.4 R24, [R170+0xb800] ;  /* 0x00b80000aa18783b */ /* 0x000f2e0000000200 */
[C---:B---3--:R-:W-:Y:S08]  /*81e0*/  HMMA.16816.F32 R4, R12.reuse, R20, R4 ;  /* 0x000000140c04723c */ /* 0x048ff00000001804 */
[----:B------:R-:W-:Y:S01]  /*81f0*/  HMMA.16816.F32 R16, R12, R22, R16 ;  /* 0x000000160c10723c */ /* 0x000fe20000001810 */
[----:B------:R-:W3:Y:S07]  /*8200*/  LDSM.16.M88.4 R20, [R233+0x2000] ;  /* 0x00200000e914783b */ /* 0x000eee0000000200 */
[C---:B------:R-:W-:Y:S08]  /*8210*/  HMMA.16816.F32 R176, R172.reuse, R192, R176 ;  /* 0x000000c0acb0723c */ /* 0x040ff000000018b0 */
[----:B------:R-:W-:Y:S01]  /*8220*/  HMMA.16816.F32 R200, R172, R194, R200 ;  /* 0x000000c2acc8723c */ /* 0x000fe200000018c8 */
[----:B------:R-:W5:Y:S04]  /*8230*/  LDSM.16.M88.4 R192, [R225+0xb000] ;  /* 0x00b00000e1c0783b */ /* 0x000f680000000200 */
[----:B------:R-:W5:Y:S03]  /*8240*/  LDSM.16.M88.4 R172, [R225+0xb800] ;  /* 0x00b80000e1ac783b */ /* 0x000f660000000200 */
[C---:B-1----:R-:W-:Y:S08]  /*8250*/  HMMA.16816.F32 R28, R12.reuse, R32, R28 ;  /* 0x000000200c1c723c */ /* 0x042ff0000000181c */
[C---:B------:R-:W-:Y:S01]  /*8260*/  HMMA.16816.F32 R188, R12.reuse, R34, R188 ;  /* 0x000000220cbc723c */ /* 0x040fe200000018bc */
[----:B------:R-:W-:Y:S07]  /*8270*/  LDSM.16.M88.4 R32, [R224+UR5+0xc000] ;  /* 0x00c00005e020783b */ /* 0x000fee0008000200 */
[C---:B--2---:R-:W-:Y:S08]  /*8280*/  HMMA.16816.F32 R184, R12.reuse, R8, R184 ;  /* 0x000000080cb8723c */ /* 0x044ff000000018b8 */
[C---:B------:R-:W-:Y:S01]  /*8290*/  HMMA.16816.F32 R180, R12.reuse, R10, R180 ;  /* 0x0000000a0cb4723c */ /* 0x040fe200000018b4 */
[----:B------:R-:W1:Y:S07]  /*82a0*/  LDSM.16.M88.4 R8, [R220+0x4000] ;  /* 0x00400000dc08783b */ /* 0x000e6e0000000200 */
[C---:B----4-:R-:W-:Y:S08]  /*82b0*/  HMMA.16816.F32 R176, R12.reuse, R24, R176 ;  /* 0x000000180cb0723c */ /* 0x050ff000000018b0 */
[----:B------:R-:W-:Y:S01]  /*82c0*/  HMMA.16816.F32 R200, R12, R26, R200 ;  /* 0x0000001a0cc8723c */ /* 0x000fe200000018c8 */
[----:B------:R-:W2:Y:S04]  /*82d0*/  LDSM.16.M88.4 R24, [R224+UR5+0xc800] ;  /* 0x00c80005e018783b */ /* 0x000ea80008000200 */
[----:B------:R-:W4:Y:S03]  /*82e0*/  LDSM.16.M88.4 R12, [R224+UR5+0xd000] ;  /* 0x00d00005e00c783b */ /* 0x000f260008000200 */
[C---:B---3--:R-:W-:Y:S08]  /*82f0*/  HMMA.16816.F32 R4, R20.reuse, R204, R4 ;  /* 0x000000cc1404723c */ /* 0x048ff00000001804 */
[C---:B------:R-:W-:Y:S01]  /*8300*/  HMMA.16816.F32 R16, R20.reuse, R206, R16 ;  /* 0x000000ce1410723c */ /* 0x040fe20000001810 */
[----:B------:R-:W3:Y:S07]  /*8310*/  LDSM.16.M88.4 R204, [R224+UR5+0xd800] ;  /* 0x00d80005e0cc783b */ /* 0x000eee0008000200 */
        /* <DEDUP_REMOVED lines=8> */
[----:B------:R-:W5:Y:S04]  /*83a0*/  LDSM.16.M88.4 R20, [R234+0x4000] ;  /* 0x00400000ea14783b */ /* 0x000f680000000200 */
[----:B------:R-:W-:Y:S03]  /*83b0*/  LDSM.16.M88.4 R172, [R169+0xd000] ;  /* 0x00d00000a9ac783b */ /* 0x000fe60000000200 */
[C---:B-1----:R-:W-:Y:S08]  /*83c0*/  HMMA.16816.F32 R4, R8.reuse, R32, R4 ;  /* 0x000000200804723c */ /* 0x042ff00000001804 */
[C---:B------:R-:W-:Y:S01]  /*83d0*/  HMMA.16816.F32 R16, R8.reuse, R34, R16 ;  /* 0x000000220810723c */ /* 0x040fe20000001810 */
[----:B------:R-:W1:Y:S07]  /*83e0*/  LDSM.16.M88.4 R32, [R169+0xd800] ;  /* 0x00d80000a920783b */ /* 0x000e6e0000000200 */
[C---:B--2---:R-:W-:Y:S08]  /*83f0*/  HMMA.16816.F32 R28, R8.reuse, R24, R28 ;  /* 0x00000018081c723c */ /* 0x044ff0000000181c */
[C---:B------:R-:W-:Y:S01]  /*8400*/  HMMA.16816.F32 R188, R8.reuse, R26, R188 ;  /* 0x0000001a08bc723c */ /* 0x040fe200000018bc */
[----:B------:R-:W-:Y:S07]  /*8410*/  LDSM.16.M88.4 R24, [R229+0x4000] ;  /* 0x00400000e518783b */ /* 0x000fee0000000200 */
[C---:B----4-:R-:W-:Y:S08]  /*8420*/  HMMA.16816.F32 R184, R8.reuse, R12, R184 ;  /* 0x0000000c08b8723c */ /* 0x050ff000000018b8 */
[C---:B------:R-:W-:Y:S01]  /*8430*/  HMMA.16816.F32 R180, R8.reuse, R14, R180 ;  /* 0x0000000e08b4723c */ /* 0x040fe200000018b4 */
[----:B------:R-:W2:Y:S07]  /*8440*/  LDSM.16.M88.4 R12, [R170+0xc000] ;  /* 0x00c00000aa0c783b */ /* 0x000eae0000000200 */
[C---:B---3--:R-:W-:Y:S08]  /*8450*/  HMMA.16816.F32 R176, R8.reuse, R204, R176 ;  /* 0x000000cc08b0723c */ /* 0x048ff000000018b0 */
[----:B------:R-:W-:Y:S01]  /*8460*/  HMMA.16816.F32 R200, R8, R206, R200 ;  /* 0x000000ce08c8723c */ /* 0x000fe200000018c8 */
[----:B------:R-:W3:Y:S04]  /*8470*/  LDSM.16.M88.4 R8, [R170+0xc800] ;  /* 0x00c80000aa08783b */ /* 0x000ee80000000200 */
[----:B------:R-:W-:Y:S03]  /*8480*/  LDSM.16.M88.4 R204, [R233+0x4000] ;  /* 0x00400000e9cc783b */ /* 0x000fe60000000200 */
[C---:B-----5:R-:W-:Y:S08]  /*8490*/  HMMA.16816.F32 R4, R20.reuse, R192, R4 ;  /* 0x000000c01404723c */ /* 0x060ff00000001804 */
[C---:B------:R-:W-:Y:S01]  /*84a0*/  HMMA.16816.F32 R16, R20.reuse, R194, R16 ;  /* 0x000000c21410723c */ /* 0x040fe20000001810 */
[----:B------:R-:W4:Y:S07]  /*84b0*/  LDSM.16.M88.4 R192, [R225+0xc000] ;  /* 0x00c00000e1c0783b */ /* 0x000f2e0000000200 */
[C---:B------:R-:W-:Y:S08]  /*84c0*/  HMMA.16816.F32 R28, R20.reuse, R196, R28 ;  /* 0x000000c4141c723c */ /* 0x040ff0000000181c */
[C---:B------:R-:W-:Y:S01]  /*84d0*/  HMMA.16816.F32 R188, R20.reuse, R198, R188 ;  /* 0x000000c614bc723c */ /* 0x040fe200000018bc */
[----:B------:R-:W-:Y:S04]  /*84e0*/  LDSM.16.M88.4 R196, [R220+0x6000] ;  /* 0x00600000dcc4783b */ /* 0x000fe80000000200 */
[----:B------:R-:W-:Y:S03]  /*84f0*/  LDSM.16.M88.4 R220, [R225+0xd800] ;  /* 0x00d80000e1dc783b */ /* 0x000fe60000000200 */
[C---:B-1----:R-:W-:Y:S08]  /*8500*/  HMMA.16816.F32 R176, R20.reuse, R32, R176 ;  /* 0x0000002014b0723c */ /* 0x042ff000000018b0 */
[----:B------:R-:W-:Y:S01]  /*8510*/  HMMA.16816.F32 R200, R20, R34, R200 ;  /* 0x0000002214c8723c */ /* 0x000fe200000018c8 */
[----:B------:R-:W1:Y:S07]  /*8520*/  LDSM.16.M88.4 R32, [R224+UR5+0xe000] ;  /* 0x00e00005e020783b */ /* 0x000e6e0008000200 */
[C---:B--2---:R-:W-:Y:S08]  /*8530*/  HMMA.16816.F32 R4, R24.reuse, R12, R4 ;  /* 0x0000000c1804723c */ /* 0x044ff00000001804 */
[C---:B------:R-:W-:Y:S01]  /*8540*/  HMMA.16816.F32 R16, R24.reuse, R14, R16 ;  /* 0x0000000e1810723c */ /* 0x040fe20000001810 */
[----:B------:R-:W2:Y:S07]  /*8550*/  LDSM.16.M88.4 R12, [R225+0xc800] ;  /* 0x00c80000e10c783b */ /* 0x000eae0000000200 */
[C---:B---3--:R-:W-:Y:S08]  /*8560*/  HMMA.16816.F32 R28, R24.reuse, R8, R28 ;  /* 0x00000008181c723c */ /* 0x048ff0000000181c */
[----:B------:R-:W-:Y:S01]  /*8570*/  HMMA.16816.F32 R188, R24, R10, R188 ;  /* 0x0000000a18bc723c */ /* 0x000fe200000018bc */
[----:B------:R-:W3:Y:S07]  /*8580*/  LDSM.16.M88.4 R8, [R225+0xd000] ;  /* 0x00d00000e108783b */ /* 0x000eee0000000200 */
[C---:B------:R-:W-:Y:S08]  /*8590*/  HMMA.16816.F32 R184, R20.reuse, R172, R184 ;  /* 0x000000ac14b8723c */ /* 0x040ff000000018b8 */
[----:B------:R-:W-:Y:S01]  /*85a0*/  HMMA.16816.F32 R180, R20, R174, R180 ;  /* 0x000000ae14b4723c */ /* 0x000fe200000018b4 */
[----:B------:R-:W-:Y:S04]  /*85b0*/  LDSM.16.M88.4 R172, [R234+0x6000] ;  /* 0x00600000eaac783b */ /* 0x000fe80000000200 */
[----:B------:R-:W5:Y:S03]  /*85c0*/  LDSM.16.M88.4 R20, [R169+0xe000] ;  /* 0x00e00000a914783b */ /* 0x000f660000000200 */
[C---:B----4-:R-:W-:Y:S08]  /*85d0*/  HMMA.16816.F32 R4, R204.reuse, R192, R4 ;  /* 0x000000c0cc04723c */ /* 0x050ff00000001804 */
[----:B------:R-:W-:Y:S01]  /*85e0*/  HMMA.16816.F32 R16, R204, R194, R16 ;  /* 0x000000c2cc10723c */ /* 0x000fe20000001810 */
[----:B------:R-:W-:Y:S07]  /*85f0*/  LDSM.16.M88.4 R192, [R224+UR5+0xf000] ;  /* 0x00f00005e0c0783b */ /* 0x000fee0008000200 */
[C---:B------:R-:W-:Y:S08]  /*8600*/  HMMA.16816.F32 R176, R24.reuse, R208, R176 ;  /* 0x000000d018b0723c */ /* 0x040ff000000018b0 */
[C---:B------:R-:W-:Y:S01]  /*8610*/  HMMA.16816.F32 R200, R24.reuse, R210, R200 ;  /* 0x000000d218c8723c */ /* 0x040fe200000018c8 */
[----:B------:R-:W4:Y:S07]  /*8620*/  LDSM.16.M88.4 R208, [R224+UR5+0xe800] ;  /* 0x00e80005e0d0783b */ /* 0x000f2e0008000200 */
[C---:B------:R-:W-:Y:S08]  /*8630*/  HMMA.16816.F32 R184, R24.reuse, R212, R184 ;  /* 0x000000d418b8723c */ /* 0x040ff000000018b8 */
[----:B------:R-:W-:Y:S01]  /*8640*/  HMMA.16816.F32 R180, R24, R214, R180 ;  /* 0x000000d618b4723c */ /* 0x000fe200000018b4 */
[----:B------:R-:W-:Y:S04]  /*8650*/  LDSM.16.M88.4 R24, [R229+0x6000] ;  /* 0x00600000e518783b */ /* 0x000fe80000000200 */
[----:B------:R-:W4:Y:S03]  /*8660*/  LDSM.16.M88.4 R212, [R170+0xe000] ;  /* 0x00e00000aad4783b */ /* 0x000f260000000200 */
[C---:B-1----:R-:W-:Y:S08]  /*8670*/  HMMA.16816.F32 R4, R196.reuse, R32, R4 ;  /* 0x00000020c404723c */ /* 0x042ff00000001804 */
[----:B------:R-:W-:Y:S01]  /*8680*/  HMMA.16816.F32 R16, R196, R34, R16 ;  /* 0x00000022c410723c */ /* 0x000fe20000001810 */
[----:B------:R-:W1:Y:S07]  /*8690*/  LDSM.16.M88.4 R32, [R169+0xe800] ;  /* 0x00e80000a920783b */ /* 0x000e6e0000000200 */
[C---:B--2---:R-:W-:Y:S08]  /*86a0*/  HMMA.16816.F32 R28, R204.reuse, R12, R28 ;  /* 0x0000000ccc1c723c */ /* 0x044ff0000000181c */
[C---:B------:R-:W-:Y:S01]  /*86b0*/  HMMA.16816.F32 R188, R204.reuse, R14, R188 ;  /* 0x0000000eccbc723c */ /* 0x040fe200000018bc */
[----:B------:R-:W-:Y:S07]  /*86c0*/  LDSM.16.M88.4 R12, [R233+0x6000] ;  /* 0x00600000e90c783b */ /* 0x000fee0000000200 */
[C---:B---3--:R-:W-:Y:S08]  /*86d0*/  HMMA.16816.F32 R184, R204.reuse, R8, R184 ;  /* 0x00000008ccb8723c */ /* 0x048ff000000018b8 */
[----:B------:R-:W-:Y:S01]  /*86e0*/  HMMA.16816.F32 R180, R204, R10, R180 ;  /* 0x0000000accb4723c */ /* 0x000fe200000018b4 */
[----:B------:R-:W2:Y:S07]  /*86f0*/  LDSM.16.M88.4 R8, [R225+0xe000] ;  /* 0x00e00000e108783b */ /* 0x000eae0000000200 */
[C---:B-----5:R-:W-:Y:S08]  /*8700*/  HMMA.16816.F32 R4, R172.reuse, R20, R4 ;  /* 0x00000014ac04723c */ /* 0x060ff00000001804 */
[----:B------:R-:W-:Y:S01]  /*8710*/  HMMA.16816.F32 R16, R172, R22, R16 ;  /* 0x00000016ac10723c */ /* 0x000fe20000001810 */
[----:B------:R-:W3:Y:S07]  /*8720*/  LDSM.16.M88.4 R20, [R170+0xe800] ;  /* 0x00e80000aa14783b */ /* 0x000eee0000000200 */
[----:B----4-:R-:W-:Y:S08]  /*8730*/  HMMA.16816.F32 R28, R196, R208, R28 ;  /* 0x000000d0c41c723c */ /* 0x010ff0000000181c */
[C---:B------:R-:W-:Y:S08]  /*8740*/  HMMA.16816.F32 R4, R24.reuse, R212, R4 ;  /* 0x000000d41804723c */ /* 0x040ff00000001804 */
[----:B------:R-:W-:Y:S08]  /*8750*/  HMMA.16816.F32 R16, R24, R214, R16 ;  /* 0x000000d61810723c */ /* 0x000ff00000001810 */
[----:B------:R-:W-:Y:S01]  /*8760*/  HMMA.16816.F32 R188, R196, R210, R188 ;  /* 0x000000d2c4bc723c */ /* 0x000fe200000018bc */
[----:B------:R-:W4:Y:S07]  /*8770*/  LDSM.16.M88.4 R208, [R169+0xf000] ;  /* 0x00f00000a9d0783b */ /* 0x000f2e0000000200 */
[C---:B------:R-:W-:Y:S08]  /*8780*/  HMMA.16816.F32 R176, R204.reuse, R220, R176 ;  /* 0x000000dcccb0723c */ /* 0x040ff000000018b0 */
[----:B------:R-:W-:Y:S08]  /*8790*/  HMMA.16816.F32 R200, R204, R222, R200 ;  /* 0x000000deccc8723c */ /* 0x000ff000000018c8 */
[----:B-1----:R-:W-:Y:S01]  /*87a0*/  HMMA.16816.F32 R204, R172, R32, R28 ;  /* 0x00000020accc723c */ /* 0x002fe2000000181c */
[----:B------:R-:W1:Y:S07]  /*87b0*/  LDSM.16.M88.4 R28, [R225+0xe800] ;  /* 0x00e80000e11c783b */ /* 0x000e6e0000000200 */
[C---:B--2---:R-:W-:Y:S08]  /*87c0*/  HMMA.16816.F32 R4, R12.reuse, R8, R4 ;  /* 0x000000080c04723c */ /* 0x044ff00000001804 */
[----:B------:R-:W-:Y:S01]  /*87d0*/  HMMA.16816.F32 R16, R12, R10, R16 ;  /* 0x0000000a0c10723c */ /* 0x000fe20000001810 */
[----:B------:R-:W2:Y:S07]  /*87e0*/  LDSM.16.M88.4 R8, [R224+UR5+0xf800] ;  /* 0x00f80005e008783b */ /* 0x000eae0008000200 */
[C---:B------:R-:W-:Y:S03]  /*87f0*/  HMMA.16816.F32 R184, R196.reuse, R192, R184 ;  /* 0x000000c0c4b8723c */ /* 0x040fe600000018b8 */
[----:B------:R-:W-:Y:S01]  /*8800*/  FMUL.FTZ R4, R4, UR4 ;  /* 0x0000000404047c20 */ /* 0x000fe20008410000 */
[----:B------:R-:W-:Y:S01]  /*8810*/  FMUL.FTZ R5, R5, UR4 ;  /* 0x0000000405057c20 */ /* 0x000fe20008410000 */
[----:B------:R-:W-:Y:S01]  /*8820*/  FMUL.FTZ R6, R6, UR4 ;  /* 0x0000000406067c20 */ /* 0x000fe20008410000 */
[----:B------:R-:W-:Y:S01]  /*8830*/  FMUL.FTZ R7, R7, UR4 ;  /* 0x0000000407077c20 */ /* 0x000fe20008410000 */
[----:B------:R-:W5:Y:S01]  /*8840*/  MUFU.TANH R33, R4 ;  /* 0x0000000400217308 */ /* 0x000f620000002400 */
[----:B------:R-:W-:Y:S01]  /*8850*/  HMMA.16816.F32 R192, R196, R194, R180 ;  /* 0x000000c2c4c0723c */ /* 0x000fe200000018b4 */
[----:B------:R-:W5:Y:S02]  /*8860*/  LDSM.16.M88.4 R180, [R170+0xf000] ;  /* 0x00f00000aab4783b */ /* 0x000f640000000200 */
[----:B------:R-:W-:Y:S01]  /*8870*/  FMUL.FTZ R16, R16, UR4 ;  /* 0x0000000410107c20 */ /* 0x000fe20008410000 */
[----:B------:R-:W-:Y:S01]  /*8880*/  FMUL.FTZ R17, R17, UR4 ;  /* 0x0000000411117c20 */ /* 0x000fe20008410000 */
[----:B------:R-:W-:Y:S01]  /*8890*/  FMUL.FTZ R18, R18, UR4 ;  /* 0x0000000412127c20 */ /* 0x000fe20008410000 */
[----:B------:R-:W-:Y:S01]  /*88a0*/  FMUL.FTZ R19, R19, UR4 ;  /* 0x0000000413137c20 */ /* 0x000fe20008410000 */
[----:B------:R-:W-:Y:S01]  /*88b0*/  MUFU.TANH R32, R5 ;  /* 0x0000000500207308 */ /* 0x000fe20000002400 */
[----:B------:R-:W-:Y:S07]  /*88c0*/  HMMA.16816.F32 R188, R172, R34, R188 ;  /* 0x00000022acbc723c */ /* 0x000fee00000018bc */
[----:B------:R-:W-:Y:S01]  /*88d0*/  MUFU.TANH R34, R16 ;  /* 0x0000001000227308 */ /* 0x000fe20000002400 */
[----:B---3--:R-:W-:Y:S07]  /*88e0*/  HMMA.16816.F32 R204, R24, R20, R204 ;  /* 0x0000001418cc723c */ /* 0x008fee00000018cc */
[----:B------:R-:W3:Y:S01]  /*88f0*/  MUFU.TANH R20, R6 ;  /* 0x0000000600147308 */ /* 0x000ee20000002400 */
[----:B----4-:R-:W-:Y:S07]  /*8900*/  HMMA.16816.F32 R184, R172, R208, R184 ;  /* 0x000000d0acb8723c */ /* 0x010fee00000018b8 */
[----:B------:R4:W3:Y:S01]  /*8910*/  MUFU.TANH R21, R7 ;  /* 0x0000000700157308 */ /* 0x0008e20000002400 */
[----:B------:R-:W-:Y:S07]  /*8920*/  HMMA.16816.F32 R188, R24, R22, R188 ;  /* 0x0000001618bc723c */ /* 0x000fee00000018bc */
[----:B------:R-:W3:Y:S01]  /*8930*/  MUFU.TANH R35, R18 ;  /* 0x0000001200237308 */ /* 0x000ee20000002400 */
[----:B-1----:R-:W-:Y:S01]  /*8940*/  HMMA.16816.F32 R204, R12, R28, R204 ;  /* 0x0000001c0ccc723c */ /* 0x002fe200000018cc */
[----:B------:R-:W-:-:S06]  /*8950*/  IMAD.SHL.U32 R29, R0, 0x40, RZ ;  /* 0x00000040001d7824 */ /* 0x000fcc00078e00ff */
[----:B------:R-:W1:Y:S01]  /*8960*/  MUFU.TANH R28, R17 ;  /* 0x00000011001c7308 */ /* 0x000e620000002400 */
[----:B--2---:R-:W-:Y:S01]  /*8970*/  HMMA.16816.F32 R176, R196, R8, R176 ;  /* 0x00000008c4b0723c */ /* 0x004fe200000018b0 */
[----:B----4-:R-:W2:Y:S01]  /*8980*/  LDSM.16.M88.4 R4, [R225+0xf000] ;  /* 0x00f00000e104783b */ /* 0x010ea20000000200 */
[----:B------:R-:W-:-:S05]  /*8990*/  IMAD.SHL.U32 R8, R217, 0x2, RZ ;  /* 0x00000002d9087824 */ /* 0x000fca00078e00ff */
[----:B------:R4:W1:Y:S01]  /*89a0*/  MUFU.TANH R208, R19 ;  /* 0x0000001300d07308 */ /* 0x0008620000002400 */
[----:B-----5:R-:W-:Y:S01]  /*89b0*/  HMMA.16816.F32 R184, R24, R180, R184 ;  /* 0x000000b418b8723c */ /* 0x020fe200000018b8 */
[----:B------:R-:W-:Y:S02]  /*89c0*/  LOP3.LUT R29, R29, 0x6, R8, 0xf8, !PT ;  /* 0x000000061d1d7812 */ /* 0x000fe400078ef808 */
[----:B------:R-:W-:Y:S01]  /*89d0*/  FMUL.FTZ R204, R204, UR4 ;  /* 0x00000004cccc7c20 */ /* 0x000fe20008410000 */
[----:B------:R-:W-:Y:S01]  /*89e0*/  FMUL.FTZ R205, R205, UR4 ;  /* 0x00000004cdcd7c20 */ /* 0x000fe20008410000 */
[----:B------:R-:W-:Y:S01]  /*89f0*/  FMUL.FTZ R180, R207, UR4 ;  /* 0x00000004cfb47c20 */ /* 0x000fe20008410000 */
[C---:B------:R-:W-:Y:S02]  /*8a00*/  VIADD R8, R29.reuse, 0xffffff80 ;  /* 0xffffff801d087836 */ /* 0x040fe40000000000 */
[----:B------:R-:W-:Y:S01]  /*8a10*/  HMMA.16816.F32 R188, R12, R30, R188 ;  /* 0x0000001e0cbc723c */ /* 0x000fe200000018bc */
[----:B------:R-:W-:Y:S01]  /*8a20*/  VIADD R22, R29, 0xffffff81 ;  /* 0xffffff811d167836 */ /* 0x000fe20000000000 */
[----:B------:R-:W5:Y:S01]  /*8a30*/  MUFU.TANH R204, R204 ;  /* 0x000000cc00cc7308 */ /* 0x000f620000002400 */
[----:B------:R-:W-:Y:S01]  /*8a40*/  ISETP.GE.AND P2, PT, R8, R165, PT ;  /* 0x000000a50800720c */ /* 0x000fe20003f46270 */
[----:B------:R-:W-:-:S03]  /*8a50*/  FMUL.FTZ R31, R206, UR4 ;  /* 0x00000004ce1f7c20 */ /* 0x000fc60008410000 */
[----:B------:R-:W-:Y:S01]  /*8a60*/  FSEL R30, R33, -INF , !P2 ;  /* 0xff800000211e7808 */ /* 0x000fe20005000000 */
[----:B------:R-:W-:Y:S01]  /*8a70*/  HMMA.16816.F32 R192, R172, R210, R192 ;  /* 0x000000d2acc0723c */ /* 0x000fe200000018c0 */
[----:B----4-:R-:W4:Y:S01]  /*8a80*/  LDSM.16.M88.4 R16, [R169+0xf800] ;  /* 0x00f80000a910783b */ /* 0x010f220000000200 */
[----:B------:R-:W-:Y:S01]  /*8a90*/  ISETP.GE.AND P2, PT, R8, R2, PT ;  /* 0x000000020800720c */ /* 0x000fe20003f46270 */
[----:B------:R-:W5:Y:S05]  /*8aa0*/  MUFU.TANH R31, R31 ;  /* 0x0000001f001f7308 */ /* 0x000f6a0000002400 */
[----:B------:R-:W-:Y:S01]  /*8ab0*/  HMMA.16816.F32 R200, R196, R10, R200 ;  /* 0x0000000ac4c8723c */ /* 0x000fe200000018c8 */
[----:B------:R-:W5:Y:S02]  /*8ac0*/  LDSM.16.M88.4 R8, [R170+0xf800] ;  /* 0x00f80000aa08783b */ /* 0x000f640000000200 */
[----:B------:R-:W-:Y:S01]  /*8ad0*/  FMUL.FTZ R250, R188, UR4 ;  /* 0x00000004bcfa7c20 */ /* 0x000fe20008410000 */
[----:B------:R-:W5:Y:S01]  /*8ae0*/  MUFU.TANH R248, R205 ;  /* 0x000000cd00f87308 */ /* 0x000f620000002400 */
[----:B------:R-:W-:Y:S01]  /*8af0*/  FMUL.FTZ R189, R189, UR4 ;  /* 0x00000004bdbd7c20 */ /* 0x000fe20008410000 */
[----:B------:R-:W-:-:S02]  /*8b00*/  FMUL.FTZ R191, R191, UR4 ;  /* 0x00000004bfbf7c20 */ /* 0x000fc40008410000 */
[----:B--2---:R-:W-:Y:S01]  /*8b10*/  HMMA.16816.F32 R184, R12, R4, R184 ;  /* 0x000000040cb8723c */ /* 0x004fe200000018b8 */
[----:B---3--:R-:W-:Y:S01]  /*8b20*/  FSEL R4, R20, -INF , !P2 ;  /* 0xff80000014047808 */ /* 0x008fe20005000000 */
[----:B------:R-:W-:Y:S01]  /*8b30*/  VIADD R20, R29, 0xffffff88 ;  /* 0xffffff881d147836 */ /* 0x000fe20000000000 */
[----:B------:R-:W-:Y:S01]  /*8b40*/  ISETP.GE.AND P2, PT, R22, R165, PT ;  /* 0x000000a51600720c */ /* 0x000fe20003f46270 */
[----:B------:R-:W2:Y:S01]  /*8b50*/  MUFU.TANH R180, R180 ;  /* 0x000000b400b47308 */ /* 0x000ea20000002400 */
[----:B------:R-:W-:Y:S02]  /*8b60*/  FMUL.FTZ R5, R190, UR4 ;  /* 0x00000004be057c20 */ /* 0x000fe40008410000 */
[----:B------:R-:W-:Y:S01]  /*8b70*/  FSEL R188, R32, -INF , !P2 ;  /* 0xff80000020bc7808 */ /* 0x000fe20005000000 */
[----:B------:R-:W-:Y:S01]  /*8b80*/  HMMA.16816.F32 R192, R24, R182, R192 ;  /* 0x000000b618c0723c */ /* 0x000fe200000018c0 */
[----:B------:R-:W-:-:S03]  /*8b90*/  ISETP.GE.AND P2, PT, R22, R2, PT ;  /* 0x000000021600720c */ /* 0x000fc60003f46270 */
[----:B------:R-:W3:Y:S01]  /*8ba0*/  MUFU.TANH R250, R250 ;  /* 0x000000fa00fa7308 */ /* 0x000ee20000002400 */
[----:B------:R-:W-:Y:S02]  /*8bb0*/  FSEL R32, R21, -INF , !P2 ;  /* 0xff80000015207808 */ /* 0x000fe40005000000 */
[----:B------:R-:W-:-:S04]  /*8bc0*/  ISETP.GE.AND P2, PT, R20, R165, PT ;  /* 0x000000a51400720c */ /* 0x000fc80003f46270 */
[----:B------:R-:W-:Y:S01]  /*8bd0*/  FSEL R34, R34, -INF , !P2 ;  /* 0xff80000022227808 */ /* 0x000fe20005000000 */
[----:B------:R-:W3:Y:S01]  /*8be0*/  MUFU.TANH R5, R5 ;  /* 0x0000000500057308 */ /* 0x000ee20000002400 */
[----:B------:R-:W-:Y:S01]  /*8bf0*/  ISETP.GE.AND P2, PT, R20, R2, PT ;  /* 0x000000021400720c */ /* 0x000fe20003f46270 */
[----:B------:R-:W-:Y:S01]  /*8c00*/  FMUL.FTZ R184, R184, UR4 ;  /* 0x00000004b8b87c20 */ /* 0x000fe20008410000 */
[----:B------:R-:W3:Y:S01]  /*8c10*/  LDSM.16.M88.4 R20, [R225+0xf800] ;  /* 0x00f80000e114783b */ /* 0x000ee20000000200 */
[----:B----4-:R-:W-:Y:S01]  /*8c20*/  HMMA.16816.F32 R176, R172, R16, R176 ;  /* 0x00000010acb0723c */ /* 0x010fe200000018b0 */
[----:B------:R-:W-:Y:S01]  /*8c30*/  VIADD R17, R29, 0xffffff89 ;  /* 0xffffff891d117836 */ /* 0x000fe20000000000 */
[----:B------:R-:W-:Y:S01]  /*8c40*/  FSEL R16, R35, -INF , !P2 ;  /* 0xff80000023107808 */ /* 0x000fe20005000000 */
[----:B------:R-:W-:Y:S01]  /*8c50*/  FMUL.FTZ R185, R185, UR4 ;  /* 0x00000004b9b97c20 */ /* 0x000fe20008410000 */
[----:B------:R-:W4:Y:S01]  /*8c60*/  MUFU.TANH R252, R189 ;  /* 0x000000bd00fc7308 */ /* 0x000f220000002400 */
[----:B------:R-:W-:Y:S01]  /*8c70*/  FMUL.FTZ R182, R187, UR4 ;  /* 0x00000004bbb67c20 */ /* 0x000fe20008410000 */
[----:B------:R-:W-:Y:S01]  /*8c80*/  ISETP.GE.AND P2, PT, R17, R165, PT ;  /* 0x000000a51100720c */ /* 0x000fe20003f46270 */
[----:B------:R-:W-:-:S04]  /*8c90*/  DEPBAR.LE SB0, 0x0 ;  /* 0x000080000000791a */ /* 0x000fc80000000000 */
[----:B-1----:R-:W-:Y:S01]  /*8ca0*/  FSEL R28, R28, -INF , !P2 ;  /* 0xff8000001c1c7808 */ /* 0x002fe20005000000 */
[----:B------:R-:W-:Y:S01]  /*8cb0*/  HMMA.16816.F32 R192, R12, R6, R192 ;  /* 0x000000060cc0723c */ /* 0x000fe200000018c0 */
[----:B------:R-:W-:Y:S01]  /*8cc0*/  ISETP.GE.AND P2, PT, R17, R2, PT ;  /* 0x000000021100720c */ /* 0x000fe20003f46270 */
[----:B------:R-:W-:Y:S01]  /*8cd0*/  VIADD R17, R29, 0xffffff90 ;  /* 0xffffff901d117836 */ /* 0x000fe20000000000 */
[----:B------:R-:W1:Y:S01]  /*8ce0*/  MUFU.TANH R246, R191 ;  /* 0x000000bf00f67308 */ /* 0x000e620000002400 */
[----:B------:R-:W-:Y:S01]  /*8cf0*/  FMUL.FTZ R7, R186, UR4 ;  /* 0x00000004ba077c20 */ /* 0x000fe20008410000 */
[----:B------:R-:W-:Y:S02]  /*8d00*/  FSEL R6, R208, -INF , !P2 ;  /* 0xff800000d0067808 */ /* 0x000fe40005000000 */
[----:B------:R-:W-:Y:S01]  /*8d10*/  ISETP.GE.AND P2, PT, R17, R165, PT ;  /* 0x000000a51100720c */ /* 0x000fe20003f46270 */
[----:B-----5:R-:W-:Y:S01]  /*8d20*/  HMMA.16816.F32 R176, R24, R8, R176 ;  /* 0x0000000818b0723c */ /* 0x020fe200000018b0 */
[----:B------:R-:W-:-:S02]  /*8d30*/  VIADD R8, R29, 0xffffff98 ;  /* 0xffffff981d087836 */ /* 0x000fc40000000000 */
[----:B------:R-:W-:Y:S01]  /*8d40*/  FSEL R198, R204, -INF , !P2 ;  /* 0xff800000ccc67808 */ /* 0x000fe20005000000 */
[----:B------:R-:W5:Y:S01]  /*8d50*/  MUFU.TANH R224, R184 ;  /* 0x000000b800e07308 */ /* 0x000f620000002400 */
[-C--:B------:R-:W-:Y:S01]  /*8d60*/  ISETP.GE.AND P2, PT, R17, R2.reuse, PT ;  /* 0x000000021100720c */ /* 0x080fe20003f46270 */
[----:B------:R-:W-:Y:S02]  /*8d70*/  VIADD R17, R29, 0xffffff91 ;  /* 0xffffff911d117836 */ /* 0x000fe40000000000 */
[----:B------:R-:W-:Y:S01]  /*8d80*/  HMMA.16816.F32 R200, R172, R18, R200 ;  /* 0x00000012acc8723c */ /* 0x000fe200000018c8 */
[----:B------:R-:W-:Y:S02]  /*8d90*/  FSEL R204, R31, -INF , !P2 ;  /* 0xff8000001fcc7808 */ /* 0x000fe40005000000 */
[----:B------:R-:W-:Y:S01]  /*8da0*/  ISETP.GE.AND P2, PT, R17, R165, PT ;  /* 0x000000a51100720c */ /* 0x000fe20003f46270 */
[----:B------:R-:W5:Y:S01]  /*8db0*/  MUFU.TANH R7, R7 ;  /* 0x0000000700077308 */ /* 0x000f620000002400 */
[----:B------:R-:W-:Y:S01]  /*8dc0*/  FMUL.FTZ R192, R192, UR4 ;  /* 0x00000004c0c07c20 */ /* 0x000fe20008410000 */
[----:B------:R-:W-:Y:S01]  /*8dd0*/  FMUL.FTZ R194, R194, UR4 ;  /* 0x00000004c2c27c20 */ /* 0x000fe20008410000 */
[----:B------:R-:W-:Y:S01]  /*8de0*/  FSEL R248, R248, -INF , !P2 ;  /* 0xff800000f8f87808 */ /* 0x000fe20005000000 */
[----:B------:R-:W-:Y:S01]  /*8df0*/  FMUL.FTZ R193, R193, UR4 ;  /* 0x00000004c1c17c20 */ /* 0x000fe20008410000 */
[----:B------:R-:W-:Y:S01]  /*8e00*/  ISETP.GE.AND P2, PT, R17, R2, PT ;  /* 0x000000021100720c */ /* 0x000fe20003f46270 */
[----:B------:R-:W-:-:S02]  /*8e10*/  FMUL.FTZ R186, R195, UR4 ;  /* 0x00000004c3ba7c20 */ /* 0x000fc40008410000 */
[----:B------:R-:W5:Y:S01]  /*8e20*/  MUFU.TANH R238, R185 ;  /* 0x000000b900ee7308 */ /* 0x000f620000002400 */
[----:B--2---:R-:W-:Y:S01]  /*8e30*/  FSEL R174, R180, -INF , !P2 ;  /* 0xff800000b4ae7808 */ /* 0x004fe20005000000 */
[----:B---3--:R-:W-:Y:S01]  /*8e40*/  HMMA.16816.F32 R176, R12, R20, R176 ;  /* 0x000000140cb0723c */ /* 0x008fe200000018b0 */
[----:B------:R-:W-:-:S04]  /*8e50*/  ISETP.GE.AND P2, PT, R8, R165, PT ;  /* 0x000000a50800720c */ /* 0x000fc80003f46270 */
[----:B------:R-:W-:Y:S01]  /*8e60*/  FSEL R250, R250, -INF , !P2 ;  /* 0xff800000fafa7808 */ /* 0x000fe20005000000 */
[----:B------:R-:W2:Y:S01]  /*8e70*/  MUFU.TANH R182, R182 ;  /* 0x000000b600b67308 */ /* 0x000ea20000002400 */
[----:B------:R-:W-:Y:S01]  /*8e80*/  ISETP.GE.AND P2, PT, R8, R2, PT ;  /* 0x000000020800720c */ /* 0x000fe20003f46270 */
[----:B------:R-:W-:Y:S01]  /*8e90*/  VIADD R8, R29, 0xffffff99 ;  /* 0xffffff991d087836 */ /* 0x000fe20000000000 */
[----:B------:R-:W-:Y:S02]  /*8ea0*/  HMMA.16816.F32 R200, R24, R10, R200 ;  /* 0x0000000a18c8723c */ /* 0x000fe400000018c8 */
[----:B------:R-:W-:Y:S01]  /*8eb0*/  FSEL R172, R5, -INF , !P2 ;  /* 0xff80000005ac7808 */ /* 0x000fe20005000000 */
[----:B------:R-:W-:Y:S01]  /*8ec0*/  VIADD R5, R29, 0xffffffa0 ;  /* 0xffffffa01d057836 */ /* 0x000fe20000000000 */
[----:B------:R-:W-:Y:S01]  /*8ed0*/  ISETP.GE.AND P2, PT, R8, R165, PT ;  /* 0x000000a50800720c */ /* 0x000fe20003f46270 */
[----:B------:R-:W3:Y:S03]  /*8ee0*/  MUFU.TANH R234, R192 ;  /* 0x000000c000ea7308 */ /* 0x000ee60000002400 */
[----:B----4-:R-:W-:-:S02]  /*8ef0*/  FSEL R252, R252, -INF , !P2 ;  /* 0xff800000fcfc7808 */ /* 0x010fc40005000000 */
[----:B------:R-:W-:Y:S01]  /*8f00*/  ISETP.GE.AND P2, PT, R8, R2, PT ;  /* 0x000000020800720c */ /* 0x000fe20003f46270 */
[----:B------:R-:W-:Y:S01]  /*8f10*/  FMUL.FTZ R176, R176, UR4 ;  /* 0x00000004b0b07c20 */ /* 0x000fe20008410000 */
[----:B------:R-:W-:Y:S01]  /*8f20*/  FMUL.FTZ R178, R178, UR4 ;  /* 0x00000004b2b27c20 */ /* 0x000fe20008410000 */
[----:B------:R-:W4:Y:S01]  /*8f30*/  MUFU.TANH R184, R194 ;  /* 0x000000c200b87308 */ /* 0x000f220000002400 */
[----:B-1----:R-:W-:Y:S01]  /*8f40*/  FSEL R246, R246, -INF , !P2 ;  /* 0xff800000f6f67808 */ /* 0x002fe20005000000 */
[----:B------:R-:W-:Y:S01]  /*8f50*/  FMUL.FTZ R177, R177, UR4 ;  /* 0x00000004b1b17c20 */ /* 0x000fe20008410000 */
[----:B------:R-:W-:Y:S01]  /*8f60*/  ISETP.GE.AND P2, PT, R5, R165, PT ;  /* 0x000000a50500720c */ /* 0x000fe20003f46270 */
[----:B------:R-:W-:-:S03]  /*8f70*/  FMUL.FTZ R179, R179, UR4 ;  /* 0x00000004b3b37c20 */ /* 0x000fc60008410000 */
[----:B-----5:R-:W-:Y:S01]  /*8f80*/  FSEL R224, R224, -INF , !P2 ;  /* 0xff800000e0e07808 */ /* 0x020fe20005000000 */
[----:B------:R-:W1:Y:S01]  /*8f90*/  MUFU.TANH R222, R193 ;  /* 0x000000c100de7308 */ /* 0x000e620000002400 */
[----:B------:R-:W-:Y:S01]  /*8fa0*/  BAR.SYNC.DEFER_BLOCKING 0x0 ;  /* 0x0000000000007b1d */ /* 0x000fe20000010000 */
[----:B------:R-:W-:Y:S01]  /*8fb0*/  ISETP.GE.AND P2, PT, R5, R2, PT ;  /* 0x000000020500720c */ /* 0x000fe20003f46270 */
[----:B------:R-:W-:Y:S01]  /*8fc0*/  VIADD R5, R29, 0xffffffa1 ;  /* 0xffffffa11d057836 */ /* 0x000fe20000000000 */
[----:B------:R-:W-:Y:S02]  /*8fd0*/  HMMA.16816.F32 R200, R12, R22, R200 ;  /* 0x000000160cc8723c */ /* 0x000fe400000018c8 */
[----:B------:R-:W-:Y:S02]  /*8fe0*/  FSEL R180, R7, -INF , !P2 ;  /* 0xff80000007b47808 */ /* 0x000fe40005000000 */
[----:B------:R-:W-:Y:S01]  /*8ff0*/  ISETP.GE.AND P2, PT, R5, R165, PT ;  /* 0x000000a50500720c */ /* 0x000fe20003f46270 */
[----:B------:R-:W5:Y:S03]  /*9000*/  MUFU.TANH R186, R186 ;  /* 0x000000ba00ba7308 */ /* 0x000f660000002400 */
[----:B------:R-:W-:-:S02]  /*9010*/  FSEL R238, R238, -INF , !P2 ;  /* 0xff800000eeee7808 */ /* 0x000fc40005000000 */
[----:B------:R-:W-:Y:S01]  /*9020*/  ISETP.GE.AND P2, PT, R5, R2, PT ;  /* 0x000000020500720c */ /* 0x000fe20003f46270 */
[----:B------:R-:W-:Y:S02]  /*9030*/  VIADD R5, R29, 0xffffffa8 ;  /* 0xffffffa81d057836 */ /* 0x000fe40000000000 */
[----:B------:R-:W5:Y:S01]  /*9040*/  MUFU.TANH R220, R176 ;  /* 0x000000b000dc7308 */ /* 0x000f620000002400 */
[----:B--2---:R-:W-:Y:S02]  /*9050*/  FSEL R182, R182, -INF , !P2 ;  /* 0xff800000b6b67808 */ /* 0x004fe40005000000 */
[----:B------:R-:W-:-:S03]  /*9060*/  ISETP.GE.AND P2, PT, R5, R165, PT ;  /* 0x000000a50500720c */ /* 0x000fc60003f46270 */
[----:B------:R-:W-:Y:S01]  /*9070*/  FMUL.FTZ R200, R200, UR4 ;  /* 0x00000004c8c87c20 */ /* 0x000fe20008410000 */
[----:B---3--:R-:W-:Y:S01]  /*9080*/  FSEL R234, R234, -INF , !P2 ;  /* 0xff800000eaea7808 */ /* 0x008fe20005000000 */
[----:B------:R-:W2:Y:S01]  /*9090*/  MUFU.TANH R210, R178 ;  /* 0x000000b200d27308 */ /* 0x000ea20000002400 */
[----:B------:R-:W-:Y:S01]  /*90a0*/  ISETP.GE.AND P2, PT, R5, R2, PT ;  /* 0x000000020500720c */ /* 0x000fe20003f46270 */
[----:B------:R-:W-:Y:S02]  /*90b0*/  VIADD R5, R29, 0xffffffa9 ;  /* 0xffffffa91d057836 */ /* 0x000fe40000000000 */
[----:B------:R-:W-:Y:S01]  /*90c0*/  FMUL.FTZ R201, R201, UR4 ;  /* 0x00000004c9c97c20 */ /* 0x000fe20008410000 */
[----:B------:R-:W-:Y:S01]  /*90d0*/  FMUL.FTZ R202, R202, UR4 ;  /* 0x00000004caca7c20 */ /* 0x000fe20008410000 */
[----:B----4-:R-:W-:Y:S01]  /*90e0*/  FSEL R184, R184, -INF , !P2 ;  /* 0xff800000b8b87808 */ /* 0x010fe20005000000 */
[----:B------:R-:W-:Y:S01]  /*90f0*/  FMUL.FTZ R203, R203, UR4 ;  /* 0x00000004cbcb7c20 */ /* 0x000fe20008410000 */
[----:B------:R-:W-:Y:S01]  /*9100*/  ISETP.GE.AND P2, PT, R5, R165, PT ;  /* 0x000000a50500720c */ /* 0x000fe20003f46270 */
[----:B------:R-:W3:Y:S03]  /*9110*/  MUFU.TANH R214, R177 ;  /* 0x000000b100d67308 */ /* 0x000ee60000002400 */
[----:B-1----:R-:W-:-:S02]  /*9120*/  FSEL R222, R222, -INF , !P2 ;  /* 0xff800000dede7808 */ /* 0x002fc40005000000 */
[----:B------:R-:W-:Y:S01]  /*9130*/  ISETP.GE.AND P2, PT, R5, R2, PT ;  /* 0x000000020500720c */ /* 0x000fe20003f46270 */
[----:B------:R-:W-:Y:S02]  /*9140*/  VIADD R5, R29, 0xffffffb0 ;  /* 0xffffffb01d057836 */ /* 0x000fe40000000000 */
[----:B------:R-:W1:Y:S01]  /*9150*/  MUFU.TANH R208, R179 ;  /* 0x000000b300d07308 */ /* 0x000e620000002400 */
[----:B-----5:R-:W-:Y:S02]  /*9160*/  FSEL R186, R186, -INF , !P2 ;  /* 0xff800000baba7808 */ /* 0x020fe40005000000 */
[----:B------:R-:W-:-:S04]  /*9170*/  ISETP.GE.AND P2, PT, R5, R165, PT ;  /* 0x000000a50500720c */ /* 0x000fc80003f46270 */
[----:B------:R-:W-:Y:S01]  /*9180*/  FSEL R220, R220, -INF , !P2 ;  /* 0xff800000dcdc7808 */ /* 0x000fe20005000000 */
[----:B------:R-:W4:Y:S01]  /*9190*/  MUFU.TANH R211, R200 ;  /* 0x000000c800d37308 */ /* 0x000f220000002400 */
[----:B------:R-:W-:Y:S01]  /*91a0*/  ISETP.GE.AND P2, PT, R5, R2, PT ;  /* 0x000000020500720c */ /* 0x000fe20003f46270 */
[----:B------:R-:W-:-:S03]  /*91b0*/  VIADD R5, R29, 0xffffffb1 ;  /* 0xffffffb11d057836 */ /* 0x000fc60000000000 */
[----:B--2---:R-:W-:Y:S02]  /*91c0*/  FSEL R210, R210, -INF , !P2 ;  /* 0xff800000d2d27808 */ /* 0x004fe40005000000 */
[CC--:B------:R-:W-:Y:S01]  /*91d0*/  ISETP.GE.AND P2, PT, R5.reuse, R165.reuse, PT ;  /* 0x000000a50500720c */ /* 0x0c0fe20003f46270 */
[----:B------:R-:W2:Y:S03]  /*91e0*/  MUFU.TANH R212, R201 ;  /* 0x000000c900d47308 */ /* 0x000ea60000002400 */
[----:B---3--:R-:W-:Y:S02]  /*91f0*/  FSEL R214, R214, -INF , !P2 ;  /* 0xff800000d6d67808 */ /* 0x008fe40005000000 */
[----:B------:R-:W-:Y:S01]  /*9200*/  ISETP.GE.AND P2, PT, R5, R2, PT ;  /* 0x000000020500720c */ /* 0x000fe20003f46270 */
[C---:B------:R-:W-:Y:S02]  /*9210*/  VIADD R5, R29.reuse, 0xffffffb8 ;  /* 0xffffffb81d057836 */ /* 0x040fe40000000000 */
[----:B------:R-:W3:Y:S01]  /*9220*/  MUFU.TANH R206, R202 ;  /* 0x000000ca00ce7308 */ /* 0x000ee20000002400 */
[----:B-1----:R-:W-:Y:S01]  /*9230*/  FSEL R208, R208, -INF , !P2 ;  /* 0xff800000d0d07808 */ /* 0x002fe20005000000 */
[----:B------:R-:W-:Y:S01]  /*9240*/  VIADD R29, R29, 0xffffffb9 ;  /* 0xffffffb91d1d7836 */ /* 0x000fe20000000000 */
[----:B------:R-:W-:-:S04]  /*9250*/  ISETP.GE.AND P2, PT, R5, R165, PT ;  /* 0x000000a50500720c */ /* 0x000fc80003f46270 */
[----:B----4-:R-:W-:Y:S01]  /*9260*/  FSEL R211, R211, -INF , !P2 ;  /* 0xff800000d3d37808 */ /* 0x010fe20005000000 */
[----:B------:R-:W1:Y:S01]  /*9270*/  MUFU.TANH R207, R203 ;  /* 0x000000cb00cf7308 */ /* 0x000e620000002400 */
[----:B------:R-:W-:-:S04]  /*9280*/  ISETP.GE.AND P2, PT, R29, R165, PT ;  /* 0x000000a51d00720c */ /* 0x000fc80003f46270 */
[----:B--2---:R-:W-:Y:S02]  /*9290*/  FSEL R212, R212, -INF , !P2 ;  /* 0xff800000d4d47808 */ /* 0x004fe40005000000 */
[----:B------:R-:W-:-:S04]  /*92a0*/  ISETP.GE.AND P2, PT, R5, R2, PT ;  /* 0x000000020500720c */ /* 0x000fc80003f46270 */
[----:B---3--:R-:W-:Y:S02]  /*92b0*/  FSEL R206, R206, -INF , !P2 ;  /* 0xff800000cece7808 */ /* 0x008fe40005000000 */
[----:B------:R-:W-:-:S04]  /*92c0*/  ISETP.GE.AND P2, PT, R29, R2, PT ;  /* 0x000000021d00720c */ /* 0x000fc80003f46270 */
[----:B-1----:R-:W-:Y:S02]  /*92d0*/  FSEL R207, R207, -INF , !P2 ;  /* 0xff800000cfcf7808 */ /* 0x002fe40005000000 */
[----:B------:R-:W-:-:S13]  /*92e0*/  ISETP.GE.U32.AND P2, PT, R0, 0x3, PT ;  /* 0x000000030000780c */ /* 0x000fda0003f46070 */
[----:B------:R-:W-:Y:S05]  /*92f0*/  @!P2 BRA `(.L_x_601) ;  /* 0x00000008008ca947 */ /* 0x000fea0003800000 */
[----:B------:R-:W-:Y:S05]  /*9300*/  BRA.U !UP1, `(.L_x_602) ;  /* 0x0000000109f47547 */ /* 0x000fea000b800000 */
[----:B------:R-:W1:Y:S01]  /*9310*/  LDC R7, c[0x0][0x4f0] ;  /* 0x00013c00ff077b82 */ /* 0x000e620000000800 */
[----:B------:R-:W-:Y:S01]  /*9320*/  IMAD.MOV.U32 R10, RZ, RZ, RZ ;  /* 0x000000ffff0a7224 */ /* 0x000fe200078e00ff */
[C---:B------:R-:W-:Y:S01]  /*9330*/  IADD3 R8, PT, PT, R168.reuse, -0x80, RZ ;  /* 0xffffff80a8087810 */ /* 0x040fe20007ffe0ff */
[----:B------:R-:W-:Y:S01]  /*9340*/  VIADD R168, R168, 0xffffff40 ;  /* 0xffffff40a8a87836 */ /* 0x000fe20000000000 */
[----:B------:R-:W2:Y:S02]  /*9350*/  LDCU.64 UR6, c[0x0][0x3a0] ;  /* 0x00007400ff0677ac */ /* 0x000ea40008000a00 */
[----:B------:R-:W-:Y:S02]  /*9360*/  IABS R9, R8 ;  /* 0x0000000800097213 */ /* 0x000fe40000000000 */
[-C--:B-1----:R-:W-:Y:S02]  /*9370*/  IABS R5, R7.reuse ;  /* 0x0000000700057213 */ /* 0x082fe40000000000 */
[----:B------:R-:W-:-:S02]  /*9380*/  LOP3.LUT R8, R8, R7, RZ, 0x3c, !PT ;  /* 0x0000000708087212 */ /* 0x000fc400078e3cff */
[----:B------:R-:W1:Y:S08]  /*9390*/  I2F.RP R13, R5 ;  /* 0x00000005000d7306 */ /* 0x000e700000209400 */
[----:B-1----:R-:W1:Y:S02]  /*93a0*/  MUFU.RCP R12, R13 ;  /* 0x0000000d000c7308 */ /* 0x002e640000001000 */
[----:B-1----:R-:W-:-:S06]  /*93b0*/  VIADD R12, R12, 0xffffffe ;  /* 0x0ffffffe0c0c7836 */ /* 0x002fcc0000000000 */
[----:B------:R-:W1:Y:S02]  /*93c0*/  F2I.FTZ.U32.TRUNC.NTZ R11, R12 ;  /* 0x0000000c000b7305 */ /* 0x000e64000021f000 */
[----:B-1----:R-:W-:-:S04]  /*93d0*/  IMAD.MOV R2, RZ, RZ, -R11 ;  /* 0x000000ffff027224 */ /* 0x002fc800078e0a0b */
[----:B------:R-:W-:-:S04]  /*93e0*/  IMAD R2, R2, R5, RZ ;  /* 0x0000000502027224 */ /* 0x000fc800078e02ff */
[----:B------:R-:W-:-:S06]  /*93f0*/  IMAD.HI.U32 R2, R11, R2, R10 ;  /* 0x000000020b027227 */ /* 0x000fcc00078e000a */
[----:B------:R-:W-:-:S05]  /*9400*/  IMAD.HI.U32 R11, R2, R9, RZ ;  /* 0x00000009020b7227 */ /* 0x000fca00078e00ff */
[----:B------:R-:W-:-:S05]  /*9410*/  IADD3 R10, PT, PT, -R11, RZ, RZ ;  /* 0x000000ff0b0a7210 */ /* 0x000fca0007ffe1ff */
[C---:B------:R-:W-:Y:S01]  /*9420*/  IMAD R10, R5.reuse, R10, R9 ;  /* 0x0000000a050a7224 */ /* 0x040fe200078e0209 */
[----:B------:R-:W-:Y:S02]  /*9430*/  IABS R9, R168 ;  /* 0x000000a800097213 */ /* 0x000fe40000000000 */
[----:B------:R-:W-:Y:S02]  /*9440*/  LOP3.LUT R168, R168, R7, RZ, 0x3c, !PT ;  /* 0x00000007a8a87212 */ /* 0x000fe400078e3cff */
[----:B------:R-:W-:Y:S01]  /*9450*/  ISETP.GT.U32.AND P2, PT, R5, R10, PT ;  /* 0x0000000a0500720c */ /* 0x000fe20003f44070 */
[----:B------:R-:W-:-:S12]  /*9460*/  IMAD.HI.U32 R2, R2, R9, RZ ;  /* 0x0000000902027227 */ /* 0x000fd800078e00ff */
[----:B------:R-:W-:Y:S01]  /*9470*/  @!P2 IADD3 R10, PT, PT, R10, -R5, RZ ;  /* 0x800000050a0aa210 */ /* 0x000fe20007ffe0ff */
[----:B------:R-:W-:-:S03]  /*9480*/  @!P2 VIADD R11, R11, 0x1 ;  /* 0x000000010b0ba836 */ /* 0x000fc60000000000 */
[----:B------:R-:W-:-:S13]  /*9490*/  ISETP.GE.U32.AND P2, PT, R10, R5, PT ;  /* 0x000000050a00720c */ /* 0x000fda0003f46070 */
        /* <DEDUP_REMOVED lines=8> */
[----:B------:R-:W-:Y:S02]  /*9520*/  ISETP.GE.U32.AND P2, PT, R8, R5, PT ;  /* 0x000000050800720c */ /* 0x000fe40003f46070 */
[----:B------:R-:W-:-:S11]  /*9530*/  LOP3.LUT R8, RZ, R7, RZ, 0x33, !PT ;  /* 0x00000007ff087212 */ /* 0x000fd600078e33ff */
[----:B------:R-:W-:Y:S01]  /*9540*/  @P2 VIADD R2, R2, 0x1 ;  /* 0x0000000102022836 */ /* 0x000fe20000000000 */
[----:B------:R-:W-:-:S13]  /*9550*/  ISETP.GE.AND P2, PT, R168, RZ, PT ;  /* 0x000000ffa800720c */ /* 0x000fda0003f46270 */
[----:B------:R-:W-:Y:S02]  /*9560*/  @!P2 IADD3 R2, PT, PT, -R2, RZ, RZ ;  /* 0x000000ff0202a210 */ /* 0x000fe40007ffe1ff */
[----:B------:R-:W-:-:S04]  /*9570*/  ISETP.NE.AND P2, PT, R7, RZ, PT ;  /* 0x000000ff0700720c */ /* 0x000fc80003f45270 */
[C---:B------:R-:W-:Y:S02]  /*9580*/  SEL R11, R8.reuse, R11, !P2 ;  /* 0x0000000b080b7207 */ /* 0x040fe40005000000 */
[----:B------:R-:W-:-:S03]  /*9590*/  SEL R8, R8, R2, !P2 ;  /* 0x0000000208087207 */ /* 0x000fc60005000000 */
[----:B------:R-:W-:-:S04]  /*95a0*/  IMAD.WIDE R12, R11, 0x4, R236 ;  /* 0x000000040b0c7825 */ /* 0x000fc800078e02ec */
[----:B------:R-:W-:Y:S01]  /*95b0*/  IMAD.WIDE R14, R8, 0x4, R236 ;  /* 0x00000004080e7825 */ /* 0x000fe200078e02ec */
[----:B------:R-:W3:Y:S04]  /*95c0*/  LDG.E R2, desc[UR16][R12.64] ;  /* 0x000000100c027981 */ /* 0x000ee8000c1e1900 */
[----:B------:R-:W3:Y:S01]  /*95d0*/  LDG.E R5, desc[UR16][R14.64] ;  /* 0x000000100e057981 */ /* 0x000ee2000c1e1900 */
[----:B------:R-:W-:-:S04]  /*95e0*/  IMAD.IADD R8, R11, 0x1, -R8 ;  /* 0x000000010b087824 */ /* 0x000fc800078e0a08 */
[----:B------:R-:W-:-:S05]  /*95f0*/  IMAD R7, R8, R7, -0x40 ;  /* 0xffffffc008077424 */ /* 0x000fca00078e0207 */
[----:B------:R-:W-:Y:S01]  /*9600*/  SHF.R.S32.HI R9, RZ, 0x1f, R7 ;  /* 0x0000001fff097819 */ /* 0x000fe20000011407 */
[----:B------:R-:W-:-:S04]  /*9610*/  IMAD.WIDE.U32 R10, R7, R166, RZ ;  /* 0x000000a6070a7225 */ /* 0x000fc800078e00ff */
[----:B------:R-:W-:-:S04]  /*9620*/  IMAD R8, R9, R166, RZ ;  /* 0x000000a609087224 */ /* 0x000fc800078e02ff */
[----:B------:R-:W-:-:S04]  /*9630*/  IMAD R8, R7, R167, R8 ;  /* 0x000000a707087224 */ /* 0x000fc800078e0208 */
[----:B------:R-:W-:Y:S01]  /*9640*/  IMAD.IADD R11, R11, 0x1, R8 ;  /* 0x000000010b0b7824 */ /* 0x000fe200078e0208 */
[----:B---3--:R-:W-:-:S04]  /*9650*/  IADD3 R2, PT, PT, R5, -R2, RZ ;  /* 0x8000000205027210 */ /* 0x008fc80007ffe0ff */
[----:B------:R-:W-:Y:S01]  /*9660*/  SHF.R.S32.HI R5, RZ, 0x1f, R2 ;  /* 0x0000001fff057819 */ /* 0x000fe20000011402 */
[----:B--2---:R-:W-:-:S04]  /*9670*/  IMAD.WIDE.U32 R10, R2, UR6, R10 ;  /* 0x00000006020a7c25 */ /* 0x004fc8000f8e000a */
[----:B------:R-:W-:-:S04]  /*9680*/  IMAD R5, R5, UR6, RZ ;  /* 0x0000000605057c24 */ /* 0x000fc8000f8e02ff */
[----:B------:R-:W-:Y:S01]  /*9690*/  IMAD R5, R2, UR7, R5 ;  /* 0x0000000702057c24 */ /* 0x000fe2000f8e0205 */
[----:B------:R-:W-:-:S04]  /*96a0*/  LEA R228, P2, R10, R228, 0x1 ;  /* 0x000000e40ae47211 */ /* 0x000fc800078408ff */
[----:B------:R-:W-:-:S04]  /*96b0*/  IADD3 R5, PT, PT, R11, R5, RZ ;  /* 0x000000050b057210 */ /* 0x000fc80007ffe0ff */
[----:B------:R-:W-:Y:S01]  /*96c0*/  LEA.HI.X R227, R10, R227, R5, 0x1, P2 ;  /* 0x000000e30ae37211 */ /* 0x000fe200010f0c05 */
[----:B------:R-:W-:Y:S06]  /*96d0*/  BRA `(.L_x_603) ;  /* 0x00000000001c7947 */ /* 0x000fec0003800000 */
.L_x_602:
[----:B------:R-:W-:Y:S01]  /*96e0*/  UMOV UR4, URZ ;  /* 0x000000ff00047c82 */ /* 0x000fe20008000000 */
[----:B------:R-:W-:Y:S01]  /*96f0*/  IMAD.SHL.U32 R2, R166, 0x40, RZ ;  /* 0x00000040a6027824 */ /* 0x000fe200078e00ff */
[----:B------:R-:W-:-:S05]  /*9700*/  IADD3 R5, P2, PT, RZ, -UR4, RZ ;  /* 0x80000004ff057c10 */ /* 0x000fca000ff5e0ff */
[----:B------:R-:W-:-:S05]  /*9710*/  IMAD.X R2, RZ, RZ, ~R2, P2 ;  /* 0x000000ffff027224 */ /* 0x000fca00010e0e02 */
[----:B------:R-:W-:-:S04]  /*9720*/  SHF.R.S64 R5, R5, 0x1f, R2 ;  /* 0x0000001f05057819 */ /* 0x000fc80000001002 */
[----:B------:R-:W-:-:S04]  /*9730*/  IADD3 R228, P2, PT, R5, R228, RZ ;  /* 0x000000e405e47210 */ /* 0x000fc80007f5e0ff */
[----:B------:R-:W-:-:S09]  /*9740*/  LEA.HI.X.SX32 R227, R2, R227, 0x1, P2 ;  /* 0x000000e302e37211 */ /* 0x000fd200010f0eff */
.L_x_603:
[----:B------:R-:W-:Y:S01]  /*9750*/  @!P6 IMAD.MOV.U32 R229, RZ, RZ, R227 ;  /* 0x000000ffffe5e224 */ /* 0x000fe200078e00e3 */
[C---:B------:R-:W-:Y:S01]  /*9760*/  LEA R8, P2, R166.reuse, R228, 0x5 ;  /* 0x000000e4a6087211 */ /* 0x040fe200078428ff */
[----:B------:R-:W-:Y:S01]  /*9770*/  @!P4 IMAD.MOV.U32 R12, RZ, RZ, R228 ;  /* 0x000000ffff0cc224 */ /* 0x000fe200078e00e4 */
[-C--:B------:R-:W-:Y:S01]  /*9780*/  @!P4 MOV R13, R227.reuse ;  /* 0x000000e3000dc202 */ /* 0x080fe20000000f00 */
[C---:B------:R-:W-:Y:S01]  /*9790*/  IMAD.SHL.U32 R2, R166.reuse, 0x20, RZ ;  /* 0x00000020a6027824 */ /* 0x040fe200078e00ff */
[----:B------:R-:W-:Y:S01]  /*97a0*/  @!PT LDS RZ, [RZ] ;  /* 0x00000000fffff984 */ /* 0x000fe20000000800 */
[----:B------:R-:W-:Y:S01]  /*97b0*/  @!PT LDS RZ, [RZ] ;  /* 0x00000000fffff984 */ /* 0x000fe20000000800 */
[----:B------:R-:W-:Y:S01]  /*97c0*/  @!PT LDS RZ, [RZ] ;  /* 0x00000000fffff984 */ /* 0x000fe20000000800 */
[----:B------:R1:W-:Y:S01]  /*97d0*/  @!P6 LDGSTS.E.BYPASS.LTC128B.128 [R245+0x8000], desc[UR16][R228.64] ;  /* 0x08000000e4f5efae */ /* 0x0003e2000b981a10 */
[C-C-:B------:R-:W-:Y:S02]  /*97e0*/  LEA.HI.X R9, R166.reuse, R227, R167.reuse, 0x5, P2 ;  /* 0x000000e3a6097211 */ /* 0x140fe400010f2ca7 */
[----:B------:R-:W-:Y:S01]  /*97f0*/  SHF.L.U64.HI R5, R166, 0x5, R167 ;  /* 0x00000005a6057819 */ /* 0x000fe200000102a7 */
[----:B------:R2:W-:Y:S01]  /*9800*/  @P6 STS.128 [R245+0x8000], RZ ;  /* 0x008000fff5006388 */ /* 0x0005e20000000c00 */
[----:B------:R-:W-:-:S05]  /*9810*/  IADD3 R10, P2, PT, R2, R8, RZ ;  /* 0x00000008020a7210 */ /* 0x000fca0007f5e0ff */
[----:B------:R-:W-:Y:S01]  /*9820*/  IMAD.X R11, R5, 0x1, R9, P2 ;  /* 0x00000001050b7824 */ /* 0x000fe200010e0609 */
[----:B------:R-:W-:-:S04]  /*9830*/  IADD3 R14, P2, PT, R2, R10, RZ ;  /* 0x0000000a020e7210 */ /* 0x000fc80007f5e0ff */
[----:B------:R-:W-:Y:S02]  /*9840*/  IADD3.X R15, PT, PT, R5, R11, RZ, P2, !PT ;  /* 0x0000000b050f7210 */ /* 0x000fe400017fe4ff */
[----:B-1----:R-:W-:-:S05]  /*9850*/  @!P5 MOV R229, R227 ;  /* 0x000000e300e5d202 */ /* 0x002fca0000000f00 */
        /* <DEDUP_REMOVED lines=77> */
.L_x_601:
[----:B------:R-:W-:Y:S01]  /*9d30*/  FMNMX3.FTZ R5, R3, R4, R32, !PT ;  /* 0x0000000403057276 */ /* 0x000fe20007810020 */
[----:B------:R-:W1:Y:S01]  /*9d40*/  LDCU UR4, c[0x0][0x45c] ;  /* 0x00008b80ff0477ac */ /* 0x000e620008000800 */
[----:B------:R-:W-:Y:S01]  /*9d50*/  FMNMX3.FTZ R7, R164, R30, R188, !PT ;  /* 0x0000001ea4077276 */ /* 0x000fe200078100bc */
[----:B--2---:R-:W-:Y:S01]  /*9d60*/  LDSM.16.MT88.4 R12, [R218+0x10000] ;  /* 0x01000000da0c783b */ /* 0x004fe20000004200 */
[----:B------:R-:W-:Y:S02]  /*9d70*/  FMNMX3.FTZ R5, R5, R16, R6, !PT ;  /* 0x0000001005057276 */ /* 0x000fe40007810006 */
[----:B------:R-:W-:Y:S01]  /*9d80*/  FMNMX3.FTZ R7, R7, R34, R28, !PT ;  /* 0x0000002207077276 */ /* 0x000fe2000781001c */
[----:B------:R-:W-:Y:S01]  /*9d90*/  LDSM.16.MT88.4 R176, [R218+0x12800] ;  /* 0x01280000dab0783b */ /* 0x000fe20000004200 */
        /* <DEDUP_REMOVED lines=16> */
[----:B------:R-:W3:Y:S03]  /*9ea0*/  SHFL.BFLY PT, R8, R7, 0x2, 0x1f ;  /* 0x0c401f0007087f89 */ /* 0x000ee600000e0000 */
[----:B------:R-:W-:-:S05]  /*9eb0*/  IADD3 R205, PT, PT, R195, R218, RZ ;  /* 0x000000dac3cd7210 */ /* 0x000fca0007ffe0ff */
[----:B------:R-:W-:Y:S01]  /*9ec0*/  LDSM.16.MT88.4 R20, [R205+0x10000] ;  /* 0x01000000cd14783b */ /* 0x000fe20000004200 */
[----:B--2---:R-:W-:Y:S02]  /*9ed0*/  FMNMX.FTZ R2, R5, R2, !PT ;  /* 0x0000000205027209 */ /* 0x004fe40007810000 */
[----:B---3--:R-:W-:-:S03]  /*9ee0*/  FMNMX.FTZ R8, R7, R8, !PT ;  /* 0x0000000807087209 */ /* 0x008fc60007810000 */
[----:B------:R-:W2:Y:S04]  /*9ef0*/  SHFL.BFLY PT, R189, R2, 0x1, 0x1f ;  /* 0x0c201f0002bd7f89 */ /* 0x000ea800000e0000 */
[----:B------:R-:W3:Y:S01]  /*9f00*/  SHFL.BFLY PT, R191, R8, 0x1, 0x1f ;  /* 0x0c201f0008bf7f89 */ /* 0x000ee200000e0000 */
[----:B--2---:R-:W-:-:S04]  /*9f10*/  FMNMX.FTZ R189, R2, R189, !PT ;  /* 0x000000bd02bd7209 */ /* 0x004fc80007810000 */
[C---:B------:R-:W-:Y:S01]  /*9f20*/  FSETP.NEU.FTZ.AND P2, PT, R189.reuse, -INF , PT ;  /* 0xff800000bd00780b */ /* 0x040fe20003f5d000 */
[----:B-1----:R-:W-:Y:S01]  /*9f30*/  FMUL.FTZ R209, R189, UR4 ;  /* 0x00000004bdd17c20 */ /* 0x002fe20008410000 */
[----:B---3--:R-:W-:-:S04]  /*9f40*/  FMNMX.FTZ R191, R8, R191, !PT ;  /* 0x000000bf08bf7209 */ /* 0x008fc80007810000 */
[----:B------:R-:W-:Y:S01]  /*9f50*/  FSEL R209, R209, RZ, P2 ;  /* 0x000000ffd1d17208 */ /* 0x000fe20001000000 */
[C---:B------:R-:W-:Y:S01]  /*9f60*/  FMUL.FTZ R213, R191.reuse, UR4 ;  /* 0x00000004bfd57c20 */ /* 0x040fe20008410000 */
[----:B------:R-:W-:-:S03]  /*9f70*/  FSETP.NEU.FTZ.AND P3, PT, R191, -INF , PT ;  /* 0xff800000bf00780b */ /* 0x000fc60003f7d000 */
[--C-:B------:R-:W-:Y:S01]  /*9f80*/  FFMA.FTZ R168, R4, UR4, -R209.reuse ;  /* 0x0000000404a87c23 */ /* 0x100fe200080108d1 */
[----:B------:R-:W-:Y:S01]  /*9f90*/  FSEL R5, R191, RZ, P3 ;  /* 0x000000ffbf057208 */ /* 0x000fe20001800000 */
[--C-:B------:R-:W-:Y:S01]  /*9fa0*/  FFMA.FTZ R2, R32, UR4, -R209.reuse ;  /* 0x0000000420027c23 */ /* 0x100fe200080108d1 */
[----:B------:R-:W-:Y:S01]  /*9fb0*/  FSEL R4, R189, RZ, P2 ;  /* 0x000000ffbd047208 */ /* 0x000fe20001000000 */
[----:B------:R-:W-:Y:S01]  /*9fc0*/  FFMA.FTZ R192, R16, UR4, -R209 ;  /* 0x0000000410c07c23 */ /* 0x000fe200080108d1 */
[----:B------:R-:W-:Y:S01]  /*9fd0*/  FSEL R213, R213, RZ, P3 ;  /* 0x000000ffd5d57208 */ /* 0x000fe20001800000 */
[----:B------:R-:W-:Y:S01]  /*9fe0*/  FADD.FTZ R5, R164, -R5 ;  /* 0x80000005a4057221 */ /* 0x000fe20000010000 */
[----:B------:R-:W-:Y:S01]  /*9ff0*/  IADD3 R16, PT, PT, R218, 0x10000, RZ ;  /* 0x00010000da107810 */ /* 0x000fe20007ffe0ff */
[----:B------:R-:W-:Y:S01]  /*a000*/  FADD.FTZ R4, R3, -R4 ;  /* 0x8000000403047221 */ /* 0x000fe20000010000 */
[----:B------:R-:W-:Y:S01]  /*a010*/  FFMA.FTZ R8, R6, UR4, -R209 ;  /* 0x0000000406087c23 */ /* 0x000fe200080108d1 */
[----:B------:R-:W-:Y:S01]  /*a020*/  FMUL.FTZ R194, R5, UR4 ;  /* 0x0000000405c27c20 */ /* 0x000fe20008410000 */
[--C-:B------:R-:W-:Y:S01]  /*a030*/  FFMA.FTZ R170, R34, UR4, -R213.reuse ;  /* 0x0000000422aa7c23 */ /* 0x100fe200080108d5 */
[----:B------:R-:W-:Y:S01]  /*a040*/  FMUL.FTZ R193, R4, UR4 ;  /* 0x0000000404c17c20 */ /* 0x000fe20008410000 */
[----:B------:R-:W-:Y:S01]  /*a050*/  @P0 IADD3 R196, PT, PT, R16, -0x40, RZ ;  /* 0xffffffc010c40810 */ /* 0x000fe20007ffe0ff */
[--C-:B------:R-:W-:Y:S01]  /*a060*/  FFMA.FTZ R190, R30, UR4, -R213.reuse ;  /* 0x000000041ebe7c23 */ /* 0x100fe200080108d5 */
[--C-:B------:R-:W-:Y:S01]  /*a070*/  FFMA.FTZ R169, R28, UR4, -R213.reuse ;  /* 0x000000041ca97c23 */ /* 0x100fe200080108d5 */
[----:B------:R-:W1:Y:S01]  /*a080*/  MUFU.EX2 R194, R194 ;  /* 0x000000c200c27308 */ /* 0x000e620000000800 */
[--C-:B------:R-:W-:Y:S01]  /*a090*/  FFMA.FTZ R188, R188, UR4, -R213.reuse ;  /* 0x00000004bcbc7c23 */ /* 0x100fe200080108d5 */
[----:B------:R-:W2:Y:S01]  /*a0a0*/  LDSM.16.MT88.4 R28, [R196] ;  /* 0x00000000c41c783b */ /* 0x000ea20000004200 */
[----:B------:R-:W-:Y:S01]  /*a0b0*/  IADD3 R195, PT, PT, R195, R196, RZ ;  /* 0x000000c4c3c37210 */ /* 0x000fe20007ffe0ff */
[----:B------:R-:W3:Y:S01]  /*a0c0*/  MUFU.EX2 R193, R193 ;  /* 0x000000c100c17308 */ /* 0x000ee20000000800 */
[--C-:B------:R-:W-:Y:S01]  /*a0d0*/  FFMA.FTZ R200, R198, UR4, -R213.reuse ;  /* 0x00000004c6c87c23 */ /* 0x100fe200080108d5 */
[--C-:B------:R-:W-:Y:S01]  /*a0e0*/  FFMA.FTZ R199, R248, UR4, -R213.reuse ;  /* 0x00000004f8c77c23 */ /* 0x100fe200080108d5 */
[--C-:B------:R-:W-:Y:S01]  /*a0f0*/  FFMA.FTZ R198, R250, UR4, -R213.reuse ;  /* 0x00000004fac67c23 */ /* 0x100fe200080108d5 */
[----:B------:R-:W-:Y:S01]  /*a100*/  MUFU.EX2 R190, R190 ;  /* 0x000000be00be7308 */ /* 0x000fe20000000800 */
[----:B------:R-:W-:Y:S01]  /*a110*/  FFMA.FTZ R197, R252, UR4, -R213 ;  /* 0x00000004fcc57c23 */ /* 0x000fe200080108d5 */
[--C-:B------:R-:W-:Y:S01]  /*a120*/  FFMA.FTZ R204, R204, UR4, -R209.reuse ;  /* 0x00000004cccc7c23 */ /* 0x100fe200080108d1 */
[--C-:B------:R-:W-:Y:S01]  /*a130*/  FFMA.FTZ R203, R174, UR4, -R209.reuse ;  /* 0x00000004aecb7c23 */ /* 0x100fe200080108d1 */
[----:B------:R-:W4:Y:S01]  /*a140*/  MUFU.EX2 R188, R188 ;  /* 0x000000bc00bc7308 */ /* 0x000f220000000800 */
[--C-:B------:R-:W-:Y:S01]  /*a150*/  FFMA.FTZ R202, R172, UR4, -R209.reuse ;  /* 0x00000004acca7c23 */ /* 0x100fe200080108d1 */
[-C--:B-1----:R-:W-:Y:S01]  /*a160*/  FMUL.FTZ R32, R136, R194.reuse ;  /* 0x000000c288207220 */ /* 0x082fe20000410000 */
[-C--:B------:R-:W-:Y:S01]  /*a170*/  FMUL.FTZ R33, R137, R194.reuse ;  /* 0x000000c289217220 */ /* 0x080fe20000410000 */
[----:B------:R-:W-:Y:S01]  /*a180*/  MUFU.EX2 R170, R170 ;  /* 0x000000aa00aa7308 */ /* 0x000fe20000000800 */
[-C--:B------:R-:W-:Y:S01]  /*a190*/  FMUL.FTZ R24, R144, R194.reuse ;  /* 0x000000c290187220 */ /* 0x080fe20000410000 */
[-C--:B---3--:R-:W-:Y:S01]  /*a1a0*/  FMUL.FTZ R34, R138, R193.reuse ;  /* 0x000000c18a227220 */ /* 0x088fe20000410000 */
[-C--:B------:R-:W-:Y:S01]  /*a1b0*/  FMUL.FTZ R35, R139, R193.reuse ;  /* 0x000000c18b237220 */ /* 0x080fe20000410000 */
[----:B------:R-:W1:Y:S01]  /*a1c0*/  MUFU.EX2 R169, R169 ;  /* 0x000000a900a97308 */ /* 0x000e620000000800 */
[----:B------:R-:W3:Y:S01]  /*a1d0*/  LDSM.16.MT88.4 R136, [R205+0x12000] ;  /* 0x01200000cd88783b */ /* 0x000ee20000004200 */
[----:B------:R-:W-:Y:S01]  /*a1e0*/  FMUL.FTZ R25, R145, R194 ;  /* 0x000000c291197220 */ /* 0x000fe20000410000 */
[-C--:B------:R-:W-:Y:S01]  /*a1f0*/  FMUL.FTZ R26, R146, R193.reuse ;  /* 0x000000c1921a7220 */ /* 0x080fe20000410000 */
[----:B------:R-:W-:Y:S01]  /*a200*/  MUFU.EX2 R168, R168 ;  /* 0x000000a800a87308 */ /* 0x000fe20000000800 */
[-C--:B------:R-:W-:Y:S01]  /*a210*/  FMUL.FTZ R27, R147, R193.reuse ;  /* 0x000000c1931b7220 */ /* 0x080fe20000410000 */
[----:B----4-:R-:W-:Y:S01]  /*a220*/  F2FP.F16.F32.PACK_AB R4, R188, R190 ;  /* 0x000000bebc04723e */ /* 0x010fe200000000ff */
[----:B------:R-:W4:Y:S01]  /*a230*/  LDSM.16.MT88.4 R144, [R196+0x2000] ;  /* 0x00200000c490783b */ /* 0x000f220000004200 */
[----:B------:R-:W5:Y:S01]  /*a240*/  MUFU.EX2 R2, R2 ;  /* 0x0000000200027308 */ /* 0x000f620000000800 */
[-C--:B------:R-:W-:Y:S01]  /*a250*/  FMUL.FTZ R44, R44, R194.reuse ;  /* 0x000000c22c2c7220 */ /* 0x080fe20000410000 */
[----:B------:R-:W-:Y:S01]  /*a260*/  FMUL.FTZ R45, R45, R194 ;  /* 0x000000c22d2d7220 */ /* 0x000fe20000410000 */
[-C--:B------:R-:W-:Y:S01]  /*a270*/  FMUL.FTZ R46, R46, R193.reuse ;  /* 0x000000c12e2e7220 */ /* 0x080fe20000410000 */
[----:B------:R-:W-:Y:S01]  /*a280*/  MUFU.EX2 R192, R192 ;  /* 0x000000c000c07308 */ /* 0x000fe20000000800 */
[-C--:B------:R-:W-:Y:S01]  /*a290*/  FMUL.FTZ R47, R47, R193.reuse ;  /* 0x000000c12f2f7220 */ /* 0x080fe20000410000 */
[----:B-1----:R-:W-:Y:S01]  /*a2a0*/  F2FP.F16.F32.PACK_AB R6, R169, R170 ;  /* 0x000000aaa906723e */ /* 0x002fe200000000ff */
[-C--:B------:R-:W-:Y:S01]  /*a2b0*/  FMUL.FTZ R48, R48, R194.reuse ;  /* 0x000000c230307220 */ /* 0x080fe20000410000 */
[----:B------:R-:W1:Y:S01]  /*a2c0*/  MUFU.EX2 R3, R8 ;  /* 0x0000000800037308 */ /* 0x000e620000000800 */
[-C--:B------:R-:W-:Y:S01]  /*a2d0*/  FMUL.FTZ R49, R49, R194.reuse ;  /* 0x000000c231317220 */ /* 0x080fe20000410000 */
[-C--:B------:R-:W-:Y:S01]  /*a2e0*/  FMUL.FTZ R50, R50, R193.reuse ;  /* 0x000000c132327220 */ /* 0x080fe20000410000 */
[-C--:B------:R-:W-:Y:S01]  /*a2f0*/  FMUL.FTZ R51, R51, R193.reuse ;  /* 0x000000c133337220 */ /* 0x080fe20000410000 */
[-C--:B------:R-:W-:Y:S01]  /*a300*/  FMUL.FTZ R140, R140, R194.reuse ;  /* 0x000000c28c8c7220 */ /* 0x080fe20000410000 */
[----:B------:R-:W-:Y:S01]  /*a310*/  FMUL.FTZ R141, R141, R194 ;  /* 0x000000c28d8d7220 */ /* 0x000fe20000410000 */
[----:B-----5:R-:W-:Y:S01]  /*a320*/  F2FP.F16.F32.PACK_AB R5, R2, R168 ;  /* 0x000000a80205723e */ /* 0x020fe200000000ff */
[-C--:B------:R-:W-:Y:S01]  /*a330*/  FMUL.FTZ R142, R142, R193.reuse ;  /* 0x000000c18e8e7220 */ /* 0x080fe20000410000 */
[-C--:B------:R-:W-:Y:S01]  /*a340*/  FMUL.FTZ R143, R143, R193.reuse ;  /* 0x000000c18f8f7220 */ /* 0x080fe20000410000 */
[-C--:B------:R-:W-:Y:S01]  /*a350*/  FMUL.FTZ R52, R52, R194.reuse ;  /* 0x000000c234347220 */ /* 0x080fe20000410000 */
[-C--:B------:R-:W-:Y:S01]  /*a360*/  FMUL.FTZ R53, R53, R194.reuse ;  /* 0x000000c235357220 */ /* 0x080fe20000410000 */
[-C--:B------:R-:W-:Y:S01]  /*a370*/  FMUL.FTZ R54, R54, R193.reuse ;  /* 0x000000c136367220 */ /* 0x080fe20000410000 */
[-C--:B------:R-:W-:Y:S01]  /*a380*/  FMUL.FTZ R55, R55, R193.reuse ;  /* 0x000000c137377220 */ /* 0x080fe20000410000 */
[----:B------:R-:W-:Y:S01]  /*a390*/  FMUL.FTZ R56, R56, R194 ;  /* 0x000000c238387220 */ /* 0x000fe20000410000 */
[----:B-1----:R-:W-:Y:S01]  /*a3a0*/  F2FP.F16.F32.PACK_AB R7, R3, R192 ;  /* 0x000000c00307723e */ /* 0x002fe200000000ff */
[-C--:B------:R-:W-:Y:S01]  /*a3b0*/  FMUL.FTZ R57, R57, R194.reuse ;  /* 0x000000c239397220 */ /* 0x080fe20000410000 */
[-C--:B------:R-:W-:Y:S01]  /*a3c0*/  FMUL.FTZ R58, R58, R193.reuse ;  /* 0x000000c13a3a7220 */ /* 0x080fe20000410000 */
[-C--:B------:R-:W-:Y:S01]  /*a3d0*/  FMUL.FTZ R59, R59, R193.reuse ;  /* 0x000000c13b3b7220 */ /* 0x080fe20000410000 */
[-C--:B------:R-:W-:Y:S01]  /*a3e0*/  FMUL.FTZ R68, R68, R194.reuse ;  /* 0x000000c244447220 */ /* 0x080fe20000410000 */
[-C--:B------:R-:W-:Y:S01]  /*a3f0*/  FMUL.FTZ R69, R69, R194.reuse ;  /* 0x000000c245457220 */ /* 0x080fe20000410000 */
[-C--:B------:R-:W-:Y:S01]  /*a400*/  FMUL.FTZ R70, R70, R193.reuse ;  /* 0x000000c146467220 */ /* 0x080fe20000410000 */
[C---:B--2---:R-:W-:Y:S01]  /*a410*/  HMMA.16816.F32 R24, R4.reuse, R28, R24 ;  /* 0x0000001c0418723c */ /* 0x044fe20000001818 */
[-C--:B------:R-:W-:Y:S01]  /*a420*/  FMUL.FTZ R71, R71, R193.reuse ;  /* 0x000000c147477220 */ /* 0x080fe20000410000 */
[-C--:B------:R-:W-:Y:S01]  /*a430*/  FMUL.FTZ R72, R72, R194.reuse ;  /* 0x000000c248487220 */ /* 0x080fe20000410000 */
[-C--:B------:R-:W-:Y:S01]  /*a440*/  FMUL.FTZ R73, R73, R194.reuse ;  /* 0x000000c249497220 */ /* 0x080fe20000410000 */
[-C--:B------:R-:W-:Y:S01]  /*a450*/  FMUL.FTZ R74, R74, R193.reuse ;  /* 0x000000c14a4a7220 */ /* 0x080fe20000410000 */
[-C--:B------:R-:W-:Y:S01]  /*a460*/  FMUL.FTZ R75, R75, R193.reuse ;  /* 0x000000c14b4b7220 */ /* 0x080fe20000410000 */
[-C--:B------:R-:W-:Y:S01]  /*a470*/  FMUL.FTZ R60, R60, R194.reuse ;  /* 0x000000c23c3c7220 */ /* 0x080fe20000410000 */
[-C--:B------:R-:W-:Y:S01]  /*a480*/  FMUL.FTZ R61, R61, R194.reuse ;  /* 0x000000c23d3d7220 */ /* 0x080fe20000410000 */
[C---:B---3--:R-:W-:Y:S01]  /*a490*/  HMMA.16816.F32 R44, R4.reuse, R136, R44 ;  /* 0x00000088042c723c */ /* 0x048fe2000000182c */
[-C--:B------:R-:W-:Y:S01]  /*a4a0*/  FMUL.FTZ R62, R62, R193.reuse ;  /* 0x000000c13e3e7220 */ /* 0x080fe20000410000 */
[-C--:B------:R-:W-:Y:S01]  /*a4b0*/  FMUL.FTZ R63, R63, R193.reuse ;  /* 0x000000c13f3f7220 */ /* 0x080fe20000410000 */
[-C--:B------:R-:W-:Y:S01]  /*a4c0*/  FMUL.FTZ R64, R64, R194.reuse ;  /* 0x000000c240407220 */ /* 0x080fe20000410000 */
[-C--:B------:R-:W-:Y:S01]  /*a4d0*/  FMUL.FTZ R65, R65, R194.reuse ;  /* 0x000000c241417220 */ /* 0x080fe20000410000 */
[-C--:B------:R-:W-:Y:S01]  /*a4e0*/  FMUL.FTZ R66, R66, R193.reuse ;  /* 0x000000c142427220 */ /* 0x080fe20000410000 */
[-C--:B------:R-:W-:Y:S01]  /*a4f0*/  FMUL.FTZ R67, R67, R193.reuse ;  /* 0x000000c143437220 */ /* 0x080fe20000410000 */
[-C--:B------:R-:W-:Y:S01]  /*a500*/  FMUL.FTZ R16, R152, R194.reuse ;  /* 0x000000c298107220 */ /* 0x080fe20000410000 */
[C---:B------:R-:W-:Y:S01]  /*a510*/  HMMA.16816.F32 R48, R4.reuse, R138, R48 ;  /* 0x0000008a0430723c */ /* 0x040fe20000001830 */
[----:B------:R-:W1:Y:S01]  /*a520*/  LDSM.16.MT88.4 R136, [R218+0x14000] ;  /* 0x01400000da88783b */ /* 0x000e620000004200 */
[-C--:B------:R-:W-:Y:S01]  /*a530*/  FMUL.FTZ R17, R153, R194.reuse ;  /* 0x000000c299117220 */ /* 0x080fe20000410000 */
[-C--:B------:R-:W-:Y:S01]  /*a540*/  FMUL.FTZ R18, R154, R193.reuse ;  /* 0x000000c19a127220 */ /* 0x080fe20000410000 */
[-C--:B------:R-:W-:Y:S01]  /*a550*/  FMUL.FTZ R19, R155, R193.reuse ;  /* 0x000000c19b137220 */ /* 0x080fe20000410000 */
[-C--:B------:R-:W-:Y:S01]  /*a560*/  FMUL.FTZ R76, R76, R194.reuse ;  /* 0x000000c24c4c7220 */ /* 0x080fe20000410000 */
[----:B------:R-:W-:Y:S01]  /*a570*/  LDSM.16.MT88.4 R152, [R195] ;  /* 0x00000000c398783b */ /* 0x000fe20000004200 */
[-C--:B------:R-:W-:Y:S01]  /*a580*/  FMUL.FTZ R77, R77, R194.reuse ;  /* 0x000000c24d4d7220 */ /* 0x080fe20000410000 */
[C---:B------:R-:W-:Y:S01]  /*a590*/  HMMA.16816.F32 R28, R4.reuse, R30, R140 ;  /* 0x0000001e041c723c */ /* 0x040fe2000000188c */
[-C--:B------:R-:W-:Y:S01]  /*a5a0*/  FMUL.FTZ R78, R78, R193.reuse ;  /* 0x000000c14e4e7220 */ /* 0x080fe20000410000 */
[----:B------:R-:W2:Y:S01]  /*a5b0*/  LDSM.16.MT88.4 R140, [R195+0x2000] ;  /* 0x00200000c38c783b */ /* 0x000ea20000004200 */
[-C--:B------:R-:W-:Y:S01]  /*a5c0*/  FMUL.FTZ R79, R79, R193.reuse ;  /* 0x000000c14f4f7220 */ /* 0x080fe20000410000 */
[-C--:B------:R-:W-:Y:S01]  /*a5d0*/  FMUL.FTZ R80, R80, R194.reuse ;  /* 0x000000c250507220 */ /* 0x080fe20000410000 */
[-C--:B------:R-:W-:Y:S01]  /*a5e0*/  FMUL.FTZ R81, R81, R194.reuse ;  /* 0x000000c251517220 */ /* 0x080fe20000410000 */
[-C--:B------:R-:W-:Y:S01]  /*a5f0*/  FMUL.FTZ R82, R82, R193.reuse ;  /* 0x000000c152527220 */ /* 0x080fe20000410000 */
[-C--:B------:R-:W-:Y:S01]  /*a600*/  FMUL.FTZ R83, R83, R193.reuse ;  /* 0x000000c153537220 */ /* 0x080fe20000410000 */
[C---:B----4-:R-:W-:Y:S01]  /*a610*/  HMMA.16816.F32 R52, R4.reuse, R144, R52 ;  /* 0x000000900434723c */ /* 0x050fe20000001834 */
        /* <DEDUP_REMOVED lines=8> */
[----:B------:R-:W3:Y:S01]  /*a6a0*/  LDSM.16.MT88.4 R144, [R205+0x14000] ;  /* 0x01400000cd90783b */ /* 0x000ee20000004200 */
[-C--:B------:R-:W-:Y:S01]  /*a6b0*/  FMUL.FTZ R99, R99, R193.reuse ;  /* 0x000000c163637220 */ /* 0x080fe20000410000 */
        /* <DEDUP_REMOVED lines=14> */
[C---:B-1----:R-:W-:Y:S01]  /*a7a0*/  HMMA.16816.F32 R68, R4.reuse, R136, R68 ;  /* 0x000000880444723c */ /* 0x042fe20000001844 */
        /* <DEDUP_REMOVED lines=21> */
[----:B------:R-:W-:Y:S01]  /*a900*/  FFMA.FTZ R201, R246, UR4, -R209 ;  /* 0x00000004f6c97c23 */ /* 0x000fe200080108d1 */
[----:B------:R-:W-:Y:S01]  /*a910*/  MUFU.EX2 R200, R200 ;  /* 0x000000c800c87308 */ /* 0x000fe20000000800 */
[C---:B------:R-:W-:Y:S01]  /*a920*/  HMMA.16816.F32 R64, R4.reuse, R142, R64 ;  /* 0x0000008e0440723c */ /* 0x040fe20000001840 */
[----:B------:R-:W2:Y:S01]  /*a930*/  LDSM.16.MT88.4 R140, [R196+0x4000] ;  /* 0x00400000c48c783b */ /* 0x000ea20000004200 */
[-C--:B------:R-:W-:Y:S01]  /*a940*/  FMUL.FTZ R8, R160, R194.reuse ;  /* 0x000000c2a0087220 */ /* 0x080fe20000410000 */
[----:B------:R-:W4:Y:S01]  /*a950*/  MUFU.EX2 R199, R199 ;  /* 0x000000c700c77308 */ /* 0x000f220000000800 */
[-C--:B------:R-:W-:Y:S01]  /*a960*/  FMUL.FTZ R9, R161, R194.reuse ;  /* 0x000000c2a1097220 */ /* 0x080fe20000410000 */
[-C--:B------:R-:W-:Y:S01]  /*a970*/  FMUL.FTZ R10, R162, R193.reuse ;  /* 0x000000c1a20a7220 */ /* 0x080fe20000410000 */
[-C--:B------:R-:W-:Y:S01]  /*a980*/  FMUL.FTZ R11, R163, R193.reuse ;  /* 0x000000c1a30b7220 */ /* 0x080fe20000410000 */
[----:B------:R-:W-:Y:S01]  /*a990*/  MUFU.EX2 R198, R198 ;  /* 0x000000c600c67308 */ /* 0x000fe20000000800 */
[C---:B---3--:R-:W-:Y:S01]  /*a9a0*/  HMMA.16816.F32 R76, R4.reuse, R144, R76 ;  /* 0x00000090044c723c */ /* 0x048fe2000000184c */
[-C--:B------:R-:W-:Y:S01]  /*a9b0*/  FMUL.FTZ R156, R156, R194.reuse ;  /* 0x000000c29c9c7220 */ /* 0x080fe20000410000 */
[-C--:B------:R-:W-:Y:S01]  /*a9c0*/  FMUL.FTZ R157, R157, R194.reuse ;  /* 0x000000c29d9d7220 */ /* 0x080fe20000410000 */
[----:B------:R-:W-:Y:S01]  /*a9d0*/  MUFU.EX2 R197, R197 ;  /* 0x000000c500c57308 */ /* 0x000fe20000000800 */
[-C--:B------:R-:W-:Y:S01]  /*a9e0*/  FMUL.FTZ R158, R158, R193.reuse ;  /* 0x000000c19e9e7220 */ /* 0x080fe20000410000 */
[-C--:B------:R-:W-:Y:S01]  /*a9f0*/  FMUL.FTZ R159, R159, R193.reuse ;  /* 0x000000c19f9f7220 */ /* 0x080fe20000410000 */
[-C--:B------:R-:W-:Y:S01]  /*aa00*/  FMUL.FTZ R36, R36, R194.reuse ;  /* 0x000000c224247220 */ /* 0x080fe20000410000 */
[----:B------:R-:W-:Y:S01]  /*aa10*/  MUFU.EX2 R204, R204 ;  /* 0x000000cc00cc7308 */ /* 0x000fe20000000800 */
[C---:B------:R-:W-:Y:S01]  /*aa20*/  HMMA.16816.F32 R80, R4.reuse, R146, R80 ;  /* 0x000000920450723c */ /* 0x040fe20000001850 */
[----:B------:R-:W3:Y:S01]  /*aa30*/  LDSM.16.MT88.4 R144, [R218+0x16000] ;  /* 0x01600000da90783b */ /* 0x000ee20000004200 */
[-C--:B------:R-:W-:Y:S01]  /*aa40*/  FMUL.FTZ R37, R37, R194.reuse ;  /* 0x000000c225257220 */ /* 0x080fe20000410000 */
[----:B------:R-:W5:Y:S01]  /*aa50*/  MUFU.EX2 R203, R203 ;  /* 0x000000cb00cb7308 */ /* 0x000f620000000800 */
[-C--:B------:R-:W-:Y:S01]  /*aa60*/  FMUL.FTZ R38, R38, R193.reuse ;  /* 0x000000c126267220 */ /* 0x080fe20000410000 */
[-C--:B------:R-:W-:Y:S01]  /*aa70*/  FMUL.FTZ R39, R39, R193.reuse ;  /* 0x000000c127277220 */ /* 0x080fe20000410000 */
[-C--:B------:R-:W-:Y:S01]  /*aa80*/  FMUL.FTZ R40, R40, R194.reuse ;  /* 0x000000c228287220 */ /* 0x080fe20000410000 */
[----:B------:R-:W-:Y:S01]  /*aa90*/  MUFU.EX2 R202, R202 ;  /* 0x000000ca00ca7308 */ /* 0x000fe20000000800 */
[C---:B------:R-:W-:Y:S01]  /*aaa0*/  HMMA.16816.F32 R16, R4.reuse, R20, R16 ;  /* 0x000000140410723c */ /* 0x040fe20000001810 */
[-C--:B------:R-:W-:Y:S01]  /*aab0*/  FMUL.FTZ R41, R41, R194.reuse ;  /* 0x000000c229297220 */ /* 0x080fe20000410000 */
[-C--:B------:R-:W-:Y:S01]  /*aac0*/  FMUL.FTZ R42, R42, R193.reuse ;  /* 0x000000c12a2a7220 */ /* 0x080fe20000410000 */
[----:B------:R-:W5:Y:S01]  /*aad0*/  MUFU.EX2 R201, R201 ;  /* 0x000000c900c97308 */ /* 0x000f620000000800 */
        /* <DEDUP_REMOVED lines=20> */
[C---:B------:R-:W-:Y:S01]  /*ac20*/  HMMA.16816.F32 R20, R4.reuse, R22, R148 ;  /* 0x000000160414723c */ /* 0x040fe20000001894 */
[----:B------:R-:W4:Y:S01]  /*ac30*/  LDSM.16.MT88.4 R148, [R218+0x12000] ;  /* 0x01200000da94783b */ /* 0x000f220000004200 */
[--C-:B------:R-:W-:Y:S01]  /*ac40*/  FFMA.FTZ R215, R224, UR4, -R213.reuse ;  /* 0x00000004e0d77c23 */ /* 0x100fe200080108d5 */
[--C-:B------:R-:W-:Y:S01]  /*ac50*/  FFMA.FTZ R224, R238, UR4, -R213.reuse ;  /* 0x00000004eee07c23 */ /* 0x100fe200080108d5 */
[----:B------:R-:W-:Y:S01]  /*ac60*/  FFMA.FTZ R221, R222, UR4, -R213 ;  /* 0x00000004dedd7c23 */ /* 0x000fe200080108d5 */
[----:B------:R-:W-:Y:S01]  /*ac70*/  LDSM.16.MT88.4 R172, [R205+0x12800] ;  /* 0x01280000cdac783b */ /* 0x000fe20000004200 */
[--C-:B------:R-:W-:Y:S01]  /*ac80*/  FFMA.FTZ R238, R180, UR4, -R209.reuse ;  /* 0x00000004b4ee7c23 */ /* 0x100fe200080108d1 */
[--C-:B------:R-:W-:Y:S01]  /*ac90*/  FFMA.FTZ R223, R182, UR4, -R209.reuse ;  /* 0x00000004b6df7c23 */ /* 0x100fe200080108d1 */
[C---:B------:R-:W-:Y:S01]  /*aca0*/  HMMA.16816.F32 R32, R4.reuse, R152, R32 ;  /* 0x000000980420723c */ /* 0x040fe20000001820 */
[----:B------:R-:W-:Y:S01]  /*acb0*/  LDSM.16.MT88.4 R164, [R196+0x2800] ;  /* 0x00280000c4a4783b */ /* 0x000fe20000004200 */
[----:B------:R-:W-:Y:S01]  /*acc0*/  FFMA.FTZ R225, R184, UR4, -R209 ;  /* 0x00000004b8e17c23 */ /* 0x000fe200080108d1 */
[----:B------:R-:W-:Y:S01]  /*acd0*/  MUFU.EX2 R215, R215 ;  /* 0x000000d700d77308 */ /* 0x000fe20000000800 */
[----:B------:R-:W-:Y:S01]  /*ace0*/  FFMA.FTZ R243, R243, R194, R190 ;  /* 0x000000c2f3f37223 */ /* 0x000fe200000100be */
[----:B------:R-:W-:Y:S01]  /*acf0*/  LDSM.16.MT88.4 R160, [R218+0x14800] ;  /* 0x01480000daa0783b */ /* 0x000fe20000004200 */
[----:B------:R-:W-:Y:S01]  /*ad00*/  FFMA.FTZ R193, R241, R193, R168 ;  /* 0x000000c1f1c17223 */ /* 0x000fe200000100a8 */
[----:B------:R-:W5:Y:S01]  /*ad10*/  MUFU.EX2 R224, R224 ;  /* 0x000000e000e07308 */ /* 0x000f620000000800 */
[C---:B------:R-:W-:Y:S01]  /*ad20*/  HMMA.16816.F32 R132, R4.reuse, R154, R132 ;  /* 0x0000009a0484723c */ /* 0x040fe20000001884 */
[----:B------:R-:W-:Y:S01]  /*ad30*/  LDSM.16.MT88.4 R152, [R195+0x6000] ;  /* 0x00600000c398783b */ /* 0x000fe20000004200 */
[----:B------:R-:W-:Y:S01]  /*ad40*/  FADD.FTZ R243, R188, R243 ;  /* 0x000000f3bcf37221 */ /* 0x000fe20000010000 */
[----:B------:R-:W-:Y:S01]  /*ad50*/  MUFU.EX2 R221, R221 ;  /* 0x000000dd00dd7308 */ /* 0x000fe20000000800 */
[----:B------:R-:W-:Y:S01]  /*ad60*/  FADD.FTZ R193, R2, R193 ;  /* 0x000000c102c17221 */ /* 0x000fe20000010000 */
[----:B------:R-:W-:Y:S01]  /*ad70*/  LDSM.16.MT88.4 R180, [R195+0x1000] ;  /* 0x00100000c3b4783b */ /* 0x000fe20000004200 */
[----:B------:R-:W-:Y:S01]  /*ad80*/  FADD.FTZ R170, R170, R243 ;  /* 0x000000f3aaaa7221 */ /* 0x000fe20000010000 */
[----:B------:R-:W-:Y:S01]  /*ad90*/  MUFU.EX2 R238, R238 ;  /* 0x000000ee00ee7308 */ /* 0x000fe20000000800 */
[----:B--2---:R-:W-:Y:S01]  /*ada0*/  HMMA.16816.F32 R84, R4, R140, R84 ;  /* 0x0000008c0454723c */ /* 0x004fe20000001854 */
[----:B------:R-:W-:Y:S01]  /*adb0*/  FADD.FTZ R192, R192, R193 ;  /* 0x000000c1c0c07221 */ /* 0x000fe20000010000 */
[----:B------:R-:W-:Y:S01]  /*adc0*/  FADD.FTZ R169, R169, R170 ;  /* 0x000000aaa9a97221 */ /* 0x000fe20000010000 */
[----:B------:R-:W2:Y:S02]  /*add0*/  MUFU.EX2 R223, R223 ;  /* 0x000000df00df7308 */ /* 0x000ea40000000800 */
[----:B------:R-:W-:-:S02]  /*ade0*/  FADD.FTZ R3, R3, R192 ;  /* 0x000000c003037221 */ /* 0x000fc40000010000 */
[----:B------:R-:W-:Y:S01]  /*adf0*/  MUFU.EX2 R225, R225 ;  /* 0x000000e100e17308 */ /* 0x000fe20000000800 */
[C---:B------:R-:W-:Y:S01]  /*ae00*/  HMMA.16816.F32 R88, R4.reuse, R142, R88 ;  /* 0x0000008e0458723c */ /* 0x040fe20000001858 */
[----:B------:R-:W5:Y:S07]  /*ae10*/  LDSM.16.MT88.4 R140, [R205+0x16000] ;  /* 0x01600000cd8c783b */ /* 0x000f6e0000004200 */
[C---:B---3--:R-:W-:Y:S08]  /*ae20*/  HMMA.16816.F32 R100, R4.reuse, R144, R100 ;  /* 0x000000900464723c */ /* 0x048ff00000001864 */
[C---:B------:R-:W-:Y:S01]  /*ae30*/  HMMA.16816.F32 R104, R4.reuse, R146, R104 ;  /* 0x000000920468723c */ /* 0x040fe20000001868 */
[----:B------:R-:W3:Y:S07]  /*ae40*/  LDSM.16.MT88.4 R144, [R205+0x10800] ;  /* 0x01080000cd90783b */ /* 0x000eee0000004200 */
[C---:B-1----:R-:W-:Y:S08]  /*ae50*/  HMMA.16816.F32 R116, R4.reuse, R136, R116 ;  /* 0x000000880474723c */ /* 0x042ff00000001874 */
[C---:B------:R-:W-:Y:S01]  /*ae60*/  HMMA.16816.F32 R120, R4.reuse, R138, R120 ;  /* 0x0000008a0478723c */ /* 0x040fe20000001878 */
[----:B------:R-:W1:Y:S07]  /*ae70*/  LDSM.16.MT88.4 R136, [R195+0x800] ;  /* 0x00080000c388783b */ /* 0x000e6e0000004200 */
[C---:B------:R-:W-:Y:S08]  /*ae80*/  HMMA.16816.F32 R8, R4.reuse, R12, R8 ;  /* 0x0000000c0408723c */ /* 0x040ff00000001808 */
[C---:B------:R-:W-:Y:S01]  /*ae90*/  HMMA.16816.F32 R12, R4.reuse, R14, R156 ;  /* 0x0000000e040c723c */ /* 0x040fe2000000189c */
[----:B------:R-:W-:Y:S07]  /*aea0*/  LDSM.16.MT88.4 R156, [R205+0x14800] ;  /* 0x01480000cd9c783b */ /* 0x000fee0000004200 */
[C---:B----4-:R-:W-:Y:S08]  /*aeb0*/  HMMA.16816.F32 R36, R4.reuse, R148, R36 ;  /* 0x000000940424723c */ /* 0x050ff00000001824 */
[C---:B------:R-:W-:Y:S01]  /*aec0*/  HMMA.16816.F32 R40, R4.reuse, R150, R40 ;  /* 0x000000960428723c */ /* 0x040fe20000001828 */
[----:B------:R-:W4:Y:S07]  /*aed0*/  LDSM.16.MT88.4 R148, [R218+0x10800] ;  /* 0x01080000da94783b */ /* 0x000f2e0000004200 */
[C---:B-----5:R-:W-:Y:S08]  /*aee0*/  HMMA.16816.F32 R108, R4.reuse, R140, R108 ;  /* 0x0000008c046c723c */ /* 0x060ff0000000186c */
[C---:B------:R-:W-:Y:S01]  /*aef0*/  HMMA.16816.F32 R112, R4.reuse, R142, R112 ;  /* 0x0000008e0470723c */ /* 0x040fe20000001870 */
[----:B------:R-:W5:Y:S07]  /*af00*/  LDSM.16.MT88.4 R140, [R196+0x800] ;  /* 0x00080000c48c783b */ /* 0x000f6e0000004200 */
[C---:B------:R-:W-:Y:S08]  /*af10*/  HMMA.16816.F32 R124, R4.reuse, R152, R124 ;  /* 0x00000098047c723c */ /* 0x040ff0000000187c */
[----:B------:R-:W-:Y:S01]  /*af20*/  HMMA.16816.F32 R4, R4, R154, R128 ;  /* 0x0000009a0404723c */ /* 0x000fe20000001880 */
[----:B------:R-:W-:Y:S01]  /*af30*/  F2FP.F16.F32.PACK_AB R128, R199, R200 ;  /* 0x000000c8c780723e */ /* 0x000fe200000000ff */
[----:B------:R-:W2:Y:S01]  /*af40*/  LDSM.16.MT88.4 R152, [R195+0x2800] ;  /* 0x00280000c398783b */ /* 0x000ea20000004200 */
[----:B------:R-:W-:Y:S01]  /*af50*/  F2FP.F16.F32.PACK_AB R129, R203, R204 ;  /* 0x000000cccb81723e */ /* 0x000fe200000000ff */
[----:B------:R-:W-:Y:S01]  /*af60*/  FADD.FTZ R200, R200, R169 ;  /* 0x000000a9c8c87221 */ /* 0x000fe20000010000 */
[----:B------:R-:W-:Y:S01]  /*af70*/  F2FP.F16.F32.PACK_AB R130, R197, R198 ;  /* 0x000000c6c582723e */ /* 0x000fe200000000ff */
[----:B------:R-:W-:Y:S01]  /*af80*/  FADD.FTZ R204, R204, R3 ;  /* 0x00000003cccc7221 */ /* 0x000fe20000010000 */
[----:B------:R-:W-:Y:S01]  /*af90*/  F2FP.F16.F32.PACK_AB R131, R201, R202 ;  /* 0x000000cac983723e */ /* 0x000fe200000000ff */
[----:B------:R-:W-:Y:S01]  /*afa0*/  FADD.FTZ R199, R199, R200 ;  /* 0x000000c8c7c77221 */ /* 0x000fe20000010000 */
[----:B------:R-:W-:Y:S01]  /*afb0*/  MOV R3, R189 ;  /* 0x000000bd00037202 */ /* 0x000fe20000000f00 */
[----:B------:R-:W-:-:S02]  /*afc0*/  FADD.FTZ R203, R203, R204 ;  /* 0x000000cccbcb7221 */ /* 0x000fc40000010000 */
[----:B------:R-:W-:Y:S02]  /*afd0*/  FADD.FTZ R198, R198, R199 ;  /* 0x000000c7c6c67221 */ /* 0x000fe40000010000 */
[----:B---3--:R-:W-:Y:S01]  /*afe0*/  HMMA.16816.F32 R16, R128, R144, R16 ;  /* 0x000000908010723c */ /* 0x008fe20000001810 */
[----:B------:R-:W-:Y:S01]  /*aff0*/  FADD.FTZ R202, R202, R203 ;  /* 0x000000cbcaca7221 */ /* 0x000fe20000010000 */
[----:B------:R-:W-:-:S03]  /*b000*/  FADD.FTZ R198, R197, R198 ;  /* 0x000000c6c5c67221 */ /* 0x000fc60000010000 */
[----:B------:R-:W-:-:S03]  /*b010*/  FADD.FTZ R201, R201, R202 ;  /* 0x000000cac9c97221 */ /* 0x000fc60000010000 */
[C---:B------:R-:W-:Y:S01]  /*b020*/  HMMA.16816.F32 R20, R128.reuse, R146, R20 ;  /* 0x000000928014723c */ /* 0x040fe20000001814 */
[----:B------:R-:W3:Y:S07]  /*b030*/  LDSM.16.MT88.4 R144, [R195+0x4800] ;  /* 0x00480000c390783b */ /* 0x000eee0000004200 */
[C---:B-1----:R-:W-:Y:S08]  /*b040*/  HMMA.16816.F32 R32, R128.reuse, R136, R32 ;  /* 0x000000888020723c */ /* 0x042ff00000001820 */
[C---:B------:R-:W-:Y:S01]  /*b050*/  HMMA.16816.F32 R132, R128.reuse, R138, R132 ;  /* 0x0000008a8084723c */ /* 0x040fe20000001884 */
[----:B------:R-:W1:Y:S07]  /*b060*/  LDSM.16.MT88.4 R136, [R205+0x16800] ;  /* 0x01680000cd88783b */ /* 0x000e6e0000004200 */
[C---:B----4-:R-:W-:Y:S08]  /*b070*/  HMMA.16816.F32 R8, R128.reuse, R148, R8 ;  /* 0x000000948008723c */ /* 0x050ff00000001808 */
[C---:B------:R-:W-:Y:S01]  /*b080*/  HMMA.16816.F32 R12, R128.reuse, R150, R12 ;  /* 0x00000096800c723c */ /* 0x040fe2000000180c */
[----:B------:R-:W4:Y:S07]  /*b090*/  LDSM.16.MT88.4 R148, [R196+0x4800] ;  /* 0x00480000c494783b */ /* 0x000f2e0000004200 */
[C---:B-----5:R-:W-:Y:S08]  /*b0a0*/  HMMA.16816.F32 R24, R128.reuse, R140, R24 ;  /* 0x0000008c8018723c */ /* 0x060ff00000001818 */
[C---:B------:R-:W-:Y:S01]  /*b0b0*/  HMMA.16816.F32 R28, R128.reuse, R142, R28 ;  /* 0x0000008e801c723c */ /* 0x040fe2000000181c */
[----:B------:R-:W5:Y:S07]  /*b0c0*/  LDSM.16.MT88.4 R140, [R218+0x16800] ;  /* 0x01680000da8c783b */ /* 0x000f6e0000004200 */
        /* <DEDUP_REMOVED lines=8> */
[----:B------:R-:W3:Y:S07]  /*b150*/  LDSM.16.MT88.4 R156, [R218+0x11000] ;  /* 0x01100000da9c783b */ /* 0x000eee0000004200 */
[----:B-1----:R-:W-:Y:S01]  /*b160*/  HMMA.16816.F32 R108, R128, R136, R108 ;  /* 0x00000088806c723c */ /* 0x002fe2000000186c */
[----:B------:R-:W-:Y:S01]  /*b170*/  FFMA.FTZ R136, R234, UR4, -R213 ;  /* 0x00000004ea887c23 */ /* 0x000fe200080108d5 */
[----:B------:R-:W-:-:S02]  /*b180*/  FFMA.FTZ R234, R186, UR4, -R209 ;  /* 0x00000004baea7c23 */ /* 0x000fc400080108d1 */
[----:B------:R-:W-:Y:S01]  /*b190*/  LDSM.16.MT88.4 R184, [R218+0x13000] ;  /* 0x01300000dab8783b */ /* 0x000fe20000004200 */
[----:B------:R1:W3:Y:S03]  /*b1a0*/  MUFU.EX2 R222, R136 ;  /* 0x0000008800de7308 */ /* 0x0002e60000000800 */
[C---:B------:R-:W-:Y:S01]  /*b1b0*/  HMMA.16816.F32 R36, R128.reuse, R176, R36 ;  /* 0x000000b08024723c */ /* 0x040fe20000001824 */
[----:B------:R-:W3:Y:S07]  /*b1c0*/  MUFU.EX2 R234, R234 ;  /* 0x000000ea00ea7308 */ /* 0x000eee0000000800 */
        /* <DEDUP_REMOVED lines=9> */
[C---:B------:R-:W-:Y:S08]  /*b260*/  HMMA.16816.F32 R72, R128.reuse, R162, R72 ;  /* 0x000000a28048723c */ /* 0x040ff00000001848 */
[C---:B----4-:R-:W-:Y:S08]  /*b270*/  HMMA.16816.F32 R84, R128.reuse, R148, R84 ;  /* 0x000000948054723c */ /* 0x050ff00000001854 */
[C---:B------:R-:W-:Y:S01]  /*b280*/  HMMA.16816.F32 R88, R128.reuse, R150, R88 ;  /* 0x000000968058723c */ /* 0x040fe20000001858 */
[----:B------:R-:W-:Y:S07]  /*b290*/  LDSM.16.MT88.4 R148, [R205+0x15000] ;  /* 0x01500000cd94783b */ /* 0x000fee0000004200 */
[C---:B-----5:R-:W-:Y:S08]  /*b2a0*/  HMMA.16816.F32 R100, R128.reuse, R140, R100 ;  /* 0x0000008c8064723c */ /* 0x060ff00000001864 */
[C---:B------:R-:W-:Y:S01]  /*b2b0*/  HMMA.16816.F32 R104, R128.reuse, R142, R104 ;  /* 0x0000008e8068723c */ /* 0x040fe20000001868 */
[----:B------:R-:W-:Y:S07]  /*b2c0*/  LDSM.16.MT88.4 R140, [R205+0x11000] ;  /* 0x01100000cd8c783b */ /* 0x000fee0000004200 */
[C---:B------:R-:W-:Y:S01]  /*b2d0*/  HMMA.16816.F32 R112, R128.reuse, R138, R112 ;  /* 0x0000008a8070723c */ /* 0x040fe20000001870 */
[----:B-1----:R-:W1:Y:S07]  /*b2e0*/  LDSM.16.MT88.4 R136, [R196+0x1000] ;  /* 0x00100000c488783b */ /* 0x002e6e0000004200 */
[C---:B--2---:R-:W-:Y:S08]  /*b2f0*/  HMMA.16816.F32 R116, R128.reuse, R152, R116 ;  /* 0x000000988074723c */ /* 0x044ff00000001874 */
[C---:B------:R-:W-:Y:S01]  /*b300*/  HMMA.16816.F32 R120, R128.reuse, R154, R120 ;  /* 0x0000009a8078723c */ /* 0x040fe20000001878 */
[----:B------:R-:W-:Y:S07]  /*b310*/  LDSM.16.MT88.4 R152, [R218+0x15000] ;  /* 0x01500000da98783b */ /* 0x000fee0000004200 */
[C---:B---3--:R-:W-:Y:S08]  /*b320*/  HMMA.16816.F32 R124, R128.reuse, R144, R124 ;  /* 0x00000090807c723c */ /* 0x048ff0000000187c */
[----:B------:R-:W-:Y:S01]  /*b330*/  HMMA.16816.F32 R128, R128, R146, R4 ;  /* 0x000000928080723c */ /* 0x000fe20000001804 */
[----:B------:R-:W-:Y:S01]  /*b340*/  F2FP.F16.F32.PACK_AB R4, R224, R215 ;  /* 0x000000d7e004723e */ /* 0x000fe200000000ff */
[----:B------:R-:W-:Y:S01]  /*b350*/  LDSM.16.MT88.4 R144, [R196+0x5000] ;  /* 0x00500000c490783b */ /* 0x000fe20000004200 */
[----:B------:R-:W-:Y:S01]  /*b360*/  F2FP.F16.F32.PACK_AB R5, R223, R238 ;  /* 0x000000eedf05723e */ /* 0x000fe200000000ff */
[----:B------:R-:W-:Y:S01]  /*b370*/  FADD.FTZ R215, R215, R198 ;  /* 0x000000c6d7d77221 */ /* 0x000fe20000010000 */
[----:B------:R-:W-:Y:S01]  /*b380*/  F2FP.F16.F32.PACK_AB R6, R221, R222 ;  /* 0x000000dedd06723e */ /* 0x000fe200000000ff */
[----:B------:R-:W-:Y:S01]  /*b390*/  FADD.FTZ R238, R238, R201 ;  /* 0x000000c9eeee7221 */ /* 0x000fe20000010000 */
[----:B------:R-:W-:Y:S01]  /*b3a0*/  F2FP.F16.F32.PACK_AB R7, R234, R225 ;  /* 0x000000e1ea07723e */ /* 0x000fe200000000ff */
[----:B------:R-:W-:-:S02]  /*b3b0*/  FADD.FTZ R215, R224, R215 ;  /* 0x000000d7e0d77221 */ /* 0x000fc40000010000 */
[----:B------:R-:W-:Y:S02]  /*b3c0*/  FADD.FTZ R238, R223, R238 ;  /* 0x000000eedfee7221 */ /* 0x000fe40000010000 */
[----:B------:R-:W-:Y:S02]  /*b3d0*/  FADD.FTZ R222, R222, R215 ;  /* 0x000000d7dede7221 */ /* 0x000fe40000010000 */
[----:B------:R-:W-:Y:S01]  /*b3e0*/  HMMA.16816.F32 R160, R4, R156, R8 ;  /* 0x0000009c04a0723c */ /* 0x000fe20000001808 */
[----:B------:R-:W-:Y:S01]  /*b3f0*/  LDSM.16.MT88.4 R8, [R205+0x17000] ;  /* 0x01700000cd08783b */ /* 0x000fe20000004200 */
[----:B------:R-:W-:Y:S01]  /*b400*/  FADD.FTZ R225, R225, R238 ;  /* 0x000000eee1e17221 */ /* 0x000fe20000010000 */
[----:B------:R-:W-:Y:S01]  /*b410*/  FADD.FTZ R221, R221, R222 ;  /* 0x000000dedddd7221 */ /* 0x000fe20000010000 */
[----:B------:R-:W-:Y:S02]  /*b420*/  IADD3 R238, PT, PT, R0, -0x3, RZ ;  /* 0xfffffffd00ee7810 */ /* 0x000fe40007ffe0ff */
[----:B------:R-:W-:-:S02]  /*b430*/  FADD.FTZ R234, R234, R225 ;  /* 0x000000e1eaea7221 */ /* 0x000fc40000010000 */
[C---:B------:R-:W-:Y:S01]  /*b440*/  HMMA.16816.F32 R156, R4.reuse, R158, R12 ;  /* 0x0000009e049c723c */ /* 0x040fe2000000180c */
[----:B------:R-:W2:Y:S07]  /*b450*/  LDSM.16.MT88.4 R12, [R218+0x17000] ;  /* 0x01700000da0c783b */ /* 0x000eae0000004200 */
[C---:B-1----:R-:W-:Y:S08]  /*b460*/  HMMA.16816.F32 R24, R4.reuse, R136, R24 ;  /* 0x000000880418723c */ /* 0x042ff00000001818 */
[C---:B------:R-:W-:Y:S08]  /*b470*/  HMMA.16816.F32 R28, R4.reuse, R138, R28 ;  /* 0x0000008a041c723c */ /* 0x040ff0000000181c */
[C---:B------:R-:W-:Y:S08]  /*b480*/  HMMA.16816.F32 R16, R4.reuse, R140, R16 ;  /* 0x0000008c0410723c */ /* 0x040ff00000001810 */
[C---:B------:R-:W-:Y:S01]  /*b490*/  HMMA.16816.F32 R20, R4.reuse, R142, R20 ;  /* 0x0000008e0414723c */ /* 0x040fe20000001814 */
[----:B------:R-:W1:Y:S07]  /*b4a0*/  LDSM.16.MT88.4 R140, [R195+0x5000] ;  /* 0x00500000c38c783b */ /* 0x000e6e0000004200 */
[----:B------:R-:W-:Y:S01]  /*b4b0*/  HMMA.16816.F32 R136, R4, R180, R32 ;  /* 0x000000b40488723c */ /* 0x000fe20000001820 */
[----:B------:R-:W3:Y:S01]  /*b4c0*/  LDSM.16.MT88.4 R32, [R196+0x7000] ;  /* 0x00700000c420783b */ /* 0x000ee20000004200 */
[--C-:B------:R-:W-:Y:S01]  /*b4d0*/  FFMA.FTZ R180, R220, UR4, -R213.reuse ;  /* 0x00000004dcb47c23 */ /* 0x100fe200080108d5 */
[----:B------:R-:W-:-:S05]  /*b4e0*/  FFMA.FTZ R181, R214, UR4, -R213 ;  /* 0x00000004d6b57c23 */ /* 0x000fca00080108d5 */
[C---:B--2---:R-:W-:Y:S01]  /*b4f0*/  HMMA.16816.F32 R100, R4.reuse, R12, R100 ;  /* 0x0000000c0464723c */ /* 0x044fe20000001864 */
[----:B------:R-:W-:Y:S04]  /*b500*/  MUFU.EX2 R180, R180 ;  /* 0x000000b400b47308 */ /* 0x000fe80000000800 */
[----:B------:R-:W2:Y:S03]  /*b510*/  MUFU.EX2 R181, R181 ;  /* 0x000000b500b57308 */ /* 0x000ea60000000800 */
[C---:B------:R-:W-:Y:S01]  /*b520*/  HMMA.16816.F32 R104, R4.reuse, R14, R104 ;  /* 0x0000000e0468723c */ /* 0x040fe20000001868 */
[----:B------:R-:W4:Y:S07]  /*b530*/  LDSM.16.MT88.4 R12, [R195+0x7000] ;  /* 0x00700000c30c783b */ /* 0x000f2e0000004200 */
[C---:B------:R-:W-:Y:S08]  /*b540*/  HMMA.16816.F32 R108, R4.reuse, R8, R108 ;  /* 0x00000008046c723c */ /* 0x040ff0000000186c */
[C---:B------:R-:W-:Y:S01]  /*b550*/  HMMA.16816.F32 R112, R4.reuse, R10, R112 ;  /* 0x0000000a0470723c */ /* 0x040fe20000001870 */
[----:B------:R-:W5:Y:S07]  /*b560*/  LDSM.16.MT88.4 R8, [R205+0x17800] ;  /* 0x01780000cd08783b */ /* 0x000f6e0000004200 */
[----:B------:R-:W-:Y:S01]  /*b570*/  HMMA.16816.F32 R132, R4, R182, R132 ;  /* 0x000000b60484723c */ /* 0x000fe20000001884 */
[--C-:B------:R-:W-:Y:S01]  /*b580*/  FFMA.FTZ R182, R211, UR4, -R213.reuse ;  /* 0x00000004d3b67c23 */ /* 0x100fe200080108d5 */
[----:B------:R-:W-:-:S05]  /*b590*/  FFMA.FTZ R183, R212, UR4, -R213 ;  /* 0x00000004d4b77c23 */ /* 0x000fca00080108d5 */
[----:B------:R-:W-:Y:S01]  /*b5a0*/  MUFU.EX2 R182, R182 ;  /* 0x000000b600b67308 */ /* 0x000fe20000000800 */
[C---:B------:R-:W-:Y:S01]  /*b5b0*/  HMMA.16816.F32 R36, R4.reuse, R184, R36 ;  /* 0x000000b80424723c */ /* 0x040fe20000001824 */
[--C-:B------:R-:W-:Y:S01]  /*b5c0*/  FFMA.FTZ R184, R208, UR4, -R209.reuse ;  /* 0x00000004d0b87c23 */ /* 0x100fe200080108d1 */
[--C-:B------:R-:W-:Y:S01]  /*b5d0*/  FFMA.FTZ R185, R206, UR4, -R209.reuse ;  /* 0x00000004ceb97c23 */ /* 0x100fe200080108d1 */
[----:B------:R-:W-:Y:S04]  /*b5e0*/  MUFU.EX2 R183, R183 ;  /* 0x000000b700b77308 */ /* 0x000fe80000000800 */
[----:B------:R-:W-:Y:S01]  /*b5f0*/  MUFU.EX2 R184, R184 ;  /* 0x000000b800b87308 */ /* 0x000fe20000000800 */
[C---:B------:R-:W-:Y:S01]  /*b600*/  HMMA.16816.F32 R40, R4.reuse, R186, R40 ;  /* 0x000000ba0428723c */ /* 0x040fe20000001828 */
[--C-:B------:R-:W-:Y:S01]  /*b610*/  FFMA.FTZ R187, R210, UR4, -R209.reuse ;  /* 0x00000004d2bb7c23 */ /* 0x100fe200080108d1 */
[----:B------:R-:W-:Y:S01]  /*b620*/  FFMA.FTZ R186, R207, UR4, -R209 ;  /* 0x00000004cfba7c23 */ /* 0x000fe200080108d1 */
[----:B------:R-:W-:Y:S04]  /*b630*/  MUFU.EX2 R185, R185 ;  /* 0x000000b900b97308 */ /* 0x000fe80000000800 */
[----:B------:R-:W5:Y:S01]  /*b640*/  MUFU.EX2 R187, R187 ;  /* 0x000000bb00bb7308 */ /* 0x000f620000000800 */
[C---:B------:R-:W-:Y:S03]  /*b650*/  HMMA.16816.F32 R44, R4.reuse, R176, R44 ;  /* 0x000000b0042c723c */ /* 0x040fe6000000182c */
[----:B------:R-:W5:Y:S05]  /*b660*/  MUFU.EX2 R186, R186 ;  /* 0x000000ba00ba7308 */ /* 0x000f6a0000000800 */
        /* <DEDUP_REMOVED lines=23> */
[----:B------:R-:W-:Y:S01]  /*b7e0*/  HMMA.16816.F32 R128, R4, R14, R128 ;  /* 0x0000000e0480723c */ /* 0x000fe20000001880 */
[----:B--2---:R-:W-:Y:S01]  /*b7f0*/  F2FP.F16.F32.PACK_AB R4, R181, R180 ;  /* 0x000000b4b504723e */ /* 0x004fe200000000ff */
[----:B------:R-:W2:Y:S01]  /*b800*/  LDSM.16.MT88.4 R12, [R196+0x3800] ;  /* 0x00380000c40c783b */ /* 0x000ea20000004200 */
[----:B-----5:R-:W-:Y:S01]  /*b810*/  F2FP.F16.F32.PACK_AB R5, R184, R187 ;  /* 0x000000bbb805723e */ /* 0x020fe200000000ff */
        /* <DEDUP_REMOVED lines=8> */
[----:B------:R-:W-:Y:S01]  /*b8a0*/  FADD.FTZ R185, R185, R184 ;  /* 0x000000b8b9b97221 */ /* 0x000fe20000010000 */
[----:B------:R-:W-:-:S03]  /*b8b0*/  FADD.FTZ R243, R183, R182 ;  /* 0x000000b6b7f37221 */ /* 0x000fc60000010000 */
[----:B------:R-:W-:-:S03]  /*b8c0*/  FADD.FTZ R241, R186, R185 ;  /* 0x000000b9baf17221 */ /* 0x000fc60000010000 */
[C---:B------:R-:W-:Y:S01]  /*b8d0*/  HMMA.16816.F32 R112, R4.reuse, R10, R112 ;  /* 0x0000000a0470723c */ /* 0x040fe20000001870 */
[----:B------:R-:W3:Y:S07]  /*b8e0*/  LDSM.16.MT88.4 R8, [R218+0x15800] ;  /* 0x01580000da08783b */ /* 0x000eee0000004200 */
[C---:B------:R-:W-:Y:S01]  /*b8f0*/  HMMA.16816.F32 R152, R4.reuse, R148, R16 ;  /* 0x000000940498723c */ /* 0x040fe20000001810 */
[----:B------:R-:W-:Y:S07]  /*b900*/  LDSM.16.MT88.4 R16, [R195+0x3800] ;  /* 0x00380000c310783b */ /* 0x000fee0000004200 */
[C---:B------:R-:W-:Y:S08]  /*b910*/  HMMA.16816.F32 R76, R4.reuse, R144, R76 ;  /* 0x00000090044c723c */ /* 0x040ff0000000184c */
[C---:B------:R-:W-:Y:S08]  /*b920*/  HMMA.16816.F32 R80, R4.reuse, R146, R80 ;  /* 0x000000920450723c */ /* 0x040ff00000001850 */
[C---:B------:R-:W-:Y:S01]  /*b930*/  HMMA.16816.F32 R148, R4.reuse, R150, R20 ;  /* 0x000000960494723c */ /* 0x040fe20000001814 */
[----:B------:R-:W-:Y:S07]  /*b940*/  LDSM.16.MT88.4 R20, [R218+0x13800] ;  /* 0x01380000da14783b */ /* 0x000fee0000004200 */
[C---:B------:R-:W-:Y:S08]  /*b950*/  HMMA.16816.F32 R44, R4.reuse, R164, R44 ;  /* 0x000000a4042c723c */ /* 0x040ff0000000182c */
[C---:B------:R-:W-:Y:S01]  /*b960*/  HMMA.16816.F32 R48, R4.reuse, R166, R48 ;  /* 0x000000a60430723c */ /* 0x040fe20000001830 */
[----:B------:R-:W4:Y:S07]  /*b970*/  LDSM.16.MT88.4 R164, [R218+0x11800] ;  /* 0x01180000daa4783b */ /* 0x000f2e0000004200 */
[C---:B-1----:R-:W-:Y:S01]  /*b980*/  HMMA.16816.F32 R144, R4.reuse, R140, R24 ;  /* 0x0000008c0490723c */ /* 0x042fe20000001818 */
[----:B------:R-:W-:Y:S07]  /*b990*/  LDSM.16.MT88.4 R24, [R218+0x17800] ;  /* 0x01780000da18783b */ /* 0x000fee0000004200 */
[C---:B--2---:R-:W-:Y:S08]  /*b9a0*/  HMMA.16816.F32 R52, R4.reuse, R12, R52 ;  /* 0x0000000c0434723c */ /* 0x044ff00000001834 */
[C---:B------:R-:W-:Y:S01]  /*b9b0*/  HMMA.16816.F32 R56, R4.reuse, R14, R56 ;  /* 0x0000000e0438723c */ /* 0x040fe20000001838 */
[----:B------:R-:W1:Y:S07]  /*b9c0*/  LDSM.16.MT88.4 R12, [R195+0x5800] ;  /* 0x00580000c30c783b */ /* 0x000e6e0000004200 */
[C---:B---3--:R-:W-:Y:S08]  /*b9d0*/  HMMA.16816.F32 R68, R4.reuse, R8, R68 ;  /* 0x000000080444723c */ /* 0x048ff00000001844 */
[C---:B------:R-:W-:Y:S01]  /*b9e0*/  HMMA.16816.F32 R72, R4.reuse, R10, R72 ;  /* 0x0000000a0448723c */ /* 0x040fe20000001848 */
[----:B------:R-:W2:Y:S07]  /*b9f0*/  LDSM.16.MT88.4 R8, [R195+0x7800] ;  /* 0x00780000c308783b */ /* 0x000eae0000004200 */
[C---:B------:R-:W-:Y:S08]  /*ba00*/  HMMA.16816.F32 R140, R4.reuse, R142, R28 ;  /* 0x0000008e048c723c */ /* 0x040ff0000000181c */
[C---:B------:R-:W-:Y:S08]  /*ba10*/  HMMA.16816.F32 R84, R4.reuse, R176, R84 ;  /* 0x000000b00454723c */ /* 0x040ff00000001854 */
[C---:B------:R-:W-:Y:S08]  /*ba20*/  HMMA.16816.F32 R88, R4.reuse, R178, R88 ;  /* 0x000000b20458723c */ /* 0x040ff00000001858 */
[C---:B------:R-:W-:Y:S08]  /*ba30*/  HMMA.16816.F32 R116, R4.reuse, R172, R116 ;  /* 0x000000ac0474723c */ /* 0x040ff00000001874 */
[C---:B------:R-:W-:Y:S08]  /*ba40*/  HMMA.16816.F32 R120, R4.reuse, R174, R120 ;  /* 0x000000ae0478723c */ /* 0x040ff00000001878 */
[C---:B----4-:R-:W-:Y:S08]  /*ba50*/  HMMA.16816.F32 R156, R4.reuse, R166, R156 ;  /* 0x000000a6049c723c */ /* 0x050ff0000000189c */
        /* <DEDUP_REMOVED lines=8> */
[C---:B------:R-:W-:Y:S08]  /*bae0*/  HMMA.16816.F32 R100, R4.reuse, R24, R100 ;  /* 0x000000180464723c */ /* 0x040ff00000001864 */
[C---:B------:R-:W-:Y:S08]  /*baf0*/  HMMA.16816.F32 R104, R4.reuse, R26, R104 ;  /* 0x0000001a0468723c */ /* 0x040ff00000001868 */
[C---:B--2---:R-:W-:Y:S08]  /*bb00*/  HMMA.16816.F32 R124, R4.reuse, R8, R124 ;  /* 0x00000008047c723c */ /* 0x044ff0000000187c */
[C---:B------:R-:W-:Y:S08]  /*bb10*/  HMMA.16816.F32 R128, R4.reuse, R10, R128 ;  /* 0x0000000a0480723c */ /* 0x040ff00000001880 */
[----:B------:R-:W-:Y:S01]  /*bb20*/  HMMA.16816.F32 R160, R4, R164, R160 ;  /* 0x000000a404a0723c */ /* 0x000fe200000018a0 */
[----:B------:R-:W-:-:S15]  /*bb30*/  MOV R164, R191 ;  /* 0x000000bf00a47202 */ /* 0x000fde0000000f00 */
[----:B------:R-:W-:-:S04]  /*bb40*/  NOP ;  /* 0x0000000000007918 */ /* 0x000fc80000000000 */
.L_x_598:
        /* <DEDUP_REMOVED lines=18> */
[----:B------:R-:W1:Y:S03]  /*bc70*/  LDCU UR4, c[0x0][0x45c] ;  /* 0x00008b80ff0477ac */ /* 0x000e660008000800 */
[----:B------:R-:W-:Y:S01]  /*bc80*/  UISETP.NE.AND.EX UP0, UPT, UR7, URZ, UPT, UP0 ;  /* 0x000000ff0700728c */ /* 0x000fe2000bf05300 */
[----:B------:R-:W1:Y:S05]  /*bc90*/  LDCU.64 UR6, c[0x0][0x3a0] ;  /* 0x00007400ff0677ac */ /* 0x000e6a0008000a00 */
[----:B------:R-:W-:Y:S01]  /*bca0*/  PLOP3.LUT P5, PT, PT, PT, UP0, 0x80, 0x8 ;  /* 0x000000000008781c */ /* 0x000fe20003faf008 */
[----:B------:R-:W1:Y:S01]  /*bcb0*/  LDCU.64 UR8, c[0x0][0x3a8] ;  /* 0x00007500ff0877ac */ /* 0x000e620008000a00 */
[----:B--23--:R-:W-:-:S12]  /*bcc0*/  ULEA UR5, UR5, UR12, 0x18 ;  /* 0x0000000c05057291 */ /* 0x00cfd8000f8ec0ff */
.L_x_608:
[----:B------:R-:W-:Y:S01]  /*bcd0*/  @!P5 IADD3 R7, P0, PT, RZ, -R235, RZ ;  /* 0x800000ebff07d210 */ /* 0x000fe20007f1e0ff */
[----:B------:R-:W-:Y:S01]  /*bce0*/  IMAD.SHL.U32 R6, R217, 0x8, RZ ;  /* 0x00000008d9067824 */ /* 0x000fe200078e00ff */
[----:B------:R-:W2:Y:S01]  /*bcf0*/  @!P5 LDC R164, c[0x0][0x3c0] ;  /* 0x0000f000ffa4db82 */ /* 0x000ea20000000800 */
[----:B------:R-:W-:Y:S04]  /*bd00*/  DEPBAR.LE SB0, 0x0 ;  /* 0x000080000000791a */ /* 0x000fe80000000000 */
[C---:B------:R-:W-:Y:S03]  /*bd10*/  LOP3.LUT R8, R6.reuse, 0x1f8, RZ, 0xc0, !PT ;  /* 0x000001f806087812 */ /* 0x040fe600078ec0ff */
[----:B------:R-:W3:Y:S01]  /*bd20*/  LDC R167, c[0x0][0x3c4] ;  /* 0x0000f100ffa77b82 */ /* 0x000ee20000000800 */
[----:B------:R-:W-:Y:S07]  /*bd30*/  LOP3.LUT R216, R6, 0x38, RZ, 0xc0, !PT ;  /* 0x0000003806d87812 */ /* 0x000fee00078ec0ff */
[----:B------:R-:W-:Y:S01]  /*bd40*/  BAR.SYNC.DEFER_BLOCKING 0x0 ;  /* 0x0000000000007b1d */ /* 0x000fe20000010000 */
[----:B------:R-:W-:Y:S02]  /*bd50*/  LOP3.LUT R245, R8, 0x38, R217, 0x78, !PT ;  /* 0x0000003808f57812 */ /* 0x000fe400078e78d9 */
[C---:B------:R-:W-:Y:S02]  /*bd60*/  LOP3.LUT R244, R216.reuse, 0x40, RZ, 0xfc, !PT ;  /* 0x00000040d8f47812 */ /* 0x040fe400078efcff */
[----:B------:R-:W-:Y:S02]  /*bd70*/  LOP3.LUT R245, R245, 0x1e00, R6, 0xf8, !PT ;  /* 0x00001e00f5f57812 */ /* 0x000fe400078ef806 */
[C---:B------:R-:W-:Y:S02]  /*bd80*/  LOP3.LUT R242, R216.reuse, 0x80, RZ, 0xfc, !PT ;  /* 0x00000080d8f27812 */ /* 0x040fe400078efcff */
[----:B------:R-:W-:Y:S02]  /*bd90*/  ISETP.GE.AND P4, PT, R216, UR11, PT ;  /* 0x0000000bd8007c0c */ /* 0x000fe4000bf86270 */
        /* <DEDUP_REMOVED lines=23> */
[----:B---3--:R-:W-:Y:S08]  /*bf10*/  @!P5 BRA `(.L_x_605) ;  /* 0x0000000000f4d947 */ /* 0x008ff00003800000 */
[----:B------:R-:W-:Y:S01]  /*bf20*/  VIADD R9, R239, 0xffffffc0 ;  /* 0xffffffc0ef097836 */ /* 0x000fe20000000000 */
[----:B------:R-:W2:Y:S01]  /*bf30*/  LDC R4, c[0x0][0x4f0] ;  /* 0x00013c00ff047b82 */ /* 0x000ea20000000800 */
[----:B------:R-:W-:Y:S03]  /*bf40*/  MOV R12, RZ ;  /* 0x000000ff000c7202 */ /* 0x000fe60000000f00 */
[----:B------:R-:W-:Y:S04]  /*bf50*/  IABS R10, R9 ;  /* 0x00000009000a7213 */ /* 0x000fe80000000000 */
[----:B------:R-:W3:Y:S01]  /*bf60*/  LDC.64 R164, c[0x0][0x3c0] ;  /* 0x0000f000ffa47b82 */ /* 0x000ee20000000a00 */
[-C--:B--2---:R-:W-:Y:S02]  /*bf70*/  IABS R5, R4.reuse ;  /* 0x0000000400057213 */ /* 0x084fe40000000000 */
[----:B------:R-:W-:Y:S02]  /*bf80*/  LOP3.LUT R9, R9, R4, RZ, 0x3c, !PT ;  /* 0x0000000409097212 */ /* 0x000fe400078e3cff */
[----:B------:R-:W2:Y:S10]  /*bf90*/  I2F.RP R11, R5 ;  /* 0x00000005000b7306 */ /* 0x000eb40000209400 */
[----:B--2---:R-:W2:Y:S02]  /*bfa0*/  MUFU.RCP R3, R11 ;  /* 0x0000000b00037308 */ /* 0x004ea40000001000 */
[----:B--2---:R-:W-:Y:S08]  /*bfb0*/  VIADD R13, R3, 0xffffffe ;  /* 0x0ffffffe030d7836 */ /* 0x004ff00000000000 */
[----:B------:R-:W2:Y:S02]  /*bfc0*/  F2I.FTZ.U32.TRUNC.NTZ R13, R13 ;  /* 0x0000000d000d7305 */ /* 0x000ea4000021f000 */
[--C-:B--2---:R-:W-:Y:S04]  /*bfd0*/  IMAD.MOV R8, RZ, RZ, -R13.reuse ;  /* 0x000000ffff087224 */ /* 0x104fe800078e0a0d */
        /* <DEDUP_REMOVED lines=31> */
[----:B------:R-:W2:Y:S01]  /*c1d0*/  LDG.E R8, desc[UR16][R14.64] ;  /* 0x000000100e087981 */ /* 0x000ea2000c1e1900 */
[C---:B------:R-:W-:Y:S01]  /*c1e0*/  LEA.HI.X.SX32 R13, R5.reuse, R237, 0x2, P0 ;  /* 0x000000ed050d7211 */ /* 0x040fe200000f16ff */
[----:B------:R-:W-:Y:S04]  /*c1f0*/  IMAD.IADD R5, R5, 0x1, -R11 ;  /* 0x0000000105057824 */ /* 0x000fe800078e0a0b */
[----:B------:R-:W-:Y:S01]  /*c200*/  IMAD R5, R5, R4, -0x40 ;  /* 0xffffffc005057424 */ /* 0x000fe200078e0204 */
[----:B------:R-:W2:Y:S03]  /*c210*/  LDG.E R3, desc[UR16][R12.64] ;  /* 0x000000100c037981 */ /* 0x000ea6000c1e1900 */
[-C--:B---3--:R-:W-:Y:S01]  /*c220*/  IMAD.WIDE.U32 R10, R5, R164.reuse, RZ ;  /* 0x000000a4050a7225 */ /* 0x088fe200078e00ff */
[----:B------:R-:W-:Y:S05]  /*c230*/  SHF.R.S32.HI R9, RZ, 0x1f, R5 ;  /* 0x0000001fff097819 */ /* 0x000fea0000011405 */
[----:B------:R-:W-:Y:S04]  /*c240*/  IMAD R4, R9, R164, RZ ;  /* 0x000000a409047224 */ /* 0x000fe800078e02ff */
[----:B------:R-:W-:Y:S05]  /*c250*/  IMAD R4, R5, R165, R4 ;  /* 0x000000a505047224 */ /* 0x000fea00078e0204 */
[----:B------:R-:W-:Y:S01]  /*c260*/  IADD3 R11, PT, PT, R11, R4, RZ ;  /* 0x000000040b0b7210 */ /* 0x000fe20007ffe0ff */
[----:B--2---:R-:W-:Y:S04]  /*c270*/  IMAD.IADD R3, R8, 0x1, -R3 ;  /* 0x0000000108037824 */ /* 0x004fe800078e0a03 */
[----:B-1----:R-:W-:Y:S01]  /*c280*/  IMAD.WIDE.U32 R10, R3, UR8, R10 ;  /* 0x00000008030a7c25 */ /* 0x002fe2000f8e000a */
[----:B------:R-:W-:Y:S02]  /*c290*/  SHF.R.S32.HI R5, RZ, 0x1f, R3 ;  /* 0x0000001fff057819 */ /* 0x000fe40000011403 */
[C---:B------:R-:W-:Y:S03]  /*c2a0*/  LEA R230, P0, R10.reuse, R6, 0x1 ;  /* 0x000000060ae67211 */ /* 0x040fe600078008ff */
[----:B------:R-:W-:Y:S04]  /*c2b0*/  IMAD R4, R5, UR8, RZ ;  /* 0x0000000805047c24 */ /* 0x000fe8000f8e02ff */
[----:B------:R-:W-:Y:S04]  /*c2c0*/  IMAD R4, R3, UR9, R4 ;  /* 0x0000000903047c24 */ /* 0x000fe8000f8e0204 */
[----:B------:R-:W-:Y:S05]  /*c2d0*/  IMAD.IADD R4, R11, 0x1, R4 ;  /* 0x000000010b047824 */ /* 0x000fea00078e0204 */
[----:B------:R-:W-:Y:S07]  /*c2e0*/  LEA.HI.X R231, R10, R7, R4, 0x1, P0 ;  /* 0x000000070ae77211 */ /* 0x000fee00000f0c04 */
.L_x_605:
[----:B------:R-:W-:Y:S01]  /*c2f0*/  @!PT LDS RZ, [RZ] ;  /* 0x00000000fffff984 */ /* 0x000fe20000000800 */
[----:B------:R-:W-:Y:S01]  /*c300*/  @!PT LDS RZ, [RZ] ;  /* 0x00000000fffff984 */ /* 0x000fe20000000800 */
[----:B------:R-:W-:Y:S01]  /*c310*/  @!PT LDS RZ, [RZ] ;  /* 0x00000000fffff984 */ /* 0x000fe20000000800 */
[----:B------:R-:W-:Y:S01]  /*c320*/  @!P4 LDGSTS.E.BYPASS.LTC128B.128 [R245+0x10000], desc[UR16][R230.64] ;  /* 0x10000000e6f5cfae */ /* 0x000fe2000b981a10 */
[----:B------:R-:W-:Y:S02]  /*c330*/  ISETP.GE.AND P1, PT, R240, UR11, PT ;  /* 0x0000000bf0007c0c */ /* 0x000fe4000bf26270 */
[C---:B------:R-:W-:Y:S02]  /*c340*/  LEA R204, P0, R164.reuse, R230, 0x5 ;  /* 0x000000e6a4cc7211 */ /* 0x040fe400078028ff */
[----:B------:R-:W-:Y:S01]  /*c350*/  @P4 STS.128 [R245+0x10000], RZ ;  /* 0x010000fff5004388 */ /* 0x000fe20000000c00 */
[C---:B------:R-:W-:Y:S02]  /*c360*/  SHF.L.U32 R165, R164.reuse, 0x5, RZ ;  /* 0x00000005a4a57819 */ /* 0x040fe400000006ff */
[C-C-:B------:R-:W-:Y:S02]  /*c370*/  LEA.HI.X R205, R164.reuse, R231, R167.reuse, 0x5, P0 ;  /* 0x000000e7a4cd7211 */ /* 0x140fe400000f2ca7 */
[----:B------:R-:W-:Y:S01]  /*c380*/  @!PT LDS RZ, [RZ] ;  /* 0x00000000fffff984 */ /* 0x000fe20000000800 */
[----:B------:R-:W-:Y:S01]  /*c390*/  @!PT LDS RZ, [RZ] ;  /* 0x00000000fffff984 */ /* 0x000fe20000000800 */
[----:B------:R-:W-:Y:S01]  /*c3a0*/  @!PT LDS RZ, [RZ] ;  /* 0x00000000fffff984 */ /* 0x000fe20000000800 */
[----:B------:R-:W-:Y:S01]  /*c3b0*/  @!P3 LDGSTS.E.BYPASS.LTC128B.128 [R245+0x12000], desc[UR16][R230.64+0x80] ;  /* 0x12000080e6f5bfae */ /* 0x000fe2000b981a10 */
[----:B------:R-:W-:Y:S02]  /*c3c0*/  SHF.L.U64.HI R166, R164, 0x5, R167 ;  /* 0x00000005a4a67819 */ /* 0x000fe400000102a7 */
[C---:B------:R-:W-:Y:S02]  /*c3d0*/  IADD3 R164, P6, PT, R165.reuse, R204, RZ ;  /* 0x000000cca5a47210 */ /* 0x040fe40007fde0ff */
[----:B------:R-:W-:Y:S01]  /*c3e0*/  @P3 STS.128 [R245+0x12000], RZ ;  /* 0x012000fff5003388 */ /* 0x000fe20000000c00 */
[----:B------:R-:W-:Y:S02]  /*c3f0*/  LEA R225, R2, UR5, 0x1 ;  /* 0x0000000502e17c11 */ /* 0x000fe4000f8e08ff */
[----:B------:R-:W-:Y:S02]  /*c400*/  IADD3 R206, P0, PT, R165, R164, RZ ;  /* 0x000000a4a5ce7210 */ /* 0x000fe40007f1e0ff */
[----:B------:R-:W-:Y:S01]  /*c410*/  @!PT LDS RZ, [RZ] ;  /* 0x00000000fffff984 */ /* 0x000fe20000000800 */
[----:B------:R-:W-:Y:S01]  /*c420*/  @!PT LDS RZ, [RZ] ;  /* 0x00000000fffff984 */ /* 0x000fe20000000800 */
[----:B------:R-:W-:Y:S01]  /*c430*/  @!PT LDS RZ, [RZ] ;  /* 0x00000000fffff984 */ /* 0x000fe20000000800 */
[----:B------:R-:W-:Y:S01]  /*c440*/  @!P2 LDGSTS.E.BYPASS.LTC128B.128 [R245+0x14000], desc[UR16][R230.64+0x100] ;  /* 0x14000100e6f5afae */ /* 0x000fe2000b981a10 */
[C---:B------:R-:W-:Y:S02]  /*c450*/  IADD3.X R165, PT, PT, R166.reuse, R205, RZ, P6, !PT ;  /* 0x000000cda6a57210 */ /* 0x040fe400037fe4ff */
[----:B------:R-:W-:Y:S02]  /*c460*/  MOV R220, 0x20 ;  /* 0x0000002000dc7802 */ /* 0x000fe40000000f00 */
[----:B------:R-:W-:Y:S01]  /*c470*/  @P2 STS.128 [R245+0x14000], RZ ;  /* 0x014000fff5002388 */ /* 0x000fe20000000c00 */
[----:B------:R-:W-:Y:S02]  /*c480*/  IADD3.X R207, PT, PT, R166, R165, RZ, P0, !PT ;  /* 0x000000a5a6cf7210 */ /* 0x000fe400007fe4ff */
[----:B------:R-:W-:Y:S02]  /*c490*/  LOP3.LUT P0, RZ, R217, 0x2, RZ, 0xc0, !PT ;  /* 0x00000002d9ff7812 */ /* 0x000fe4000780c0ff */
[----:B------:R-:W-:Y:S01]  /*c4a0*/  @!PT LDS RZ, [RZ] ;  /* 0x00000000fffff984 */ /* 0x000fe20000000800 */
[----:B------:R-:W-:Y:S01]  /*c4b0*/  @!PT LDS RZ, [RZ] ;  /* 0x00000000fffff984 */ /* 0x000fe20000000800 */
[----:B------:R-:W-:Y:S01]  /*c4c0*/  @!PT LDS RZ, [RZ] ;  /* 0x00000000fffff984 */ /* 0x000fe20000000800 */
[----:B------:R-:W-:Y:S01]  /*c4d0*/  @!P1 LDGSTS.E.BYPASS.LTC128B.128 [R245+0x16000], desc[UR16][R230.64+0x180] ;  /* 0x16000180e6f59fae */ /* 0x000fe2000b981a10 */
[----:B------:R-:W-:Y:S02]  /*c4e0*/  IADD3 R3, PT, PT, R224, UR5, RZ ;  /* 0x00000005e0037c10 */ /* 0x000fe4000fffe0ff */
[----:B------:R-:W-:Y:S02]  /*c4f0*/  SEL R220, R220, 0xffffffe0, !P0 ;  /* 0xffffffe0dcdc7807 */ /* 0x000fe40004000000 */
[----:B------:R-:W-:Y:S01]  /*c500*/  @P1 STS.128 [R245+0x16000], RZ ;  /* 0x016000fff5001388 */ /* 0x000fe20000000c00 */
[----:B------:R-:W-:Y:S02]  /*c510*/  MOV R2, 0x40 ;  /* 0x0000004000027802 */ /* 0x000fe40000000f00 */
[-C--:B------:R-:W-:Y:S02]  /*c520*/  IADD3 R222, PT, PT, R220, R225.reuse, RZ ;  /* 0x000000e1dcde7210 */ /* 0x080fe40007ffe0ff */
[----:B------:R-:W-:Y:S01]  /*c530*/  @!PT LDS RZ, [RZ] ;  /* 0x00000000fffff984 */ /* 0x000fe20000000800 */
[----:B------:R-:W-:Y:S01]  /*c540*/  @!PT LDS RZ, [RZ] ;  /* 0x00000000fffff984 */ /* 0x000fe20000000800 */
[----:B------:R-:W-:Y:S01]  /*c550*/  @!PT LDS RZ, [RZ] ;  /* 0x00000000fffff984 */ /* 0x000fe20000000800 */
[----:B------:R-:W-:Y:S01]  /*c560*/  @!P4 LDGSTS.E.BYPASS.LTC128B.128 [R245+0x10800], desc[UR16][R204.64] ;  /* 0x10800000ccf5cfae */ /* 0x000fe2000b981a10 */
[----:B------:R-:W-:Y:S02]  /*c570*/  IADD3 R221, PT, PT, R3, R220, RZ ;  /* 0x000000dc03dd7210 */ /* 0x000fe40007ffe0ff */
[----:B------:R-:W-:Y:S02]  /*c580*/  LOP3.LUT P0, RZ, R217, 0x4, RZ, 0xc0, !PT ;  /* 0x00000004d9ff7812 */ /* 0x000fe4000780c0ff */
[----:B------:R-:W-:Y:S01]  /*c590*/  @P4 STS.128 [R245+0x10800], RZ ;  /* 0x010800fff5004388 */ /* 0x000fe20000000c00 */
[----:B------:R-:W-:Y:S02]  /*c5a0*/  ISETP.NE.AND P6, PT, R238, 0x1, PT ;  /* 0x00000001ee00780c */ /* 0x000fe40003fc5270 */
[----:B------:R-:W-:Y:S02]  /*c5b0*/  SEL R2, R2, 0xffffffc0, !P0 ;  /* 0xffffffc002027807 */ /* 0x000fe40004000000 */
[----:B------:R-:W-:Y:S01]  /*c5c0*/  @!PT LDS RZ, [RZ] ;  /* 0x00000000fffff984 */ /* 0x000fe20000000800 */
[----:B------:R-:W-:Y:S01]  /*c5d0*/  @!PT LDS RZ, [RZ] ;  /* 0x00000000fffff984 */ /* 0x000fe20000000800 */
[----:B------:R-:W-:Y:S01]  /*c5e0*/  @!PT LDS RZ, [RZ] ;  /* 0x00000000fffff984 */ /* 0x000fe20000000800 */
[----:B------:R-:W-:Y:S02]  /*c5f0*/  @!P3 LDGSTS.E.BYPASS.LTC128B.128 [R245+0x12800], desc[UR16][R204.64+0x80] ;  /* 0x12800080ccf5bfae */ /* 0x000fe4000b981a10 */
[----:B------:R-:W-:Y:S03]  /*c600*/  IADD3 R223, PT, PT, R2, R225, RZ ;  /* 0x000000e102df7210 */ /* 0x000fe60007ffe0ff */
[----:B------:R-:W-:Y:S01]  /*c610*/  @P3 STS.128 [R245+0x12800], RZ ;  /* 0x012800fff5003388 */ /* 0x000fe20000000c00 */
[----:B------:R-:W-:Y:S02]  /*c620*/  IADD3 R3, PT, PT, R3, R2, RZ ;  /* 0x0000000203037210 */ /* 0x000fe40007ffe0ff */
[C---:B------:R-:W-:Y:S02]  /*c630*/  IADD3 R168, PT, PT, R220.reuse, R223, RZ ;  /* 0x000000dfdca87210 */ /* 0x040fe40007ffe0ff */
[----:B------:R-:W-:Y:S01]  /*c640*/  @!PT LDS RZ, [RZ] ;  /* 0x00000000fffff984 */ /* 0x000fe20000000800 */
[----:B------:R-:W-:Y:S01]  /*c650*/  @!PT LDS RZ, [RZ] ;  /* 0x00000000fffff984 */ /* 0x000fe20000000800 */
[----:B------:R-:W-:Y:S01]  /*c660*/  @!PT LDS RZ, [RZ] ;  /* 0x00000000fffff984 */ /* 0x000fe20000000800 */
[----:B------:R-:W-:Y:S01]  /*c670*/  @!P2 LDGSTS.E.BYPASS.LTC128B.128 [R245+0x14800], desc[UR16][R204.64+0x100] ;  /* 0x14800100ccf5afae */ /* 0x000fe2000b981a10 */
[----:B------:R-:W-:Y:S04]  /*c680*/  IADD3 R2, PT, PT, R220, R3, RZ ;  /* 0x00000003dc027210 */ /* 0x000fe80007ffe0ff */
[----:B------:R-:W-:Y:S05]  /*c690*/  @P2 STS.128 [R245+0x14800], RZ ;  /* 0x014800fff5002388 */ /* 0x000fea0000000c00 */
[----:B------:R-:W-:Y:S01]  /*c6a0*/  @!PT LDS RZ, [RZ] ;  /* 0x00000000fffff984 */ /* 0x000fe20000000800 */
[----:B------:R-:W-:Y:S01]  /*c6b0*/  @!PT LDS RZ, [RZ] ;  /* 0x00000000fffff984 */ /* 0x000fe20000000800 */
[----:B------:R-:W-:Y:S01]  /*c6c0*/  @!PT LDS RZ, [RZ] ;  /* 0x00000000fffff984 */ /* 0x000fe20000000800 */
[----:B------:R-:W-:Y:S05]  /*c6d0*/  @!P1 LDGSTS.E.BYPASS.LTC128B.128 [R245+0x16800], desc[UR16][R204.64+0x180] ;  /* 0x16800180ccf59fae */ /* 0x000fea000b981a10 */
        /* <DEDUP_REMOVED lines=19> */
[----:B------:R2:W-:Y:S05]  /*c810*/  @!P1 LDGSTS.E.BYPASS.LTC128B.128 [R245+0x17000], desc[UR16][R164.64+0x180] ;  /* 0x17000180a4f59fae */ /* 0x0005ea000b981a10 */
        /* <DEDUP_REMOVED lines=21> */
[----:B------:R-:W-:Y:S05]  /*c970*/  LDSM.16.M88.4 R172, [R225] ;  /* 0x00000000e1ac783b */ /* 0x000fea0000000200 */
[----:B------:R-:W5:Y:S05]  /*c980*/  LDSM.16.M88.4 R176, [R224+UR5+0x8000] ;  /* 0x00800005e0b0783b */ /* 0x000f6a0008000200 */
[----:B------:R-:W1:Y:S05]  /*c990*/  LDSM.16.M88.4 R180, [R224+UR5+0x8800] ;  /* 0x00880005e0b4783b */ /* 0x000e6a0008000200 */
[----:B------:R-:W4:Y:S05]  /*c9a0*/  LDSM.16.M88.4 R184, [R224+UR5+0x9000] ;  /* 0x00900005e0b8783b */ /* 0x000f2a0008000200 */
[----:B------:R-:W0:Y:S05]  /*c9b0*/  LDGDEPBAR ;  /* 0x00000000000079af */ /* 0x000e2a0000000000 */
[----:B------:R-:W4:Y:S05]  /*c9c0*/  LDSM.16.M88.4 R188, [R224+UR5+0x9800] ;  /* 0x00980005e0bc783b */ /* 0x000f2a0008000200 */
[----:B------:R-:W-:Y:S05]  /*c9d0*/  LDSM.16.M88.4 R192, [R222] ;  /* 0x00000000dec0783b */ /* 0x000fea0000000200 */
[----:B------:R-:W4:Y:S05]  /*c9e0*/  LDSM.16.M88.4 R196, [R221+0x8000] ;  /* 0x00800000ddc4783b */ /* 0x000f2a0000000200 */
[----:B------:R-:W4:Y:S05]  /*c9f0*/  LDSM.16.M88.4 R200, [R221+0x8800] ;  /* 0x00880000ddc8783b */ /* 0x000f2a0000000200 */
[----:B--2---:R-:W-:Y:S01]  /*ca00*/  LDSM.16.M88.4 R164, [R3+0x8800] ;  /* 0x0088000003a4783b */ /* 0x004fe20000000200 */
[C---:B-----5:R-:W-:Y:S04]  /*ca10*/  HMMA.16816.F32 R4, R172.reuse, R176, RZ ;  /* 0x000000b0ac04723c */ /* 0x060fe800000018ff */
[----:B---3--:R-:W-:Y:S04]  /*ca20*/  LDSM.16.M88.4 R204, [R2+0x8000] ;  /* 0x0080000002cc783b */ /* 0x008fe80000000200 */
[C---:B------:R-:W-:Y:S01]  /*ca30*/  HMMA.16816.F32 R8, R172.reuse, R178, RZ ;  /* 0x000000b2ac08723c */ /* 0x040fe200000018ff */
[----:B------:R-:W-:Y:S05]  /*ca40*/  LDSM.16.M88.4 R176, [R221+0x9800] ;  /* 0x00980000ddb0783b */ /* 0x000fea0000000200 */
[----:B------:R-:W-:Y:S02]  /*ca50*/  LDSM.16.M88.4 R208, [R3+0xa000] ;  /* 0x00a0000003d0783b */ /* 0x000fe40000000200 */
[C---:B-1----:R-:W-:Y:S03]  /*ca60*/  HMMA.16816.F32 R12, R172.reuse, R180, RZ ;  /* 0x000000b4ac0c723c */ /* 0x042fe600000018ff */
[----:B------:R-:W-:Y:S05]  /*ca70*/  LDSM.16.M88.4 R212, [R221+0xc000] ;  /* 0x00c00000ddd4783b */ /* 0x000fea0000000200 */
[C---:B------:R-:W-:Y:S01]  /*ca80*/  HMMA.16816.F32 R16, R172.reuse, R182, RZ ;  /* 0x000000b6ac10723c */ /* 0x040fe200000018ff */
[----:B------:R-:W-:Y:S07]  /*ca90*/  LDSM.16.M88.4 R180, [R223] ;  /* 0x00000000dfb4783b */ /* 0x000fee0000000200 */
[C---:B----4-:R-:W-:Y:S08]  /*caa0*/  HMMA.16816.F32 R20, R172.reuse, R184, RZ ;  /* 0x000000b8ac14723c */ /* 0x050ff000000018ff */
[C---:B------:R-:W-:Y:S01]  /*cab0*/  HMMA.16816.F32 R24, R172.reuse, R186, RZ ;  /* 0x000000baac18723c */ /* 0x040fe200000018ff */
[----:B------:R-:W-:Y:S07]  /*cac0*/  LDSM.16.M88.4 R184, [R3+0x8000] ;  /* 0x0080000003b8783b */ /* 0x000fee0000000200 */
[C---:B------:R-:W-:Y:S08]  /*cad0*/  HMMA.16816.F32 R28, R172.reuse, R188, RZ ;  /* 0x000000bcac1c723c */ /* 0x040ff000000018ff */
[----:B------:R-:W-:Y:S01]  /*cae0*/  HMMA.16816.F32 R32, R172, R190, RZ ;  /* 0x000000beac20723c */ /* 0x000fe200000018ff */
[----:B------:R-:W1:Y:S05]  /*caf0*/  LDSM.16.M88.4 R172, [R221+0x9000] ;  /* 0x00900000ddac783b */ /* 0x000e6a0000000200 */
[----:B------:R-:W2:Y:S02]  /*cb00*/  LDSM.16.M88.4 R188, [R3+0x9000] ;  /* 0x0090000003bc783b */ /* 0x000ea40000000200 */
[C---:B------:R-:W-:Y:S08]  /*cb10*/  HMMA.16816.F32 R4, R192.reuse, R196, R4 ;  /* 0x000000c4c004723c */ /* 0x040ff00000001804 */
[C---:B------:R-:W-:Y:S01]  /*cb20*/  HMMA.16816.F32 R8, R192.reuse, R198, R8 ;  /* 0x000000c6c008723c */ /* 0x040fe20000001808 */
[----:B------:R-:W3:Y:S07]  /*cb30*/  LDSM.16.M88.4 R196, [R3+0x9800] ;  /* 0x0098000003c4783b */ /* 0x000eee0000000200 */
[C---:B------:R-:W-:Y:S08]  /*cb40*/  HMMA.16816.F32 R12, R192.reuse, R200, R12 ;  /* 0x000000c8c00c723c */ /* 0x040ff0000000180c */
[C---:B------:R-:W-:Y:S01]  /*cb50*/  HMMA.16816.F32 R16, R192.reuse, R202, R16 ;  /* 0x000000cac010723c */ /* 0x040fe20000001810 */
[----:B------:R-:W4:Y:S07]  /*cb60*/  LDSM.16.M88.4 R200, [R168] ;  /* 0x00000000a8c8783b */ /* 0x000f2e0000000200 */
[C---:B-1----:R-:W-:Y:S08]  /*cb70*/  HMMA.16816.F32 R20, R192.reuse, R172, R20 ;  /* 0x000000acc014723c */ /* 0x042ff00000001814 */
[C---:B------:R-:W-:Y:S01]  /*cb80*/  HMMA.16816.F32 R24, R192.reuse, R174, R24 ;  /* 0x000000aec018723c */ /* 0x040fe20000001818 */
[----:B------:R-:W1:Y:S07]  /*cb90*/  LDSM.16.M88.4 R172, [R2+0x8800] ;  /* 0x0088000002ac783b */ /* 0x000e6e0000000200 */
[C---:B------:R-:W-:Y:S08]  /*cba0*/  HMMA.16816.F32 R28, R192.reuse, R176, R28 ;  /* 0x000000b0c01c723c */ /* 0x040ff0000000181c */
[----:B------:R-:W-:Y:S01]  /*cbb0*/  HMMA.16816.F32 R32, R192, R178, R32 ;  /* 0x000000b2c020723c */ /* 0x000fe20000001820 */
[----:B------:R-:W-:Y:S05]  /*cbc0*/  LDSM.16.M88.4 R176, [R2+0x9800] ;  /* 0x0098000002b0783b */ /* 0x000fea0000000200 */
[----:B------:R-:W-:Y:S02]  /*cbd0*/  LDSM.16.M88.4 R192, [R224+UR5+0xb000] ;  /* 0x00b00005e0c0783b */ /* 0x000fe40008000200 */
[C---:B------:R-:W-:Y:S08]  /*cbe0*/  HMMA.16816.F32 R4, R180.reuse, R184, R4 ;  /* 0x000000b8b404723c */ /* 0x040ff00000001804 */
[C---:B------:R-:W-:Y:S01]  /*cbf0*/  HMMA.16816.F32 R8, R180.reuse, R186, R8 ;  /* 0x000000bab408723c */ /* 0x040fe20000001808 */
[----:B------:R-:W-:Y:S07]  /*cc00*/  LDSM.16.M88.4 R184, [R224+UR5+0xa000] ;  /* 0x00a00005e0b8783b */ /* 0x000fee0008000200 */
[C---:B------:R-:W-:Y:S08]  /*cc10*/  HMMA.16816.F32 R12, R180.reuse, R164, R12 ;  /* 0x000000a4b40c723c */ /* 0x040ff0000000180c */
[C---:B------:R-:W-:Y:S01]  /*cc20*/  HMMA.16816.F32 R16, R180.reuse, R166, R16 ;  /* 0x000000a6b410723c */ /* 0x040fe20000001810 */
[----:B------:R-:W5:Y:S07]  /*cc30*/  LDSM.16.M88.4 R164, [R2+0x9000] ;  /* 0x0090000002a4783b */ /* 0x000f6e0000000200 */
[C---:B--2---:R-:W-:Y:S08]  /*cc40*/  HMMA.16816.F32 R20, R180.reuse, R188, R20 ;  /* 0x000000bcb414723c */ /* 0x044ff00000001814 */
[C---:B------:R-:W-:Y:S01]  /*cc50*/  HMMA.16816.F32 R24, R180.reuse, R190, R24 ;  /* 0x000000beb418723c */ /* 0x040fe20000001818 */
[----:B------:R-:W-:Y:S07]  /*cc60*/  LDSM.16.M88.4 R188, [R224+UR5+0xa800] ;  /* 0x00a80005e0bc783b */ /* 0x000fee0008000200 */
[C---:B---3--:R-:W-:Y:S08]  /*cc70*/  HMMA.16816.F32 R28, R180.reuse, R196, R28 ;  /* 0x000000c4b41c723c */ /* 0x048ff0000000181c */
[----:B------:R-:W-:Y:S01]  /*cc80*/  HMMA.16816.F32 R32, R180, R198, R32 ;  /* 0x000000c6b420723c */ /* 0x000fe20000001820 */
[----:B------:R-:W2:Y:S05]  /*cc90*/  LDSM.16.M88.4 R180, [R225+0x2000] ;  /* 0x00200000e1b4783b */ /* 0x000eaa0000000200 */
[----:B------:R-:W-:Y:S02]  /*cca0*/  LDSM.16.M88.4 R196, [R222+0x2000] ;  /* 0x00200000dec4783b */ /* 0x000fe40000000200 */
[C---:B----4-:R-:W-:Y:S08]  /*ccb0*/  HMMA.16816.F32 R4, R200.reuse, R204, R4 ;  /* 0x000000ccc804723c */ /* 0x050ff00000001804 */
[C---:B------:R-:W-:Y:S01]  /*ccc0*/  HMMA.16816.F32 R8, R200.reuse, R206, R8 ;  /* 0x000000cec808723c */ /* 0x040fe20000001808 */
[----:B------:R-:W-:Y:S07]  /*ccd0*/  LDSM.16.M88.4 R204, [R221+0xa000] ;  /* 0x00a00000ddcc783b */ /* 0x000fee0000000200 */
[C---:B-1----:R-:W-:Y:S08]  /*cce0*/  HMMA.16816.F32 R12, R200.reuse, R172, R12 ;  /* 0x000000acc80c723c */ /* 0x042ff0000000180c */
[C---:B------:R-:W-:Y:S01]  /*ccf0*/  HMMA.16816.F32 R16, R200.reuse, R174, R16 ;  /* 0x000000aec810723c */ /* 0x040fe20000001810 */
[----:B------:R-:W1:Y:S07]  /*cd00*/  LDSM.16.M88.4 R172, [R224+UR5+0xb800] ;  /* 0x00b80005e0ac783b */ /* 0x000e6e0008000200 */
[C---:B-----5:R-:W-:Y:S08]  /*cd10*/  HMMA.16816.F32 R20, R200.reuse, R164, R20 ;  /* 0x000000a4c814723c */ /* 0x060ff00000001814 */
[C---:B------:R-:W-:Y:S01]  /*cd20*/  HMMA.16816.F32 R24, R200.reuse, R166, R24 ;  /* 0x000000a6c818723c */ /* 0x040fe20000001818 */
[----:B------:R-:W3:Y:S07]  /*cd30*/  LDSM.16.M88.4 R164, [R221+0xa800] ;  /* 0x00a80000dda4783b */ /* 0x000eee0000000200 */
[C---:B------:R-:W-:Y:S08]  /*cd40*/  HMMA.16816.F32 R28, R200.reuse, R176, R28 ;  /* 0x000000b0c81c723c */ /* 0x040ff0000000181c */
[----:B------:R-:W-:Y:S01]  /*cd50*/  HMMA.16816.F32 R32, R200, R178, R32 ;  /* 0x000000b2c820723c */ /* 0x000fe20000001820 */
[----:B------:R-:W4:Y:S05]  /*cd60*/  LDSM.16.M88.4 R176, [R221+0xb000] ;  /* 0x00b00000ddb0783b */ /* 0x000f2a0000000200 */
[----:B------:R-:W-:Y:S02]  /*cd70*/  LDSM.16.M88.4 R200, [R223+0x2000] ;  /* 0x00200000dfc8783b */ /* 0x000fe40000000200 */
[C---:B--2---:R-:W-:Y:S08]  /*cd80*/  HMMA.16816.F32 R4, R180.reuse, R184, R4 ;  /* 0x000000b8b404723c */ /* 0x044ff00000001804 */
[C---:B------:R-:W-:Y:S01]  /*cd90*/  HMMA.16816.F32 R8, R180.reuse, R186, R8 ;  /* 0x000000bab408723c */ /* 0x040fe20000001808 */
[----:B------:R-:W2:Y:S07]  /*cda0*/  LDSM.16.M88.4 R184, [R221+0xb800] ;  /* 0x00b80000ddb8783b */ /* 0x000eae0000000200 */
[C---:B------:R-:W-:Y:S08]  /*cdb0*/  HMMA.16816.F32 R12, R180.reuse, R188, R12 ;  /* 0x000000bcb40c723c */ /* 0x040ff0000000180c */
[C---:B------:R-:W-:Y:S01]  /*cdc0*/  HMMA.16816.F32 R16, R180.reuse, R190, R16 ;  /* 0x000000beb410723c */ /* 0x040fe20000001810 */
[----:B------:R-:W-:Y:S07]  /*cdd0*/  LDSM.16.M88.4 R188, [R3+0xb800] ;  /* 0x00b8000003bc783b */ /* 0x000fee0000000200 */
[C---:B------:R-:W-:Y:S08]  /*cde0*/  HMMA.16816.F32 R20, R180.reuse, R192, R20 ;  /* 0x000000c0b414723c */ /* 0x040ff00000001814 */
[C---:B------:R-:W-:Y:S01]  /*cdf0*/  HMMA.16816.F32 R24, R180.reuse, R194, R24 ;  /* 0x000000c2b418723c */ /* 0x040fe20000001818 */
[----:B------:R-:W-:Y:S07]  /*ce00*/  LDSM.16.M88.4 R192, [R168+0x2000] ;  /* 0x00200000a8c0783b */ /* 0x000fee0000000200 */
[C---:B-1----:R-:W-:Y:S08]  /*ce10*/  HMMA.16816.F32 R28, R180.reuse, R172, R28 ;  /* 0x000000acb41c723c */ /* 0x042ff0000000181c */
[----:B------:R-:W-:Y:S01]  /*ce20*/  HMMA.16816.F32 R32, R180, R174, R32 ;  /* 0x000000aeb420723c */ /* 0x000fe20000001820 */
[----:B------:R-:W1:Y:S05]  /*ce30*/  LDSM.16.M88.4 R172, [R3+0xa800] ;  /* 0x00a8000003ac783b */ /* 0x000e6a0000000200 */
[----:B------:R-:W5:Y:S02]  /*ce40*/  LDSM.16.M88.4 R180, [R3+0xb000] ;  /* 0x00b0000003b4783b */ /* 0x000f640000000200 */
[C---:B------:R-:W-:Y:S08]  /*ce50*/  HMMA.16816.F32 R4, R196.reuse, R204, R4 ;  /* 0x000000ccc404723c */ /* 0x040ff00000001804 */
[C---:B------:R-:W-:Y:S01]  /*ce60*/  HMMA.16816.F32 R8, R196.reuse, R206, R8 ;  /* 0x000000cec408723c */ /* 0x040fe20000001808 */
[----:B------:R-:W5:Y:S07]  /*ce70*/  LDSM.16.M88.4 R204, [R2+0xa000] ;  /* 0x00a0000002cc783b */ /* 0x000f6e0000000200 */
[C---:B---3--:R-:W-:Y:S08]  /*ce80*/  HMMA.16816.F32 R12, R196.reuse, R164, R12 ;  /* 0x000000a4c40c723c */ /* 0x048ff0000000180c */
[C---:B------:R-:W-:Y:S01]  /*ce90*/  HMMA.16816.F32 R16, R196.reuse, R166, R16 ;  /* 0x000000a6c410723c */ /* 0x040fe20000001810 */
[----:B------:R-:W3:Y:S07]  /*cea0*/  LDSM.16.M88.4 R164, [R2+0xa800] ;  /* 0x00a8000002a4783b */ /* 0x000eee0000000200 */
[C---:B----4-:R-:W-:Y:S08]  /*ceb0*/  HMMA.16816.F32 R20, R196.reuse, R176, R20 ;  /* 0x000000b0c414723c */ /* 0x050ff00000001814 */
[C---:B------:R-:W-:Y:S01]  /*cec0*/  HMMA.16816.F32 R24, R196.reuse, R178, R24 ;  /* 0x000000b2c418723c */ /* 0x040fe20000001818 */
[----:B------:R-:W4:Y:S07]  /*ced0*/  LDSM.16.M88.4 R176, [R2+0xb000] ;  /* 0x00b0000002b0783b */ /* 0x000f2e0000000200 */
[C---:B--2---:R-:W-:Y:S08]  /*cee0*/  HMMA.16816.F32 R28, R196.reuse, R184, R28 ;  /* 0x000000b8c41c723c */ /* 0x044ff0000000181c */
[----:B------:R-:W-:Y:S01]  /*cef0*/  HMMA.16816.F32 R32, R196, R186, R32 ;  /* 0x000000bac420723c */ /* 0x000fe20000001820 */
[----:B------:R-:W2:Y:S05]  /*cf00*/  LDSM.16.M88.4 R184, [R2+0xb800] ;  /* 0x00b8000002b8783b */ /* 0x000eaa0000000200 */
[----:B------:R-:W-:Y:S02]  /*cf10*/  LDSM.16.M88.4 R196, [R225+0x4000] ;  /* 0x00400000e1c4783b */ /* 0x000fe40000000200 */
[C---:B------:R-:W-:Y:S08]  /*cf20*/  HMMA.16816.F32 R4, R200.reuse, R208, R4 ;  /* 0x000000d0c804723c */ /* 0x040ff00000001804 */
[C---:B------:R-:W-:Y:S01]  /*cf30*/  HMMA.16816.F32 R8, R200.reuse, R210, R8 ;  /* 0x000000d2c808723c */ /* 0x040fe20000001808 */
[----:B------:R-:W2:Y:S07]  /*cf40*/  LDSM.16.M88.4 R208, [R224+UR5+0xc000] ;  /* 0x00c00005e0d0783b */ /* 0x000eae0008000200 */
[C---:B-1----:R-:W-:Y:S08]  /*cf50*/  HMMA.16816.F32 R12, R200.reuse, R172, R12 ;  /* 0x000000acc80c723c */ /* 0x042ff0000000180c */
[C---:B------:R-:W-:Y:S01]  /*cf60*/  HMMA.16816.F32 R16, R200.reuse, R174, R16 ;  /* 0x000000aec810723c */ /* 0x040fe20000001810 */
[----:B------:R-:W1:Y:S07]  /*cf70*/  LDSM.16.M88.4 R172, [R224+UR5+0xc800] ;  /* 0x00c80005e0ac783b */ /* 0x000e6e0008000200 */
[C---:B-----5:R-:W-:Y:S08]  /*cf80*/  HMMA.16816.F32 R20, R200.reuse, R180, R20 ;  /* 0x000000b4c814723c */ /* 0x060ff00000001814 */
[C---:B------:R-:W-:Y:S01]  /*cf90*/  HMMA.16816.F32 R24, R200.reuse, R182, R24 ;  /* 0x000000b6c818723c */ /* 0x040fe20000001818 */
[----:B------:R-:W5:Y:S07]  /*cfa0*/  LDSM.16.M88.4 R180, [R224+UR5+0xd000] ;  /* 0x00d00005e0b4783b */ /* 0x000f6e0008000200 */
[C---:B------:R-:W-:Y:S08]  /*cfb0*/  HMMA.16816.F32 R28, R200.reuse, R188, R28 ;  /* 0x000000bcc81c723c */ /* 0x040ff0000000181c */
[----:B------:R-:W-:Y:S01]  /*cfc0*/  HMMA.16816.F32 R32, R200, R190, R32 ;  /* 0x000000bec820723c */ /* 0x000fe20000001820 */
[----:B------:R-:W5:Y:S05]  /*cfd0*/  LDSM.16.M88.4 R188, [R224+UR5+0xd800] ;  /* 0x00d80005e0bc783b */ /* 0x000f6a0008000200 */
[----:B------:R-:W5:Y:S02]  /*cfe0*/  LDSM.16.M88.4 R200, [R222+0x4000] ;  /* 0x00400000dec8783b */ /* 0x000f640000000200 */
[C---:B------:R-:W-:Y:S08]  /*cff0*/  HMMA.16816.F32 R4, R192.reuse, R204, R4 ;  /* 0x000000ccc004723c */ /* 0x040ff00000001804 */
[C---:B------:R-:W-:Y:S01]  /*d000*/  HMMA.16816.F32 R8, R192.reuse, R206, R8 ;  /* 0x000000cec008723c */ /* 0x040fe20000001808 */
[----:B------:R-:W-:Y:S07]  /*d010*/  LDSM.16.M88.4 R204, [R3+0xc000] ;  /* 0x00c0000003cc783b */ /* 0x000fee0000000200 */
        /* <DEDUP_REMOVED lines=9> */
[----:B------:R-:W2:Y:S02]  /*d0b0*/  LDSM.16.M88.4 R192, [R223+0x4000] ;  /* 0x00400000dfc0783b */ /* 0x000ea40000000200 */
[C---:B------:R-:W-:Y:S08]  /*d0c0*/  HMMA.16816.F32 R4, R196.reuse, R208, R4 ;  /* 0x000000d0c404723c */ /* 0x040ff00000001804 */
[C---:B------:R-:W-:Y:S01]  /*d0d0*/  HMMA.16816.F32 R8, R196.reuse, R210, R8 ;  /* 0x000000d2c408723c */ /* 0x040fe20000001808 */
[----:B------:R-:W-:Y:S07]  /*d0e0*/  LDSM.16.M88.4 R208, [R2+0xc000] ;  /* 0x00c0000002d0783b */ /* 0x000fee0000000200 */
[C---:B-1----:R-:W-:Y:S08]  /*d0f0*/  HMMA.16816.F32 R12, R196.reuse, R172, R12 ;  /* 0x000000acc40c723c */ /* 0x042ff0000000180c */
[C---:B------:R-:W-:Y:S01]  /*d100*/  HMMA.16816.F32 R16, R196.reuse, R174, R16 ;  /* 0x000000aec410723c */ /* 0x040fe20000001810 */
[----:B------:R-:W1:Y:S07]  /*d110*/  LDSM.16.M88.4 R172, [R3+0xc800] ;  /* 0x00c8000003ac783b */ /* 0x000e6e0000000200 */
[C---:B-----5:R-:W-:Y:S08]  /*d120*/  HMMA.16816.F32 R20, R196.reuse, R180, R20 ;  /* 0x000000b4c414723c */ /* 0x060ff00000001814 */
[C---:B------:R-:W-:Y:S01]  /*d130*/  HMMA.16816.F32 R24, R196.reuse, R182, R24 ;  /* 0x000000b6c418723c */ /* 0x040fe20000001818 */
[----:B------:R-:W5:Y:S07]  /*d140*/  LDSM.16.M88.4 R180, [R3+0xd000] ;  /* 0x00d0000003b4783b */ /* 0x000f6e0000000200 */
[C---:B------:R-:W-:Y:S08]  /*d150*/  HMMA.16816.F32 R28, R196.reuse, R188, R28 ;  /* 0x000000bcc41c723c */ /* 0x040ff0000000181c */
[----:B------:R-:W-:Y:S01]  /*d160*/  HMMA.16816.F32 R32, R196, R190, R32 ;  /* 0x000000bec420723c */ /* 0x000fe20000001820 */
[----:B------:R-:W5:Y:S05]  /*d170*/  LDSM.16.M88.4 R188, [R3+0xd800] ;  /* 0x00d8000003bc783b */ /* 0x000f6a0000000200 */
        /* <DEDUP_REMOVED lines=26> */
[----:B------:R-:W-:Y:S02]  /*d320*/  LDSM.16.M88.4 R192, [R222+0x6000] ;  /* 0x00600000dec0783b */ /* 0x000fe40000000200 */
        /* <DEDUP_REMOVED lines=15> */
[----:B------:R-:W2:Y:S07]  /*d420*/  LDSM.16.M88.4 R204, [R3+0xe000] ;  /* 0x00e0000003cc783b */ /* 0x000eae0000000200 */
        /* <DEDUP_REMOVED lines=11> */
[C---:B------:R-:W-:Y:S08]  /*d4e0*/  HMMA.16816.F32 R8, R192.reuse, R210, R8 ;  /* 0x000000d2c008723c */ /* 0x040ff00000001808 */
[C---:B---3--:R-:W-:Y:S08]  /*d4f0*/  HMMA.16816.F32 R12, R192.reuse, R164, R12 ;  /* 0x000000a4c00c723c */ /* 0x048ff0000000180c */
[C---:B------:R-:W-:Y:S01]  /*d500*/  HMMA.16816.F32 R16, R192.reuse, R166, R16 ;  /* 0x000000a6c010723c */ /* 0x040fe20000001810 */
[----:B------:R-:W3:Y:S07]  /*d510*/  LDSM.16.M88.4 R164, [R2+0xe800] ;  /* 0x00e8000002a4783b */ /* 0x000eee0000000200 */
[C---:B----4-:R-:W-:Y:S08]  /*d520*/  HMMA.16816.F32 R20, R192.reuse, R176, R20 ;  /* 0x000000b0c014723c */ /* 0x050ff00000001814 */
[C---:B------:R-:W-:Y:S08]  /*d530*/  HMMA.16816.F32 R24, R192.reuse, R178, R24 ;  /* 0x000000b2c018723c */ /* 0x040ff00000001818 */
[C---:B--2---:R-:W-:Y:S08]  /*d540*/  HMMA.16816.F32 R28, R192.reuse, R184, R28 ;  /* 0x000000b8c01c723c */ /* 0x044ff0000000181c */
[----:B------:R-:W-:Y:S08]  /*d550*/  HMMA.16816.F32 R32, R192, R186, R32 ;  /* 0x000000bac020723c */ /* 0x000ff00000001820 */
[C---:B------:R-:W-:Y:S08]  /*d560*/  HMMA.16816.F32 R4, R196.reuse, R204, R4 ;  /* 0x000000ccc404723c */ /* 0x040ff00000001804 */
[C---:B------:R-:W-:Y:S08]  /*d570*/  HMMA.16816.F32 R8, R196.reuse, R206, R8 ;  /* 0x000000cec408723c */ /* 0x040ff00000001808 */
[C---:B-1----:R-:W-:Y:S08]  /*d580*/  HMMA.16816.F32 R12, R196.reuse, R172, R12 ;  /* 0x000000acc40c723c */ /* 0x042ff0000000180c */
[C---:B------:R-:W-:Y:S01]  /*d590*/  HMMA.16816.F32 R16, R196.reuse, R174, R16 ;  /* 0x000000aec410723c */ /* 0x040fe20000001810 */
[----:B------:R-:W1:Y:S07]  /*d5a0*/  LDSM.16.M88.4 R172, [R2+0xf000] ;  /* 0x00f0000002ac783b */ /* 0x000e6e0000000200 */
[C---:B-----5:R-:W-:Y:S08]  /*d5b0*/  HMMA.16816.F32 R20, R196.reuse, R180, R20 ;  /* 0x000000b4c414723c */ /* 0x060ff00000001814 */
[C---:B------:R-:W-:Y:S08]  /*d5c0*/  HMMA.16816.F32 R24, R196.reuse, R182, R24 ;  /* 0x000000b6c418723c */ /* 0x040ff00000001818 */
[C---:B------:R-:W-:Y:S08]  /*d5d0*/  HMMA.16816.F32 R28, R196.reuse, R188, R28 ;  /* 0x000000bcc41c723c */ /* 0x040ff0000000181c */
[----:B------:R-:W-:Y:S08]  /*d5e0*/  HMMA.16816.F32 R32, R196, R190, R32 ;  /* 0x000000bec420723c */ /* 0x000ff00000001820 */
[C---:B------:R-:W-:Y:S08]  /*d5f0*/  HMMA.16816.F32 R4, R200.reuse, R212, R4 ;  /* 0x000000d4c804723c */ /* 0x040ff00000001804 */
[C---:B------:R-:W-:Y:S08]  /*d600*/  HMMA.16816.F32 R8, R200.reuse, R214, R8 ;  /* 0x000000d6c808723c */ /* 0x040ff00000001808 */
[C---:B---3--:R-:W-:Y:S03]  /*d610*/  HMMA.16816.F32 R12, R200.reuse, R164, R12 ;  /* 0x000000a4c80c723c */ /* 0x048fe6000000180c */
[----:B------:R-:W-:Y:S01]  /*d620*/  FMUL.FTZ R168, R4, UR10 ;  /* 0x0000000a04a87c20 */ /* 0x000fe20008410000 */
[----:B------:R-:W-:Y:S01]  /*d630*/  FMUL.FTZ R208, R5, UR10 ;  /* 0x0000000a05d07c20 */ /* 0x000fe20008410000 */
[----:B------:R-:W-:Y:S01]  /*d640*/  FMUL.FTZ R207, R6, UR10 ;  /* 0x0000000a06cf7c20 */ /* 0x000fe20008410000 */
[----:B------:R-:W-:Y:S01]  /*d650*/  FMUL.FTZ R206, R7, UR10 ;  /* 0x0000000a07ce7c20 */ /* 0x000fe20008410000 */
[----:B------:R2:W3:Y:S01]  /*d660*/  MUFU.TANH R194, R168 ;  /* 0x000000a800c27308 */ /* 0x0004e20000002400 */
[C---:B------:R-:W-:Y:S03]  /*d670*/  HMMA.16816.F32 R16, R200.reuse, R166, R16 ;  /* 0x000000a6c810723c */ /* 0x040fe60000001810 */
[----:B------:R-:W-:Y:S01]  /*d680*/  FMUL.FTZ R165, R10, UR10 ;  /* 0x0000000a0aa57c20 */ /* 0x000fe20008410000 */
[----:B------:R-:W-:Y:S01]  /*d690*/  FMUL.FTZ R164, R11, UR10 ;  /* 0x0000000a0ba47c20 */ /* 0x000fe20008410000 */
[----:B------:R-:W-:Y:S01]  /*d6a0*/  FMUL.FTZ R205, R9, UR10 ;  /* 0x0000000a09cd7c20 */ /* 0x000fe20008410000 */
[----:B------:R-:W-:Y:S03]  /*d6b0*/  FMUL.FTZ R204, R8, UR10 ;  /* 0x0000000a08cc7c20 */ /* 0x000fe60008410000 */
[----:B------:R-:W4:Y:S01]  /*d6c0*/  MUFU.TANH R10, R165 ;  /* 0x000000a5000a7308 */ /* 0x000f220000002400 */
[C---:B-1----:R-:W-:Y:S03]  /*d6d0*/  HMMA.16816.F32 R20, R200.reuse, R172, R20 ;  /* 0x000000acc814723c */ /* 0x042fe60000001814 */
[----:B------:R-:W-:Y:S01]  /*d6e0*/  FMUL.FTZ R252, R13, UR10 ;  /* 0x0000000a0dfc7c20 */ /* 0x000fe20008410000 */
[----:B------:R-:W-:Y:S01]  /*d6f0*/  FMUL.FTZ R250, R14, UR10 ;  /* 0x0000000a0efa7c20 */ /* 0x000fe20008410000 */
[----:B------:R-:W-:Y:S04]  /*d700*/  FMUL.FTZ R251, R15, UR10 ;  /* 0x0000000a0ffb7c20 */ /* 0x000fe80008410000 */
[----:B------:R1:W1:Y:S01]  /*d710*/  MUFU.TANH R9, R164 ;  /* 0x000000a400097308 */ /* 0x0002620000002400 */
[C---:B------:R-:W-:Y:S03]  /*d720*/  HMMA.16816.F32 R24, R200.reuse, R174, R24 ;  /* 0x000000aec818723c */ /* 0x040fe60000001818 */
[----:B--2---:R-:W-:Y:S01]  /*d730*/  FMUL.FTZ R168, R12, UR10 ;  /* 0x0000000a0ca87c20 */ /* 0x004fe20008410000 */
[----:B------:R-:W-:Y:S01]  /*d740*/  FMUL.FTZ R246, R16, UR10 ;  /* 0x0000000a10f67c20 */ /* 0x000fe20008410000 */
[----:B------:R-:W-:Y:S01]  /*d750*/  FMUL.FTZ R248, R17, UR10 ;  /* 0x0000000a11f87c20 */ /* 0x000fe20008410000 */
[----:B------:R-:W-:Y:S03]  /*d760*/  FMUL.FTZ R209, R18, UR10 ;  /* 0x0000000a12d17c20 */ /* 0x000fe60008410000 */
[----:B------:R2:W2:Y:S01]  /*d770*/  MUFU.TANH R190, R208 ;  /* 0x000000d000be7308 */ /* 0x0004a20000002400 */
[----:B------:R-:W-:Y:S01]  /*d780*/  FMUL.FTZ R249, R19, UR10 ;  /* 0x0000000a13f97c20 */ /* 0x000fe20008410000 */
[----:B------:R-:W-:Y:S01]  /*d790*/  FMUL.FTZ R210, R20, UR10 ;  /* 0x0000000a14d27c20 */ /* 0x000fe20008410000 */
[----:B------:R-:W-:Y:S01]  /*d7a0*/  FMUL.FTZ R212, R21, UR10 ;  /* 0x0000000a15d47c20 */ /* 0x000fe20008410000 */
[----:B------:R-:W-:Y:S01]  /*d7b0*/  FMUL.FTZ R211, R22, UR10 ;  /* 0x0000000a16d37c20 */ /* 0x000fe20008410000 */
[----:B------:R-:W-:Y:S05]  /*d7c0*/  FMUL.FTZ R213, R23, UR10 ;  /* 0x0000000a17d57c20 */ /* 0x000fea0008410000 */
[----:B------:R-:W3:Y:S01]  /*d7d0*/  MUFU.TANH R189, R207 ;  /* 0x000000cf00bd7308 */ /* 0x000ee20000002400 */
[----:B-1----:R-:W1:Y:S01]  /*d7e0*/  LDSM.16.M88.4 R164, [R2+0xf800] ;  /* 0x00f8000002a4783b */ /* 0x002e620000000200 */
[----:B------:R-:W-:Y:S04]  /*d7f0*/  DEPBAR.LE SB0, 0x0 ;  /* 0x000080000000791a */ /* 0x000fe80000000000 */
[----:B------:R-:W-:Y:S04]  /*d800*/  FMUL.FTZ R214, R24, UR10 ;  /* 0x0000000a18d67c20 */ /* 0x000fe80008410000 */
[----:B------:R-:W1:Y:S01]  /*d810*/  MUFU.TANH R199, R206 ;  /* 0x000000ce00c77308 */ /* 0x000e620000002400 */
[----:B------:R-:W-:Y:S01]  /*d820*/  BAR.SYNC.DEFER_BLOCKING 0x0 ;  /* 0x0000000000007b1d */ /* 0x000fe20000010000 */
[----:B--2---:R-:W-:Y:S01]  /*d830*/  FMUL.FTZ R208, R25, UR10 ;  /* 0x0000000a19d07c20 */ /* 0x004fe20008410000 */
[----:B------:R-:W-:Y:S01]  /*d840*/  FMUL.FTZ R215, R26, UR10 ;  /* 0x0000000a1ad77c20 */ /* 0x000fe20008410000 */
[----:B------:R-:W-:Y:S06]  /*d850*/  FMUL.FTZ R247, R27, UR10 ;  /* 0x0000000a1bf77c20 */ /* 0x000fec0008410000 */
[----:B------:R2:W1:Y:S10]  /*d860*/  MUFU.TANH R178, R204 ;  /* 0x000000cc00b27308 */ /* 0x0004740000002400 */
[----:B------:R-:W1:Y:S10]  /*d870*/  MUFU.TANH R222, R205 ;  /* 0x000000cd00de7308 */ /* 0x000e740000002400 */
[----:B------:R5:W2:Y:S10]  /*d880*/  MUFU.TANH R198, R168 ;  /* 0x000000a800c67308 */ /* 0x000ab40000002400 */
[----:B------:R-:W2:Y:S01]  /*d890*/  MUFU.TANH R252, R252 ;  /* 0x000000fc00fc7308 */ /* 0x000ea20000002400 */
[C---:B-1----:R-:W-:Y:S09]  /*d8a0*/  HMMA.16816.F32 R28, R200.reuse, R164, R28 ;  /* 0x000000a4c81c723c */ /* 0x042ff2000000181c */
[----:B------:R-:W1:Y:S01]  /*d8b0*/  MUFU.TANH R250, R250 ;  /* 0x000000fa00fa7308 */ /* 0x000e620000002400 */
[----:B------:R-:W-:Y:S09]  /*d8c0*/  HMMA.16816.F32 R32, R200, R166, R32 ;  /* 0x000000a6c820723c */ /* 0x000ff20000001820 */
[----:B------:R-:W1:Y:S01]  /*d8d0*/  MUFU.TANH R251, R251 ;  /* 0x000000fb00fb7308 */ /* 0x000e620000002400 */
[----:B--2---:R-:W-:Y:S01]  /*d8e0*/  FMUL.FTZ R204, R28, UR10 ;  /* 0x0000000a1ccc7c20 */ /* 0x004fe20008410000 */
[----:B------:R-:W-:Y:S01]  /*d8f0*/  FMUL.FTZ R207, R29, UR10 ;  /* 0x0000000a1dcf7c20 */ /* 0x000fe20008410000 */
[----:B-----5:R-:W-:Y:S07]  /*d900*/  FMUL.FTZ R168, R30, UR10 ;  /* 0x0000000a1ea87c20 */ /* 0x020fee0008410000 */
[----:B------:R-:W2:Y:S01]  /*d910*/  MUFU.TANH R246, R246 ;  /* 0x000000f600f67308 */ /* 0x000ea20000002400 */
[----:B------:R-:W-:Y:S01]  /*d920*/  FMUL.FTZ R167, R31, UR10 ;  /* 0x0000000a1fa77c20 */ /* 0x000fe20008410000 */
[----:B------:R-:W-:Y:S01]  /*d930*/  FMUL.FTZ R205, R32, UR10 ;  /* 0x0000000a20cd7c20 */ /* 0x000fe20008410000 */
[----:B------:R-:W-:Y:S01]  /*d940*/  FMUL.FTZ R206, R33, UR10 ;  /* 0x0000000a21ce7c20 */ /* 0x000fe20008410000 */
[----:B------:R-:W-:Y:S06]  /*d950*/  FMUL.FTZ R34, R34, UR10 ;  /* 0x0000000a22227c20 */ /* 0x000fec0008410000 */
[----:B------:R-:W1:Y:S01]  /*d960*/  MUFU.TANH R248, R248 ;  /* 0x000000f800f87308 */ /* 0x000e620000002400 */
[----:B------:R-:W-:Y:S09]  /*d970*/  FMUL.FTZ R35, R35, UR10 ;  /* 0x0000000a23237c20 */ /* 0x000ff20008410000 */
[----:B------:R-:W1:Y:S10]  /*d980*/  MUFU.TANH R209, R209 ;  /* 0x000000d100d17308 */ /* 0x000e740000002400 */
        /* <DEDUP_REMOVED lines=15> */
[----:B------:R1:W1:Y:S10]  /*da80*/  MUFU.TANH R166, R34 ;  /* 0x0000002200a67308 */ /* 0x0002740000002400 */
[----:B------:R1:W1:Y:S01]  /*da90*/  MUFU.TANH R165, R35 ;  /* 0x0000002300a57308 */ /* 0x0002620000002400 */
[----:B--234-:R-:W-:Y:S05]  /*daa0*/  @!P6 BRA `(.L_x_606) ;  /* 0x0000000800b4e947 */ /* 0x01cfea0003800000 */
[----:B------:R-:W2:Y:S08]  /*dab0*/  LDC.64 R2, c[0x0][0x4e0] ;  /* 0x00013800ff027b82 */ /* 0x000eb00000000a00 */
[----:B------:R-:W3:Y:S01]  /*dac0*/  LDC R5, c[0x0][0x3bc] ;  /* 0x0000ef00ff057b82 */ /* 0x000ee20000000800 */
[----:B--2---:R-:W-:Y:S04]  /*dad0*/  ISETP.NE.U32.AND P5, PT, R2, RZ, PT ;  /* 0x000000ff0200720c */ /* 0x004fe80003fa5070 */
[----:B------:R-:W-:Y:S11]  /*dae0*/  ISETP.NE.AND.EX P5, PT, R3, RZ, PT, P5 ;  /* 0x000000ff0300720c */ /* 0x000ff60003fa5350 */
[----:B------:R-:W-:Y:S02]  /*daf0*/  @!UPT UIADD3 URZ, UPT, UPT, URZ, URZ, URZ ;  /* 0x000000fffffff290 */ /* 0x000fe4000fffe0ff */
[----:B------:R-:W2:Y:S01]  /*db00*/  @!P5 LDC R2, c[0x0][0x3b8] ;  /* 0x0000ee00ff02db82 */ /* 0x000ea20000000800 */
[----:B------:R-:W-:Y:S05]  /*db10*/  @!P5 IMAD.MOV.U32 R4, RZ, RZ, RZ ;  /* 0x000000ffff04d224 */ /* 0x000fea00078e00ff */
[----:B------:R-:W-:Y:S01]  /*db20*/  @!P5 IADD3 R4, P6, PT, RZ, -R4, RZ ;  /* 0x80000004ff04d210 */ /* 0x000fe20007fde0ff */
[----:B--2---:R-:W-:Y:S04]  /*db30*/  @!P5 IMAD.SHL.U32 R3, R2, 0x40, RZ ;  /* 0x000000400203d824 */ /* 0x004fe800078e00ff */
[----:B------:R-:W-:Y:S05]  /*db40*/  @!P5 IMAD.X R3, RZ, RZ, ~R3, P6 ;  /* 0x000000ffff03d224 */ /* 0x000fea00030e0e03 */
[----:B------:R-:W-:Y:S04]  /*db50*/  @!P5 SHF.R.S64 R7, R4, 0x1f, R3 ;  /* 0x0000001f0407d819 */ /* 0x000fe80000001003 */
[----:B------:R-:W-:Y:S04]  /*db60*/  @!P5 IADD3 R228, P6, PT, R7, R228, RZ ;  /* 0x000000e407e4d210 */ /* 0x000fe80007fde0ff */
[----:B------:R-:W-:Y:S01]  /*db70*/  @!P5 LEA.HI.X.SX32 R227, R3, R227, 0x1, P6 ;  /* 0x000000e303e3d211 */ /* 0x000fe200030f0eff */
[----:B---3--:R-:W-:Y:S08]  /*db80*/  @!P5 BRA `(.L_x_607) ;  /* 0x000000040004d947 */ /* 0x008ff00003800000 */
[----:B------:R-:W-:Y:S01]  /*db90*/  VIADD R13, R239, 0xffffff80 ;  /* 0xffffff80ef0d7836 */ /* 0x000fe20000000000 */
[----:B------:R-:W2:Y:S04]  /*dba0*/  LDC R4, c[0x0][0x4f0] ;  /* 0x00013c00ff047b82 */ /* 0x000ea80000000800 */
[----:B------:R-:W-:Y:S02]  /*dbb0*/  IABS R8, R13 ;  /* 0x0000000d00087213 */ /* 0x000fe40000000000 */
[-C--:B--2---:R-:W-:Y:S02]  /*dbc0*/  IABS R7, R4.reuse ;  /* 0x0000000400077213 */ /* 0x084fe40000000000 */
[----:B------:R-:W-:Y:S02]  /*dbd0*/  LOP3.LUT R13, R13, R4, RZ, 0x3c, !PT ;  /* 0x000000040d0d7212 */ /* 0x000fe400078e3cff */
[----:B------:R-:W2:Y:S10]  /*dbe0*/  I2F.RP R12, R7 ;  /* 0x00000007000c7306 */ /* 0x000eb40000209400 */
[----:B--2---:R-:W2:Y:S02]  /*dbf0*/  MUFU.RCP R2, R12 ;  /* 0x0000000c00027308 */ /* 0x004ea40000001000 */
[----:B--2---:R-:W-:Y:S08]  /*dc00*/  VIADD R6, R2, 0xffffffe ;  /* 0x0ffffffe02067836 */ /* 0x004ff00000000000 */
[----:B------:R-:W2:Y:S02]  /*dc10*/  F2I.FTZ.U32.TRUNC.NTZ R3, R6 ;  /* 0x0000000600037305 */ /* 0x000ea4000021f000 */
[--C-:B--2---:R-:W-:Y:S04]  /*dc20*/  IMAD.MOV R2, RZ, RZ, -R3.reuse ;  /* 0x000000ffff027224 */ /* 0x104fe800078e0a03 */
        /* <DEDUP_REMOVED lines=23> */
[----:B------:R-:W2:Y:S11]  /*dda0*/  LDC.64 R2, c[0x0][0x3b8] ;  /* 0x0000ee00ff027b82 */ /* 0x000eb60000000a00 */
        /* <DEDUP_REMOVED lines=13> */
[----:B------:R-:W3:Y:S01]  /*de80*/  LDG.E R7, desc[UR16][R16.64] ;  /* 0x0000001010077981 */ /* 0x000ee2000c1e1900 */
[C---:B------:R-:W-:Y:S02]  /*de90*/  LEA.HI.X.SX32 R15, R11.reuse, R237, 0x2, P6 ;  /* 0x000000ed0b0f7211 */ /* 0x040fe400030f16ff */
[----:B------:R-:W-:Y:S03]  /*dea0*/  IADD3 R11, PT, PT, R11, -R13, RZ ;  /* 0x8000000d0b0b7210 */ /* 0x000fe60007ffe0ff */
[----:B------:R-:W3:Y:S02]  /*deb0*/  LDG.E R6, desc[UR16][R14.64] ;  /* 0x000000100e067981 */ /* 0x000ee4000c1e1900 */
[----:B------:R-:W-:Y:S05]  /*dec0*/  IMAD R11, R11, R4, -0x40 ;  /* 0xffffffc00b0b7424 */ /* 0x000fea00078e0204 */
[----:B------:R-:W-:Y:S05]  /*ded0*/  SHF.R.S32.HI R13, RZ, 0x1f, R11 ;  /* 0x0000001fff0d7819 */ /* 0x000fea000001140b */
[-C--:B--2---:R-:W-:Y:S02]  /*dee0*/  IMAD R4, R13, R2.reuse, RZ ;  /* 0x000000020d047224 */ /* 0x084fe400078e02ff */
[C---:B------:R-:W-:Y:S04]  /*def0*/  IMAD.WIDE.U32 R12, R11.reuse, R2, RZ ;  /* 0x000000020b0c7225 */ /* 0x040fe800078e00ff */
[----:B------:R-:W-:Y:S04]  /*df00*/  IMAD R4, R11, R3, R4 ;  /* 0x000000030b047224 */ /* 0x000fe800078e0204 */
[----:B------:R-:W-:Y:S02]  /*df10*/  IMAD.IADD R13, R13, 0x1, R4 ;  /* 0x000000010d0d7824 */ /* 0x000fe400078e0204 */
[----:B---3--:R-:W-:Y:S04]  /*df20*/  IMAD.IADD R7, R7, 0x1, -R6 ;  /* 0x0000000107077824 */ /* 0x008fe800078e0a06 */
[----:B------:R-:W-:Y:S01]  /*df30*/  IMAD.WIDE.U32 R12, R7, UR6, R12 ;  /* 0x00000006070c7c25 */ /* 0x000fe2000f8e000c */
[----:B------:R-:W-:Y:S02]  /*df40*/  SHF.R.S32.HI R3, RZ, 0x1f, R7 ;  /* 0x0000001fff037819 */ /* 0x000fe40000011407 */
[C---:B------:R-:W-:Y:S03]  /*df50*/  LEA R228, P6, R12.reuse, R228, 0x1 ;  /* 0x000000e40ce47211 */ /* 0x040fe600078c08ff */
[----:B------:R-:W-:Y:S04]  /*df60*/  IMAD R4, R3, UR6, RZ ;  /* 0x0000000603047c24 */ /* 0x000fe8000f8e02ff */
[----:B------:R-:W-:Y:S05]  /*df70*/  IMAD R4, R7, UR7, R4 ;  /* 0x0000000707047c24 */ /* 0x000fea000f8e0204 */
[----:B------:R-:W-:Y:S04]  /*df80*/  IADD3 R4, PT, PT, R13, R4, RZ ;  /* 0x000000040d047210 */ /* 0x000fe80007ffe0ff */
[----:B------:R-:W-:Y:S07]  /*df90*/  LEA.HI.X R227, R12, R227, R4, 0x1, P6 ;  /* 0x000000e30ce37211 */ /* 0x000fee00030f0c04 */
.L_x_607:
        /* <DEDUP_REMOVED lines=16> */
[----:B--2---:R-:W-:Y:S05]  /*e0a0*/  @!P3 MOV R229, R227 ;  /* 0x000000e300e5b202 */ /* 0x004fea0000000f00 */
[----:B------:R-:W-:Y:S01]  /*e0b0*/  @!PT LDS RZ, [RZ] ;  /* 0x00000000fffff984 */ /* 0x000fe20000000800 */
[----:B------:R-:W-:Y:S01]  /*e0c0*/  @!PT LDS RZ, [RZ] ;  /* 0x00000000fffff984 */ /* 0x000fe20000000800 */
[----:B------:R-:W-:Y:S01]  /*e0d0*/  @!PT LDS RZ, [RZ] ;  /* 0x00000000fffff984 */ /* 0x000fe20000000800 */
[----:B------:R2:W-:Y:S04]  /*e0e0*/  @!P3 LDGSTS.E.BYPASS.LTC128B.128 [R245+0xa000], desc[UR16][R228.64+0x80] ;  /* 0x0a000080e4f5bfae */ /* 0x0005e8000b981a10 */
[----:B------:R3:W-:Y:S01]  /*e0f0*/  @P3 STS.128 [R245+0xa000], RZ ;  /* 0x00a000fff5003388 */ /* 0x0007e20000000c00 */
[----:B--2---:R-:W-:Y:S05]  /*e100*/  @!P2 IMAD.MOV.U32 R229, RZ, RZ, R227 ;  /* 0x000000ffffe5a224 */ /* 0x004fea00078e00e3 */
        /* <DEDUP_REMOVED lines=71> */
.L_x_606:
[----:B---3--:R-:W-:Y:S01]  /*e580*/  FMNMX3.FTZ R3, R169, R194, R190, !PT ;  /* 0x000000c2a9037276 */ /* 0x008fe200078100be */
[----:B------:R-:W-:Y:S01]  /*e590*/  LDSM.16.MT88.4 R12, [R218+0x10000] ;  /* 0x01000000da0c783b */ /* 0x000fe20000004200 */
[----:B------:R-:W-:Y:S02]  /*e5a0*/  FMNMX3.FTZ R2, R0, R189, R199, !PT ;  /* 0x000000bd00027276 */ /* 0x000fe400078100c7 */
[----:B------:R-:W-:Y:S02]  /*e5b0*/  FMNMX3.FTZ R3, R3, R178, R222, !PT ;  /* 0x000000b203037276 */ /* 0x000fe400078100de */
[----:B------:R-:W-:Y:S02]  /*e5c0*/  FMNMX3.FTZ R2, R2, R10, R9, !PT ;  /* 0x0000000a02027276 */ /* 0x000fe40007810009 */
[----:B------:R-:W-:Y:S01]  /*e5d0*/  FMNMX3.FTZ R3, R3, R198, R252, !PT ;  /* 0x000000c603037276 */ /* 0x000fe200078100fc */
[----:B------:R-:W-:Y:S01]  /*e5e0*/  LDSM.16.MT88.4 R20, [R170+0x10000] ;  /* 0x01000000aa14783b */ /* 0x000fe20000004200 */
[----:B-1----:R-:W-:Y:S02]  /*e5f0*/  FMNMX3.FTZ R2, R2, R250, R251, !PT ;  /* 0x000000fa02027276 */ /* 0x002fe400078100fb */
        /* <DEDUP_REMOVED lines=21> */
[C---:B------:R-:W-:Y:S01]  /*e750*/  FMUL.FTZ R184, R3.reuse, UR4 ;  /* 0x0000000403b87c20 */ /* 0x040fe20008410000 */
[C---:B------:R-:W-:Y:S01]  /*e760*/  FSETP.NEU.FTZ.AND P1, PT, R3.reuse, -INF , PT ;  /* 0xff8000000300780b */ /* 0x040fe20003f3d000 */
[----:B------:R-:W-:Y:S01]  /*e770*/  FADD.FTZ R4, -R3, R0 ;  /* 0x0000000003047221 */ /* 0x000fe20000010100 */
[C---:B------:R-:W-:Y:S01]  /*e780*/  FSETP.NEU.FTZ.AND P2, PT, R164.reuse, -INF , PT ;  /* 0xff800000a400780b */ /* 0x040fe20003f5d000 */
[----:B------:R-:W-:Y:S01]  /*e790*/  FMUL.FTZ R185, R164, UR4 ;  /* 0x00000004a4b97c20 */ /* 0x000fe20008410000 */
[----:B------:R-:W-:Y:S01]  /*e7a0*/  FSEL R184, R184, RZ, P1 ;  /* 0x000000ffb8b87208 */ /* 0x000fe20000800000 */
[----:B------:R-:W-:Y:S01]  /*e7b0*/  FADD.FTZ R5, -R164, R169 ;  /* 0x000000a9a4057221 */ /* 0x000fe20000010100 */
[----:B------:R-:W-:Y:S01]  /*e7c0*/  FMUL.FTZ R0, R4, UR4 ;  /* 0x0000000404007c20 */ /* 0x000fe20008410000 */
[----:B------:R-:W-:Y:S02]  /*e7d0*/  ISETP.NE.AND P1, PT, R238, RZ, PT ;  /* 0x000000ffee00720c */ /* 0x000fe40003f25270 */
[----:B------:R-:W-:Y:S01]  /*e7e0*/  FSEL R185, R185, RZ, P2 ;  /* 0x000000ffb9b97208 */ /* 0x000fe20001000000 */
[----:B------:R-:W-:Y:S01]  /*e7f0*/  FMUL.FTZ R2, R5, UR4 ;  /* 0x0000000405027c20 */ /* 0x000fe20008410000 */
[--C-:B------:R-:W-:Y:S01]  /*e800*/  FFMA.FTZ R195, R189, UR4, -R184.reuse ;  /* 0x00000004bdc37c23 */ /* 0x100fe200080108b8 */
[--C-:B------:R-:W-:Y:S01]  /*e810*/  FFMA.FTZ R191, R10, UR4, -R184.reuse ;  /* 0x000000040abf7c23 */ /* 0x100fe200080108b8 */
[--C-:B------:R-:W-:Y:S01]  /*e820*/  FFMA.FTZ R188, R9, UR4, -R184.reuse ;  /* 0x0000000409bc7c23 */ /* 0x100fe200080108b8 */
[--C-:B------:R-:W-:Y:S01]  /*e830*/  FFMA.FTZ R197, R194, UR4, -R185.reuse ;  /* 0x00000004c2c57c23 */ /* 0x100fe200080108b9 */
[--C-:B------:R-:W-:Y:S01]  /*e840*/  FFMA.FTZ R194, R190, UR4, -R185.reuse ;  /* 0x00000004bec27c23 */ /* 0x100fe200080108b9 */
[--C-:B------:R-:W-:Y:S01]  /*e850*/  FFMA.FTZ R193, R178, UR4, -R185.reuse ;  /* 0x00000004b2c17c23 */ /* 0x100fe200080108b9 */
[--C-:B------:R-:W-:Y:S01]  /*e860*/  FFMA.FTZ R190, R199, UR4, -R184.reuse ;  /* 0x00000004c7be7c23 */ /* 0x100fe200080108b8 */
[--C-:B------:R-:W-:Y:S01]  /*e870*/  FFMA.FTZ R192, R222, UR4, -R185.reuse ;  /* 0x00000004dec07c23 */ /* 0x100fe200080108b9 */
[----:B------:R-:W1:Y:S01]  /*e880*/  MUFU.EX2 R2, R2 ;  /* 0x0000000200027308 */ /* 0x000e620000000800 */
[----:B------:R-:W-:Y:S01]  /*e890*/  MOV R189, R233 ;  /* 0x000000e900bd7202 */ /* 0x000fe20000000f00 */
[--C-:B------:R-:W-:Y:S01]  /*e8a0*/  FFMA.FTZ R199, R198, UR4, -R185.reuse ;  /* 0x00000004c6c77c23 */ /* 0x100fe200080108b9 */
[----:B------:R-:W-:Y:S07]  /*e8b0*/  @P0 IADD3 R189, PT, PT, R234, -0x40, RZ ;  /* 0xffffffc0eabd0810 */ /* 0x000fee0007ffe0ff */
[----:B------:R-:W2:Y:S01]  /*e8c0*/  MUFU.EX2 R0, R0 ;  /* 0x0000000000007308 */ /* 0x000ea20000000800 */
[--C-:B------:R-:W-:Y:S01]  /*e8d0*/  FFMA.FTZ R196, R252, UR4, -R185.reuse ;  /* 0x00000004fcc47c23 */ /* 0x100fe200080108b9 */
[--C-:B------:R-:W-:Y:S01]  /*e8e0*/  FFMA.FTZ R203, R250, UR4, -R184.reuse ;  /* 0x00000004facb7c23 */ /* 0x100fe200080108b8 */
[----:B------:R-:W-:Y:S07]  /*e8f0*/  IADD3 R220, PT, PT, R220, R189, RZ ;  /* 0x000000bddcdc7210 */ /* 0x000fee0007ffe0ff */
[----:B------:R-:W-:Y:S01]  /*e900*/  MUFU.EX2 R197, R197 ;  /* 0x000000c500c57308 */ /* 0x000fe20000000800 */
[----:B------:R-:W3:Y:S01]  /*e910*/  LDSM.16.MT88.4 R28, [R189] ;  /* 0x00000000bd1c783b */ /* 0x000ee20000004200 */
[--C-:B------:R-:W-:Y:S01]  /*e920*/  FFMA.FTZ R198, R251, UR4, -R184.reuse ;  /* 0x00000004fbc67c23 */ /* 0x100fe200080108b8 */
[--C-:B------:R-:W-:Y:S07]  /*e930*/  FFMA.FTZ R200, R246, UR4, -R185.reuse ;  /* 0x00000004f6c87c23 */ /* 0x100fee00080108b9 */
[----:B------:R-:W4:Y:S01]  /*e940*/  MUFU.EX2 R194, R194 ;  /* 0x000000c200c27308 */ /* 0x000f220000000800 */
[--C-:B------:R-:W-:Y:S01]  /*e950*/  FFMA.FTZ R201, R209, UR4, -R184.reuse ;  /* 0x00000004d1c97c23 */ /* 0x100fe200080108b8 */
[C---:B-1----:R-:W-:Y:S01]  /*e960*/  FMUL.FTZ R4, R2.reuse, R160 ;  /* 0x000000a002047220 */ /* 0x042fe20000410000 */
[C---:B------:R-:W-:Y:S07]  /*e970*/  FMUL.FTZ R5, R2.reuse, R161 ;  /* 0x000000a102057220 */ /* 0x040fee0000410000 */
[----:B------:R-:W-:Y:S01]  /*e980*/  MUFU.EX2 R195, R195 ;  /* 0x000000c300c37308 */ /* 0x000fe20000000800 */
[----:B------:R-:W-:Y:S01]  /*e990*/  FMUL.FTZ R8, R2, R156 ;  /* 0x0000009c02087220 */ /* 0x000fe20000410000 */
[C---:B--2---:R-:W-:Y:S01]  /*e9a0*/  FMUL.FTZ R6, R0.reuse, R162 ;  /* 0x000000a200067220 */ /* 0x044fe20000410000 */
[----:B------:R-:W-:Y:S07]  /*e9b0*/  FMUL.FTZ R7, R0, R163 ;  /* 0x000000a300077220 */ /* 0x000fee0000410000 */
[----:B------:R-:W1:Y:S01]  /*e9c0*/  MUFU.EX2 R190, R190 ;  /* 0x000000be00be7308 */ /* 0x000e620000000800 */
[----:B------:R-:W-:Y:S01]  /*e9d0*/  FMUL.FTZ R9, R2, R157 ;  /* 0x0000009d02097220 */ /* 0x000fe20000410000 */
[C---:B------:R-:W-:Y:S01]  /*e9e0*/  FMUL.FTZ R10, R0.reuse, R158 ;  /* 0x0000009e000a7220 */ /* 0x040fe20000410000 */
[----:B------:R-:W-:Y:S07]  /*e9f0*/  FMUL.FTZ R11, R0, R159 ;  /* 0x0000009f000b7220 */ /* 0x000fee0000410000 */
[----:B------:R-:W-:Y:S01]  /*ea00*/  MUFU.EX2 R193, R193 ;  /* 0x000000c100c17308 */ /* 0x000fe20000000800 */
[----:B------:R-:W-:Y:S01]  /*ea10*/  FMUL.FTZ R16, R2, R148 ;  /* 0x0000009402107220 */ /* 0x000fe20000410000 */
[----:B----4-:R-:W-:Y:S01]  /*ea20*/  F2FP.F16.F32.PACK_AB R160, R194, R197 ;  /* 0x000000c5c2a0723e */ /* 0x010fe200000000ff */
[----:B------:R-:W-:Y:S07]  /*ea30*/  FMUL.FTZ R17, R2, R149 ;  /* 0x0000009502117220 */ /* 0x000fee0000410000 */
[----:B------:R-:W2:Y:S01]  /*ea40*/  MUFU.EX2 R192, R192 ;  /* 0x000000c000c07308 */ /* 0x000ea20000000800 */
[C---:B------:R-:W-:Y:S01]  /*ea50*/  FMUL.FTZ R18, R0.reuse, R150 ;  /* 0x0000009600127220 */ /* 0x040fe20000410000 */
[----:B------:R-:W-:Y:S01]  /*ea60*/  FMUL.FTZ R19, R0, R151 ;  /* 0x0000009700137220 */ /* 0x000fe20000410000 */
[C---:B------:R-:W-:Y:S07]  /*ea70*/  FMUL.FTZ R24, R2.reuse, R140 ;  /* 0x0000008c02187220 */ /* 0x040fee0000410000 */
[----:B------:R-:W-:Y:S01]  /*ea80*/  MUFU.EX2 R191, R191 ;  /* 0x000000bf00bf7308 */ /* 0x000fe20000000800 */
[----:B------:R-:W-:Y:S01]  /*ea90*/  FMUL.FTZ R25, R2, R141 ;  /* 0x0000008d02197220 */ /* 0x000fe20000410000 */
[----:B-1----:R-:W-:Y:S01]  /*eaa0*/  F2FP.F16.F32.PACK_AB R161, R190, R195 ;  /* 0x000000c3bea1723e */ /* 0x002fe200000000ff */
[C---:B------:R-:W-:Y:S07]  /*eab0*/  FMUL.FTZ R26, R0.reuse, R142 ;  /* 0x0000008e001a7220 */ /* 0x040fee0000410000 */
[----:B------:R-:W1:Y:S01]  /*eac0*/  MUFU.EX2 R188, R188 ;  /* 0x000000bc00bc7308 */ /* 0x000e620000000800 */
        /* <DEDUP_REMOVED lines=12> */
[----:B------:R-:W-:Y:S01]  /*eb90*/  FMUL.FTZ R40, R2, R40 ;  /* 0x0000002802287220 */ /* 0x000fe20000410000 */
[----:B-1----:R-:W-:Y:S01]  /*eba0*/  F2FP.F16.F32.PACK_AB R163, R188, R191 ;  /* 0x000000bfbca3723e */ /* 0x002fe200000000ff */
[----:B------:R-:W-:Y:S01]  /*ebb0*/  FMUL.FTZ R41, R2, R41 ;  /* 0x0000002902297220 */ /* 0x000fe20000410000 */
[C---:B------:R-:W-:Y:S01]  /*ebc0*/  FMUL.FTZ R42, R0.reuse, R42 ;  /* 0x0000002a002a7220 */ /* 0x040fe20000410000 */
[----:B------:R-:W-:Y:S01]  /*ebd0*/  FMUL.FTZ R43, R0, R43 ;  /* 0x0000002b002b7220 */ /* 0x000fe20000410000 */
[----:B------:R-:W-:Y:S01]  /*ebe0*/  LDSM.16.MT88.4 R140, [R220+0x2000] ;  /* 0x00200000dc8c783b */ /* 0x000fe20000004200 */
[C---:B------:R-:W-:Y:S01]  /*ebf0*/  FMUL.FTZ R44, R2.reuse, R44 ;  /* 0x0000002c022c7220 */ /* 0x040fe20000410000 */
[C---:B------:R-:W-:Y:S01]  /*ec00*/  FMUL.FTZ R45, R2.reuse, R45 ;  /* 0x0000002d022d7220 */ /* 0x040fe20000410000 */
[C---:B------:R-:W-:Y:S01]  /*ec10*/  HMMA.16816.F32 R4, R160.reuse, R12, R4 ;  /* 0x0000000ca004723c */ /* 0x040fe20000001804 */
[----:B------:R-:W-:Y:S04]  /*ec20*/  MUFU.EX2 R199, R199 ;  /* 0x000000c700c77308 */ /* 0x000fe80000000800 */
[----:B------:R-:W-:Y:S01]  /*ec30*/  LDSM.16.MT88.4 R156, [R220+0x2800] ;  /* 0x00280000dc9c783b */ /* 0x000fe20000004200 */
[C---:B------:R-:W-:Y:S01]  /*ec40*/  FMUL.FTZ R12, R2.reuse, R152 ;  /* 0x00000098020c7220 */ /* 0x040fe20000410000 */
[----:B------:R-:W-:Y:S01]  /*ec50*/  FMUL.FTZ R13, R2, R153 ;  /* 0x00000099020d7220 */ /* 0x000fe20000410000 */
[C---:B------:R-:W-:Y:S03]  /*ec60*/  HMMA.16816.F32 R8, R160.reuse, R14, R8 ;  /* 0x0000000ea008723c */ /* 0x040fe60000001808 */
[----:B------:R-:W1:Y:S01]  /*ec70*/  MUFU.EX2 R196, R196 ;  /* 0x000000c400c47308 */ /* 0x000e620000000800 */
[C---:B------:R-:W-:Y:S01]  /*ec80*/  FMUL.FTZ R14, R0.reuse, R154 ;  /* 0x0000009a000e7220 */ /* 0x040fe20000410000 */
[C---:B------:R-:W-:Y:S01]  /*ec90*/  FMUL.FTZ R15, R0.reuse, R155 ;  /* 0x0000009b000f7220 */ /* 0x040fe20000410000 */
[----:B------:R-:W-:Y:S01]  /*eca0*/  LDSM.16.MT88.4 R172, [R189+0x4800] ;  /* 0x00480000bdac783b */ /* 0x000fe20000004200 */
[C---:B------:R-:W-:Y:S01]  /*ecb0*/  FMUL.FTZ R46, R0.reuse, R46 ;  /* 0x0000002e002e7220 */ /* 0x040fe20000410000 */
[----:B------:R-:W-:Y:S01]  /*ecc0*/  FMUL.FTZ R47, R0, R47 ;  /* 0x0000002f002f7220 */ /* 0x000fe20000410000 */
[C---:B------:R-:W-:Y:S01]  /*ecd0*/  FMUL.FTZ R48, R2.reuse, R48 ;  /* 0x0000003002307220 */ /* 0x040fe20000410000 */
[----:B------:R-:W-:Y:S01]  /*ece0*/  FMUL.FTZ R49, R2, R49 ;  /* 0x0000003102317220 */ /* 0x000fe20000410000 */
[----:B------:R-:W-:Y:S01]  /*ecf0*/  FMUL.FTZ R50, R0, R50 ;  /* 0x0000003200327220 */ /* 0x000fe20000410000 */
[C---:B------:R-:W-:Y:S01]  /*ed00*/  HMMA.16816.F32 R12, R160.reuse, R20, R12 ;  /* 0x00000014a00c723c */ /* 0x040fe2000000180c */
[----:B------:R-:W-:Y:S01]  /*ed10*/  MUFU.EX2 R203, R203 ;  /* 0x000000cb00cb7308 */ /* 0x000fe20000000800 */
[----:B------:R-:W2:Y:S01]  /*ed20*/  LDSM.16.MT88.4 R152, [R220] ;  /* 0x00000000dc98783b */ /* 0x000ea20000004200 */
[C---:B------:R-:W-:Y:S01]  /*ed30*/  FMUL.FTZ R20, R2.reuse, R144 ;  /* 0x0000009002147220 */ /* 0x040fe20000410000 */
[----:B------:R-:W-:Y:S01]  /*ed40*/  FMUL.FTZ R21, R2, R145 ;  /* 0x0000009102157220 */ /* 0x000fe20000410000 */
[----:B------:R-:W-:Y:S01]  /*ed50*/  FMUL.FTZ R51, R0, R51 ;  /* 0x0000003300337220 */ /* 0x000fe20000410000 */
[C---:B------:R-:W-:Y:S01]  /*ed60*/  FMUL.FTZ R52, R2.reuse, R52 ;  /* 0x0000003402347220 */ /* 0x040fe20000410000 */
[----:B------:R-:W-:Y:S01]  /*ed70*/  FMUL.FTZ R53, R2, R53 ;  /* 0x0000003502357220 */ /* 0x000fe20000410000 */
[C---:B------:R-:W-:Y:S03]  /*ed80*/  HMMA.16816.F32 R16, R160.reuse, R22, R16 ;  /* 0x00000016a010723c */ /* 0x040fe60000001810 */
[----:B------:R-:W4:Y:S01]  /*ed90*/  MUFU.EX2 R198, R198 ;  /* 0x000000c600c67308 */ /* 0x000f220000000800 */
[----:B------:R-:W-:Y:S01]  /*eda0*/  LDSM.16.MT88.4 R176, [R220+0x4800] ;  /* 0x00480000dcb0783b */ /* 0x000fe20000004200 */
[C---:B------:R-:W-:Y:S01]  /*edb0*/  FMUL.FTZ R22, R0.reuse, R146 ;  /* 0x0000009200167220 */ /* 0x040fe20000410000 */
[C---:B------:R-:W-:Y:S01]  /*edc0*/  FMUL.FTZ R23, R0.reuse, R147 ;  /* 0x0000009300177220 */ /* 0x040fe20000410000 */
[C---:B------:R-:W-:Y:S01]  /*edd0*/  FMUL.FTZ R54, R0.reuse, R54 ;  /* 0x0000003600367220 */ /* 0x040fe20000410000 */
[----:B------:R-:W-:Y:S01]  /*ede0*/  FMUL.FTZ R55, R0, R55 ;  /* 0x0000003700377220 */ /* 0x000fe20000410000 */
[C---:B------:R-:W-:Y:S01]  /*edf0*/  FMUL.FTZ R56, R2.reuse, R56 ;  /* 0x0000003802387220 */ /* 0x040fe20000410000 */
[----:B------:R-:W-:Y:S01]  /*ee00*/  FMUL.FTZ R57, R2, R57 ;  /* 0x0000003902397220 */ /* 0x000fe20000410000 */
[----:B------:R-:W-:Y:S01]  /*ee10*/  FMUL.FTZ R58, R0, R58 ;  /* 0x0000003a003a7220 */ /* 0x000fe20000410000 */
[----:B------:R-:W5:Y:S01]  /*ee20*/  LDSM.16.MT88.4 R144, [R218+0x12000] ;  /* 0x01200000da90783b */ /* 0x000f620000004200 */
[C---:B---3--:R-:W-:Y:S01]  /*ee30*/  HMMA.16816.F32 R20, R160.reuse, R28, R20 ;  /* 0x0000001ca014723c */ /* 0x048fe20000001814 */
[----:B------:R-:W-:Y:S02]  /*ee40*/  MUFU.EX2 R200, R200 ;  /* 0x000000c800c87308 */ /* 0x000fe40000000800 */
[C---:B------:R-:W-:Y:S01]  /*ee50*/  FMUL.FTZ R28, R2.reuse, R136 ;  /* 0x00000088021c7220 */ /* 0x040fe20000410000 */
[----:B------:R-:W-:Y:S01]  /*ee60*/  FMUL.FTZ R29, R2, R137 ;  /* 0x00000089021d7220 */ /* 0x000fe20000410000 */
[----:B------:R-:W-:Y:S01]  /*ee70*/  FMUL.FTZ R59, R0, R59 ;  /* 0x0000003b003b7220 */ /* 0x000fe20000410000 */
[C---:B------:R-:W-:Y:S01]  /*ee80*/  FMUL.FTZ R60, R2.reuse, R60 ;  /* 0x0000003c023c7220 */ /* 0x040fe20000410000 */
[----:B------:R-:W-:Y:S01]  /*ee90*/  FMUL.FTZ R61, R2, R61 ;  /* 0x0000003d023d7220 */ /* 0x000fe20000410000 */
[C---:B------:R-:W-:Y:S03]  /*eea0*/  HMMA.16816.F32 R24, R160.reuse, R30, R24 ;  /* 0x0000001ea018723c */ /* 0x040fe60000001818 */
[----:B------:R-:W-:Y:S01]  /*eeb0*/  MUFU.EX2 R201, R201 ;  /* 0x000000c900c97308 */ /* 0x000fe20000000800 */
[C---:B------:R-:W-:Y:S01]  /*eec0*/  FMUL.FTZ R30, R0.reuse, R138 ;  /* 0x0000008a001e7220 */ /* 0x040fe20000410000 */
[C---:B------:R-:W-:Y:S01]  /*eed0*/  FMUL.FTZ R31, R0.reuse, R139 ;  /* 0x0000008b001f7220 */ /* 0x040fe20000410000 */
[C---:B------:R-:W-:Y:S01]  /*eee0*/  FMUL.FTZ R62, R0.reuse, R62 ;  /* 0x0000003e003e7220 */ /* 0x040fe20000410000 */
[----:B------:R-:W3:Y:S01]  /*eef0*/  LDSM.16.MT88.4 R136, [R170+0x12000] ;  /* 0x01200000aa88783b */ /* 0x000ee20000004200 */
        /* <DEDUP_REMOVED lines=15> */
[----:B------:R-:W-:Y:S02]  /*eff0*/  LDSM.16.MT88.4 R152, [R189+0x2800] ;  /* 0x00280000bd98783b */ /* 0x000fe40000004200 */
[C---:B------:R-:W-:Y:S01]  /*f000*/  FMUL.FTZ R76, R2.reuse, R76 ;  /* 0x0000004c024c7220 */ /* 0x040fe20000410000 */
[----:B------:R-:W-:Y:S01]  /*f010*/  FMUL.FTZ R77, R2, R77 ;  /* 0x0000004d024d7220 */ /* 0x000fe20000410000 */
[C---:B------:R-:W-:Y:S01]  /*f020*/  FMUL.FTZ R78, R0.reuse, R78 ;  /* 0x0000004e004e7220 */ /* 0x040fe20000410000 */
[----:B------:R-:W-:Y:S01]  /*f030*/  FMUL.FTZ R79, R0, R79 ;  /* 0x0000004f004f7220 */ /* 0x000fe20000410000 */
[C---:B------:R-:W-:Y:S01]  /*f040*/  FMUL.FTZ R80, R2.reuse, R80 ;  /* 0x0000005002507220 */ /* 0x040fe20000410000 */
[C---:B-----5:R-:W-:Y:S03]  /*f050*/  HMMA.16816.F32 R36, R160.reuse, R144, R36 ;  /* 0x00000090a024723c */ /* 0x060fe60000001824 */
        /* <DEDUP_REMOVED lines=25> */
[C---:B------:R-:W-:Y:S03]  /*f1f0*/  HMMA.16816.F32 R52, R160.reuse, R132, R52 ;  /* 0x00000084a034723c */ /* 0x040fe60000001834 */
        /* <DEDUP_REMOVED lines=19> */
[----:B------:R-:W5:Y:S02]  /*f330*/  LDSM.16.MT88.4 R140, [R189+0x4000] ;  /* 0x00400000bd8c783b */ /* 0x000f640000004200 */
        /* <DEDUP_REMOVED lines=9> */
[--C-:B------:R-:W-:Y:S01]  /*f3d0*/  FFMA.FTZ R202, R249, UR4, -R184.reuse ;  /* 0x00000004f9ca7c23 */ /* 0x100fe200080108b8 */
[--C-:B------:R-:W-:Y:S01]  /*f3e0*/  FFMA.FTZ R248, R248, UR4, -R185.reuse ;  /* 0x00000004f8f87c23 */ /* 0x100fe200080108b9 */
[C---:B------:R-:W-:Y:S01]  /*f3f0*/  FMUL.FTZ R124, R2.reuse, R124 ;  /* 0x0000007c027c7220 */ /* 0x040fe20000410000 */
[C---:B------:R-:W-:Y:S01]  /*f400*/  HMMA.16816.F32 R72, R160.reuse, R138, R72 ;  /* 0x0000008aa048723c */ /* 0x040fe20000001848 */
[----:B------:R-:W2:Y:S01]  /*f410*/  LDSM.16.MT88.4 R136, [R220+0x4000] ;  /* 0x00400000dc88783b */ /* 0x000ea20000004200 */
[----:B------:R-:W4:Y:S01]  /*f420*/  MUFU.EX2 R209, R248 ;  /* 0x000000f800d17308 */ /* 0x000f220000000800 */
[----:B------:R-:W-:Y:S01]  /*f430*/  FMUL.FTZ R125, R2, R125 ;  /* 0x0000007d027d7220 */ /* 0x000fe20000410000 */
[C---:B------:R-:W-:Y:S01]  /*f440*/  FMUL.FTZ R126, R0.reuse, R126 ;  /* 0x0000007e007e7220 */ /* 0x040fe20000410000 */
[----:B------:R-:W-:Y:S01]  /*f450*/  FMUL.FTZ R127, R0, R127 ;  /* 0x0000007f007f7220 */ /* 0x000fe20000410000 */
[C---:B------:R-:W-:Y:S01]  /*f460*/  FMUL.FTZ R128, R2.reuse, R128 ;  /* 0x0000008002807220 */ /* 0x040fe20000410000 */
[----:B------:R-:W-:Y:S01]  /*f470*/  FMUL.FTZ R129, R2, R129 ;  /* 0x0000008102817220 */ /* 0x000fe20000410000 */
[C---:B---3--:R-:W-:Y:S04]  /*f480*/  HMMA.16816.F32 R76, R160.reuse, R132, R76 ;  /* 0x00000084a04c723c */ /* 0x048fe8000000184c */
[----:B------:R-:W3:Y:S01]  /*f490*/  MUFU.EX2 R202, R202 ;  /* 0x000000ca00ca7308 */ /* 0x000ee20000000800 */
[C---:B------:R-:W-:Y:S01]  /*f4a0*/  FMUL.FTZ R130, R0.reuse, R130 ;  /* 0x0000008200827220 */ /* 0x040fe20000410000 */
[----:B------:R-:W-:Y:S01]  /*f4b0*/  FMUL.FTZ R131, R0, R131 ;  /* 0x0000008300837220 */ /* 0x000fe20000410000 */
[--C-:B------:R-:W-:Y:S01]  /*f4c0*/  FFMA.FTZ R221, R212, UR4, -R185.reuse ;  /* 0x00000004d4dd7c23 */ /* 0x100fe200080108b9 */
[--C-:B------:R-:W-:Y:S01]  /*f4d0*/  FFMA.FTZ R212, R211, UR4, -R184.reuse ;  /* 0x00000004d3d47c23 */ /* 0x100fe200080108b8 */
[--C-:B------:R-:W-:Y:S01]  /*f4e0*/  FFMA.FTZ R211, R213, UR4, -R184.reuse ;  /* 0x00000004d5d37c23 */ /* 0x100fe200080108b8 */
[C---:B------:R-:W-:Y:S01]  /*f4f0*/  HMMA.16816.F32 R80, R160.reuse, R134, R80 ;  /* 0x00000086a050723c */ /* 0x040fe20000001850 */
[----:B------:R-:W1:Y:S02]  /*f500*/  LDSM.16.MT88.4 R132, [R218+0x16000] ;  /* 0x01600000da84783b */ /* 0x000e640000004200 */
[--C-:B------:R-:W-:Y:S01]  /*f510*/  FFMA.FTZ R210, R210, UR4, -R185.reuse ;  /* 0x00000004d2d27c23 */ /* 0x100fe200080108b9 */
[--C-:B------:R-:W-:Y:S01]  /*f520*/  FFMA.FTZ R213, R208, UR4, -R185.reuse ;  /* 0x00000004d0d57c23 */ /* 0x100fe200080108b9 */
[----:B------:R-:W-:Y:S01]  /*f530*/  MUFU.EX2 R221, R221 ;  /* 0x000000dd00dd7308 */ /* 0x000fe20000000800 */
[--C-:B------:R-:W-:Y:S01]  /*f540*/  FFMA.FTZ R204, R204, UR4, -R185.reuse ;  /* 0x00000004cccc7c23 */ /* 0x100fe200080108b9 */
[--C-:B------:R-:W-:Y:S01]  /*f550*/  FFMA.FTZ R207, R207, UR4, -R185.reuse ;  /* 0x00000004cfcf7c23 */ /* 0x100fe200080108b9 */
[C---:B-----5:R-:W-:Y:S07]  /*f560*/  HMMA.16816.F32 R84, R160.reuse, R140, R84 ;  /* 0x0000008ca054723c */ /* 0x060fee0000001854 */
[----:B------:R-:W5:Y:S01]  /*f570*/  MUFU.EX2 R210, R210 ;  /* 0x000000d200d27308 */ /* 0x000f620000000800 */
[--C-:B------:R-:W-:Y:S01]  /*f580*/  FFMA.FTZ R168, R168, UR4, -R184.reuse ;  /* 0x00000004a8a87c23 */ /* 0x100fe200080108b8 */
[----:B------:R-:W-:Y:S08]  /*f590*/  FFMA.FTZ R167, R167, UR4, -R184 ;  /* 0x00000004a7a77c23 */ /* 0x000ff000080108b8 */
[----:B------:R-:W-:Y:S01]  /*f5a0*/  MUFU.EX2 R212, R212 ;  /* 0x000000d400d47308 */ /* 0x000fe20000000800 */
[----:B------:R-:W-:Y:S01]  /*f5b0*/  FFMA.FTZ R205, R205, UR4, -R185 ;  /* 0x00000004cdcd7c23 */ /* 0x000fe200080108b9 */
[----:B------:R-:W-:Y:S01]  /*f5c0*/  FFMA.FTZ R197, R2, R243, R197 ;  /* 0x000000f302c57223 */ /* 0x000fe200000100c5 */
[C---:B------:R-:W-:Y:S01]  /*f5d0*/  HMMA.16816.F32 R88, R160.reuse, R142, R88 ;  /* 0x0000008ea058723c */ /* 0x040fe20000001858 */
[----:B------:R-:W4:Y:S06]  /*f5e0*/  LDSM.16.MT88.4 R140, [R170+0x16000] ;  /* 0x01600000aa8c783b */ /* 0x000f2c0000004200 */
[----:B------:R-:W5:Y:S01]  /*f5f0*/  MUFU.EX2 R211, R211 ;  /* 0x000000d300d37308 */ /* 0x000f620000000800 */
[----:B------:R-:W-:Y:S01]  /*f600*/  MOV R169, R164 ;  /* 0x000000a400a97202 */ /* 0x000fe20000000f00 */
[----:B------:R-:W-:Y:S01]  /*f610*/  FFMA.FTZ R195, R0, R241, R195 ;  /* 0x000000f100c37223 */ /* 0x000fe200000100c3 */
[----:B------:R-:W-:Y:S07]  /*f620*/  FADD.FTZ R194, R194, R197 ;  /* 0x000000c5c2c27221 */ /* 0x000fee0000010000 */
[----:B------:R-:W-:Y:S01]  /*f630*/  MUFU.EX2 R213, R213 ;  /* 0x000000d500d57308 */ /* 0x000fe20000000800 */
[----:B------:R-:W-:Y:S01]  /*f640*/  FADD.FTZ R190, R190, R195 ;  /* 0x000000c3bebe7221 */ /* 0x000fe20000010000 */
[C---:B--2---:R-:W-:Y:S08]  /*f650*/  HMMA.16816.F32 R92, R160.reuse, R136, R92 ;  /* 0x00000088a05c723c */ /* 0x044ff0000000185c */
[----:B------:R-:W-:Y:S01]  /*f660*/  MUFU.EX2 R204, R204 ;  /* 0x000000cc00cc7308 */ /* 0x000fe20000000800 */
[----:B------:R-:W-:Y:S01]  /*f670*/  FADD.FTZ R193, R193, R194 ;  /* 0x000000c2c1c17221 */ /* 0x000fe20000010000 */
[----:B------:R-:W-:Y:S08]  /*f680*/  FADD.FTZ R191, R191, R190 ;  /* 0x000000bebfbf7221 */ /* 0x000ff00000010000 */
[----:B------:R-:W-:Y:S01]  /*f690*/  MUFU.EX2 R207, R207 ;  /* 0x000000cf00cf7308 */ /* 0x000fe20000000800 */
[----:B------:R-:W-:Y:S01]  /*f6a0*/  FADD.FTZ R192, R192, R193 ;  /* 0x000000c1c0c07221 */ /* 0x000fe20000010000 */
[C---:B------:R-:W-:Y:S01]  /*f6b0*/  HMMA.16816.F32 R96, R160.reuse, R138, R96 ;  /* 0x0000008aa060723c */ /* 0x040fe20000001860 */
[----:B------:R-:W2:Y:S07]  /*f6c0*/  LDSM.16.MT88.4 R136, [R189+0x6000] ;  /* 0x00600000bd88783b */ /* 0x000eae0000004200 */
[----:B------:R-:W-:Y:S01]  /*f6d0*/  MUFU.EX2 R168, R168 ;  /* 0x000000a800a87308 */ /* 0x000fe20000000800 */
[----:B------:R-:W-:Y:S09]  /*f6e0*/  FADD.FTZ R188, R188, R191 ;  /* 0x000000bfbcbc7221 */ /* 0x000ff20000010000 */
[----:B------:R-:W-:Y:S01]  /*f6f0*/  MUFU.EX2 R167, R167 ;  /* 0x000000a700a77308 */ /* 0x000fe20000000800 */
[C---:B-1----:R-:W-:Y:S09]  /*f700*/  HMMA.16816.F32 R100, R160.reuse, R132, R100 ;  /* 0x00000084a064723c */ /* 0x042ff20000001864 */
[----:B------:R-:W-:Y:S01]  /*f710*/  MUFU.EX2 R205, R205 ;  /* 0x000000cd00cd7308 */ /* 0x000fe20000000800 */
[C---:B------:R-:W-:Y:S01]  /*f720*/  HMMA.16816.F32 R104, R160.reuse, R134, R104 ;  /* 0x00000086a068723c */ /* 0x040fe20000001868 */
[----:B------:R-:W1:Y:S07]  /*f730*/  LDSM.16.MT88.4 R132, [R220+0x6000] ;  /* 0x00600000dc84783b */ /* 0x000e6e0000004200 */
[C---:B----4-:R-:W-:Y:S08]  /*f740*/  HMMA.16816.F32 R108, R160.reuse, R140, R108 ;  /* 0x0000008ca06c723c */ /* 0x050ff0000000186c */
[C---:B------:R-:W-:Y:S01]  /*f750*/  HMMA.16816.F32 R112, R160.reuse, R142, R112 ;  /* 0x0000008ea070723c */ /* 0x040fe20000001870 */
[----:B------:R-:W-:Y:S07]  /*f760*/  LDSM.16.MT88.4 R140, [R170+0x10800] ;  /* 0x01080000aa8c783b */ /* 0x000fee0000004200 */
[C---:B--2---:R-:W-:Y:S08]  /*f770*/  HMMA.16816.F32 R116, R160.reuse, R136, R116 ;  /* 0x00000088a074723c */ /* 0x044ff00000001874 */
[C---:B------:R-:W-:Y:S01]  /*f780*/  HMMA.16816.F32 R120, R160.reuse, R138, R120 ;  /* 0x0000008aa078723c */ /* 0x040fe20000001878 */
[----:B------:R-:W2:Y:S07]  /*f790*/  LDSM.16.MT88.4 R136, [R218+0x10800] ;  /* 0x01080000da88783b */ /* 0x000eae0000004200 */
[C---:B-1----:R-:W-:Y:S03]  /*f7a0*/  HMMA.16816.F32 R124, R160.reuse, R132, R124 ;  /* 0x00000084a07c723c */ /* 0x042fe6000000187c */
[----:B------:R-:W-:Y:S02]  /*f7b0*/  F2FP.F16.F32.PACK_AB R132, R196, R199 ;  /* 0x000000c7c484723e */ /* 0x000fe400000000ff */
[C---:B------:R-:W-:Y:S01]  /*f7c0*/  F2FP.F16.F32.PACK_AB R133, R198.reuse, R203 ;  /* 0x000000cbc685723e */ /* 0x040fe200000000ff */
[----:B------:R-:W-:Y:S02]  /*f7d0*/  FADD.FTZ R203, R203, R188 ;  /* 0x000000bccbcb7221 */ /* 0x000fe40000010000 */
[----:B------:R-:W-:Y:S01]  /*f7e0*/  HMMA.16816.F32 R128, R160, R134, R128 ;  /* 0x00000086a080723c */ /* 0x000fe20000001880 */
[----:B------:R-:W-:Y:S02]  /*f7f0*/  LDSM.16.MT88.4 R160, [R170+0x14800] ;  /* 0x01480000aaa0783b */ /* 0x000fe40000004200 */
[----:B------:R-:W-:Y:S01]  /*f800*/  F2FP.F16.F32.PACK_AB R134, R209, R200 ;  /* 0x000000c8d186723e */ /* 0x000fe200000000ff */
[----:B------:R-:W-:Y:S01]  /*f810*/  FADD.FTZ R198, R198, R203 ;  /* 0x000000cbc6c67221 */ /* 0x000fe20000010000 */
[C---:B---3--:R-:W-:Y:S03]  /*f820*/  F2FP.F16.F32.PACK_AB R135, R202.reuse, R201 ;  /* 0x000000c9ca87723e */ /* 0x048fe600000000ff */
[----:B------:R-:W-:Y:S04]  /*f830*/  FADD.FTZ R201, R201, R198 ;  /* 0x000000c6c9c97221 */ /* 0x000fe80000010000 */
[----:B------:R-:W-:Y:S01]  /*f840*/  FADD.FTZ R201, R202, R201 ;  /* 0x000000c9cac97221 */ /* 0x000fe20000010000 */
[C---:B--2---:R-:W-:Y:S08]  /*f850*/  HMMA.16816.F32 R4, R132.reuse, R136, R4 ;  /* 0x000000888404723c */ /* 0x044ff00000001804 */
        /* <DEDUP_REMOVED lines=11> */
[C---:B-1----:R-:W-:Y:S08]  /*f910*/  HMMA.16816.F32 R36, R132.reuse, R136, R36 ;  /* 0x000000888424723c */ /* 0x042ff00000001824 */
[C---:B------:R-:W-:Y:S01]  /*f920*/  HMMA.16816.F32 R40, R132.reuse, R138, R40 ;  /* 0x0000008a8428723c */ /* 0x040fe20000001828 */
[----:B------:R-:W1:Y:S07]  /*f930*/  LDSM.16.MT88.4 R136, [R189+0x6800] ;  /* 0x00680000bd88783b */ /* 0x000e6e0000004200 */
[C---:B--2---:R-:W-:Y:S08]  /*f940*/  HMMA.16816.F32 R44, R132.reuse, R140, R44 ;  /* 0x0000008c842c723c */ /* 0x044ff0000000182c */
[C---:B------:R-:W-:Y:S01]  /*f950*/  HMMA.16816.F32 R48, R132.reuse, R142, R48 ;  /* 0x0000008e8430723c */ /* 0x040fe20000001830 */
[----:B------:R-:W2:Y:S07]  /*f960*/  LDSM.16.MT88.4 R140, [R220+0x6800] ;  /* 0x00680000dc8c783b */ /* 0x000eae0000004200 */
[C---:B------:R-:W-:Y:S08]  /*f970*/  HMMA.16816.F32 R52, R132.reuse, R152, R52 ;  /* 0x000000988434723c */ /* 0x040ff00000001834 */
[C---:B------:R-:W-:Y:S01]  /*f980*/  HMMA.16816.F32 R56, R132.reuse, R154, R56 ;  /* 0x0000009a8438723c */ /* 0x040fe20000001838 */
[----:B------:R-:W-:Y:S07]  /*f990*/  LDSM.16.MT88.4 R152, [R189+0x1000] ;  /* 0x00100000bd98783b */ /* 0x000fee0000004200 */
[C---:B------:R-:W-:Y:S03]  /*f9a0*/  HMMA.16816.F32 R60, R132.reuse, R156, R60 ;  /* 0x0000009c843c723c */ /* 0x040fe6000000183c */
[--C-:B------:R-:W-:Y:S01]  /*f9b0*/  FFMA.FTZ R156, R214, UR4, -R185.reuse ;  /* 0x00000004d69c7c23 */ /* 0x100fe200080108b9 */
[----:B------:R-:W-:Y:S01]  /*f9c0*/  FFMA.FTZ R185, R206, UR4, -R185 ;  /* 0x00000004ceb97c23 */ /* 0x000fe200080108b9 */
[--C-:B------:R-:W-:Y:S01]  /*f9d0*/  FFMA.FTZ R214, R215, UR4, -R184.reuse ;  /* 0x00000004d7d67c23 */ /* 0x100fe200080108b8 */
[----:B------:R-:W-:Y:S01]  /*f9e0*/  FFMA.FTZ R215, R247, UR4, -R184 ;  /* 0x00000004f7d77c23 */ /* 0x000fe200080108b8 */
[----:B------:R5:W2:Y:S01]  /*f9f0*/  MUFU.EX2 R208, R156 ;  /* 0x0000009c00d07308 */ /* 0x000aa20000000800 */
[C---:B------:R-:W-:Y:S09]  /*fa00*/  HMMA.16816.F32 R64, R132.reuse, R158, R64 ;  /* 0x0000009e8440723c */ /* 0x040ff20000001840 */
[----:B------:R-:W-:Y:S10]  /*fa10*/  MUFU.EX2 R214, R214 ;  /* 0x000000d600d67308 */ /* 0x000ff40000000800 */
[----:B------:R-:W2:Y:S01]  /*fa20*/  MUFU.EX2 R215, R215 ;  /* 0x000000d700d77308 */ /* 0x000ea20000000800 */
[C---:B---3--:R-:W-:Y:S01]  /*fa30*/  HMMA.16816.F32 R68, R132.reuse, R144, R68 ;  /* 0x000000908444723c */ /* 0x048fe20000001844 */
[----:B-----5:R-:W-:Y:S07]  /*fa40*/  LDSM.16.MT88.4 R156, [R220+0x3000] ;  /* 0x00300000dc9c783b */ /* 0x020fee0000004200 */
        /* <DEDUP_REMOVED lines=13> */
[----:B------:R-:W4:Y:S07]  /*fb20*/  LDSM.16.MT88.4 R148, [R170+0x11000] ;  /* 0x01100000aa94783b */ /* 0x000f2e0000004200 */
[C---:B------:R-:W-:Y:S08]  /*fb30*/  HMMA.16816.F32 R108, R132.reuse, R180, R108 ;  /* 0x000000b4846c723c */ /* 0x040ff0000000186c */
[C---:B------:R-:W-:Y:S01]  /*fb40*/  HMMA.16816.F32 R112, R132.reuse, R182, R112 ;  /* 0x000000b68470723c */ /* 0x040fe20000001870 */
[----:B------:R-:W-:Y:S07]  /*fb50*/  LDSM.16.MT88.4 R180, [R170+0x17000] ;  /* 0x01700000aab4783b */ /* 0x000fee0000004200 */
[C---:B-1----:R-:W-:Y:S08]  /*fb60*/  HMMA.16816.F32 R116, R132.reuse, R136, R116 ;  /* 0x000000888474723c */ /* 0x042ff00000001874 */
[C---:B------:R-:W-:Y:S01]  /*fb70*/  HMMA.16816.F32 R120, R132.reuse, R138, R120 ;  /* 0x0000008a8478723c */ /* 0x040fe20000001878 */
[----:B------:R-:W1:Y:S07]  /*fb80*/  LDSM.16.MT88.4 R136, [R220+0x1000] ;  /* 0x00100000dc88783b */ /* 0x000e6e0000004200 */
[C---:B--2---:R-:W-:Y:S08]  /*fb90*/  HMMA.16816.F32 R124, R132.reuse, R140, R124 ;  /* 0x0000008c847c723c */ /* 0x044ff0000000187c */
[----:B------:R-:W-:Y:S01]  /*fba0*/  HMMA.16816.F32 R128, R132, R142, R128 ;  /* 0x0000008e8480723c */ /* 0x000fe20000001880 */
[----:B------:R-:W2:Y:S02]  /*fbb0*/  LDSM.16.MT88.4 R140, [R218+0x13000] ;  /* 0x01300000da8c783b */ /* 0x000ea40000004200 */
[----:B------:R-:W-:Y:S02]  /*fbc0*/  F2FP.F16.F32.PACK_AB R132, R221, R210 ;  /* 0x000000d2dd84723e */ /* 0x000fe400000000ff */
[----:B------:R-:W-:Y:S01]  /*fbd0*/  F2FP.F16.F32.PACK_AB R133, R211, R212 ;  /* 0x000000d4d385723e */ /* 0x000fe200000000ff */
[----:B------:R-:W-:Y:S01]  /*fbe0*/  FADD.FTZ R212, R212, R201 ;  /* 0x000000c9d4d47221 */ /* 0x000fe20000010000 */
[----:B------:R-:W-:Y:S02]  /*fbf0*/  F2FP.F16.F32.PACK_AB R134, R213, R208 ;  /* 0x000000d0d586723e */ /* 0x000fe400000000ff */
[----:B------:R-:W-:Y:S01]  /*fc00*/  F2FP.F16.F32.PACK_AB R135, R215, R214 ;  /* 0x000000d6d787723e */ /* 0x000fe200000000ff */
[----:B------:R-:W-:Y:S04]  /*fc10*/  FADD.FTZ R211, R211, R212 ;  /* 0x000000d4d3d37221 */ /* 0x000fe80000010000 */
[----:B------:R-:W-:Y:S02]  /*fc20*/  FADD.FTZ R214, R214, R211 ;  /* 0x000000d3d6d67221 */ /* 0x000fe40000010000 */
[C---:B---3--:R-:W-:Y:S03]  /*fc30*/  HMMA.16816.F32 R4, R132.reuse, R144, R4 ;  /* 0x000000908404723c */ /* 0x048fe60000001804 */
[----:B------:R-:W-:Y:S05]  /*fc40*/  FADD.FTZ R215, R215, R214 ;  /* 0x000000d6d7d77221 */ /* 0x000fea0000010000 */
[C---:B------:R-:W-:Y:S01]  /*fc50*/  HMMA.16816.F32 R8, R132.reuse, R146, R8 ;  /* 0x000000928408723c */ /* 0x040fe20000001808 */
[----:B------:R-:W3:Y:S07]  /*fc60*/  LDSM.16.MT88.4 R144, [R170+0x13000] ;  /* 0x01300000aa90783b */ /* 0x000eee0000004200 */
[C---:B----4-:R-:W-:Y:S08]  /*fc70*/  HMMA.16816.F32 R12, R132.reuse, R148, R12 ;  /* 0x00000094840c723c */ /* 0x050ff0000000180c */
[C---:B------:R-:W-:Y:S01]  /*fc80*/  HMMA.16816.F32 R16, R132.reuse, R150, R16 ;  /* 0x000000968410723c */ /* 0x040fe20000001810 */
[----:B------:R-:W4:Y:S07]  /*fc90*/  LDSM.16.MT88.4 R148, [R189+0x3000] ;  /* 0x00300000bd94783b */ /* 0x000f2e0000004200 */
        /* <DEDUP_REMOVED lines=10> */
[C---:B------:R-:W-:Y:S08]  /*fd40*/  HMMA.16816.F32 R48, R132.reuse, R146, R48 ;  /* 0x000000928430723c */ /* 0x040ff00000001830 */
[C---:B----4-:R-:W-:Y:S08]  /*fd50*/  HMMA.16816.F32 R52, R132.reuse, R148, R52 ;  /* 0x000000948434723c */ /* 0x050ff00000001834 */
[C---:B------:R-:W-:Y:S01]  /*fd60*/  HMMA.16816.F32 R56, R132.reuse, R150, R56 ;  /* 0x000000968438723c */ /* 0x040fe20000001838 */
[----:B------:R-:W-:Y:S07]  /*fd70*/  LDSM.16.MT88.4 R148, [R170+0x11800] ;  /* 0x01180000aa94783b */ /* 0x000fee0000004200 */
[C---:B------:R-:W-:Y:S08]  /*fd80*/  HMMA.16816.F32 R60, R132.reuse, R156, R60 ;  /* 0x0000009c843c723c */ /* 0x040ff0000000183c */
[C---:B------:R-:W-:Y:S01]  /*fd90*/  HMMA.16816.F32 R64, R132.reuse, R158, R64 ;  /* 0x0000009e8440723c */ /* 0x040fe20000001840 */
[----:B------:R-:W-:Y:S07]  /*fda0*/  LDSM.16.MT88.4 R156, [R218+0x11800] ;  /* 0x01180000da9c783b */ /* 0x000fee0000004200 */
[C---:B------:R-:W-:Y:S08]  /*fdb0*/  HMMA.16816.F32 R68, R132.reuse, R160, R68 ;  /* 0x000000a08444723c */ /* 0x040ff00000001844 */
[C---:B------:R-:W-:Y:S08]  /*fdc0*/  HMMA.16816.F32 R72, R132.reuse, R162, R72 ;  /* 0x000000a28448723c */ /* 0x040ff00000001848 */
[C---:B-----5:R-:W-:Y:S08]  /*fdd0*/  HMMA.16816.F32 R76, R132.reuse, R152, R76 ;  /* 0x00000098844c723c */ /* 0x060ff0000000184c */
[C---:B------:R-:W-:Y:S08]  /*fde0*/  HMMA.16816.F32 R80, R132.reuse, R154, R80 ;  /* 0x0000009a8450723c */ /* 0x040ff00000001850 */
[C---:B------:R-:W-:Y:S03]  /*fdf0*/  HMMA.16816.F32 R84, R132.reuse, R172, R84 ;  /* 0x000000ac8454723c */ /* 0x040fe60000001854 */
[----:B------:R-:W-:Y:S02]  /*fe00*/  F2FP.F16.F32.PACK_AB R172, R207, R204 ;  /* 0x000000cccfac723e */ /* 0x000fe400000000ff */
[C---:B------:R-:W-:Y:S01]  /*fe10*/  F2FP.F16.F32.PACK_AB R173, R167.reuse, R168 ;  /* 0x000000a8a7ad723e */ /* 0x040fe200000000ff */
[----:B------:R-:W-:Y:S02]  /*fe20*/  FADD.FTZ R168, R168, R215 ;  /* 0x000000d7a8a87221 */ /* 0x000fe40000010000 */
[C---:B------:R-:W-:Y:S03]  /*fe30*/  HMMA.16816.F32 R88, R132.reuse, R174, R88 ;  /* 0x000000ae8458723c */ /* 0x040fe60000001858 */
[----:B------:R-:W-:Y:S05]  /*fe40*/  FADD.FTZ R168, R167, R168 ;  /* 0x000000a8a7a87221 */ /* 0x000fea0000010000 */
[C---:B------:R-:W-:Y:S08]  /*fe50*/  HMMA.16816.F32 R92, R132.reuse, R176, R92 ;  /* 0x000000b0845c723c */ /* 0x040ff0000000185c */
[C---:B------:R-:W-:Y:S01]  /*fe60*/  HMMA.16816.F32 R96, R132.reuse, R178, R96 ;  /* 0x000000b28460723c */ /* 0x040fe20000001860 */
[----:B------:R-:W-:Y:S07]  /*fe70*/  LDSM.16.MT88.4 R176, [R189+0x1800] ;  /* 0x00180000bdb0783b */ /* 0x000fee0000004200 */
[C---:B-1----:R-:W-:Y:S08]  /*fe80*/  HMMA.16816.F32 R100, R132.reuse, R136, R100 ;  /* 0x000000888464723c */ /* 0x042ff00000001864 */
[C---:B------:R-:W-:Y:S01]  /*fe90*/  HMMA.16816.F32 R104, R132.reuse, R138, R104 ;  /* 0x0000008a8468723c */ /* 0x040fe20000001868 */
[----:B------:R-:W1:Y:S07]  /*fea0*/  LDSM.16.MT88.4 R136, [R220+0x7000] ;  /* 0x00700000dc88783b */ /* 0x000e6e0000004200 */
[C---:B------:R-:W-:Y:S08]  /*feb0*/  HMMA.16816.F32 R108, R132.reuse, R180, R108 ;  /* 0x000000b4846c723c */ /* 0x040ff0000000186c */
[C---:B------:R-:W-:Y:S01]  /*fec0*/  HMMA.16816.F32 R112, R132.reuse, R182, R112 ;  /* 0x000000b68470723c */ /* 0x040fe20000001870 */
[----:B------:R-:W-:Y:S07]  /*fed0*/  LDSM.16.MT88.4 R180, [R189+0x3800] ;  /* 0x00380000bdb4783b */ /* 0x000fee0000004200 */
[C---:B--2---:R-:W-:Y:S03]  /*fee0*/  HMMA.16816.F32 R116, R132.reuse, R140, R116 ;  /* 0x0000008c8474723c */ /* 0x044fe60000001874 */
[--C-:B------:R-:W-:Y:S01]  /*fef0*/  FFMA.FTZ R140, R166, UR4, -R184.reuse ;  /* 0x00000004a68c7c23 */ /* 0x100fe200080108b8 */
[----:B------:R-:W-:Y:S01]  /*ff00*/  FFMA.FTZ R184, R165, UR4, -R184 ;  /* 0x00000004a5b87c23 */ /* 0x000fe200080108b8 */
[----:B------:R-:W2:Y:S03]  /*ff10*/  MUFU.EX2 R166, R185 ;  /* 0x000000b900a67308 */ /* 0x000ea60000000800 */
[C---:B------:R-:W-:Y:S07]  /*ff20*/  HMMA.16816.F32 R120, R132.reuse, R142, R120 ;  /* 0x0000008e8478723c */ /* 0x040fee0000001878 */
[----:B------:R3:W-:Y:S10]  /*ff30*/  MUFU.EX2 R206, R184 ;  /* 0x000000b800ce7308 */ /* 0x0007f40000000800 */
[----:B------:R-:W4:Y:S01]  /*ff40*/  MUFU.EX2 R165, R140 ;  /* 0x0000008c00a57308 */ /* 0x000f220000000800 */
[C---:B-1----:R-:W-:Y:S03]  /*ff50*/  HMMA.16816.F32 R124, R132.reuse, R136, R124 ;  /* 0x00000088847c723c */ /* 0x042fe6000000187c */
[----:B--2---:R-:W-:Y:S01]  /*ff60*/  F2FP.F16.F32.PACK_AB R174, R166, R205 ;  /* 0x000000cda6ae723e */ /* 0x004fe200000000ff */
[----:B---3--:R-:W-:Y:S04]  /*ff70*/  LDSM.16.MT88.4 R184, [R189+0x5800] ;  /* 0x00580000bdb8783b */ /* 0x008fe80000004200 */
[----:B------:R-:W-:Y:S03]  /*ff80*/  HMMA.16816.F32 R128, R132, R138, R128 ;  /* 0x0000008a8480723c */ /* 0x000fe60000001880 */
[C---:B----4-:R-:W-:Y:S01]  /*ff90*/  F2FP.F16.F32.PACK_AB R175, R206.reuse, R165 ;  /* 0x000000a5ceaf723e */ /* 0x050fe200000000ff */
[----:B------:R-:W-:Y:S01]  /*ffa0*/  FADD.FTZ R165, R165, R168 ;  /* 0x000000a8a5a57221 */ /* 0x000fe20000010000 */
[----:B------:R-:W1:Y:S03]  /*ffb0*/  LDSM.16.MT88.4 R132, [R220+0x1800] ;  /* 0x00180000dc84783b */ /* 0x000e660000004200 */
[----:B------:R-:W-:Y:S02]  /*ffc0*/  FADD.FTZ R241, R206, R165 ;  /* 0x000000a5cef17221 */ /* 0x000fe40000010000 */
[C---:B------:R-:W-:Y:S03]  /*ffd0*/  HMMA.16816.F32 R160, R172.reuse, R156, R4 ;  /* 0x0000009caca0723c */ /* 0x040fe60000001804 */
[----:B------:R-:W2:Y:S05]  /*ffe0*/  LDSM.16.MT88.4 R4, [R218+0x13800] ;  /* 0x01380000da04783b */ /* 0x000eaa0000004200 */
[C---:B------:R-:W-:Y:S03]  /*fff0*/  HMMA.16816.F32 R156, R172.reuse, R158, R8 ;  /* 0x0000009eac9c723c */ /* 0x040fe60000001808 */
[----:B------:R-:W3:Y:S05]  /*10000*/  LDSM.16.MT88.4 R8, [R170+0x13800] ;  /* 0x01380000aa08783b */ /* 0x000eea0000004200 */
[C---:B------:R-:W-:Y:S03]  /*10010*/  HMMA.16816.F32 R152, R172.reuse, R148, R12 ;  /* 0x00000094ac98723c */ /* 0x040fe6000000180c */
[----:B------:R-:W4:Y:S05]  /*10020*/  LDSM.16.MT88.4 R12, [R220+0x3800] ;  /* 0x00380000dc0c783b */ /* 0x000f2a0000004200 */
[C---:B------:R-:W-:Y:S03]  /*10030*/  HMMA.16816.F32 R148, R172.reuse, R150, R16 ;  /* 0x00000096ac94723c */ /* 0x040fe60000001810 */
[----:B------:R-:W5:Y:S05]  /*10040*/  LDSM.16.MT88.4 R16, [R218+0x15800] ;  /* 0x01580000da10783b */ /* 0x000f6a0000004200 */
[C---:B------:R-:W-:Y:S03]  /*10050*/  HMMA.16816.F32 R144, R172.reuse, R176, R20 ;  /* 0x000000b0ac90723c */ /* 0x040fe60000001814 */
[----:B------:R-:W5:Y:S05]  /*10060*/  LDSM.16.MT88.4 R20, [R170+0x15800] ;  /* 0x01580000aa14783b */ /* 0x000f6a0000004200 */
[C---:B------:R-:W-:Y:S03]  /*10070*/  HMMA.16816.F32 R140, R172.reuse, R178, R24 ;  /* 0x000000b2ac8c723c */ /* 0x040fe60000001818 */
[----:B------:R-:W5:Y:S05]  /*10080*/  LDSM.16.MT88.4 R24, [R220+0x5800] ;  /* 0x00580000dc18783b */ /* 0x000f6a0000004200 */
[C---:B-1----:R-:W-:Y:S03]  /*10090*/  HMMA.16816.F32 R136, R172.reuse, R132, R28 ;  /* 0x00000084ac88723c */ /* 0x042fe6000000181c */
[----:B------:R-:W1:Y:S05]  /*100a0*/  LDSM.16.MT88.4 R28, [R218+0x17800] ;  /* 0x01780000da1c783b */ /* 0x000e6a0000004200 */
[C---:B------:R-:W-:Y:S08]  /*100b0*/  HMMA.16816.F32 R132, R172.reuse, R134, R32 ;  /* 0x00000086ac84723c */ /* 0x040ff00000001820 */
[C---:B--2---:R-:W-:Y:S08]  /*100c0*/  HMMA.16816.F32 R36, R172.reuse, R4, R36 ;  /* 0x00000004ac24723c */ /* 0x044ff00000001824 */
[C---:B------:R-:W-:Y:S01]  /*100d0*/  HMMA.16816.F32 R40, R172.reuse, R6, R40 ;  /* 0x00000006ac28723c */ /* 0x040fe20000001828 */
[----:B------:R-:W2:Y:S07]  /*100e0*/  LDSM.16.MT88.4 R4, [R170+0x17800] ;  /* 0x01780000aa04783b */ /* 0x000eae0000004200 */
[C---:B---3--:R-:W-:Y:S08]  /*100f0*/  HMMA.16816.F32 R44, R172.reuse, R8, R44 ;  /* 0x00000008ac2c723c */ /* 0x048ff0000000182c */
[C---:B------:R-:W-:Y:S01]  /*10100*/  HMMA.16816.F32 R48, R172.reuse, R10, R48 ;  /* 0x0000000aac30723c */ /* 0x040fe20000001830 */
[----:B------:R-:W3:Y:S07]  /*10110*/  LDSM.16.MT88.4 R8, [R189+0x7800] ;  /* 0x00780000bd08783b */ /* 0x000eee0000004200 */
[C---:B------:R-:W-:Y:S08]  /*10120*/  HMMA.16816.F32 R52, R172.reuse, R180, R52 ;  /* 0x000000b4ac34723c */ /* 0x040ff00000001834 */
[C---:B------:R-:W-:Y:S08]  /*10130*/  HMMA.16816.F32 R56, R172.reuse, R182, R56 ;  /* 0x000000b6ac38723c */ /* 0x040ff00000001838 */
[C---:B----4-:R-:W-:Y:S08]  /*10140*/  HMMA.16816.F32 R60, R172.reuse, R12, R60 ;  /* 0x0000000cac3c723c */ /* 0x050ff0000000183c */
[C---:B------:R-:W-:Y:S01]  /*10150*/  HMMA.16816.F32 R64, R172.reuse, R14, R64 ;  /* 0x0000000eac40723c */ /* 0x040fe20000001840 */
[----:B------:R-:W4:Y:S07]  /*10160*/  LDSM.16.MT88.4 R12, [R220+0x7800] ;  /* 0x00780000dc0c783b */ /* 0x000f2e0000004200 */
[C---:B-----5:R-:W-:Y:S08]  /*10170*/  HMMA.16816.F32 R68, R172.reuse, R16, R68 ;  /* 0x00000010ac44723c */ /* 0x060ff00000001844 */
        /* <DEDUP_REMOVED lines=9> */
[C---:B--2---:R-:W-:Y:S03]  /*10210*/  HMMA.16816.F32 R108, R172.reuse, R4, R108 ;  /* 0x00000004ac6c723c */ /* 0x044fe6000000186c */
[----:B------:R-:W-:Y:S04]  /*10220*/  FADD.FTZ R5, R199, R192 ;  /* 0x000000c0c7057221 */ /* 0x000fe80000010000 */
[----:B------:R-:W-:Y:S01]  /*10230*/  FADD.FTZ R5, R196, R5 ;  /* 0x00000005c4057221 */ /* 0x000fe20000010000 */
[C---:B------:R-:W-:Y:S03]  /*10240*/  HMMA.16816.F32 R112, R172.reuse, R6, R112 ;  /* 0x00000006ac70723c */ /* 0x040fe60000001870 */
[----:B------:R-:W-:Y:S04]  /*10250*/  FADD.FTZ R200, R200, R5 ;  /* 0x00000005c8c87221 */ /* 0x000fe80000010000 */
[----:B------:R-:W-:Y:S01]  /*10260*/  FADD.FTZ R209, R209, R200 ;  /* 0x000000c8d1d17221 */ /* 0x000fe20000010000 */
[C---:B---3--:R-:W-:Y:S03]  /*10270*/  HMMA.16816.F32 R116, R172.reuse, R8, R116 ;  /* 0x00000008ac74723c */ /* 0x048fe60000001874 */
[----:B------:R-:W-:Y:S04]  /*10280*/  FADD.FTZ R210, R210, R209 ;  /* 0x000000d1d2d27221 */ /* 0x000fe80000010000 */
[----:B------:R-:W-:Y:S01]  /*10290*/  FADD.FTZ R221, R221, R210 ;  /* 0x000000d2dddd7221 */ /* 0x000fe20000010000 */
[C---:B------:R-:W-:Y:S03]  /*102a0*/  HMMA.16816.F32 R120, R172.reuse, R10, R120 ;  /* 0x0000000aac78723c */ /* 0x040fe60000001878 */
[----:B------:R-:W-:Y:S04]  /*102b0*/  FADD.FTZ R208, R208, R221 ;  /* 0x000000ddd0d07221 */ /* 0x000fe80000010000 */
[----:B------:R-:W-:Y:S01]  /*102c0*/  FADD.FTZ R213, R213, R208 ;  /* 0x000000d0d5d57221 */ /* 0x000fe20000010000 */
[C---:B----4-:R-:W-:Y:S03]  /*102d0*/  HMMA.16816.F32 R124, R172.reuse, R12, R124 ;  /* 0x0000000cac7c723c */ /* 0x050fe6000000187c */
[----:B------:R-:W-:Y:S04]  /*102e0*/  FADD.FTZ R0, R204, R213 ;  /* 0x000000d5cc007221 */ /* 0x000fe80000010000 */
[----:B------:R-:W-:Y:S01]  /*102f0*/  FADD.FTZ R0, R207, R0 ;  /* 0x00000000cf007221 */ /* 0x000fe20000010000 */
[----:B------:R-:W-:Y:S03]  /*10300*/  HMMA.16816.F32 R128, R172, R14, R128 ;  /* 0x0000000eac80723c */ /* 0x000fe60000001880 */
[----:B------:R-:W-:Y:S01]  /*10310*/  FADD.FTZ R205, R205, R0 ;  /* 0x00000000cdcd7221 */ /* 0x000fe20000010000 */
[----:B------:R-:W-:Y:S03]  /*10320*/  MOV R0, R3 ;  /* 0x0000000300007202 */ /* 0x000fe60000000f00 */
[----:B------:R-:W-:Y:S01]  /*10330*/  FADD.FTZ R243, R166, R205 ;  /* 0x000000cda6f37221 */ /* 0x000fe20000010000 */
[----:B------:R-:W-:Y:S01]  /*10340*/  @!UPT UIADD3 URZ, UPT, UPT, URZ, URZ, URZ ;  /* 0x000000fffffff290 */ /* 0x000fe2000fffe0ff */
[----:B------:R-:W-:Y:S11]  /*10350*/  @P1 BRA `(.L_x_608) ;  /* 0xffffffb8005c1947 */ /* 0x000ff6000383ffff */
.L_x_604:
        /* <DEDUP_REMOVED lines=342> */
.L_x_610:
[----:B------:R-:W-:Y:S05]  /*118c0*/  BSYNC.RECONVERGENT B0 ;  /* 0x0000000000007941 */ /* 0x000fea0003800200 */
.L_x_609:
        /* <DEDUP_REMOVED lines=39> */
.L_x_612:
[----:B------:R-:W-:Y:S05]  /*11b40*/  BSYNC.RECONVERGENT B0 ;  /* 0x0000000000007941 */ /* 0x000fea0003800200 */
.L_x_611:
        /* <DEDUP_REMOVED lines=26> */
.L_x_614:
[----:B------:R-:W-:Y:S05]  /*11cf0*/  BSYNC.RECONVERGENT B0 ;  /* 0x0000000000007941 */ /* 0x000fea0003800200 */
.L_x_613:
        /* <DEDUP_REMOVED lines=26> */
.L_x_616:
[----:B------:R-:W-:Y:S05]  /*11ea0*/  BSYNC.RECONVERGENT B0 ;  /* 0x0000000000007941 */ /* 0x000fea0003800200 */
.L_x_615:
        /* <DEDUP_REMOVED lines=25> */
.L_x_617:
        /* <DEDUP_REMOVED lines=12> */
.L_x_4069:


//--------------------- .text._ZN5flash24flash_fwd_splitkv_kernelI23Flash_fwd_kernel_traitsILi256ELi64ELi64ELi4ELb0ELb0EN7cutlass6half_tE19Flash_kernel_traitsILi256ELi64ELi64ELi4ES3_EELb1ELb0ELb0ELb0ELb0ELb0ELb0ELb1EEEvNS_16Flash_fwd_paramsE --------------------------
	.section	.text._ZN5flash24flash_fwd_splitkv_kernelI23Flash_fwd_kernel_traitsILi256ELi64ELi64ELi4ELb0ELb0EN7cutlass6half_tE19Flash_kernel_traitsILi256ELi64ELi64ELi4ES3_EELb1ELb0ELb0ELb0ELb0ELb0ELb0ELb1EEEvNS_16Flash_fwd_paramsE,"ax",@progbits
	.align	128
        .global         _ZN5flash24flash_fwd_splitkv_kernelI23Flash_fwd_kernel_traitsILi256ELi64ELi64ELi4ELb0ELb0EN7cutlass6half_tE19Flash_kernel_traitsILi256ELi64ELi64ELi4ES3_EELb1ELb0ELb0ELb0ELb0ELb0ELb0ELb1EEEvNS_16Flash_fwd_paramsE
        .type           _ZN5flash24flash_fwd_splitkv_kernelI23Flash_fwd_kernel_traitsILi256ELi64ELi64ELi4ELb0ELb0EN7cutlass6half_tE19Flash_kernel_traitsILi256ELi64ELi64ELi4ES3_EELb1ELb0ELb0ELb0ELb0ELb0ELb0ELb1EEEvNS_16Flash_fwd_paramsE,@function
        .size           _ZN5flash24flash_fwd_splitkv_kernelI23Flash_fwd_kernel_traitsILi256ELi64ELi64ELi4ELb0ELb0EN7cutlass6half_tE19Flash_kernel_traitsILi256ELi64ELi64ELi4ES3_EELb1ELb0ELb0ELb0ELb0ELb0ELb0ELb1EEEvNS_16Flash_fwd_paramsE,(.L_x_4070 - _ZN5flash24flash_fwd_splitkv_kernelI23Flash_fwd_kernel_traitsILi256ELi64ELi64ELi4ELb0ELb0EN7cutlass6half_tE19Flash_kernel_traitsILi256ELi64ELi64ELi4ES3_EELb1ELb0ELb0ELb0ELb0ELb0ELb0ELb1EEEvNS_16Flash_fwd_paramsE)
        .other          _ZN5flash24flash_fwd_splitkv_kernelI23Flash_fwd_kernel_traitsILi256ELi64ELi64ELi4ELb0ELb0EN7cutlass6half_tE19Flash_kernel_traitsILi256ELi64ELi64ELi4ES3_EELb1ELb0ELb0ELb0ELb0ELb0ELb0ELb1EEEvNS_16Flash_fwd_paramsE,@"STO_CUDA_ENTRY STV_DEFAULT"
_ZN5flash24flash_fwd_splitkv_kernelI23Flash_fwd_kernel_traitsILi256ELi64ELi64ELi4ELb0ELb0EN7cutlass6half_tE19Flash_kernel_traitsILi256ELi64ELi64ELi4ES3_EELb1ELb0ELb0ELb0ELb0ELb0ELb0ELb1EEEvNS_16Flash_fwd_paramsE:
.text._ZN5flash24flash_fwd_splitkv_kernelI23Flash_fwd_kernel_traitsILi256ELi64ELi64ELi4ELb0ELb0EN7cutlass6half_tE19Flash_kernel_traitsILi256ELi64ELi64ELi4ES3_EELb1ELb0ELb0ELb0ELb0ELb0ELb0ELb1EEEvNS_16Flash_fwd_paramsE:
[----:B------:R-:W-:Y:S08]  /*0000*/  LDC R1, c[0x0][0x37c] ;  /* 0x0000df00ff017b82 */ /* 0x000ff00000000800 */
[----:B------:R-:W1:Y:S01]  /*0010*/  LDC.64 R6, c[0x0][0x460] ;  /* 0x00011800ff067b82 */ /* 0x000e620000000a00 */
[----:B------:R-:W2:Y:S01]  /*0020*/  S2R R5, SR_CTAID.Y ;  /* 0x0000000000057919 */ /* 0x000ea20000002600 */
[----:B------:R-:W3:Y:S01]  /*0030*/  LDCU.64 UR4, c[0x0][0x358] ;  /* 0x00006b00ff0477ac */ /* 0x000ee20008000a00 */
[----:B------:R-:W-:Y:S01]  /*0040*/  IMAD.MOV.U32 R232, RZ, RZ, -0x1 ;  /* 0xffffffffffe87424 */ /* 0x000fe200078e00ff */
[----:B------:R-:W4:Y:S04]  /*0050*/  LDCU.64 UR6, c[0x0][0x470] ;  /* 0x00008e00ff0677ac */ /* 0x000f280008000a00 */
[----:B------:R-:W2:Y:S08]  /*0060*/  LDC.64 R8, c[0x0][0x460] ;  /* 0x00011800ff087b82 */ /* 0x000eb00000000a00 */
[----:B------:R-:W3:Y:S01]  /*0070*/  LDC.64 R2, c[0x0][0x478] ;  /* 0x00011e00ff027b82 */ /* 0x000ee20000000a00 */
[----:B-1----:R-:W-:-:S02]  /*0080*/  ISETP.NE.U32.AND P0, PT, R6, RZ, PT ;  /* 0x000000ff0600720c */ /* 0x002fc40003f05070 */
[----:B------:R-:W-:Y:S02]  /*0090*/  ISETP.NE.U32.AND P3, PT, R6, RZ, PT ;  /* 0x000000ff0600720c */ /* 0x000fe40003f65070 */
[C---:B------:R-:W-:Y:S02]  /*00a0*/  ISETP.NE.AND.EX P0, PT, R7.reuse, RZ, PT, P0 ;  /* 0x000000ff0700720c */ /* 0x040fe40003f05300 */
[----:B------:R-:W-:Y:S01]  /*00b0*/  ISETP.NE.AND.EX P3, PT, R7, RZ, PT, P3 ;  /* 0x000000ff0700720c */ /* 0x000fe20003f65330 */
[----:B--2---:R-:W-:-:S04]  /*00c0*/  IMAD.WIDE.U32 R6, R5, 0x4, R8 ;  /* 0x0000000405067825 */ /* 0x004fc800078e0008 */
[----:B------:R-:W-:Y:S01]  /*00d0*/  IMAD.SHL.U32 R11, R5, 0x4, RZ ;  /* 0x00000004050b7824 */ /* 0x000fe200078e00ff */
[----:B----4-:R-:W-:Y:S02]  /*00e0*/  ISETP.NE.U32.AND P2, PT, RZ, UR6, PT ;  /* 0x00000006ff007c0c */ /* 0x010fe4000bf45070 */
[----:B---3--:R-:W-:-:S03]  /*00f0*/  ISETP.NE.U32.AND P1, PT, R2, RZ, PT ;  /* 0x000000ff0200720c */ /* 0x008fc60003f25070 */
[----:B------:R-:W2:Y:S04]  /*0100*/  @P0 LDG.E R232, desc[UR4][R6.64] ;  /* 0x0000000406e80981 */ /* 0x000ea8000c1e1900 */
[----:B------:R1:W2:Y:S01]  /*0110*/  @P3 LDG.E R17, desc[UR4][R6.64+0x4] ;  /* 0x0000040406113981 */ /* 0x0002a2000c1e1900 */
[----:B------:R-:W-:Y:S01]  /*0120*/  IADD3 R116, P4, PT, R11, UR6, RZ ;  /* 0x000000060b747c10 */ /* 0x000fe2000ff9e0ff */
[----:B------:R-:W3:Y:S01]  /*0130*/  LDCU.U8 UR6, c[0x0][0x532] ;  /* 0x0000a640ff0677ac */ /* 0x000ee20008000000 */
[----:B------:R-:W-:Y:S02]  /*0140*/  ISETP.NE.AND.EX P1, PT, R3, RZ, PT, P1 ;  /* 0x000000ff0300720c */ /* 0x000fe40003f25310 */
[----:B------:R-:W-:Y:S01]  /*0150*/  SHF.R.U32.HI R8, RZ, 0x1e, R5 ;  /* 0x0000001eff087819 */ /* 0x000fe20000011605 */
[----:B-1----:R-:W1:Y:S03]  /*0160*/  LDC.64 R6, c[0x0][0x468] ;  /* 0x00011a00ff067b82 */ /* 0x002e660000000a00 */
[----:B------:R-:W-:-:S02]  /*0170*/  IADD3.X R117, PT, PT, R8, UR7, RZ, P4, !PT ;  /* 0x0000000708757c10 */ /* 0x000fc4000a7fe4ff */
[----:B---3--:R-:W-:-:S05]  /*0180*/  ISETP.NE.AND P4, PT, RZ, UR6, PT ;  /* 0x00000006ff007c0c */ /* 0x008fca000bf85270 */
[----:B------:R-:W-:Y:S02]  /*0190*/  @P1 IADD3 R2, P0, PT, R11, R2, RZ ;  /* 0x000000020b021210 */ /* 0x000fe40007f1e0ff */
[----:B------:R-:W-:Y:S01]  /*01a0*/  ISETP.NE.AND.EX P2, PT, RZ, UR7, PT, P2 ;  /* 0x00000007ff007c0c */ /* 0x000fe2000bf45320 */
[----:B------:R-:W-:Y:S01]  /*01b0*/  IMAD.MOV.U32 R0, RZ, RZ, RZ ;  /* 0x000000ffff007224 */ /* 0x000fe200078e00ff */
[----:B------:R-:W3:Y:S01]  /*01c0*/  S2R R15, SR_CTAID.X ;  /* 0x00000000000f7919 */ /* 0x000ee20000002500 */
[----:B------:R-:W-:Y:S01]  /*01d0*/  @P1 IMAD.X R3, R8, 0x1, R3, P0 ;  /* 0x0000000108031824 */ /* 0x000fe200000e0603 */
[----:B------:R-:W4:Y:S01]  /*01e0*/  @!P3 LDC R233, c[0x0][0x434] ;  /* 0x00010d00ffe9bb82 */ /* 0x000f220000000800 */
[----:B------:R-:W-:-:S03]  /*01f0*/  IMAD.MOV.U32 R9, RZ, RZ, -0x1 ;  /* 0xffffffffff097424 */ /* 0x000fc600078e00ff */
[----:B------:R1:W5:Y:S04]  /*0200*/  @P1 LDG.E R13, desc[UR4][R2.64] ;  /* 0x00000004020d1981 */ /* 0x000368000c1e1900 */
[----:B------:R-:W2:Y:S01]  /*0210*/  @!P1 LDC R4, c[0x0][0x43c] ;  /* 0x00010f00ff049b82 */ /* 0x000ea20000000800 */
[----:B------:R1:W5:Y:S02]  /*0220*/  @P2 LDG.E R0, desc[UR4][R116.64] ;  /* 0x0000000474002981 */ /* 0x000364000c1e1900 */
[----:B-1----:R-:W-:-:S04]  /*0230*/  ISETP.EQ.U32.AND P5, PT, R6, RZ, PT ;  /* 0x000000ff0600720c */ /* 0x002fc80003fa2070 */
[----:B------:R-:W-:Y:S02]  /*0240*/  ISETP.EQ.OR.EX P5, PT, R7, RZ, !P4, P5 ;  /* 0x000000ff0700720c */ /* 0x000fe400067a2750 */
[----:B------:R-:W-:-:S05]  /*0250*/  IADD3 R18, P0, PT, R11, R6, RZ ;  /* 0x000000060b127210 */ /* 0x000fca0007f1e0ff */
[----:B------:R-:W-:Y:S01]  /*0260*/  IMAD.X R19, R8, 0x1, R7, P0 ;  /* 0x0000000108137824 */ /* 0x000fe200000e0607 */
[----:B------:R-:W1:Y:S05]  /*0270*/  @!P1 LDC.64 R2, c[0x0][0x488] ;  /* 0x00012200ff029b82 */ /* 0x000e6a0000000a00 */
[----:B------:R1:W5:Y:S01]  /*0280*/  @!P5 LDG.E R9, desc[UR4][R18.64] ;  /* 0x000000041209d981 */ /* 0x000362000c1e1900 */
[----:B------:R-:W-:-:S04]  /*0290*/  ISETP.NE.U32.AND P0, PT, R6, RZ, PT ;  /* 0x000000ff0600720c */ /* 0x000fc80003f05070 */
[----:B------:R-:W-:-:S13]  /*02a0*/  ISETP.NE.AND.EX P0, PT, R7, RZ, PT, P0 ;  /* 0x000000ff0700720c */ /* 0x000fda0003f05300 */
[----:B------:R-:W1:Y:S01]  /*02b0*/  @!P0 LDC R71, c[0x0][0x438] ;  /* 0x00010e00ff478b82 */ /* 0x000e620000000800 */
[----:B---3--:R-:W-:Y:S02]  /*02c0*/  IMAD.SHL.U32 R72, R15, 0x40, RZ ;  /* 0x000000400f487824 */ /* 0x008fe400078e00ff */
[----:B--2---:R-:W-:-:S05]  /*02d0*/  @P3 IMAD.IADD R233, R17, 0x1, -R232 ;  /* 0x0000000111e93824 */ /* 0x004fca00078e0ae8 */
[----:B----4-:R-:W-:Y:S01]  /*02e0*/  ISETP.GT.AND P3, PT, R233, R72, PT ;  /* 0x00000048e900720c */ /* 0x010fe20003f64270 */
[----:B-1----:R-:W-:-:S12]  /*02f0*/  @!P0 BRA `(.L_x_618) ;  /* 0x00000000000c8947 */ /* 0x002fd80003800000 */
[----:B------:R-:W2:Y:S02]  /*0300*/  @P4 LDG.E R6, desc[UR4][R18.64+0x4] ;  /* 0x0000040412064981 */ /* 0x000ea4000c1e1900 */
[----:B--2--5:R-:W-:-:S06]  /*0310*/  @P4 IADD3 R71, PT, PT, R6, -R9, RZ ;  /* 0x8000000906474210 */ /* 0x024fcc0007ffe0ff */
[----:B------:R1:W5:Y:S02]  /*0320*/  @!P4 LDG.E R71, desc[UR4][R18.64] ;  /* 0x000000041247c981 */ /* 0x000364000c1e1900 */
.L_x_618:
[----:B------:R-:W-:Y:S01]  /*0330*/  @!P1 ISETP.NE.U32.AND P0, PT, R2, RZ, PT ;  /* 0x000000ff0200920c */ /* 0x000fe20003f05070 */
[----:B------:R-:W-:-:S12]  /*0340*/  @!P3 EXIT ;  /* 0x000000000000b94d */ /* 0x000fd80003800000 */
[----:B------:R-:W2:Y:S01]  /*0350*/  LDCU UR7, c[0x0][0x438] ;  /* 0x00008700ff0777ac */ /* 0x000ea20008000800 */
[----:B------:R-:W-:Y:S01]  /*0360*/  @!P1 ISETP.NE.AND.EX P0, PT, R3, RZ, PT, P0 ;  /* 0x000000ff0300920c */ /* 0x000fe20003f05300 */
[--C-:B-----5:R-:W-:Y:S01]  /*0370*/  IMAD.IADD R71, R71, 0x1, -R0.reuse ;  /* 0x0000000147477824 */ /* 0x120fe200078e0a00 */
[----:B------:R-:W3:Y:S01]  /*0380*/  S2R R67, SR_TID.X ;  /* 0x0000000000437919 */ /* 0x000ee20000002100 */
[----:B------:R-:W4:Y:S01]  /*0390*/  LDCU UR6, c[0x0][0x508] ;  /* 0x0000a100ff0677ac */ /* 0x000f220008000800 */
[----:B------:R-:W-:Y:S01]  /*03a0*/  @!P1 SEL R4, R4, RZ, P0 ;  /* 0x000000ff04049207 */ /* 0x000fe20000000000 */
[----:B------:R-:W-:Y:S02]  /*03b0*/  @P1 IMAD.IADD R70, R13, 0x1, -R0 ;  /* 0x000000010d461824 */ /* 0x000fe400078e0a00 */
[----:B------:R-:W-:Y:S01]  /*03c0*/  VIADD R2, R15, 0x1 ;  /* 0x000000010f027836 */ /* 0x000fe20000000000 */
[----:B------:R-:W1:Y:S01]  /*03d0*/  S2R R13, SR_CTAID.Z ;  /* 0x00000000000d7919 */ /* 0x000e620000002700 */
[----:B------:R-:W-:-:S02]  /*03e0*/  @!P1 IMAD.IADD R70, R71, 0x1, R4 ;  /* 0x0000000147469824 */ /* 0x000fc400078e0204 */
[----:B------:R-:W-:Y:S02]  /*03f0*/  IMAD R2, R2, 0x40, -R233 ;  /* 0x0000004002027824 */ /* 0x000fe400078e0ae9 */
        /* <DEDUP_REMOVED lines=12> */
[----:B------:R-:W-:Y:S01]  /*04c0*/  VIMNMX3 R165, R4, UR6, R165, PT ;  /* 0x0000000604a57c0f */ /* 0x000fe2000b8001a5 */
[----:B------:R-:W-:-:S03]  /*04d0*/  IMAD.MOV.U32 R4, RZ, RZ, R5 ;  /* 0x000000ffff047224 */ /* 0x000fc600078e0005 */
[----:B------:R-:W-:-:S13]  /*04e0*/  ISETP.GT.AND P0, PT, R165, RZ, PT ;  /* 0x000000ffa500720c */ /* 0x000fda0003f04270 */
[----:B-1-3--:R-:W-:Y:S05]  /*04f0*/  @P0 BRA `(.L_x_619) ;  /* 0x0000000800300947 */ /* 0x00afea0003800000 */
[C---:B------:R-:W-:Y:S01]  /*0500*/  ISETP.NE.AND P0, PT, R232.reuse, -0x1, PT ;  /* 0xffffffffe800780c */ /* 0x040fe20003f05270 */
[----:B------:R-:W1:Y:S01]  /*0510*/  LDC.64 R2, c[0x0][0x408] ;  /* 0x00010200ff027b82 */ /* 0x000e620000000a00 */
[----:B------:R-:W-:Y:S01]  /*0520*/  IMAD.SHL.U32 R0, R67, 0x8, RZ ;  /* 0x0000000843007824 */ /* 0x000fe200078e00ff */
[----:B------:R-:W2:Y:S01]  /*0530*/  LDCU UR9, c[0x0][0x3e0] ;  /* 0x00007c00ff0977ac */ /* 0x000ea20008000800 */
[----:B------:R-:W-:Y:S01]  /*0540*/  SHF.R.U32.HI R67, RZ, 0x3, R67 ;  /* 0x00000003ff437819 */ /* 0x000fe20000011643 */
[----:B------:R-:W-:Y:S01]  /*0550*/  BSSY.RECONVERGENT B0, `(.L_x_620) ;  /* 0x000002d000007945 */ /* 0x000fe20003800200 */
[----:B------:R-:W3:Y:S01]  /*0560*/  LDCU.64 UR6, c[0x0][0x410] ;  /* 0x00008200ff0677ac */ /* 0x000ee20008000a00 */
[----:B------:R-:W4:Y:S06]  /*0570*/  LDCU UR8, c[0x0][0x434] ;  /* 0x00008680ff0877ac */ /* 0x000f2c0008000800 */
[----:B------:R-:W5:Y:S01]  /*0580*/  @!P0 LDC.64 R6, c[0x0][0x400] ;  /* 0x00010000ff068b82 */ /* 0x000f620000000a00 */
[----:B-1----:R-:W-:-:S04]  /*0590*/  @P0 IMAD.WIDE.U32 R8, R232, R2, RZ ;  /* 0x00000002e8080225 */ /* 0x002fc800078e00ff */
[C---:B-----5:R-:W-:Y:S01]  /*05a0*/  @!P0 IMAD.WIDE.U32 R10, R5.reuse, R6, RZ ;  /* 0x00000006050a8225 */ /* 0x060fe200078e00ff */
[----:B------:R-:W-:Y:S02]  /*05b0*/  LOP3.LUT R6, R0, 0x38, RZ, 0xc0, !PT ;  /* 0x0000003800067812 */ /* 0x000fe400078ec0ff */
[----:B------:R-:W-:Y:S01]  /*05c0*/  @P0 MOV R10, R8 ;  /* 0x00000008000a0202 */ /* 0x000fe20000000f00 */
[----:B------:R-:W-:Y:S01]  /*05d0*/  @!P0 IMAD R5, R5, R7, R11 ;  /* 0x0000000705058224 */ /* 0x000fe200078e020b */
[----:B------:R-:W-:Y:S01]  /*05e0*/  LOP3.LUT R12, R6, 0x80, RZ, 0xfc, !PT ;  /* 0x00000080060c7812 */ /* 0x000fe200078efcff */
[----:B------:R-:W-:Y:S02]  /*05f0*/  IMAD.MOV.U32 R7, RZ, RZ, RZ ;  /* 0x000000ffff077224 */ /* 0x000fe400078e00ff */
[----:B------:R-:W-:Y:S02]  /*0600*/  IMAD.IADD R0, R233, 0x1, -R72 ;  /* 0x00000001e9007824 */ /* 0x000fe400078e0a48 */
[----:B------:R-:W-:-:S03]  /*0610*/  IMAD.WIDE.U32 R14, R72, R2, R6 ;  /* 0x00000002480e7225 */ /* 0x000fc600078e0006 */
[C---:B------:R-:W-:Y:S01]  /*0620*/  ISETP.GE.AND P1, PT, R67.reuse, R0, PT ;  /* 0x000000004300720c */ /* 0x040fe20003f26270 */
[-C--:B------:R-:W-:Y:S01]  /*0630*/  @P0 IMAD R5, R232, R3.reuse, R9 ;  /* 0x00000003e8050224 */ /* 0x080fe200078e0209 */
[----:B------:R-:W-:Y:S01]  /*0640*/  IADD3 R10, P0, PT, R10, R14, RZ ;  /* 0x0000000e0a0a7210 */ /* 0x000fe20007f1e0ff */
[----:B------:R-:W-:Y:S01]  /*0650*/  IMAD R8, R72, R3, R15 ;  /* 0x0000000348087224 */ /* 0x000fe200078e020f */
[----:B------:R-:W-:Y:S01]  /*0660*/  IADD3 R9, PT, PT, R67, 0x20, RZ ;  /* 0x0000002043097810 */ /* 0x000fe20007ffe0ff */
[----:B--2---:R-:W-:Y:S01]  /*0670*/  IMAD R15, R4, UR9, R13 ;  /* 0x00000009040f7c24 */ /* 0x004fe2000f8e020d */
[----:B------:R-:W-:Y:S02]  /*0680*/  LOP3.LUT R14, R6, 0x40, RZ, 0xfc, !PT ;  /* 0x00000040060e7812 */ /* 0x000fe400078efcff */
[----:B------:R-:W-:Y:S01]  /*0690*/  IADD3.X R11, PT, PT, R5, R8, RZ, P0, !PT ;  /* 0x00000008050b7210 */ /* 0x000fe200007fe4ff */
[----:B------:R-:W-:Y:S01]  /*06a0*/  VIADD R5, R67, 0x10 ;  /* 0x0000001043057836 */ /* 0x000fe20000000000 */
[-C--:B------:R-:W-:Y:S01]  /*06b0*/  ISETP.GE.AND P6, PT, R9, R0.reuse, PT ;  /* 0x000000000900720c */ /* 0x080fe20003fc6270 */
[----:B----4-:R-:W-:Y:S01]  /*06c0*/  IMAD R72, R15, UR8, R72 ;  /* 0x000000080f487c24 */ /* 0x010fe2000f8e0248 */
[----:B------:R-:W-:Y:S01]  /*06d0*/  IADD3 R15, PT, PT, R67, 0x30, RZ ;  /* 0x00000030430f7810 */ /* 0x000fe20007ffe0ff */
[----:B---3--:R-:W-:Y:S01]  /*06e0*/  IMAD.WIDE.U32 R10, R13, UR6, R10 ;  /* 0x000000060d0a7c25 */ /* 0x008fe2000f8e000a */
[----:B------:R-:W-:-:S02]  /*06f0*/  ISETP.GE.AND P0, PT, R5, R0, PT ;  /* 0x000000000500720c */ /* 0x000fc40003f06270 */
[----:B------:R-:W-:Y:S01]  /*0700*/  LOP3.LUT R8, R6, 0xc0, RZ, 0xfc, !PT ;  /* 0x000000c006087812 */ /* 0x000fe200078efcff */
[----:B------:R-:W-:Y:S01]  /*0710*/  IMAD R19, R13, UR7, R11 ;  /* 0x000000070d137c24 */ /* 0x000fe2000f8e020b */
[----:B------:R-:W-:Y:S09]  /*0720*/  @P1 BRA `(.L_x_621) ;  /* 0x00000000003c1947 */ /* 0x000ff20003800000 */
        /* <DEDUP_REMOVED lines=15> */
.L_x_621:
[----:B------:R-:W-:Y:S05]  /*0820*/  BSYNC.RECONVERGENT B0 ;  /* 0x0000000000007941 */ /* 0x000fea0003800200 */
.L_x_620:
[----:B------:R-:W-:Y:S01]  /*0830*/  BSSY.RECONVERGENT B0, `(.L_x_622) ;  /* 0x0000017000007945 */ /* 0x000fe20003800200 */
[----:B------:R-:W-:-:S03]  /*0840*/  ISETP.GE.AND P5, PT, R15, R0, PT ;  /* 0x000000000f00720c */ /* 0x000fc60003fa6270 */
[----:B------:R-:W-:Y:S10]  /*0850*/  @P0 BRA `(.L_x_623) ;  /* 0x0000000000500947 */ /* 0x000ff40003800000 */
[----:B------:R-:W2:Y:S01]  /*0860*/  LDCU UR8, c[0x0][0x440] ;  /* 0x00008800ff0877ac */ /* 0x000ea20008000800 */
[----:B------:R-:W-:Y:S01]  /*0870*/  IADD3 R13, P0, PT, R67, 0x10, RZ ;  /* 0x00000010430d7810 */ /* 0x000fe20007f1e0ff */
[----:B-1----:R-:W-:Y:S01]  /*0880*/  IMAD.MOV.U32 R16, RZ, RZ, R10 ;  /* 0x000000ffff107224 */ /* 0x002fe200078e000a */
[----:B------:R-:W1:Y:S03]  /*0890*/  LDCU.64 UR6, c[0x0][0x3f0] ;  /* 0x00007e00ff0677ac */ /* 0x000e660008000a00 */
[----:B------:R-:W-:-:S04]  /*08a0*/  IMAD.X R17, RZ, RZ, RZ, P0 ;  /* 0x000000ffff117224 */ /* 0x000fc800000e06ff */
[-C--:B------:R-:W-:Y:S02]  /*08b0*/  IMAD R4, R17, R2.reuse, RZ ;  /* 0x0000000211047224 */ /* 0x080fe400078e02ff */
[----:B------:R-:W-:Y:S02]  /*08c0*/  IMAD.MOV.U32 R17, RZ, RZ, R19 ;  /* 0x000000ffff117224 */ /* 0x000fe400078e0013 */
[C---:B------:R-:W-:Y:S02]  /*08d0*/  IMAD R4, R13.reuse, R3, R4 ;  /* 0x000000030d047224 */ /* 0x040fe400078e0204 */
[----:B------:R-:W-:Y:S01]  /*08e0*/  IMAD.WIDE.U32 R16, R13, R2, R16 ;  /* 0x000000020d107225 */ /* 0x000fe200078e0010 */
[----:B--2---:R-:W-:Y:S02]  /*08f0*/  ISETP.GE.AND P3, PT, R6, UR8, PT ;  /* 0x0000000806007c0c */ /* 0x004fe4000bf66270 */
[----:B------:R-:W-:Y:S01]  /*0900*/  ISETP.GE.AND P2, PT, R14, UR8, PT ;  /* 0x000000080e007c0c */ /* 0x000fe2000bf46270 */
[----:B------:R-:W-:Y:S01]  /*0910*/  IMAD.IADD R4, R17, 0x1, R4 ;  /* 0x0000000111047824 */ /* 0x000fe200078e0204 */
[----:B------:R-:W-:-:S02]  /*0920*/  ISETP.GE.AND P1, PT, R12, UR8, PT ;  /* 0x000000080c007c0c */ /* 0x000fc4000bf26270 */
[----:B------:R-:W-:Y:S02]  /*0930*/  ISETP.GE.AND P0, PT, R8, UR8, PT ;  /* 0x0000000808007c0c */ /* 0x000fe4000bf06270 */
[----:B-1----:R-:W-:-:S04]  /*0940*/  LEA R20, P4, R16, UR6, 0x1 ;  /* 0x0000000610147c11 */ /* 0x002fc8000f8808ff */
[----:B------:R-:W-:-:S05]  /*0950*/  LEA.HI.X R21, R16, UR7, R4, 0x1, P4 ;  /* 0x0000000710157c11 */ /* 0x000fca000a0f0c04 */
[----:B------:R2:W-:Y:S04]  /*0960*/  @!P3 STG.E.128 desc[UR4][R20.64], RZ ;  /* 0x000000ff1400b986 */ /* 0x0005e8000c101d04 */
[----:B------:R2:W-:Y:S04]  /*0970*/  @!P2 STG.E.128 desc[UR4][R20.64+0x80], RZ ;  /* 0x000080ff1400a986 */ /* 0x0005e8000c101d04 */
[----:B------:R2:W-:Y:S04]  /*0980*/  @!P1 STG.E.128 desc[UR4][R20.64+0x100], RZ ;  /* 0x000100ff14009986 */ /* 0x0005e8000c101d04 */
[----:B------:R2:W-:Y:S02]  /*0990*/  @!P0 STG.E.128 desc[UR4][R20.64+0x180], RZ ;  /* 0x000180ff14008986 */ /* 0x0005e4000c101d04 */
.L_x_623:
[----:B------:R-:W-:Y:S05]  /*09a0*/  BSYNC.RECONVERGENT B0 ;  /* 0x0000000000007941 */ /* 0x000fea0003800200 */
.L_x_622:
[----:B------:R-:W-:Y:S04]  /*09b0*/  BSSY.RECONVERGENT B0, `(.L_x_624) ;  /* 0x0000016000007945 */ /* 0x000fe80003800200 */
[----:B------:R-:W-:Y:S05]  /*09c0*/  @P6 BRA `(.L_x_625) ;  /* 0x0000000000506947 */ /* 0x000fea0003800000 */
[----:B------:R-:W3:Y:S01]  /*09d0*/  LDCU UR8, c[0x0][0x440] ;  /* 0x00008800ff0877ac */ /* 0x000ee20008000800 */
[----:B------:R-:W-:Y:S01]  /*09e0*/  IADD3 R13, P0, PT, R67, 0x20, RZ ;  /* 0x00000020430d7810 */ /* 0x000fe20007f1e0ff */
[----:B-1----:R-:W-:Y:S01]  /*09f0*/  IMAD.MOV.U32 R16, RZ, RZ, R10 ;  /* 0x000000ffff107224 */ /* 0x002fe200078e000a */
[----:B------:R-:W2:Y:S03]  /*0a00*/  LDCU.64 UR6, c[0x0][0x3f0] ;  /* 0x00007e00ff0677ac */ /* 0x000ea60008000a00 */
[----:B------:R-:W-:-:S04]  /*0a10*/  IMAD.X R17, RZ, RZ, RZ, P0 ;  /* 0x000000ffff117224 */ /* 0x000fc800000e06ff */
[-C--:B------:R-:W-:Y:S02]  /*0a20*/  IMAD R4, R17, R2.reuse, RZ ;  /* 0x0000000211047224 */ /* 0x080fe400078e02ff */
[----:B------:R-:W-:Y:S02]  /*0a30*/  IMAD.MOV.U32 R17, RZ, RZ, R19 ;  /* 0x000000ffff117224 */ /* 0x000fe400078e0013 */
[C---:B------:R-:W-:Y:S02]  /*0a40*/  IMAD R4, R13.reuse, R3, R4 ;  /* 0x000000030d047224 */ /* 0x040fe400078e0204 */
[----:B------:R-:W-:Y:S01]  /*0a50*/  IMAD.WIDE.U32 R16, R13, R2, R16 ;  /* 0x000000020d107225 */ /* 0x000fe200078e0010 */
[----:B---3--:R-:W-:Y:S02]  /*0a60*/  ISETP.GE.AND P3, PT, R6, UR8, PT ;  /* 0x0000000806007c0c */ /* 0x008fe4000bf66270 */
[----:B------:R-:W-:Y:S01]  /*0a70*/  ISETP.GE.AND P2, PT, R14, UR8, PT ;  /* 0x000000080e007c0c */ /* 0x000fe2000bf46270 */
[----:B------:R-:W-:Y:S01]  /*0a80*/  IMAD.IADD R13, R17, 0x1, R4 ;  /* 0x00000001110d7824 */ /* 0x000fe200078e0204 */
[----:B------:R-:W-:-:S02]  /*0a90*/  ISETP.GE.AND P1, PT, R12, UR8, PT ;  /* 0x000000080c007c0c */ /* 0x000fc4000bf26270 */
[----:B------:R-:W-:Y:S02]  /*0aa0*/  ISETP.GE.AND P0, PT, R8, UR8, PT ;  /* 0x0000000808007c0c */ /* 0x000fe4000bf06270 */
[----:B--2---:R-:W-:-:S04]  /*0ab0*/  LEA R20, P4, R16, UR6, 0x1 ;  /* 0x0000000610147c11 */ /* 0x004fc8000f8808ff */
[----:B------:R-:W-:-:S05]  /*0ac0*/  LEA.HI.X R21, R16, UR7, R13, 0x1, P4 ;  /* 0x0000000710157c11 */ /* 0x000fca000a0f0c0d */
[----:B------:R3:W-:Y:S04]  /*0ad0*/  @!P3 STG.E.128 desc[UR4][R20.64], RZ ;  /* 0x000000ff1400b986 */ /* 0x0007e8000c101d04 */
[----:B------:R3:W-:Y:S04]  /*0ae0*/  @!P2 STG.E.128 desc[UR4][R20.64+0x80], RZ ;  /* 0x000080ff1400a986 */ /* 0x0007e8000c101d04 */
[----:B------:R3:W-:Y:S04]  /*0af0*/  @!P1 STG.E.128 desc[UR4][R20.64+0x100], RZ ;  /* 0x000100ff14009986 */ /* 0x0007e8000c101d04 */
[----:B------:R3:W-:Y:S02]  /*0b00*/  @!P0 STG.E.128 desc[UR4][R20.64+0x180], RZ ;  /* 0x000180ff14008986 */ /* 0x0007e4000c101d04 */
.L_x_625:
[----:B------:R-:W-:Y:S05]  /*0b10*/  BSYNC.RECONVERGENT B0 ;  /* 0x0000000000007941 */ /* 0x000fea0003800200 */
.L_x_624:
[----:B------:R-:W-:Y:S04]  /*0b20*/  BSSY.RECONVERGENT B0, `(.L_x_626) ;  /* 0x0000015000007945 */ /* 0x000fe80003800200 */
[----:B------:R-:W-:Y:S05]  /*0b30*/  @P5 BRA `(.L_x_627) ;  /* 0x00000000004c5947 */ /* 0x000fea0003800000 */
[----:B------:R-:W4:Y:S01]  /*0b40*/  LDCU UR8, c[0x0][0x440] ;  /* 0x00008800ff0877ac */ /* 0x000f220008000800 */
[----:B------:R-:W-:Y:S01]  /*0b50*/  IADD3 R11, P0, PT, R67, 0x30, RZ ;  /* 0x00000030430b7810 */ /* 0x000fe20007f1e0ff */
[----:B------:R-:W-:Y:S01]  /*0b60*/  IMAD.MOV.U32 R18, RZ, RZ, R10 ;  /* 0x000000ffff127224 */ /* 0x000fe200078e000a */
[----:B------:R-:W5:Y:S03]  /*0b70*/  LDCU.64 UR6, c[0x0][0x3f0] ;  /* 0x00007e00ff0677ac */ /* 0x000f660008000a00 */
[----:B------:R-:W-:Y:S02]  /*0b80*/  IMAD.X R13, RZ, RZ, RZ, P0 ;  /* 0x000000ffff0d7224 */ /* 0x000fe400000e06ff */
[----:B------:R-:W-:-:S04]  /*0b90*/  IMAD.WIDE.U32 R18, R11, R2, R18 ;  /* 0x000000020b127225 */ /* 0x000fc800078e0012 */
[----:B------:R-:W-:-:S04]  /*0ba0*/  IMAD R4, R13, R2, RZ ;  /* 0x000000020d047224 */ /* 0x000fc800078e02ff */
[----:B------:R-:W-:Y:S01]  /*0bb0*/  IMAD R3, R11, R3, R4 ;  /* 0x000000030b037224 */ /* 0x000fe200078e0204 */
[----:B----4-:R-:W-:Y:S02]  /*0bc0*/  ISETP.GE.AND P2, PT, R14, UR8, PT ;  /* 0x000000080e007c0c */ /* 0x010fe4000bf46270 */
[----:B------:R-:W-:Y:S01]  /*0bd0*/  ISETP.GE.AND P1, PT, R12, UR8, PT ;  /* 0x000000080c007c0c */ /* 0x000fe2000bf26270 */
[----:B------:R-:W-:Y:S01]  /*0be0*/  IMAD.IADD R3, R19, 0x1, R3 ;  /* 0x0000000113037824 */ /* 0x000fe200078e0203 */
[----:B------:R-:W-:Y:S02]  /*0bf0*/  ISETP.GE.AND P3, PT, R6, UR8, PT ;  /* 0x0000000806007c0c */ /* 0x000fe4000bf66270 */
[----:B------:R-:W-:Y:S02]  /*0c00*/  ISETP.GE.AND P0, PT, R8, UR8, PT ;  /* 0x0000000808007c0c */ /* 0x000fe4000bf06270 */
[----:B-----5:R-:W-:-:S04]  /*0c10*/  LEA R2, P4, R18, UR6, 0x1 ;  /* 0x0000000612027c11 */ /* 0x020fc8000f8808ff */
[----:B------:R-:W-:-:S05]  /*0c20*/  LEA.HI.X R3, R18, UR7, R3, 0x1, P4 ;  /* 0x0000000712037c11 */ /* 0x000fca000a0f0c03 */
[----:B------:R4:W-:Y:S04]  /*0c30*/  @!P3 STG.E.128 desc[UR4][R2.64], RZ ;  /* 0x000000ff0200b986 */ /* 0x0009e8000c101d04 */
[----:B------:R4:W-:Y:S04]  /*0c40*/  @!P2 STG.E.128 desc[UR4][R2.64+0x80], RZ ;  /* 0x000080ff0200a986 */ /* 0x0009e8000c101d04 */
[----:B------:R4:W-:Y:S04]  /*0c50*/  @!P1 STG.E.128 desc[UR4][R2.64+0x100], RZ ;  /* 0x000100ff02009986 */ /* 0x0009e8000c101d04 */
[----:B------:R4:W-:Y:S02]  /*0c60*/  @!P0 STG.E.128 desc[UR4][R2.64+0x180], RZ ;  /* 0x000180ff02008986 */ /* 0x0009e4000c101d04 */
.L_x_627:
[----:B------:R-:W-:Y:S05]  /*0c70*/  BSYNC.RECONVERGENT B0 ;  /* 0x0000000000007941 */ /* 0x000fea0003800200 */
.L_x_626:
        /* <DEDUP_REMOVED lines=20> */
.L_x_619:
        /* <DEDUP_REMOVED lines=10> */
.L_x_628:
[----:B------:R-:W-:Y:S05]  /*0e60*/  BRA.U !UP0, `(.L_x_629) ;  /* 0x00000005089c7547 */ /* 0x000fea000b800000 */
[----:B------:R-:W1:Y:S01]  /*0e70*/  LDC R7, c[0x0][0x4f0] ;  /* 0x00013c00ff077b82 */ /* 0x000e620000000800 */
[----:B-----5:R-:W-:Y:S01]  /*0e80*/  LEA R4, R165, 0xffffffc0, 0x6 ;  /* 0xffffffc0a5047811 */ /* 0x020fe200078e30ff */
[----:B------:R-:W2:Y:S03]  /*0e90*/  LDCU.64 UR6, c[0x0][0x4e8] ;  /* 0x00009d00ff0677ac */ /* 0x000ea60008000a00 */
[----:B------:R-:W-:Y:S01]  /*0ea0*/  IABS R0, R4 ;  /* 0x0000000400007213 */ /* 0x000fe20000000000 */
[----:B------:R-:W3:Y:S02]  /*0eb0*/  LDCU.64 UR8, c[0x0][0x3a0] ;  /* 0x00007400ff0877ac */ /* 0x000ee40008000a00 */
[----:B------:R-:W4:Y:S01]  /*0ec0*/  LDC R16, c[0x0][0x3e8] ;  /* 0x0000fa00ff107b82 */ /* 0x000f220000000800 */
[----:B------:R-:W3:Y:S01]  /*0ed0*/  LDCU.64 UR14, c[0x0][0x3b8] ;  /* 0x00007700ff0e77ac */ /* 0x000ee20008000a00 */
[----:B-1----:R-:W-:-:S04]  /*0ee0*/  IABS R3, R7 ;  /* 0x0000000700037213 */ /* 0x002fc80000000000 */
[----:B------:R-:W1:Y:S08]  /*0ef0*/  I2F.RP R6, R3 ;  /* 0x0000000300067306 */ /* 0x000e700000209400 */
[----:B-1----:R-:W1:Y:S02]  /*0f00*/  MUFU.RCP R8, R6 ;  /* 0x0000000600087308 */ /* 0x002e640000001000 */
[----:B-1----:R-:W-:-:S06]  /*0f10*/  IADD3 R8, PT, PT, R8, 0xffffffe, RZ ;  /* 0x0ffffffe08087810 */ /* 0x002fcc0007ffe0ff */
[----:B------:R-:W1:Y:S02]  /*0f20*/  F2I.FTZ.U32.TRUNC.NTZ R9, R8 ;  /* 0x0000000800097305 */ /* 0x000e64000021f000 */
[----:B-1----:R-:W-:Y:S01]  /*0f30*/  IMAD.MOV R2, RZ, RZ, -R9 ;  /* 0x000000ffff027224 */ /* 0x002fe200078e0a09 */
[----:B------:R-:W-:-:S03]  /*0f40*/  MOV R8, RZ ;  /* 0x000000ff00087202 */ /* 0x000fc60000000f00 */
[----:B------:R-:W-:-:S04]  /*0f50*/  IMAD R2, R2, R3, RZ ;  /* 0x0000000302027224 */ /* 0x000fc800078e02ff */
[----:B------:R-:W-:-:S04]  /*0f60*/  IMAD.HI.U32 R9, R9, R2, R8 ;  /* 0x0000000209097227 */ /* 0x000fc800078e0008 */
[----:B------:R-:W-:-:S04]  /*0f70*/  IMAD.MOV.U32 R2, RZ, RZ, R0 ;  /* 0x000000ffff027224 */ /* 0x000fc800078e0000 */
[----:B------:R-:W-:-:S04]  /*0f80*/  IMAD.HI.U32 R6, R9, R2, RZ ;  /* 0x0000000209067227 */ /* 0x000fc800078e00ff */
[----:B--2---:R-:W-:Y:S01]  /*0f90*/  IMAD.WIDE.U32 R8, R5, UR6, RZ ;  /* 0x0000000605087c25 */ /* 0x004fe2000f8e00ff */
[----:B------:R-:W-:-:S03]  /*0fa0*/  IADD3 R0, PT, PT, -R6, RZ, RZ ;  /* 0x000000ff06007210 */ /* 0x000fc60007ffe1ff */
[----:B------:R-:W-:Y:S01]  /*0fb0*/  IMAD R235, R5, UR7, R9 ;  /* 0x0000000705eb7c24 */ /* 0x000fe2000f8e0209 */
[----:B------:R-:W1:Y:S01]  /*0fc0*/  LDCU.64 UR6, c[0x0][0x3a8] ;  /* 0x00007500ff0677ac */ /* 0x000e620008000a00 */
[----:B------:R-:W-:-:S05]  /*0fd0*/  IMAD R0, R3, R0, R2 ;  /* 0x0000000003007224 */ /* 0x000fca00078e0202 */
[----:B------:R-:W-:-:S13]  /*0fe0*/  ISETP.GT.U32.AND P3, PT, R3, R0, PT ;  /* 0x000000000300720c */ /* 0x000fda0003f64070 */
[----:B------:R-:W-:Y:S01]  /*0ff0*/  @!P3 IMAD.IADD R0, R0, 0x1, -R3 ;  /* 0x000000010000b824 */ /* 0x000fe200078e0a03 */
[----:B------:R-:W-:Y:S02]  /*1000*/  @!P3 IADD3 R6, PT, PT, R6, 0x1, RZ ;  /* 0x000000010606b810 */ /* 0x000fe40007ffe0ff */
[----:B------:R-:W-:Y:S02]  /*1010*/  ISETP.NE.AND P3, PT, R7, RZ, PT ;  /* 0x000000ff0700720c */ /* 0x000fe40003f65270 */
[----:B------:R-:W-:Y:S02]  /*1020*/  ISETP.GE.U32.AND P0, PT, R0, R3, PT ;  /* 0x000000030000720c */ /* 0x000fe40003f06070 */
[----:B------:R-:W-:-:S04]  /*1030*/  LOP3.LUT R0, R4, R7, RZ, 0x3c, !PT ;  /* 0x0000000704007212 */ /* 0x000fc800078e3cff */
[----:B------:R-:W-:-:S07]  /*1040*/  ISETP.GE.AND P1, PT, R0, RZ, PT ;  /* 0x000000ff0000720c */ /* 0x000fce0003f26270 */
[----:B------:R-:W-:Y:S01]  /*1050*/  @P0 VIADD R6, R6, 0x1 ;  /* 0x0000000106060836 */ /* 0x000fe20000000000 */
[----:B------:R-:W-:-:S04]  /*1060*/  LEA R234, P0, R8, UR12, 0x2 ;  /* 0x0000000c08ea7c11 */ /* 0x000fc8000f8010ff */
[----:B------:R-:W-:Y:S02]  /*1070*/  MOV R3, R6 ;  /* 0x0000000600037202 */ /* 0x000fe40000000f00 */
[----:B------:R-:W-:-:S03]  /*1080*/  LEA.HI.X R235, R8, UR13, R235, 0x2, P0 ;  /* 0x0000000d08eb7c11 */ /* 0x000fc600080f14eb */
[----:B------:R-:W-:Y:S01]  /*1090*/  @!P1 IMAD.MOV R3, RZ, RZ, -R3 ;  /* 0x000000ffff039224 */ /* 0x000fe200078e0a03 */
[----:B------:R-:W-:-:S05]  /*10a0*/  @!P3 LOP3.LUT R3, RZ, R7, RZ, 0x33, !PT ;  /* 0x00000007ff03b212 */ /* 0x000fca00078e33ff */
[----:B------:R-:W-:-:S05]  /*10b0*/  IMAD.WIDE R18, R3, 0x4, R234 ;  /* 0x0000000403127825 */ /* 0x000fca00078e02ea */
[----:B------:R-:W2:Y:S01]  /*10c0*/  LDG.E R8, desc[UR4][R18.64] ;  /* 0x0000000412087981 */ /* 0x000ea2000c1e1900 */
[----:B----4-:R-:W-:Y:S02]  /*10d0*/  IABS R2, R16 ;  /* 0x0000001000027213 */ /* 0x010fe40000000000 */
[----:B------:R-:W-:Y:S02]  /*10e0*/  IADD3 R3, PT, PT, -R3, RZ, RZ ;  /* 0x000000ff03037210 */ /* 0x000fe40007ffe1ff */
[----:B------:R-:W4:Y:S03]  /*10f0*/  I2F.RP R9, R2 ;  /* 0x0000000200097306 */ /* 0x000f260000209400 */
[----:B------:R-:W-:Y:S01]  /*1100*/  IMAD R4, R7, R3, R4 ;  /* 0x0000000307047224 */ /* 0x000fe200078e0204 */
[----:B---3--:R-:W-:-:S04]  /*1110*/  MOV R7, UR15 ;  /* 0x0000000f00077c02 */ /* 0x008fc80008000f00 */
[----:B----4-:R-:W3:Y:S02]  /*1120*/  MUFU.RCP R10, R9 ;  /* 0x00000009000a7308 */ /* 0x010ee40000001000 */
[----:B---3--:R-:W-:-:S06]  /*1130*/  IADD3 R10, PT, PT, R10, 0xffffffe, RZ ;  /* 0x0ffffffe0a0a7810 */ /* 0x008fcc0007ffe0ff */
[----:B------:R-:W3:Y:S02]  /*1140*/  F2I.FTZ.U32.TRUNC.NTZ R11, R10 ;  /* 0x0000000a000b7305 */ /* 0x000ee4000021f000 */
[----:B---3--:R-:W-:Y:S01]  /*1150*/  IMAD.MOV R0, RZ, RZ, -R11 ;  /* 0x000000ffff007224 */ /* 0x008fe200078e0a0b */
[----:B------:R-:W-:-:S03]  /*1160*/  MOV R10, RZ ;  /* 0x000000ff000a7202 */ /* 0x000fc60000000f00 */
[----:B------:R-:W-:Y:S01]  /*1170*/  IMAD R6, R0, R2, RZ ;  /* 0x0000000200067224 */ /* 0x000fe200078e02ff */
[----:B------:R-:W-:-:S03]  /*1180*/  IABS R0, R13 ;  /* 0x0000000d00007213 */ /* 0x000fc60000000000 */
[----:B------:R-:W-:-:S04]  /*1190*/  IMAD.HI.U32 R11, R11, R6, R10 ;  /* 0x000000060b0b7227 */ /* 0x000fc800078e000a */
[----:B------:R-:W-:-:S04]  /*11a0*/  IMAD.MOV.U32 R6, RZ, RZ, R0 ;  /* 0x000000ffff067224 */ /* 0x000fc800078e0000 */
[----:B------:R-:W-:-:S05]  /*11b0*/  IMAD.HI.U32 R0, R11, R6, RZ ;  /* 0x000000060b007227 */ /* 0x000fca00078e00ff */
[----:B------:R-:W-:-:S05]  /*11c0*/  IADD3 R9, PT, PT, -R0, RZ, RZ ;  /* 0x000000ff00097210 */ /* 0x000fca0007ffe1ff */
[----:B------:R-:W-:Y:S01]  /*11d0*/  IMAD R11, R2, R9, R6 ;  /* 0x00000009020b7224 */ /* 0x000fe200078e0206 */
[----:B------:R-:W-:-:S04]  /*11e0*/  MOV R6, UR14 ;  /* 0x0000000e00067c02 */ /* 0x000fc80008000f00 */
[----:B------:R-:W-:-:S13]  /*11f0*/  ISETP.GT.U32.AND P0, PT, R2, R11, PT ;  /* 0x0000000b0200720c */ /* 0x000fda0003f04070 */
[----:B------:R-:W-:Y:S01]  /*1200*/  @!P0 IADD3 R11, PT, PT, R11, -R2, RZ ;  /* 0x800000020b0b8210 */ /* 0x000fe20007ffe0ff */
[----:B------:R-:W-:-:S03]  /*1210*/  @!P0 VIADD R0, R0, 0x1 ;  /* 0x0000000100008836 */ /* 0x000fc60000000000 */
[----:B------:R-:W-:Y:S02]  /*1220*/  ISETP.GE.U32.AND P1, PT, R11, R2, PT ;  /* 0x000000020b00720c */ /* 0x000fe40003f26070 */
[----:B------:R-:W-:-:S04]  /*1230*/  LOP3.LUT R2, R13, R16, RZ, 0x3c, !PT ;  /* 0x000000100d027212 */ /* 0x000fc800078e3cff */
[----:B------:R-:W-:-:S07]  /*1240*/  ISETP.GE.AND P0, PT, R2, RZ, PT ;  /* 0x000000ff0200720c */ /* 0x000fce0003f06270 */
[----:B------:R-:W-:Y:S02]  /*1250*/  @P1 IADD3 R0, PT, PT, R0, 0x1, RZ ;  /* 0x0000000100001810 */ /* 0x000fe40007ffe0ff */
[----:B------:R-:W-:Y:S02]  /*1260*/  ISETP.NE.AND P1, PT, R16, RZ, PT ;  /* 0x000000ff1000720c */ /* 0x000fe40003f25270 */
[----:B------:R-:W-:Y:S02]  /*1270*/  LOP3.LUT R16, RZ, R16, RZ, 0x33, !PT ;  /* 0x00000010ff107212 */ /* 0x000fe400078e33ff */
[----:B--2---:R-:W-:Y:S01]  /*1280*/  SHF.R.S32.HI R9, RZ, 0x1f, R8 ;  /* 0x0000001fff097819 */ /* 0x004fe20000011408 */
[----:B------:R-:W-:-:S04]  /*1290*/  IMAD.WIDE.U32 R10, R8, UR8, RZ ;  /* 0x00000008080a7c25 */ /* 0x000fc8000f8e00ff */
[C---:B------:R-:W-:Y:S02]  /*12a0*/  IMAD R17, R9.reuse, UR8, RZ ;  /* 0x0000000809117c24 */ /* 0x040fe4000f8e02ff */
[----:B-1----:R-:W-:Y:S02]  /*12b0*/  IMAD R9, R9, UR6, RZ ;  /* 0x0000000609097c24 */ /* 0x002fe4000f8e02ff */
[C---:B------:R-:W-:Y:S01]  /*12c0*/  IMAD R20, R8.reuse, UR9, R17 ;  /* 0x0000000908147c24 */ /* 0x040fe2000f8e0211 */
[----:B------:R-:W1:Y:S01]  /*12d0*/  LDCU.128 UR8, c[0x0][0x3d0] ;  /* 0x00007a00ff0877ac */ /* 0x000e620008000c00 */
[C---:B------:R-:W-:Y:S02]  /*12e0*/  IMAD R18, R8.reuse, UR7, R9 ;  /* 0x0000000708127c24 */ /* 0x040fe4000f8e0209 */
[----:B------:R-:W-:Y:S01]  /*12f0*/  IMAD.WIDE.U32 R8, R8, UR6, RZ ;  /* 0x0000000608087c25 */ /* 0x000fe2000f8e00ff */
[----:B------:R-:W2:Y:S01]  /*1300*/  LDCU.64 UR6, c[0x0][0x3c0] ;  /* 0x00007800ff0677ac */ /* 0x000ea20008000a00 */
[----:B------:R-:W-:-:S02]  /*1310*/  IADD3 R21, PT, PT, R11, R20, RZ ;  /* 0x000000140b157210 */ /* 0x000fc40007ffe0ff */
[----:B------:R-:W-:Y:S01]  /*1320*/  IMAD.MOV.U32 R11, RZ, RZ, R0 ;  /* 0x000000ffff0b7224 */ /* 0x000fe200078e0000 */
[----:B------:R-:W-:Y:S01]  /*1330*/  MOV R20, R10 ;  /* 0x0000000a00147202 */ /* 0x000fe20000000f00 */
[----:B------:R-:W-:Y:S01]  /*1340*/  IMAD.IADD R19, R9, 0x1, R18 ;  /* 0x0000000109137824 */ /* 0x000fe200078e0212 */
[----:B------:R-:W-:Y:S01]  /*1350*/  SHF.R.S32.HI R9, RZ, 0x1f, R4 ;  /* 0x0000001fff097819 */ /* 0x000fe20000011404 */
[----:B------:R-:W-:Y:S01]  /*1360*/  IMAD.MOV.U32 R18, RZ, RZ, R8 ;  /* 0x000000ffff127224 */ /* 0x000fe200078e0008 */
[----:B------:R-:W-:Y:S01]  /*1370*/  @!P0 IADD3 R11, PT, PT, -R11, RZ, RZ ;  /* 0x000000ff0b0b8210 */ /* 0x000fe20007ffe1ff */
[----:B------:R-:W-:-:S03]  /*1380*/  IMAD.WIDE.U32 R20, R4, R6, R20 ;  /* 0x0000000604147225 */ /* 0x000fc600078e0014 */
[----:B------:R-:W-:Y:S01]  /*1390*/  SEL R10, R16, R11, !P1 ;  /* 0x0000000b100a7207 */ /* 0x000fe20004800000 */
[----:B------:R-:W-:-:S04]  /*13a0*/  IMAD R8, R9, R6, RZ ;  /* 0x0000000609087224 */ /* 0x000fc800078e02ff */
[----:B------:R-:W-:Y:S01]  /*13b0*/  IMAD R8, R4, R7, R8 ;  /* 0x0000000704087224 */ /* 0x000fe200078e0208 */
[----:B--2---:R-:W-:Y:S01]  /*13c0*/  MOV R2, UR6 ;  /* 0x0000000600027c02 */ /* 0x004fe20008000f00 */
[----:B------:R-:W-:-:S03]  /*13d0*/  IMAD.U32 R3, RZ, RZ, UR7 ;  /* 0x00000007ff037e24 */ /* 0x000fc6000f8e00ff */
[----:B------:R-:W-:Y:S01]  /*13e0*/  IADD3 R21, PT, PT, R21, R8, RZ ;  /* 0x0000000815157210 */ /* 0x000fe20007ffe0ff */
[-C--:B------:R-:W-:Y:S02]  /*13f0*/  IMAD R9, R9, R2.reuse, RZ ;  /* 0x0000000209097224 */ /* 0x080fe400078e02ff */
[----:B------:R-:W-:-:S04]  /*1400*/  IMAD.WIDE.U32 R18, R4, R2, R18 ;  /* 0x0000000204127225 */ /* 0x000fc800078e0012 */
[----:B------:R-:W-:Y:S01]  /*1410*/  IMAD R9, R4, R3, R9 ;  /* 0x0000000304097224 */ /* 0x000fe200078e0209 */
[----:B------:R-:W-:Y:S01]  /*1420*/  SHF.R.S32.HI R4, RZ, 0x1f, R10 ;  /* 0x0000001fff047819 */ /* 0x000fe2000001140a */
[----:B-1----:R-:W-:-:S03]  /*1430*/  IMAD.WIDE.U32 R20, R10, UR8, R20 ;  /* 0x000000080a147c25 */ /* 0x002fc6000f8e0014 */
[----:B------:R-:W-:Y:S01]  /*1440*/  IADD3 R19, PT, PT, R19, R9, RZ ;  /* 0x0000000913137210 */ /* 0x000fe20007ffe0ff */
[C---:B------:R-:W-:Y:S01]  /*1450*/  IMAD R11, R4.reuse, UR10, RZ ;  /* 0x0000000a040b7c24 */ /* 0x040fe2000f8e02ff */
[----:B------:R-:W-:Y:S01]  /*1460*/  MOV R14, R20 ;  /* 0x00000014000e7202 */ /* 0x000fe20000000f00 */
[----:B------:R-:W-:Y:S02]  /*1470*/  IMAD R9, R4, UR8, RZ ;  /* 0x0000000804097c24 */ /* 0x000fe4000f8e02ff */
[C---:B------:R-:W-:Y:S02]  /*1480*/  IMAD R11, R10.reuse, UR11, R11 ;  /* 0x0000000b0a0b7c24 */ /* 0x040fe4000f8e020b */
[----:B------:R-:W-:-:S04]  /*1490*/  IMAD.WIDE.U32 R18, R10, UR10, R18 ;  /* 0x0000000a0a127c25 */ /* 0x000fc8000f8e0012 */
[----:B------:R-:W-:Y:S01]  /*14a0*/  IMAD R9, R10, UR9, R9 ;  /* 0x000000090a097c24 */ /* 0x000fe2000f8e0209 */
[----:B------:R-:W-:-:S03]  /*14b0*/  IADD3 R10, PT, PT, R19, R11, RZ ;  /* 0x0000000b130a7210 */ /* 0x000fc60007ffe0ff */
[----:B------:R-:W-:Y:S01]  /*14c0*/  IMAD.IADD R4, R21, 0x1, R9 ;  /* 0x0000000115047824 */ /* 0x000fe200078e0209 */
[----:B------:R-:W-:Y:S06]  /*14d0*/  BRA `(.L_x_630) ;  /* 0x0000000400647947 */ /* 0x000fec0003800000 */
.L_x_629:
[----:B------:R-:W-:-:S13]  /*14e0*/  ISETP.NE.AND P0, PT, R9, -0x1, PT ;  /* 0xffffffff0900780c */ /* 0x000fda0003f05270 */
[----:B------:R-:W-:Y:S05]  /*14f0*/  @P0 BRA `(.L_x_631) ;  /* 0x0000000000380947 */ /* 0x000fea0003800000 */
[----:B------:R-:W2:Y:S01]  /*1500*/  LDC.64 R6, c[0x0][0x3b8] ;  /* 0x0000ee00ff067b82 */ /* 0x000ea20000000a00 */
[----:B------:R-:W3:Y:S01]  /*1510*/  LDCU.64 UR6, c[0x0][0x3a0] ;  /* 0x00007400ff0677ac */ /* 0x000ee20008000a00 */
[----:B-1----:R-:W-:-:S05]  /*1520*/  SHF.R.S32.HI R3, RZ, 0x1f, R0 ;  /* 0x0000001fff037819 */ /* 0x002fca0000011400 */
        /* <DEDUP_REMOVED lines=8> */
[----:B------:R-:W-:Y:S02]  /*15b0*/  IADD3 R17, PT, PT, R11, R3, RZ ;  /* 0x000000030b117210 */ /* 0x000fe40007ffe0ff */
[----:B------:R-:W-:Y:S01]  /*15c0*/  MOV R12, R10 ;  /* 0x0000000a000c7202 */ /* 0x000fe20000000f00 */
[----:B------:R-:W-:Y:S05]  /*15d0*/  BRA `(.L_x_632) ;  /* 0x0000000000187947 */ /* 0x000fea0003800000 */
.L_x_631:
[----:B------:R-:W2:Y:S01]  /*15e0*/  LDC.64 R6, c[0x0][0x3b8] ;  /* 0x0000ee00ff067b82 */ /* 0x000ea20000000a00 */
[----:B-1----:R-:W-:-:S05]  /*15f0*/  IADD3 R2, PT, PT, R0, R9, RZ ;  /* 0x0000000900027210 */ /* 0x002fca0007ffe0ff */
[C---:B--2---:R-:W-:Y:S02]  /*1600*/  IMAD R17, R2.reuse, R7, RZ ;  /* 0x0000000702117224 */ /* 0x044fe400078e02ff */
[----:B------:R-:W-:-:S05]  /*1610*/  IMAD.WIDE.U32 R2, R2, R6, RZ ;  /* 0x0000000602027225 */ /* 0x000fca00078e00ff */
[----:B------:R-:W-:Y:S02]  /*1620*/  IADD3 R17, PT, PT, R3, R17, RZ ;  /* 0x0000001103117210 */ /* 0x000fe40007ffe0ff */
[----:B------:R-:W-:Y:S02]  /*1630*/  MOV R12, R2 ;  /* 0x00000002000c7202 */ /* 0x000fe40000000f00 */
.L_x_632:
[----:B------:R-:W-:Y:S05]  /*1640*/  @P0 BRA `(.L_x_633) ;  /* 0x0000000000340947 */ /* 0x000fea0003800000 */
[----:B------:R-:W1:Y:S01]  /*1650*/  LDC.64 R2, c[0x0][0x3c0] ;  /* 0x0000f000ff027b82 */ /* 0x000e620000000a00 */
[----:B------:R-:W2:Y:S01]  /*1660*/  LDCU.64 UR6, c[0x0][0x3a8] ;  /* 0x00007500ff0677ac */ /* 0x000ea20008000a00 */
[----:B------:R-:W-:Y:S02]  /*1670*/  SHF.R.S32.HI R9, RZ, 0x1f, R0 ;  /* 0x0000001fff097819 */ /* 0x000fe40000011400 */
[----:B-----5:R-:W-:-:S05]  /*1680*/  SHF.R.S32.HI R8, RZ, 0x1f, R4 ;  /* 0x0000001fff087819 */ /* 0x020fca0000011404 */
[----:B--2---:R-:W-:-:S04]  /*1690*/  IMAD R11, R8, UR6, RZ ;  /* 0x00000006080b7c24 */ /* 0x004fc8000f8e02ff */
[----:B------:R-:W-:Y:S02]  /*16a0*/  IMAD R11, R4, UR7, R11 ;  /* 0x00000007040b7c24 */ /* 0x000fe4000f8e020b */
[-C--:B-1----:R-:W-:Y:S02]  /*16b0*/  IMAD R9, R9, R2.reuse, RZ ;  /* 0x0000000209097224 */ /* 0x082fe400078e02ff */
[----:B------:R-:W-:-:S04]  /*16c0*/  IMAD.WIDE.U32 R18, R0, R2, RZ ;  /* 0x0000000200127225 */ /* 0x000fc800078e00ff */
[----:B------:R-:W-:-:S05]  /*16d0*/  IMAD R9, R0, R3, R9 ;  /* 0x0000000300097224 */ /* 0x000fca00078e0209 */
[----:B------:R-:W-:-:S03]  /*16e0*/  IADD3 R19, PT, PT, R19, R9, RZ ;  /* 0x0000000913137210 */ /* 0x000fc60007ffe0ff */
[----:B------:R-:W-:-:S05]  /*16f0*/  IMAD.WIDE.U32 R18, R4, UR6, R18 ;  /* 0x0000000604127c25 */ /* 0x000fca000f8e0012 */
[----:B------:R-:W-:Y:S01]  /*1700*/  IADD3 R19, PT, PT, R19, R11, RZ ;  /* 0x0000000b13137210 */ /* 0x000fe20007ffe0ff */
[----:B------:R-:W-:Y:S06]  /*1710*/  BRA `(.L_x_634) ;  /* 0x0000000000187947 */ /* 0x000fec0003800000 */
.L_x_633:
[----:B------:R-:W1:Y:S01]  /*1720*/  LDC.64 R2, c[0x0][0x3c0] ;  /* 0x0000f000ff027b82 */ /* 0x000e620000000a00 */
[----:B------:R-:W-:-:S05]  /*1730*/  IADD3 R0, PT, PT, R0, R9, RZ ;  /* 0x0000000900007210 */ /* 0x000fca0007ffe0ff */
[C---:B-1----:R-:W-:Y:S02]  /*1740*/  IMAD R19, R0.reuse, R3, RZ ;  /* 0x0000000300137224 */ /* 0x042fe400078e02ff */
[----:B------:R-:W-:-:S05]  /*1750*/  IMAD.WIDE.U32 R8, R0, R2, RZ ;  /* 0x0000000200087225 */ /* 0x000fca00078e00ff */
[----:B------:R-:W-:Y:S02]  /*1760*/  IADD3 R19, PT, PT, R9, R19, RZ ;  /* 0x0000001309137210 */ /* 0x000fe40007ffe0ff */
[----:B------:R-:W-:-:S07]  /*1770*/  MOV R18, R8 ;  /* 0x0000000800127202 */ /* 0x000fce0000000f00 */
.L_x_634:
[----:B------:R-:W1:Y:S01]  /*1780*/  LDC R16, c[0x0][0x3e8] ;  /* 0x0000fa00ff107b82 */ /* 0x000e620000000800 */
[----:B------:R-:W-:Y:S02]  /*1790*/  MOV R22, R12 ;  /* 0x0000000c00167202 */ /* 0x000fe40000000f00 */
[----:B------:R-:W-:Y:S02]  /*17a0*/  CS2R R234, SRZ ;  /* 0x0000000000ea7805 */ /* 0x000fe4000001ff00 */
[----:B------:R-:W-:Y:S02]  /*17b0*/  MOV R23, R17 ;  /* 0x0000001100177202 */ /* 0x000fe40000000f00 */
[----:B-1---5:R-:W-:-:S04]  /*17c0*/  IABS R4, R16 ;  /* 0x0000001000047213 */ /* 0x022fc80000000000 */
        /* <DEDUP_REMOVED lines=10> */
[----:B------:R-:W-:Y:S02]  /*1870*/  IMAD.HI.U32 R0, R11, R8, RZ ;  /* 0x000000080b007227 */ /* 0x000fe400078e00ff */
[----:B------:R-:W1:Y:S03]  /*1880*/  LDC.64 R10, c[0x0][0x3d8] ;  /* 0x0000f600ff0a7b82 */ /* 0x000e660000000a00 */
[----:B------:R-:W-:-:S05]  /*1890*/  IADD3 R9, PT, PT, -R0, RZ, RZ ;  /* 0x000000ff00097210 */ /* 0x000fca0007ffe1ff */
[----:B------:R-:W-:-:S05]  /*18a0*/  IMAD R9, R4, R9, R8 ;  /* 0x0000000904097224 */ /* 0x000fca00078e0208 */
[----:B------:R-:W-:-:S13]  /*18b0*/  ISETP.GT.U32.AND P0, PT, R4, R9, PT ;  /* 0x000000090400720c */ /* 0x000fda0003f04070 */
[----:B------:R-:W-:Y:S01]  /*18c0*/  @!P0 IMAD.IADD R9, R9, 0x1, -R4 ;  /* 0x0000000109098824 */ /* 0x000fe200078e0a04 */
[----:B------:R-:W-:-:S04]  /*18d0*/  @!P0 IADD3 R0, PT, PT, R0, 0x1, RZ ;  /* 0x0000000100008810 */ /* 0x000fc80007ffe0ff */
[----:B------:R-:W-:Y:S02]  /*18e0*/  ISETP.GE.U32.AND P1, PT, R9, R4, PT ;  /* 0x000000040900720c */ /* 0x000fe40003f26070 */
[----:B------:R-:W-:Y:S01]  /*18f0*/  LOP3.LUT R4, R13, R16, RZ, 0x3c, !PT ;  /* 0x000000100d047212 */ /* 0x000fe200078e3cff */
[----:B------:R-:W2:Y:S03]  /*1900*/  LDC.64 R8, c[0x0][0x3d0] ;  /* 0x0000f400ff087b82 */ /* 0x000ea60000000a00 */
[----:B------:R-:W-:Y:S02]  /*1910*/  ISETP.GE.AND P0, PT, R4, RZ, PT ;  /* 0x000000ff0400720c */ /* 0x000fe40003f06270 */
[----:B------:R-:W-:-:S05]  /*1920*/  LEA R4, R165, 0xffffffc0, 0x6 ;  /* 0xffffffc0a5047811 */ /* 0x000fca00078e30ff */
[----:B------:R-:W-:Y:S01]  /*1930*/  @P1 VIADD R0, R0, 0x1 ;  /* 0x0000000100001836 */ /* 0x000fe20000000000 */
[----:B------:R-:W-:Y:S01]  /*1940*/  ISETP.NE.AND P1, PT, R16, RZ, PT ;  /* 0x000000ff1000720c */ /* 0x000fe20003f25270 */
[C---:B------:R-:W-:Y:S01]  /*1950*/  IMAD.WIDE.U32 R18, R4.reuse, R2, R18 ;  /* 0x0000000204127225 */ /* 0x040fe200078e0012 */
[----:B------:R-:W-:Y:S02]  /*1960*/  LOP3.LUT R16, RZ, R16, RZ, 0x33, !PT ;  /* 0x00000010ff107212 */ /* 0x000fe400078e33ff */
[----:B------:R-:W-:Y:S01]  /*1970*/  MOV R21, R0 ;  /* 0x0000000000157202 */ /* 0x000fe20000000f00 */
[----:B------:R-:W-:-:S04]  /*1980*/  IMAD R19, R4, R3, R19 ;  /* 0x0000000304137224 */ /* 0x000fc800078e0213 */
[----:B------:R-:W-:-:S05]  /*1990*/  @!P0 IMAD.MOV R21, RZ, RZ, -R21 ;  /* 0x000000ffff158224 */ /* 0x000fca00078e0a15 */
[----:B------:R-:W-:Y:S01]  /*19a0*/  SEL R12, R16, R21, !P1 ;  /* 0x00000015100c7207 */ /* 0x000fe20004800000 */
[----:B------:R-:W-:-:S03]  /*19b0*/  IMAD.WIDE.U32 R20, R4, R6, R22 ;  /* 0x0000000604147225 */ /* 0x000fc600078e0016 */
[----:B------:R-:W-:Y:S01]  /*19c0*/  SHF.R.S32.HI R17, RZ, 0x1f, R12 ;  /* 0x0000001fff117819 */ /* 0x000fe2000001140c */
[----:B------:R-:W-:Y:S02]  /*19d0*/  IMAD R21, R4, R7, R21 ;  /* 0x0000000704157224 */ /* 0x000fe400078e0215 */
[----:B-1----:R-:W-:-:S04]  /*19e0*/  IMAD.WIDE.U32 R18, R12, R10, R18 ;  /* 0x0000000a0c127225 */ /* 0x002fc800078e0012 */
[C---:B------:R-:W-:Y:S02]  /*19f0*/  IMAD R4, R17.reuse, R10, RZ ;  /* 0x0000000a11047224 */ /* 0x040fe400078e02ff */
[-C--:B--2---:R-:W-:Y:S02]  /*1a00*/  IMAD R17, R17, R8.reuse, RZ ;  /* 0x0000000811117224 */ /* 0x084fe400078e02ff */
[C---:B------:R-:W-:Y:S02]  /*1a10*/  IMAD R4, R12.reuse, R11, R4 ;  /* 0x0000000b0c047224 */ /* 0x040fe400078e0204 */
[----:B------:R-:W-:-:S04]  /*1a20*/  IMAD.WIDE.U32 R20, R12, R8, R20 ;  /* 0x000000080c147225 */ /* 0x000fc800078e0014 */
[----:B------:R-:W-:Y:S01]  /*1a30*/  IMAD R9, R12, R9, R17 ;  /* 0x000000090c097224 */ /* 0x000fe200078e0211 */
[----:B------:R-:W-:Y:S01]  /*1a40*/  MOV R14, R20 ;  /* 0x00000014000e7202 */ /* 0x000fe20000000f00 */
[----:B------:R-:W-:-:S03]  /*1a50*/  IMAD.IADD R10, R19, 0x1, R4 ;  /* 0x00000001130a7824 */ /* 0x000fc600078e0204 */
[----:B------:R-:W-:-:S07]  /*1a60*/  IADD3 R4, PT, PT, R21, R9, RZ ;  /* 0x0000000915047210 */ /* 0x000fce0007ffe0ff */
.L_x_630:
[----:B------:R-:W-:Y:S01]  /*1a70*/  IMAD.MOV.U32 R50, RZ, RZ, RZ ;  /* 0x000000ffff327224 */ /* 0x000fe200078e00ff */
[----:B------:R-:W1:Y:S01]  /*1a80*/  LDC.64 R112, c[0x0][0x3b0] ;  /* 0x0000ec00ff707b82 */ /* 0x000e620000000a00 */
[----:B------:R-:W-:Y:S01]  /*1a90*/  IMAD.SHL.U32 R81, R67, 0x8, RZ ;  /* 0x0000000843517824 */ /* 0x000fe200078e00ff */
[----:B------:R-:W2:Y:S03]  /*1aa0*/  LDCU.64 UR6, c[0x0][0x3c8] ;  /* 0x00007900ff0677ac */ /* 0x000ea60008000a00 */
[----:B------:R3:W5:Y:S01]  /*1ab0*/  @P2 LDG.E R50, desc[UR4][R116.64] ;  /* 0x0000000474322981 */ /* 0x000762000c1e1900 */
[----:B------:R-:W-:Y:S01]  /*1ac0*/  ISETP.NE.AND P2, PT, R232, -0x1, PT ;  /* 0xffffffffe800780c */ /* 0x000fe20003f45270 */
[----:B------:R-:W4:Y:S01]  /*1ad0*/  LDCU.64 UR8, c[0x0][0x388] ;  /* 0x00007100ff0877ac */ /* 0x000f220008000a00 */
[----:B------:R-:W-:Y:S01]  /*1ae0*/  LOP3.LUT R12, R81, 0x38, RZ, 0xc0, !PT ;  /* 0x00000038510c7812 */ /* 0x000fe200078ec0ff */
[C---:B------:R-:W-:Y:S01]  /*1af0*/  IMAD.SHL.U32 R75, R67.reuse, 0x4, RZ ;  /* 0x00000004434b7824 */ /* 0x040fe200078e00ff */
[----:B------:R-:W-:Y:S01]  /*1b00*/  SHF.R.U32.HI R114, RZ, 0x3, R67 ;  /* 0x00000003ff727819 */ /* 0x000fe20000011643 */
[----:B------:R-:W-:Y:S01]  /*1b10*/  IMAD.MOV.U32 R115, RZ, RZ, RZ ;  /* 0x000000ffff737224 */ /* 0x000fe200078e00ff */
[----:B------:R-:W-:Y:S01]  /*1b20*/  SHF.R.S32.HI R82, RZ, 0x1f, R71 ;  /* 0x0000001fff527819 */ /* 0x000fe20000011447 */
[----:B------:R-:W-:Y:S01]  /*1b30*/  IMAD.SHL.U32 R68, R67, 0x40, RZ ;  /* 0x0000004043447824 */ /* 0x000fe200078e00ff */
[----:B------:R-:W-:Y:S01]  /*1b40*/  LOP3.LUT R75, R75, 0x1c, RZ, 0xc0, !PT ;  /* 0x0000001c4b4b7812 */ /* 0x000fe200078ec0ff */
[----:B------:R-:W-:Y:S01]  /*1b50*/  IMAD.SHL.U32 R63, R6, 0x10, RZ ;  /* 0x00000010063f7824 */ /* 0x000fe200078e00ff */
[----:B------:R-:W-:-:S02]  /*1b60*/  LEA.HI R82, R82, R71, RZ, 0x6 ;  /* 0x0000004752527211 */ /* 0x000fc400078f30ff */
[----:B------:R-:W-:Y:S01]  /*1b70*/  SHF.L.U32 R62, R165, 0x6, RZ ;  /* 0x00000006a53e7819 */ /* 0x000fe200000006ff */
[----:B------:R-:W2:Y:S01]  /*1b80*/  @!P2 LDC.64 R8, c[0x0][0x398] ;  /* 0x0000e600ff08ab82 */ /* 0x000ea20000000a00 */
[----:B------:R-:W-:Y:S02]  /*1b90*/  SHF.R.S32.HI R82, RZ, 0x6, R82 ;  /* 0x00000006ff527819 */ /* 0x000fe40000011452 */
[----:B------:R-:W-:Y:S01]  /*1ba0*/  SHF.L.U64.HI R64, R6, 0x4, R7 ;  /* 0x0000000406407819 */ /* 0x000fe20000010207 */
[----:B------:R-:W-:Y:S01]  /*1bb0*/  VIADD R61, R62, 0xffffffc0 ;  /* 0xffffffc03e3d7836 */ /* 0x000fe20000000000 */
[C---:B------:R-:W-:Y:S02]  /*1bc0*/  SHF.L.U64.HI R66, R2.reuse, 0x4, R3 ;  /* 0x0000000402427819 */ /* 0x040fe40000010203 */
[----:B------:R-:W-:Y:S02]  /*1bd0*/  SHF.L.U32 R65, R2, 0x4, RZ ;  /* 0x0000000402417819 */ /* 0x000fe400000006ff */
[----:B------:R-:W-:Y:S01]  /*1be0*/  LOP3.LUT R68, R68, 0x1c0, RZ, 0xc0, !PT ;  /* 0x000001c044447812 */ /* 0x000fe200078ec0ff */
[----:B--2---:R-:W-:-:S04]  /*1bf0*/  @!P2 IMAD.WIDE.U32 R20, R5, R8, RZ ;  /* 0x000000080514a225 */ /* 0x004fc800078e00ff */
[----:B------:R-:W-:Y:S02]  /*1c00*/  @!P2 IMAD R9, R5, R9, R21 ;  /* 0x000000090509a224 */ /* 0x000fe400078e0215 */
[----:B------:R-:W-:Y:S02]  /*1c10*/  @!P2 IMAD.MOV.U32 R8, RZ, RZ, R20 ;  /* 0x000000ffff08a224 */ /* 0x000fe400078e0014 */
[----:B-1----:R-:W-:-:S04]  /*1c20*/  @P2 IMAD.WIDE.U32 R20, R232, R112, RZ ;  /* 0x00000070e8142225 */ /* 0x002fc800078e00ff */
[----:B------:R-:W-:Y:S01]  /*1c30*/  @P2 IMAD R9, R232, R113, R21 ;  /* 0x00000071e8092224 */ /* 0x000fe200078e0215 */
[----:B------:R-:W-:Y:S02]  /*1c40*/  @P2 MOV R8, R20 ;  /* 0x0000001400082202 */ /* 0x000fe40000000f00 */
[C---:B------:R-:W-:Y:S01]  /*1c50*/  IADD3 R20, P3, PT, R12.reuse, R14, RZ ;  /* 0x0000000e0c147210 */ /* 0x040fe20007f7e0ff */
[----:B------:R-:W-:Y:S01]  /*1c60*/  IMAD.WIDE.U32 R14, R15, 0x40, R114 ;  /* 0x000000400f0e7825 */ /* 0x000fe200078e0072 */
[C---:B------:R-:W-:Y:S02]  /*1c70*/  IADD3 R8, P4, PT, R12.reuse, R8, RZ ;  /* 0x000000080c087210 */ /* 0x040fe40007f9e0ff */
[----:B------:R-:W-:Y:S01]  /*1c80*/  IADD3 R18, P2, PT, R12, R18, RZ ;  /* 0x000000120c127210 */ /* 0x000fe20007f5e0ff */
[----:B------:R-:W-:Y:S02]  /*1c90*/  IMAD.X R21, RZ, RZ, R4, P3 ;  /* 0x000000ffff157224 */ /* 0x000fe400018e0604 */
[----:B------:R-:W-:Y:S01]  /*1ca0*/  IMAD.X R9, RZ, RZ, R9, P4 ;  /* 0x000000ffff097224 */ /* 0x000fe200020e0609 */
[----:B------:R-:W-:Y:S01]  /*1cb0*/  IADD3.X R19, PT, PT, RZ, R10, RZ, P2, !PT ;  /* 0x0000000aff137210 */ /* 0x000fe200017fe4ff */
[----:B------:R-:W1:Y:S01]  /*1cc0*/  LDC R4, c[0x0][0x450] ;  /* 0x00011400ff047b82 */ /* 0x000e620000000800 */
[----:B------:R-:W-:-:S04]  /*1cd0*/  IMAD.WIDE.U32 R20, R114, R6, R20 ;  /* 0x0000000672147225 */ /* 0x000fc800078e0014 */
[----:B------:R-:W-:Y:S01]  /*1ce0*/  IMAD.WIDE.U32 R10, R13, UR6, R8 ;  /* 0x000000060d0a7c25 */ /* 0x000fe2000f8e0008 */
[----:B------:R-:W-:-:S03]  /*1cf0*/  LOP3.LUT R9, R12, 0xc0, RZ, 0xfc, !PT ;  /* 0x000000c00c097812 */ /* 0x000fc600078efcff */
[----:B------:R-:W-:Y:S01]  /*1d00*/  IMAD R11, R13, UR7, R11 ;  /* 0x000000070d0b7c24 */ /* 0x000fe2000f8e020b */
[----:B------:R-:W2:Y:S01]  /*1d10*/  LDCU.64 UR6, c[0x0][0x390] ;  /* 0x00007200ff0677ac */ /* 0x000ea20008000a00 */
[----:B------:R-:W-:Y:S02]  /*1d20*/  IMAD R87, R114, R7, R21 ;  /* 0x0000000772577224 */ /* 0x000fe400078e0215 */
[----:B------:R-:W-:Y:S02]  /*1d30*/  IMAD.SHL.U32 R86, R20, 0x2, RZ ;  /* 0x0000000214567824 */ /* 0x000fe400078e00ff */
[----:B------:R-:W-:Y:S01]  /*1d40*/  IMAD.WIDE.U32 R18, R114, R2, R18 ;  /* 0x0000000272127225 */ /* 0x000fe200078e0012 */
[----:B------:R-:W-:Y:S02]  /*1d50*/  SHF.L.U64.HI R87, R20, 0x1, R87 ;  /* 0x0000000114577819 */ /* 0x000fe40000010257 */
[----:B----4-:R-:W-:Y:S01]  /*1d60*/  IADD3 R86, P2, PT, R86, UR8, RZ ;  /* 0x0000000856567c10 */ /* 0x010fe2000ff5e0ff */
[----:B------:R-:W-:-:S02]  /*1d70*/  IMAD R83, R114, R3, R19 ;  /* 0x0000000372537224 */ /* 0x000fc400078e0213 */
[C---:B------:R-:W-:Y:S01]  /*1d80*/  IMAD.SHL.U32 R84, R18.reuse, 0x2, RZ ;  /* 0x0000000212547824 */ /* 0x040fe200078e00ff */
[----:B------:R-:W-:Y:S01]  /*1d90*/  IADD3.X R87, PT, PT, R87, UR9, RZ, P2, !PT ;  /* 0x0000000957577c10 */ /* 0x000fe200097fe4ff */
[----:B------:R-:W-:Y:S01]  /*1da0*/  IMAD R8, R15, R112, RZ ;  /* 0x000000700f087224 */ /* 0x000fe200078e02ff */
[----:B------:R-:W-:Y:S02]  /*1db0*/  SHF.L.U64.HI R83, R18, 0x1, R83 ;  /* 0x0000000112537819 */ /* 0x000fe40000010253 */
[----:B-1----:R-:W-:Y:S01]  /*1dc0*/  LEA.HI R77, R4, R4, RZ, 0x1 ;  /* 0x00000004044d7211 */ /* 0x002fe200078f08ff */
[----:B------:R-:W-:Y:S01]  /*1dd0*/  IMAD R69, R14, R113, R8 ;  /* 0x000000710e457224 */ /* 0x000fe200078e0208 */
[----:B--2---:R-:W-:Y:S01]  /*1de0*/  IADD3 R84, P2, PT, R84, UR6, RZ ;  /* 0x0000000654547c10 */ /* 0x004fe2000ff5e0ff */
[----:B------:R-:W-:Y:S01]  /*1df0*/  IMAD.WIDE.U32 R112, R14, R112, R10 ;  /* 0x000000700e707225 */ /* 0x000fe200078e000a */
[----:B------:R-:W-:Y:S02]  /*1e00*/  SHF.R.S32.HI R77, RZ, 0x1, R77 ;  /* 0x00000001ff4d7819 */ /* 0x000fe4000001144d */
[----:B------:R-:W-:Y:S01]  /*1e10*/  IADD3.X R83, PT, PT, R83, UR7, RZ, P2, !PT ;  /* 0x0000000753537c10 */ /* 0x000fe200097fe4ff */
[----:B------:R-:W-:Y:S01]  /*1e20*/  IMAD.MOV.U32 R230, RZ, RZ, R84 ;  /* 0x000000ffffe67224 */ /* 0x000fe200078e0054 */
[----:B------:R-:W-:Y:S01]  /*1e30*/  ISETP.GE.AND P2, PT, R82, R165, PT ;  /* 0x000000a55200720c */ /* 0x000fe20003f46270 */
[----:B------:R-:W-:Y:S01]  /*1e40*/  IMAD R76, R114, R77, R75 ;  /* 0x0000004d724c7224 */ /* 0x000fe200078e024b */
[C---:B------:R-:W-:Y:S01]  /*1e50*/  LOP3.LUT R11, R12.reuse, 0x40, RZ, 0xfc, !PT ;  /* 0x000000400c0b7812 */ /* 0x040fe200078efcff */
[----:B------:R-:W-:Y:S01]  /*1e60*/  IMAD.MOV.U32 R229, RZ, RZ, R87 ;  /* 0x000000ffffe57224 */ /* 0x000fe200078e0057 */
[----:B------:R-:W-:Y:S01]  /*1e70*/  LOP3.LUT R10, R12, 0x80, RZ, 0xfc, !PT ;  /* 0x000000800c0a7812 */ /* 0x000fe200078efcff */
[--C-:B------:R-:W-:Y:S01]  /*1e80*/  IMAD.IADD R75, R75, 0x1, R76.reuse ;  /* 0x000000014b4b7824 */ /* 0x100fe200078e024c */
[----:B------:R-:W-:Y:S01]  /*1e90*/  SHF.R.S32.HI R74, RZ, 0x1f, R76 ;  /* 0x0000001fff4a7819 */ /* 0x000fe2000001144c */
[----:B------:R-:W-:Y:S01]  /*1ea0*/  IMAD.IADD R69, R113, 0x1, R69 ;  /* 0x0000000171457824 */ /* 0x000fe200078e0245 */
[----:B------:R-:W-:-:S02]  /*1eb0*/  MOV R228, R86 ;  /* 0x0000005600e47202 */ /* 0x000fc40000000f00 */
[----:B------:R-:W-:Y:S02]  /*1ec0*/  SHF.R.S32.HI R73, RZ, 0x1f, R75 ;  /* 0x0000001fff497819 */ /* 0x000fe4000001144b */
[----:B------:R-:W-:Y:S01]  /*1ed0*/  MOV R231, R83 ;  /* 0x0000005300e77202 */ /* 0x000fe20000000f00 */
[----:B---3--:R-:W-:Y:S06]  /*1ee0*/  @P2 BRA `(.L_x_635) ;  /* 0x000000b0001c2947 */ /* 0x008fec0003800000 */
[----:B------:R-:W1:Y:S01]  /*1ef0*/  LDC.64 R2, c[0x0][0x4a0] ;  /* 0x00012800ff027b82 */ /* 0x000e620000000a00 */
[----:B------:R-:W2:Y:S01]  /*1f00*/  LDCU.128 UR16, c[0x0][0x4b0] ;  /* 0x00009600ff1077ac */ /* 0x000ea20008000c00 */
[----:B------:R-:W-:Y:S01]  /*1f10*/  IMAD.MOV.U32 R13, RZ, RZ, RZ ;  /* 0x000000ffff0d7224 */ /* 0x000fe200078e00ff */
[----:B------:R-:W-:Y:S01]  /*1f20*/  VIMNMX R82, PT, PT, RZ, R82, !PT ;  /* 0x00000052ff527248 */ /* 0x000fe20007fe0100 */
[----:B------:R-:W-:Y:S01]  /*1f30*/  @!P0 IMAD.MOV R0, RZ, RZ, -R0 ;  /* 0x000000ffff008224 */ /* 0x000fe200078e0a00 */
[----:B------:R-:W3:Y:S01]  /*1f40*/  LDCU.128 UR8, c[0x0][0x490] ;  /* 0x00009200ff0877ac */ /* 0x000ee20008000c00 */
[----:B-----5:R-:W-:Y:S01]  /*1f50*/  IMAD.IADD R50, R61, 0x1, R50 ;  /* 0x000000013d327824 */ /* 0x020fe200078e0232 */
[----:B------:R-:W-:Y:S01]  /*1f60*/  IADD3 R80, PT, PT, R114, 0x10, RZ ;  /* 0x0000001072507810 */ /* 0x000fe20007ffe0ff */
[----:B------:R-:W4:Y:S01]  /*1f70*/  LDC.64 R100, c[0x0][0x4a8] ;  /* 0x00012a00ff647b82 */ /* 0x000f220000000a00 */
[----:B------:R-:W2:Y:S01]  /*1f80*/  LDCU.128 UR12, c[0x0][0x4c0] ;  /* 0x00009800ff0c77ac */ /* 0x000ea20008000c00 */
[----:B------:R-:W-:Y:S01]  /*1f90*/  SEL R16, R16, R0, !P1 ;  /* 0x0000000010107207 */ /* 0x000fe20004800000 */
[----:B------:R-:W-:Y:S01]  /*1fa0*/  IMAD R50, R50, R77, RZ ;  /* 0x0000004d32327224 */ /* 0x000fe200078e02ff */
[----:B------:R-:W-:Y:S01]  /*1fb0*/  IADD3 R78, PT, PT, R114, 0x30, RZ ;  /* 0x00000030724e7810 */ /* 0x000fe20007ffe0ff */
[----:B------:R-:W2:Y:S01]  /*1fc0*/  LDCU.64 UR6, c[0x0][0x488] ;  /* 0x00009100ff0677ac */ /* 0x000ea20008000a00 */
[C---:B------:R-:W-:Y:S01]  /*1fd0*/  IMAD.SHL.U32 R109, R77.reuse, 0x10, RZ ;  /* 0x000000104d6d7824 */ /* 0x040fe200078e00ff */
[----:B------:R-:W-:Y:S01]  /*1fe0*/  MOV R102, R61 ;  /* 0x0000003d00667202 */ /* 0x000fe20000000f00 */
[C---:B------:R-:W-:Y:S01]  /*1ff0*/  IMAD R106, R77.reuse, 0x30, RZ ;  /* 0x000000304d6a7824 */ /* 0x040fe200078e02ff */
[----:B------:R-:W-:Y:S01]  /*2000*/  UMOV UR20, URZ ;  /* 0x000000ff00147c82 */ /* 0x000fe20008000000 */
[----:B------:R-:W-:-:S02]  /*2010*/  IMAD.SHL.U32 R104, R77, 0x20, RZ ;  /* 0x000000204d687824 */ /* 0x000fc400078e00ff */
[----:B------:R-:W-:Y:S01]  /*2020*/  VIADD R79, R114, 0x20 ;  /* 0x00000020724f7836 */ /* 0x000fe20000000000 */
[----:B------:R-:W-:Y:S01]  /*2030*/  SHF.R.S32.HI R96, RZ, 0x1f, R106 ;  /* 0x0000001fff607819 */ /* 0x000fe2000001146a */
[----:B------:R-:W-:Y:S01]  /*2040*/  IMAD R107, R165, -0x40, R71 ;  /* 0xffffffc0a56b7824 */ /* 0x000fe200078e0247 */
[----:B------:R-:W-:Y:S01]  /*2050*/  SHF.R.S32.HI R98, RZ, 0x1f, R104 ;  /* 0x0000001fff627819 */ /* 0x000fe20000011468 */
[----:B-1----:R-:W-:Y:S01]  /*2060*/  IMAD.WIDE.U32 R6, R5, R2, R12 ;  /* 0x0000000205067225 */ /* 0x002fe200078e000c */
[----:B------:R-:W-:-:S03]  /*2070*/  IADD3 R2, P0, PT, -R71, R114, RZ ;  /* 0x0000007247027210 */ /* 0x000fc60007f1e1ff */
[C---:B------:R-:W-:Y:S01]  /*2080*/  IMAD R7, R5.reuse, R3, R7 ;  /* 0x0000000305077224 */ /* 0x040fe200078e0207 */
[----:B------:R-:W-:Y:S01]  /*2090*/  SHF.R.S32.HI R3, RZ, 0x1f, R16 ;  /* 0x0000001fff037819 */ /* 0x000fe20000011410 */
[----:B---3--:R-:W-:Y:S01]  /*20a0*/  IMAD.WIDE.U32 R14, R5, UR10, R12 ;  /* 0x0000000a050e7c25 */ /* 0x008fe2000f8e000c */
[----:B----4-:R-:W-:-:S03]  /*20b0*/  SHF.L.U32 R97, R100, 0x6, RZ ;  /* 0x0000000664617819 */ /* 0x010fc600000006ff */
[----:B--2---:R-:W-:-:S04]  /*20c0*/  IMAD.WIDE.U32 R18, R61, UR16, R6 ;  /* 0x000000103d127c25 */ /* 0x004fc8000f8e0006 */
[----:B------:R-:W-:Y:S02]  /*20d0*/  IMAD R7, R3, UR12, RZ ;  /* 0x0000000c03077c24 */ /* 0x000fe4000f8e02ff */
[----:B------:R-:W-:Y:S02]  /*20e0*/  IMAD R19, R61, UR17, R19 ;  /* 0x000000113d137c24 */ /* 0x000fe4000f8e0213 */
[----:B------:R-:W-:Y:S01]  /*20f0*/  IMAD R15, R5, UR11, R15 ;  /* 0x0000000b050f7c24 */ /* 0x000fe2000f8e020f */
[----:B------:R-:W1:Y:S01]  /*2100*/  LDCU.64 UR10, c[0x0][0x4d0] ;  /* 0x00009a00ff0a77ac */ /* 0x000e620008000a00 */
[C---:B------:R-:W-:Y:S02]  /*2110*/  IMAD R4, R16.reuse, UR13, R7 ;  /* 0x0000000d10047c24 */ /* 0x040fe4000f8e0207 */
[----:B------:R-:W-:Y:S01]  /*2120*/  IMAD.WIDE.U32 R6, R16, UR12, R18 ;  /* 0x0000000c10067c25 */ /* 0x000fe2000f8e0012 */
[----:B------:R-:W2:Y:S03]  /*2130*/  LDCU.64 UR12, c[0x0][0x4e0] ;  /* 0x00009c00ff0c77ac */ /* 0x000ea60008000a00 */
[----:B------:R-:W-:Y:S01]  /*2140*/  IMAD.WIDE.U32 R18, R61, R100, R14 ;  /* 0x000000643d127225 */ /* 0x000fe200078e000e */
[----:B------:R-:W-:-:S02]  /*2150*/  SHF.R.S32.HI R15, RZ, 0x1f, R71 ;  /* 0x0000001fff0f7819 */ /* 0x000fc40000011447 */
[----:B------:R-:W-:Y:S01]  /*2160*/  IADD3 R5, PT, PT, R7, R4, RZ ;  /* 0x0000000407057210 */ /* 0x000fe20007ffe0ff */
[----:B------:R-:W-:Y:S01]  /*2170*/  IMAD R3, R3, UR18, RZ ;  /* 0x0000001203037c24 */ /* 0x000fe2000f8e02ff */
[----:B------:R-:W-:Y:S01]  /*2180*/  IADD3.X R15, PT, PT, RZ, ~R15, RZ, P0, !PT ;  /* 0x8000000fff0f7210 */ /* 0x000fe200007fe4ff */
[----:B------:R-:W-:Y:S01]  /*2190*/  IMAD.MOV.U32 R4, RZ, RZ, R6 ;  /* 0x000000ffff047224 */ /* 0x000fe200078e0006 */
[----:B------:R-:W-:Y:S01]  /*21a0*/  IADD3 R90, P0, PT, R50, R75, RZ ;  /* 0x0000004b325a7210 */ /* 0x000fe20007f1e0ff */
[----:B------:R-:W-:Y:S01]  /*21b0*/  IMAD R6, R16, UR19, R3 ;  /* 0x0000001310067c24 */ /* 0x000fe2000f8e0203 */
[----:B------:R-:W-:Y:S01]  /*21c0*/  SHF.R.S32.HI R3, RZ, 0x1f, R50 ;  /* 0x0000001fff037819 */ /* 0x000fe20000011432 */
[----:B------:R-:W-:Y:S01]  /*21d0*/  IMAD R19, R61, R101, R19 ;  /* 0x000000653d137224 */ /* 0x000fe200078e0213 */
[----:B------:R-:W-:Y:S01]  /*21e0*/  IADD3 R50, P1, PT, R50, R76, RZ ;  /* 0x0000004c32327210 */ /* 0x000fe20007f3e0ff */
[----:B------:R-:W-:Y:S01]  /*21f0*/  IMAD R89, R15, UR16, RZ ;  /* 0x000000100f597c24 */ /* 0x000fe2000f8e02ff */
[----:B------:R-:W3:Y:S01]  /*2200*/  LDCU.U8 UR19, c[0x0][0x533] ;  /* 0x0000a660ff1377ac */ /* 0x000ee20008000000 */
[----:B------:R-:W-:-:S02]  /*2210*/  IMAD.X R91, R3, 0x1, R73, P0 ;  /* 0x00000001035b7824 */ /* 0x000fc400000e0649 */
[----:B------:R-:W-:Y:S02]  /*2220*/  IMAD.X R3, R3, 0x1, R74, P1 ;  /* 0x0000000103037824 */ /* 0x000fe400008e064a */
[----:B------:R-:W-:Y:S01]  /*2230*/  IMAD.WIDE.U32 R16, R16, UR18, R18 ;  /* 0x0000001210107c25 */ /* 0x000fe2000f8e0012 */
[----:B------:R-:W-:Y:S01]  /*2240*/  SHF.L.U64.HI R91, R90, 0x1, R91 ;  /* 0x000000015a5b7819 */ /* 0x000fe2000001025b */
[----:B------:R-:W-:Y:S01]  /*2250*/  USHF.L.U32 UR18, UR16, 0x6, URZ ;  /* 0x0000000610127899 */ /* 0x000fe200080006ff */
[C---:B------:R-:W-:Y:S01]  /*2260*/  SHF.L.U64.HI R0, R50.reuse, 0x1, R3 ;  /* 0x0000000132007819 */ /* 0x040fe20000010203 */
[----:B------:R-:W-:Y:S01]  /*2270*/  IMAD.SHL.U32 R50, R50, 0x2, RZ ;  /* 0x0000000232327824 */ /* 0x000fe200078e00ff */
[----:B------:R-:W-:Y:S01]  /*2280*/  IADD3 R7, PT, PT, R17, R6, RZ ;  /* 0x0000000611077210 */ /* 0x000fe20007ffe0ff */
[----:B------:R-:W-:Y:S01]  /*2290*/  IMAD R89, R2, UR17, R89 ;  /* 0x0000001102597c24 */ /* 0x000fe2000f8e0259 */
[----:B------:R-:W-:Y:S01]  /*22a0*/  MOV R6, R16 ;  /* 0x0000001000067202 */ /* 0x000fe20000000f00 */
[----:B------:R-:W4:Y:S01]  /*22b0*/  LDCU UR17, c[0x0][0x450] ;  /* 0x00008a00ff1177ac */ /* 0x000f220008000800 */
[----:B------:R-:W-:Y:S01]  /*22c0*/  IADD3 R16, P0, PT, R50, UR14, RZ ;  /* 0x0000000e32107c10 */ /* 0x000fe2000ff1e0ff */
[----:B------:R-:W-:-:S02]  /*22d0*/  IMAD R15, R15, R100, RZ ;  /* 0x000000640f0f7224 */ /* 0x000fc400078e02ff */
[----:B------:R-:W-:Y:S01]  /*22e0*/  IMAD.SHL.U32 R90, R90, 0x2, RZ ;  /* 0x000000025a5a7824 */ /* 0x000fe200078e00ff */
[----:B------:R-:W-:Y:S01]  /*22f0*/  IADD3.X R17, PT, PT, R0, UR15, RZ, P0, !PT ;  /* 0x0000000f00117c10 */ /* 0x000fe200087fe4ff */
[----:B------:R-:W-:Y:S01]  /*2300*/  IMAD.WIDE.U32 R4, R2, UR16, R4 ;  /* 0x0000001002047c25 */ /* 0x000fe2000f8e0004 */
[----:B-1----:R-:W-:Y:S01]  /*2310*/  IADD3 R50, P0, PT, R50, UR10, RZ ;  /* 0x0000000a32327c10 */ /* 0x002fe2000ff1e0ff */
[----:B------:R-:W1:Y:S01]  /*2320*/  LDCU UR16, c[0x0][0x440] ;  /* 0x00008800ff1077ac */ /* 0x000e620008000800 */
[----:B------:R-:W-:Y:S01]  /*2330*/  IADD3 R92, P1, PT, R90, UR14, RZ ;  /* 0x0000000e5a5c7c10 */ /* 0x000fe2000ff3e0ff */
[----:B------:R-:W-:Y:S01]  /*2340*/  IMAD R15, R2, R101, R15 ;  /* 0x00000065020f7224 */ /* 0x000fe200078e020f */
[----:B------:R-:W-:Y:S01]  /*2350*/  IADD3.X R51, PT, PT, R0, UR11, RZ, P0, !PT ;  /* 0x0000000b00337c10 */ /* 0x000fe200087fe4ff */
[----:B------:R-:W-:Y:S01]  /*2360*/  IMAD.WIDE.U32 R2, R2, R100, R6 ;  /* 0x0000006402027225 */ /* 0x000fe200078e0006 */
[----:B------:R-:W-:Y:S01]  /*2370*/  IADD3 R0, P0, PT, RZ, -UR20, RZ ;  /* 0x80000014ff007c10 */ /* 0x000fe2000ff1e0ff */
[----:B---3--:R-:W-:Y:S01]  /*2380*/  UISETP.NE.AND UP0, UPT, UR19, URZ, UPT ;  /* 0x000000ff1300728c */ /* 0x008fe2000bf05270 */
[----:B------:R-:W-:Y:S01]  /*2390*/  IADD3.X R93, PT, PT, R91, UR15, RZ, P1, !PT ;  /* 0x0000000f5b5d7c10 */ /* 0x000fe20008ffe4ff */
[----:B------:R-:W-:Y:S01]  /*23a0*/  IMAD.IADD R89, R5, 0x1, R89 ;  /* 0x0000000105597824 */ /* 0x000fe200078e0259 */
[----:B------:R-:W-:Y:S01]  /*23b0*/  IADD3 R15, PT, PT, R3, R15, RZ ;  /* 0x0000000f030f7210 */ /* 0x000fe20007ffe0ff */
[----:B------:R-:W-:Y:S01]  /*23c0*/  IMAD.X R97, RZ, RZ, ~R97, P0 ;  /* 0x000000ffff617224 */ /* 0x000fe200000e0e61 */
[----:B------:R-:W-:Y:S01]  /*23d0*/  IADD3.X R3, PT, PT, RZ, ~UR18, RZ, P0, !PT ;  /* 0x80000012ff037c10 */ /* 0x000fe200087fe4ff */
[----:B------:R-:W-:Y:S01]  /*23e0*/  IMAD.SHL.U32 R103, R100, 0x10, RZ ;  /* 0x0000001064677824 */ /* 0x000fe200078e00ff */
[----:B------:R-:W-:Y:S01]  /*23f0*/  LEA R88, P3, R4, UR8, 0x1 ;  /* 0x0000000804587c11 */ /* 0x000fe2000f8608ff */
[----:B------:R-:W-:Y:S01]  /*2400*/  IMAD R105, R165, -0x40, R70 ;  /* 0xffffffc0a5697824 */ /* 0x000fe200078e0246 */
[----:B------:R-:W-:Y:S01]  /*2410*/  LEA R14, P2, R2, UR6, 0x1 ;  /* 0x00000006020e7c11 */ /* 0x000fe2000f8408ff */
[----:B------:R-:W-:Y:S01]  /*2420*/  IMAD.MOV.U32 R111, RZ, RZ, R165 ;  /* 0x000000ffff6f7224 */ /* 0x000fe200078e00a5 */
[----:B------:R-:W-:Y:S01]  /*2430*/  IADD3 R90, P1, PT, R90, UR10, RZ ;  /* 0x0000000a5a5a7c10 */ /* 0x000fe2000ff3e0ff */
[----:B------:R-:W3:Y:S01]  /*2440*/  LDCU.64 UR14, c[0x0][0x3c0] ;  /* 0x00007800ff0e77ac */ /* 0x000ee20008000a00 */
[----:B------:R-:W-:-:S02]  /*2450*/  SHF.L.U64.HI R101, R100, 0x4, R101 ;  /* 0x0000000464657819 */ /* 0x000fc40000010265 */
[C---:B------:R-:W-:Y:S02]  /*2460*/  SHF.R.S64 R99, R0.reuse, 0x1f, R97 ;  /* 0x0000001f00637819 */ /* 0x040fe40000001061 */
[----:B------:R-:W-:Y:S02]  /*2470*/  SHF.R.S32.HI R100, RZ, 0x1f, R109 ;  /* 0x0000001fff647819 */ /* 0x000fe4000001146d */
[----:B----4-:R-:W-:Y:S02]  /*2480*/  MOV R18, UR17 ;  /* 0x0000001100127c02 */ /* 0x010fe40008000f00 */
[--C-:B------:R-:W-:Y:S02]  /*2490*/  SHF.R.S64 R95, R0, 0x1f, R3.reuse ;  /* 0x0000001f005f7819 */ /* 0x100fe40000001003 */
[----:B------:R-:W-:Y:S02]  /*24a0*/  SHF.R.S32.HI R94, RZ, 0x1f, R3 ;  /* 0x0000001fff5e7819 */ /* 0x000fe40000011403 */
[----:B------:R-:W-:-:S02]  /*24b0*/  SHF.R.S32.HI R97, RZ, 0x1f, R97 ;  /* 0x0000001fff617819 */ /* 0x000fc40000011461 */
[----:B------:R-:W-:Y:S02]  /*24c0*/  LEA.HI.X R89, R4, UR9, R89, 0x1, P3 ;  /* 0x0000000904597c11 */ /* 0x000fe400098f0c59 */
[----:B------:R-:W-:Y:S01]  /*24d0*/  LEA.HI.X R15, R2, UR7, R15, 0x1, P2 ;  /* 0x00000007020f7c11 */ /* 0x000fe200090f0c0f */
[----:B------:R-:W4:Y:S01]  /*24e0*/  LDCU.64 UR6, c[0x0][0x3b8] ;  /* 0x00007700ff0677ac */ /* 0x000f220008000a00 */
[----:B------:R-:W-:Y:S01]  /*24f0*/  IADD3.X R91, PT, PT, R91, UR11, RZ, P1, !PT ;  /* 0x0000000b5b5b7c10 */ /* 0x000fe20008ffe4ff */
[----:B--23--:R-:W1:Y:S06]  /*2500*/  LDCU.128 UR8, c[0x0][0x3a0] ;  /* 0x00007400ff0877ac */ /* 0x00ce6c0008000c00 */
.L_x_719:
[----:B------:R-:W-:Y:S01]  /*2510*/  VIADD R105, R105, 0x40 ;  /* 0x0000004069697836 */ /* 0x000fe20000000000 */
[----:B------:R-:W-:Y:S01]  /*2520*/  BSSY.RECONVERGENT B0, `(.L_x_636) ;  /* 0x0000017000007945 */ /* 0x000fe20003800200 */
[----:B------:R-:W-:Y:S03]  /*2530*/  VIADD R107, R107, 0x40 ;  /* 0x000000406b6b7836 */ /* 0x000fe60000000000 */
[-C--:B------:R-:W-:Y:S02]  /*2540*/  ISETP.GE.AND P5, PT, R114, R105.reuse, PT ;  /* 0x000000697200720c */ /* 0x080fe40003fa6270 */
[----:B------:R-:W-:Y:S02]  /*2550*/  ISETP.GE.AND P4, PT, R80, R105, PT ;  /* 0x000000695000720c */ /* 0x000fe40003f86270 */
[-C--:B------:R-:W-:Y:S02]  /*2560*/  ISETP.GE.AND P5, PT, R114, R107.reuse, !P5 ;  /* 0x0000006b7200720c */ /* 0x080fe40006fa6270 */
[----:B------:R-:W-:Y:S11]  /*2570*/  ISETP.GE.AND P4, PT, R80, R107, !P4 ;  /* 0x0000006b5000720c */ /* 0x000ff60006786270 */
[----:B------:R-:W-:Y:S05]  /*2580*/  @!P5 BRA `(.L_x_637) ;  /* 0x000000000040d947 */ /* 0x000fea0003800000 */
[----:B-1----:R-:W-:Y:S02]  /*2590*/  ISETP.GE.AND P1, PT, R12, UR16, PT ;  /* 0x000000100c007c0c */ /* 0x002fe4000bf26270 */
[----:B------:R-:W-:Y:S11]  /*25a0*/  ISETP.GE.AND P0, PT, R11, UR16, PT ;  /* 0x000000100b007c0c */ /* 0x000ff6000bf06270 */
[----:B------:R-:W2:Y:S01]  /*25b0*/  @!P1 LDG.E.128 R4, desc[UR4][R88.64] ;  /* 0x0000000458049981 */ /* 0x000ea2000c1e1d00 */
[--C-:B------:R-:W-:Y:S05]  /*25c0*/  @!P1 IMAD.MOV.U32 R85, RZ, RZ, R83.reuse ;  /* 0x000000ffff559224 */ /* 0x100fea00078e0053 */
[----:B--2---:R1:W-:Y:S01]  /*25d0*/  @!P1 STG.E.128 desc[UR4][R84.64], R4 ;  /* 0x0000000454009986 */ /* 0x0043e2000c101d04 */
[----:B------:R-:W-:Y:S03]  /*25e0*/  ISETP.GE.AND P1, PT, R10, UR16, PT ;  /* 0x000000100a007c0c */ /* 0x000fe6000bf26270 */
[----:B------:R-:W2:Y:S01]  /*25f0*/  @!P0 LDG.E.128 R24, desc[UR4][R88.64+0x80] ;  /* 0x0000800458188981 */ /* 0x000ea2000c1e1d00 */
[--C-:B-1----:R-:W-:Y:S05]  /*2600*/  @!P0 IMAD.MOV.U32 R85, RZ, RZ, R83.reuse ;  /* 0x000000ffff558224 */ /* 0x102fea00078e0053 */
[----:B--2---:R1:W-:Y:S01]  /*2610*/  @!P0 STG.E.128 desc[UR4][R84.64+0x80], R24 ;  /* 0x0000801854008986 */ /* 0x0043e2000c101d04 */
[----:B------:R-:W-:Y:S03]  /*2620*/  ISETP.GE.AND P0, PT, R9, UR16, PT ;  /* 0x0000001009007c0c */ /* 0x000fe6000bf06270 */
[----:B------:R-:W2:Y:S01]  /*2630*/  @!P1 LDG.E.128 R20, desc[UR4][R88.64+0x100] ;  /* 0x0001000458149981 */ /* 0x000ea2000c1e1d00 */
[--C-:B-1----:R-:W-:Y:S05]  /*2640*/  @!P1 IMAD.MOV.U32 R85, RZ, RZ, R83.reuse ;  /* 0x000000ffff559224 */ /* 0x102fea00078e0053 */
[----:B--2---:R1:W-:Y:S04]  /*2650*/  @!P1 STG.E.128 desc[UR4][R84.64+0x100], R20 ;  /* 0x0001001454009986 */ /* 0x0043e8000c101d04 */
[----:B------:R-:W2:Y:S01]  /*2660*/  @!P0 LDG.E.128 R4, desc[UR4][R88.64+0x180] ;  /* 0x0001800458048981 */ /* 0x000ea2000c1e1d00 */
[----:B-1----:R-:W-:Y:S05]  /*2670*/  @!P0 IMAD.MOV.U32 R85, RZ, RZ, R83 ;  /* 0x000000ffff558224 */ /* 0x002fea00078e0053 */
[----:B--2---:R2:W-:Y:S02]  /*2680*/  @!P0 STG.E.128 desc[UR4][R84.64+0x180], R4 ;  /* 0x0001800454008986 */ /* 0x0045e4000c101d04 */
.L_x_637:
[----:B-1--4-:R-:W-:Y:S05]  /*2690*/  BSYNC.RECONVERGENT B0 ;  /* 0x0000000000007941 */ /* 0x012fea0003800200 */
.L_x_636:
[----:B------:R-:W-:Y:S04]  /*26a0*/  BSSY.RECONVERGENT B0, `(.L_x_638) ;  /* 0x0000013000007945 */ /* 0x000fe80003800200 */
[----:B------:R-:W-:Y:S05]  /*26b0*/  @!P4 BRA `(.L_x_639) ;  /* 0x000000000044c947 */ /* 0x000fea0003800000 */
[----:B------:R-:W1:Y:S01]  /*26c0*/  LDC.64 R2, c[0x0][0x4b0] ;  /* 0x00012c00ff027b82 */ /* 0x000e620000000a00 */
[----:B------:R-:W-:Y:S02]  /*26d0*/  ISETP.GE.AND P1, PT, R12, UR16, PT ;  /* 0x000000100c007c0c */ /* 0x000fe4000bf26270 */
[C---:B------:R-:W-:Y:S04]  /*26e0*/  LEA R32, P2, R65.reuse, R84, 0x1 ;  /* 0x0000005441207211 */ /* 0x040fe800078408ff */
[----:B------:R-:W-:Y:S02]  /*26f0*/  LEA.HI.X R33, R65, R83, R66, 0x1, P2 ;  /* 0x0000005341217211 */ /* 0x000fe400010f0c42 */
[C---:B-1----:R-:W-:Y:S04]  /*2700*/  LEA R34, P0, R2.reuse, R88, 0x5 ;  /* 0x0000005802227211 */ /* 0x042fe800078028ff */
[----:B------:R-:W-:Y:S02]  /*2710*/  LEA.HI.X R35, R2, R89, R3, 0x5, P0 ;  /* 0x0000005902237211 */ /* 0x000fe400000f2c03 */
[----:B------:R-:W-:Y:S03]  /*2720*/  ISETP.GE.AND P0, PT, R11, UR16, PT ;  /* 0x000000100b007c0c */ /* 0x000fe6000bf06270 */
[----:B------:R-:W3:Y:S04]  /*2730*/  @!P1 LDG.E.128 R28, desc[UR4][R34.64] ;  /* 0x00000004221c9981 */ /* 0x000ee8000c1e1d00 */
[----:B---3--:R1:W-:Y:S01]  /*2740*/  @!P1 STG.E.128 desc[UR4][R32.64], R28 ;  /* 0x0000001c20009986 */ /* 0x0083e2000c101d04 */
[----:B------:R-:W-:Y:S05]  /*2750*/  ISETP.GE.AND P1, PT, R10, UR16, PT ;  /* 0x000000100a007c0c */ /* 0x000fea000bf26270 */
[----:B------:R-:W3:Y:S04]  /*2760*/  @!P0 LDG.E.128 R24, desc[UR4][R34.64+0x80] ;  /* 0x0000800422188981 */ /* 0x000ee8000c1e1d00 */
[----:B---3--:R1:W-:Y:S01]  /*2770*/  @!P0 STG.E.128 desc[UR4][R32.64+0x80], R24 ;  /* 0x0000801820008986 */ /* 0x0083e2000c101d04 */
[----:B------:R-:W-:Y:S03]  /*2780*/  ISETP.GE.AND P0, PT, R9, UR16, PT ;  /* 0x0000001009007c0c */ /* 0x000fe6000bf06270 */
[----:B------:R-:W3:Y:S04]  /*2790*/  @!P1 LDG.E.128 R20, desc[UR4][R34.64+0x100] ;  /* 0x0001000422149981 */ /* 0x000ee8000c1e1d00 */
[----:B---3--:R1:W-:Y:S06]  /*27a0*/  @!P1 STG.E.128 desc[UR4][R32.64+0x100], R20 ;  /* 0x0001001420009986 */ /* 0x0083ec000c101d04 */
[----:B--2---:R-:W2:Y:S04]  /*27b0*/  @!P0 LDG.E.128 R4, desc[UR4][R34.64+0x180] ;  /* 0x0001800422048981 */ /* 0x004ea8000c1e1d00 */
[----:B--2---:R1:W-:Y:S02]  /*27c0*/  @!P0 STG.E.128 desc[UR4][R32.64+0x180], R4 ;  /* 0x0001800420008986 */ /* 0x0043e4000c101d04 */
.L_x_639:
[----:B------:R-:W-:Y:S05]  /*27d0*/  BSYNC.RECONVERGENT B0 ;  /* 0x0000000000007941 */ /* 0x000fea0003800200 */
.L_x_638:
[C---:B------:R-:W-:Y:S01]  /*27e0*/  ISETP.GE.AND P3, PT, R79.reuse, R105, PT ;  /* 0x000000694f00720c */ /* 0x040fe20003f66270 */
[----:B------:R-:W-:Y:S03]  /*27f0*/  BSSY.RECONVERGENT B0, `(.L_x_640) ;  /* 0x0000016000007945 */ /* 0x000fe60003800200 */
[----:B------:R-:W-:Y:S11]  /*2800*/  ISETP.GE.AND P3, PT, R79, R107, !P3 ;  /* 0x0000006b4f00720c */ /* 0x000ff60005f66270 */
[----:B------:R-:W-:Y:S02]  /*2810*/  @!UPT UIADD3 URZ, UPT, UPT, URZ, URZ, URZ ;  /* 0x000000fffffff290 */ /* 0x000fe4000fffe0ff */
[----:B------:R-:W-:Y:S05]  /*2820*/  @!P3 BRA `(.L_x_641) ;  /* 0x000000000048b947 */ /* 0x000fea0003800000 */
[----:B------:R-:W3:Y:S01]  /*2830*/  LDC.64 R2, c[0x0][0x4b0] ;  /* 0x00012c00ff027b82 */ /* 0x000ee20000000a00 */
[----:B------:R-:W-:Y:S02]  /*2840*/  ISETP.GE.AND P1, PT, R12, UR16, PT ;  /* 0x000000100c007c0c */ /* 0x000fe4000bf26270 */
[C---:B---3--:R-:W-:Y:S04]  /*2850*/  LEA R34, P0, R2.reuse, R88, 0x6 ;  /* 0x0000005802227211 */ /* 0x048fe800078030ff */
[----:B------:R-:W-:Y:S02]  /*2860*/  LEA.HI.X R35, R2, R89, R3, 0x6, P0 ;  /* 0x0000005902237211 */ /* 0x000fe400000f3403 */
[----:B------:R-:W3:Y:S01]  /*2870*/  LDC.64 R2, c[0x0][0x3c0] ;  /* 0x0000f000ff027b82 */ /* 0x000ee20000000a00 */
[----:B------:R-:W-:Y:S04]  /*2880*/  ISETP.GE.AND P0, PT, R11, UR16, PT ;  /* 0x000000100b007c0c */ /* 0x000fe8000bf06270 */
[----:B-12---:R-:W2:Y:S01]  /*2890*/  @!P1 LDG.E.128 R4, desc[UR4][R34.64] ;  /* 0x0000000422049981 */ /* 0x006ea2000c1e1d00 */
[C---:B---3--:R-:W-:Y:S04]  /*28a0*/  LEA R32, P2, R2.reuse, R84, 0x6 ;  /* 0x0000005402207211 */ /* 0x048fe800078430ff */
[----:B------:R-:W-:Y:S05]  /*28b0*/  LEA.HI.X R33, R2, R83, R3, 0x6, P2 ;  /* 0x0000005302217211 */ /* 0x000fea00010f3403 */
[----:B--2---:R3:W-:Y:S01]  /*28c0*/  @!P1 STG.E.128 desc[UR4][R32.64], R4 ;  /* 0x0000000420009986 */ /* 0x0047e2000c101d04 */
[----:B------:R-:W-:Y:S03]  /*28d0*/  ISETP.GE.AND P1, PT, R10, UR16, PT ;  /* 0x000000100a007c0c */ /* 0x000fe6000bf26270 */
[----:B------:R-:W2:Y:S04]  /*28e0*/  @!P0 LDG.E.128 R28, desc[UR4][R34.64+0x80] ;  /* 0x00008004221c8981 */ /* 0x000ea8000c1e1d00 */
[----:B--2---:R3:W-:Y:S01]  /*28f0*/  @!P0 STG.E.128 desc[UR4][R32.64+0x80], R28 ;  /* 0x0000801c20008986 */ /* 0x0047e2000c101d04 */
[----:B------:R-:W-:Y:S05]  /*2900*/  ISETP.GE.AND P0, PT, R9, UR16, PT ;  /* 0x0000001009007c0c */ /* 0x000fea000bf06270 */
[----:B------:R-:W2:Y:S04]  /*2910*/  @!P1 LDG.E.128 R24, desc[UR4][R34.64+0x100] ;  /* 0x0001000422189981 */ /* 0x000ea8000c1e1d00 */
[----:B--2---:R3:W-:Y:S04]  /*2920*/  @!P1 STG.E.128 desc[UR4][R32.64+0x100], R24 ;  /* 0x0001001820009986 */ /* 0x0047e8000c101d04 */
[----:B------:R-:W2:Y:S04]  /*2930*/  @!P0 LDG.E.128 R20, desc[UR4][R34.64+0x180] ;  /* 0x0001800422148981 */ /* 0x000ea8000c1e1d00 */
[----:B--2---:R3:W-:Y:S02]  /*2940*/  @!P0 STG.E.128 desc[UR4][R32.64+0x180], R20 ;  /* 0x0001801420008986 */ /* 0x0047e4000c101d04 */
.L_x_641:
[----:B------:R-:W-:Y:S05]  /*2950*/  BSYNC.RECONVERGENT B0 ;  /* 0x0000000000007941 */ /* 0x000fea0003800200 */
.L_x_640:
[C---:B------:R-:W-:Y:S01]  /*2960*/  ISETP.GE.AND P2, PT, R78.reuse, R105, PT ;  /* 0x000000694e00720c */ /* 0x040fe20003f46270 */
[----:B------:R-:W-:Y:S03]  /*2970*/  BSSY.RECONVERGENT B0, `(.L_x_642) ;  /* 0x0000019000007945 */ /* 0x000fe60003800200 */
[----:B------:R-:W-:Y:S11]  /*2980*/  ISETP.GE.AND P2, PT, R78, R107, !P2 ;  /* 0x0000006b4e00720c */ /* 0x000ff60005746270 */
[----:B------:R-:W-:Y:S02]  /*2990*/  @!UPT UIADD3 URZ, UPT, UPT, URZ, URZ, URZ ;  /* 0x000000fffffff290 */ /* 0x000fe4000fffe0ff */
[----:B------:R-:W-:Y:S05]  /*29a0*/  @!P2 BRA `(.L_x_643) ;  /* 0x000000000054a947 */ /* 0x000fea0003800000 */
[----:B------:R-:W1:Y:S01]  /*29b0*/  LDC.64 R2, c[0x0][0x4b0] ;  /* 0x00012c00ff027b82 */ /* 0x000e620000000a00 */
[----:B------:R-:W-:Y:S02]  /*29c0*/  ISETP.GE.AND P1, PT, R12, UR16, PT ;  /* 0x000000100c007c0c */ /* 0x000fe4000bf26270 */
[----:B--2---:R-:W-:Y:S02]  /*29d0*/  MOV R85, R83 ;  /* 0x0000005300557202 */ /* 0x004fe40000000f00 */
[----:B------:R-:W-:Y:S01]  /*29e0*/  ISETP.GE.AND P0, PT, R11, UR16, PT ;  /* 0x000000100b007c0c */ /* 0x000fe2000bf06270 */
[----:B-1-3--:R-:W-:Y:S04]  /*29f0*/  IMAD.WIDE.U32 R32, R2, 0x60, R88 ;  /* 0x0000006002207825 */ /* 0x00afe800078e0058 */
[----:B------:R-:W-:Y:S05]  /*2a00*/  IMAD R3, R3, 0x60, RZ ;  /* 0x0000006003037824 */ /* 0x000fea00078e02ff */
[----:B------:R-:W-:Y:S02]  /*2a10*/  IADD3 R33, PT, PT, R33, R3, RZ ;  /* 0x0000000321217210 */ /* 0x000fe40007ffe0ff */
[----:B------:R-:W1:Y:S03]  /*2a20*/  LDC.64 R2, c[0x0][0x3c0] ;  /* 0x0000f000ff027b82 */ /* 0x000e660000000a00 */
[----:B------:R-:W2:Y:S01]  /*2a30*/  @!P1 LDG.E.128 R4, desc[UR4][R32.64] ;  /* 0x0000000420049981 */ /* 0x000ea2000c1e1d00 */
[----:B-1----:R-:W-:Y:S04]  /*2a40*/  IMAD.WIDE.U32 R34, R2, 0x60, R84 ;  /* 0x0000006002227825 */ /* 0x002fe800078e0054 */
[----:B------:R-:W-:Y:S05]  /*2a50*/  IMAD R3, R3, 0x60, RZ ;  /* 0x0000006003037824 */ /* 0x000fea00078e02ff */
[----:B------:R-:W-:Y:S05]  /*2a60*/  IADD3 R35, PT, PT, R35, R3, RZ ;  /* 0x0000000323237210 */ /* 0x000fea0007ffe0ff */
        /* <DEDUP_REMOVED lines=9> */
.L_x_643:
[----:B------:R-:W-:Y:S05]  /*2b00*/  BSYNC.RECONVERGENT B0 ;  /* 0x0000000000007941 */ /* 0x000fea0003800200 */
.L_x_642:
[----:B------:R-:W-:Y:S01]  /*2b10*/  ISETP.NE.AND P0, PT, R18, RZ, PT ;  /* 0x000000ff1200720c */ /* 0x000fe20003f05270 */
[----:B--2---:R-:W-:Y:S01]  /*2b20*/  VIADD R85, R111, 0xffffffff ;  /* 0xffffffff6f557836 */ /* 0x004fe20000000000 */
[----:B------:R-:W-:Y:S01]  /*2b30*/  BSSY.RECONVERGENT B2, `(.L_x_644) ;  /* 0x00009e2000027945 */ /* 0x000fe20003800200 */
[----:B------:R-:W-:Y:S01]  /*2b40*/  IMAD.MOV.U32 R108, RZ, RZ, R102 ;  /* 0x000000ffff6c7224 */ /* 0x000fe200078e0066 */
[----:B------:R-:W-:Y:S02]  /*2b50*/  IADD3 R102, PT, PT, R102, -0x40, RZ ;  /* 0xffffffc066667810 */ /* 0x000fe40007ffe0ff */
[----:B------:R-:W-:Y:S07]  /*2b60*/  MOV R111, R85 ;  /* 0x00000055006f7202 */ /* 0x000fee0000000f00 */
[----:B------:R-:W-:Y:S05]  /*2b70*/  @P0 BRA `(.L_x_645) ;  /* 0x0000000400400947 */ /* 0x000fea0003800000 */
[----:B------:R-:W-:Y:S04]  /*2b80*/  BSSY.RECONVERGENT B0, `(.L_x_646) ;  /* 0x000000e000007945 */ /* 0x000fe80003800200 */
[----:B------:R-:W-:Y:S05]  /*2b90*/  @!P5 BRA `(.L_x_647) ;  /* 0x000000000030d947 */ /* 0x000fea0003800000 */
[----:B------:R-:W-:Y:S02]  /*2ba0*/  ISETP.GE.AND P1, PT, R12, UR16, PT ;  /* 0x000000100c007c0c */ /* 0x000fe4000bf26270 */
[----:B------:R-:W-:Y:S11]  /*2bb0*/  ISETP.GE.AND P0, PT, R11, UR16, PT ;  /* 0x000000100b007c0c */ /* 0x000ff6000bf06270 */
[----:B-1-34-:R-:W2:Y:S04]  /*2bc0*/  @!P1 LDG.E.128 R28, desc[UR4][R14.64] ;  /* 0x000000040e1c9981 */ /* 0x01aea8000c1e1d00 */
[----:B--2---:R2:W-:Y:S01]  /*2bd0*/  @!P1 STG.E.128 desc[UR4][R86.64], R28 ;  /* 0x0000001c56009986 */ /* 0x0045e2000c101d04 */
[----:B------:R-:W-:Y:S03]  /*2be0*/  ISETP.GE.AND P1, PT, R10, UR16, PT ;  /* 0x000000100a007c0c */ /* 0x000fe6000bf26270 */
[----:B------:R-:W3:Y:S04]  /*2bf0*/  @!P0 LDG.E.128 R24, desc[UR4][R14.64+0x80] ;  /* 0x000080040e188981 */ /* 0x000ee8000c1e1d00 */
[----:B---3--:R2:W-:Y:S01]  /*2c00*/  @!P0 STG.E.128 desc[UR4][R86.64+0x80], R24 ;  /* 0x0000801856008986 */ /* 0x0085e2000c101d04 */
[----:B------:R-:W-:Y:S05]  /*2c10*/  ISETP.GE.AND P0, PT, R9, UR16, PT ;  /* 0x0000001009007c0c */ /* 0x000fea000bf06270 */
[----:B------:R-:W3:Y:S04]  /*2c20*/  @!P1 LDG.E.128 R20, desc[UR4][R14.64+0x100] ;  /* 0x000100040e149981 */ /* 0x000ee8000c1e1d00 */
[----:B---3--:R2:W-:Y:S04]  /*2c30*/  @!P1 STG.E.128 desc[UR4][R86.64+0x100], R20 ;  /* 0x0001001456009986 */ /* 0x0085e8000c101d04 */
[----:B------:R-:W3:Y:S04]  /*2c40*/  @!P0 LDG.E.128 R4, desc[UR4][R14.64+0x180] ;  /* 0x000180040e048981 */ /* 0x000ee8000c1e1d00 */
[----:B---3--:R2:W-:Y:S02]  /*2c50*/  @!P0 STG.E.128 desc[UR4][R86.64+0x180], R4 ;  /* 0x0001800456008986 */ /* 0x0085e4000c101d04 */
.L_x_647:
[----:B------:R-:W-:Y:S05]  /*2c60*/  BSYNC.RECONVERGENT B0 ;  /* 0x0000000000007941 */ /* 0x000fea0003800200 */
.L_x_646:
[----:B------:R-:W-:Y:S04]  /*2c70*/  BSSY.RECONVERGENT B0, `(.L_x_648) ;  /* 0x0000012000007945 */ /* 0x000fe80003800200 */
[----:B------:R-:W-:Y:S05]  /*2c80*/  @!P4 BRA `(.L_x_649) ;  /* 0x000000000040c947 */ /* 0x000fea0003800000 */
[----:B------:R-:W-:Y:S02]  /*2c90*/  ISETP.GE.AND P1, PT, R12, UR16, PT ;  /* 0x000000100c007c0c */ /* 0x000fe4000bf26270 */
[----:B------:R-:W-:Y:S02]  /*2ca0*/  LEA R18, P0, R103, R14, 0x1 ;  /* 0x0000000e67127211 */ /* 0x000fe400078008ff */
[----:B------:R-:W-:Y:S02]  /*2cb0*/  LEA R2, P4, R63, R86, 0x1 ;  /* 0x000000563f027211 */ /* 0x000fe400078808ff */
[----:B------:R-:W-:Y:S02]  /*2cc0*/  LEA.HI.X R19, R103, R15, R101, 0x1, P0 ;  /* 0x0000000f67137211 */ /* 0x000fe400000f0c65 */
[----:B------:R-:W-:Y:S02]  /*2cd0*/  ISETP.GE.AND P0, PT, R11, UR16, PT ;  /* 0x000000100b007c0c */ /* 0x000fe4000bf06270 */
[----:B------:R-:W-:Y:S03]  /*2ce0*/  LEA.HI.X R3, R63, R87, R64, 0x1, P4 ;  /* 0x000000573f037211 */ /* 0x000fe600020f0c40 */
[----:B-1234-:R-:W2:Y:S04]  /*2cf0*/  @!P1 LDG.E.128 R28, desc[UR4][R18.64] ;  /* 0x00000004121c9981 */ /* 0x01eea8000c1e1d00 */
        /* <DEDUP_REMOVED lines=9> */
.L_x_649:
[----:B------:R-:W-:Y:S05]  /*2d90*/  BSYNC.RECONVERGENT B0 ;  /* 0x0000000000007941 */ /* 0x000fea0003800200 */
.L_x_648:
[----:B------:R-:W-:Y:S04]  /*2da0*/  BSSY.RECONVERGENT B0, `(.L_x_650) ;  /* 0x0000014000007945 */ /* 0x000fe80003800200 */
[----:B------:R-:W-:Y:S05]  /*2db0*/  @!P3 BRA `(.L_x_651) ;  /* 0x000000000048b947 */ /* 0x000fea0003800000 */
[----:B-1----:R-:W3:Y:S01]  /*2dc0*/  LDC.64 R2, c[0x0][0x4a8] ;  /* 0x00012a00ff027b82 */ /* 0x002ee20000000a00 */
[----:B------:R-:W-:Y:S02]  /*2dd0*/  ISETP.GE.AND P1, PT, R12, UR16, PT ;  /* 0x000000100c007c0c */ /* 0x000fe4000bf26270 */
[C---:B---3--:R-:W-:Y:S04]  /*2de0*/  LEA R32, P0, R2.reuse, R14, 0x6 ;  /* 0x0000000e02207211 */ /* 0x048fe800078030ff */
[----:B------:R-:W-:Y:S02]  /*2df0*/  LEA.HI.X R33, R2, R15, R3, 0x6, P0 ;  /* 0x0000000f02217211 */ /* 0x000fe400000f3403 */
[----:B------:R-:W1:Y:S01]  /*2e00*/  LDC.64 R2, c[0x0][0x3b8] ;  /* 0x0000ee00ff027b82 */ /* 0x000e620000000a00 */
[----:B------:R-:W-:Y:S04]  /*2e10*/  ISETP.GE.AND P0, PT, R11, UR16, PT ;  /* 0x000000100b007c0c */ /* 0x000fe8000bf06270 */
[----:B--2-4-:R-:W2:Y:S01]  /*2e20*/  @!P1 LDG.E.128 R4, desc[UR4][R32.64] ;  /* 0x0000000420049981 */ /* 0x014ea2000c1e1d00 */
[C---:B-1----:R-:W-:Y:S04]  /*2e30*/  LEA R18, P3, R2.reuse, R86, 0x6 ;  /* 0x0000005602127211 */ /* 0x042fe800078630ff */
        /* <DEDUP_REMOVED lines=10> */
.L_x_651:
[----:B------:R-:W-:Y:S05]  /*2ee0*/  BSYNC.RECONVERGENT B0 ;  /* 0x0000000000007941 */ /* 0x000fea0003800200 */
.L_x_650:
[----:B-1----:R-:W-:Y:S01]  /*2ef0*/  MOV R18, RZ ;  /* 0x000000ff00127202 */ /* 0x002fe20000000f00 */
[----:B------:R-:W-:Y:S05]  /*2f00*/  @!P2 BRA `(.L_x_652) ;  /* 0x000000980090a947 */ /* 0x000fea0003800000 */
[----:B------:R-:W1:Y:S01]  /*2f10*/  LDC.64 R2, c[0x0][0x4a8] ;  /* 0x00012a00ff027b82 */ /* 0x000e620000000a00 */
[----:B------:R-:W-:Y:S02]  /*2f20*/  ISETP.GE.AND P0, PT, R12, UR16, PT ;  /* 0x000000100c007c0c */ /* 0x000fe4000bf06270 */
[----:B------:R-:W-:Y:S01]  /*2f30*/  ISETP.GE.AND P1, PT, R11, UR16, PT ;  /* 0x000000100b007c0c */ /* 0x000fe2000bf26270 */
[----:B-1----:R-:W-:Y:S02]  /*2f40*/  IMAD R3, R3, 0x60, RZ ;  /* 0x0000006003037824 */ /* 0x002fe400078e02ff */
[----:B--234-:R-:W-:Y:S05]  /*2f50*/  IMAD.WIDE.U32 R28, R2, 0x60, R14 ;  /* 0x00000060021c7825 */ /* 0x01cfea00078e000e */
        /* <DEDUP_REMOVED lines=9> */
[----:B--2---:R1:W-:Y:S06]  /*2ff0*/  @!P1 STG.E.128 desc[UR4][R30.64+0x80], R24 ;  /* 0x000080181e009986 */ /* 0x0043ec000c101d04 */
[----:B------:R-:W2:Y:S04]  /*3000*/  @!P0 LDG.E.128 R20, desc[UR4][R28.64+0x100] ;  /* 0x000100041c148981 */ /* 0x000ea8000c1e1d00 */
[----:B--2---:R1:W-:Y:S01]  /*3010*/  @!P0 STG.E.128 desc[UR4][R30.64+0x100], R20 ;  /* 0x000100141e008986 */ /* 0x0043e2000c101d04 */
[----:B------:R-:W-:Y:S11]  /*3020*/  ISETP.GE.AND P0, PT, R9, UR16, PT ;  /* 0x0000001009007c0c */ /* 0x000ff6000bf06270 */
[----:B------:R-:W-:Y:S02]  /*3030*/  @!UPT UIADD3 URZ, UPT, UPT, URZ, URZ, URZ ;  /* 0x000000fffffff290 */ /* 0x000fe4000fffe0ff */
[----:B------:R-:W-:Y:S05]  /*3040*/  @P0 BRA `(.L_x_652) ;  /* 0x0000009800400947 */ /* 0x000fea0003800000 */
[----:B-1----:R-:W2:Y:S04]  /*3050*/  LDG.E.128 R4, desc[UR4][R28.64+0x180] ;  /* 0x000180041c047981 */ /* 0x002ea8000c1e1d00 */
[----:B--2---:R1:W-:Y:S01]  /*3060*/  STG.E.128 desc[UR4][R30.64+0x180], R4 ;  /* 0x000180041e007986 */ /* 0x0043e2000c101d04 */
[----:B------:R-:W-:Y:S05]  /*3070*/  BRA `(.L_x_652) ;  /* 0x0000009800347947 */ /* 0x000fea0003800000 */
.L_x_645:
[----:B------:R-:W-:Y:S05]  /*3080*/  BRA.U !UP0, `(.L_x_653) ;  /* 0x0000003908407547 */ /* 0x000fea000b800000 */
[----:B------:R-:W-:Y:S04]  /*3090*/  BSSY.RECONVERGENT B1, `(.L_x_654) ;  /* 0x00000d9000017945 */ /* 0x000fe80003800200 */
[----:B------:R-:W-:Y:S05]  /*30a0*/  @!P5 BRA `(.L_x_655) ;  /* 0x0000000c005cd947 */ /* 0x000fea0003800000 */
[----:B------:R-:W2:Y:S01]  /*30b0*/  LDC R0, c[0x0][0x440] ;  /* 0x00011000ff007b82 */ /* 0x000ea20000000800 */
[----:B------:R-:W-:Y:S01]  /*30c0*/  BSSY.RECONVERGENT B0, `(.L_x_656) ;  /* 0x0000038000007945 */ /* 0x000fe20003800200 */
[-C--:B--2---:R-:W-:Y:S02]  /*30d0*/  ISETP.GE.AND P0, PT, R12, R0.reuse, PT ;  /* 0x000000000c00720c */ /* 0x084fe40003f06270 */
[-C--:B------:R-:W-:Y:S02]  /*30e0*/  ISETP.GE.AND P6, PT, R11, R0.reuse, PT ;  /* 0x000000000b00720c */ /* 0x080fe40003fc6270 */
[-C--:B------:R-:W-:Y:S02]  /*30f0*/  ISETP.GE.AND P5, PT, R10, R0.reuse, PT ;  /* 0x000000000a00720c */ /* 0x080fe40003fa6270 */
[----:B------:R-:W-:Y:S07]  /*3100*/  ISETP.GE.AND P1, PT, R9, R0, PT ;  /* 0x000000000900720c */ /* 0x000fee0003f26270 */
[----:B------:R-:W-:Y:S06]  /*3110*/  @P0 BRA `(.L_x_657) ;  /* 0x0000000000c80947 */ /* 0x000fec0003800000 */
[----:B------:R-:W-:Y:S01]  /*3120*/  ISETP.GE.AND P0, PT, R12, R18, PT ;  /* 0x000000120c00720c */ /* 0x000fe20003f06270 */
[----:B-1-34-:R-:W2:Y:S11]  /*3130*/  LDG.E.128 R20, desc[UR4][R14.64] ;  /* 0x000000040e147981 */ /* 0x01aeb6000c1e1d00 */
[----:B------:R-:W-:Y:S01]  /*3140*/  @!UPT UIADD3 URZ, UPT, UPT, URZ, URZ, URZ ;  /* 0x000000fffffff290 */ /* 0x000fe2000fffe0ff */
[----:B------:R-:W3:Y:S06]  /*3150*/  @!P0 LDG.E.64 R30, desc[UR4][R50.64] ;  /* 0x00000004321e8981 */ /* 0x000eec000c1e1b00 */
[----:B------:R-:W4:Y:S01]  /*3160*/  @!P0 LDG.E.64 R6, desc[UR4][R16.64] ;  /* 0x0000000410068981 */ /* 0x000f22000c1e1b00 */
[--C-:B---3--:R-:W-:Y:S01]  /*3170*/  @!P0 HADD2.F32 R27, -RZ, R30.reuse.H0_H0 ;  /* 0x2000001eff1b8230 */ /* 0x108fe20000004100 */
[----:B--2---:R-:W-:Y:S01]  /*3180*/  @!P0 MOV R25, R20 ;  /* 0x0000001400198202 */ /* 0x004fe20000000f00 */
[----:B------:R-:W-:Y:S01]  /*3190*/  @!P0 HADD2.F32 R29, -RZ, R30.H1_H1 ;  /* 0x3000001eff1d8230 */ /* 0x000fe20000004100 */
[----:B------:R-:W-:Y:S01]  /*31a0*/  @!P0 MOV R8, R21 ;  /* 0x0000001500088202 */ /* 0x000fe20000000f00 */
[----:B------:R-:W-:Y:S02]  /*31b0*/  @!P0 HADD2.F32 R30, -RZ, R31.H0_H0 ;  /* 0x2000001fff1e8230 */ /* 0x000fe40000004100 */
[--C-:B------:R-:W-:Y:S02]  /*31c0*/  @!P0 HADD2.F32 R24, -RZ, R25.reuse.H1_H1 ;  /* 0x30000019ff188230 */ /* 0x100fe40000004100 */
[--C-:B----4-:R-:W-:Y:S02]  /*31d0*/  @!P0 HADD2.F32 R19, -RZ, R6.reuse.H0_H0 ;  /* 0x20000006ff138230 */ /* 0x110fe40000004100 */
[----:B------:R-:W-:Y:S02]  /*31e0*/  @!P0 HADD2.F32 R28, -RZ, R25.H0_H0 ;  /* 0x20000019ff1c8230 */ /* 0x000fe40000004100 */
[C---:B------:R-:W-:Y:S01]  /*31f0*/  @!P0 FMUL.FTZ R33, R24.reuse, R27 ;  /* 0x0000001b18218220 */ /* 0x040fe20000410000 */
[----:B------:R-:W-:Y:S02]  /*3200*/  @!P0 HADD2.F32 R6, -RZ, R6.H1_H1 ;  /* 0x30000006ff068230 */ /* 0x000fe40000004100 */
[-C--:B------:R-:W-:Y:S01]  /*3210*/  @!P0 FMUL.FTZ R0, R24, R19.reuse ;  /* 0x0000001318008220 */ /* 0x080fe20000410000 */
[----:B------:R-:W-:Y:S01]  /*3220*/  @!P0 MOV R24, R22 ;  /* 0x0000001600188202 */ /* 0x000fe20000000f00 */
[----:B------:R-:W-:Y:S01]  /*3230*/  @!P0 FFMA.FTZ R33, R28, R19, -R33 ;  /* 0x000000131c218223 */ /* 0x000fe20000010821 */
[----:B------:R-:W-:Y:S01]  /*3240*/  @!P0 MOV R19, R23 ;  /* 0x0000001700138202 */ /* 0x000fe20000000f00 */
[--C-:B------:R-:W-:Y:S02]  /*3250*/  @!P0 HADD2.F32 R25, -RZ, R8.reuse.H1_H1 ;  /* 0x30000008ff198230 */ /* 0x100fe40000004100 */
[----:B------:R-:W-:Y:S01]  /*3260*/  @!P0 FFMA.FTZ R0, R27, R28, R0 ;  /* 0x0000001c1b008223 */ /* 0x000fe20000010000 */
[--C-:B------:R-:W-:Y:S02]  /*3270*/  @!P0 HADD2.F32 R5, -RZ, R7.reuse.H0_H0 ;  /* 0x20000007ff058230 */ /* 0x100fe40000004100 */
[----:B------:R-:W-:Y:S02]  /*3280*/  @!P0 HADD2.F32 R27, -RZ, R8.H0_H0 ;  /* 0x20000008ff1b8230 */ /* 0x000fe40000004100 */
[C---:B------:R-:W-:Y:S01]  /*3290*/  @!P0 FMUL.FTZ R2, R25.reuse, R6 ;  /* 0x0000000619028220 */ /* 0x040fe20000410000 */
[----:B------:R-:W-:Y:S01]  /*32a0*/  @!P0 F2FP.F16.F32.PACK_AB R33, R0, R33 ;  /* 0x000000210021823e */ /* 0x000fe200000000ff */
[--C-:B------:R-:W-:Y:S02]  /*32b0*/  @!P0 HADD2.F32 R26, -RZ, R24.reuse.H1_H1 ;  /* 0x30000018ff1a8230 */ /* 0x100fe40000004100 */
[----:B------:R-:W-:Y:S01]  /*32c0*/  @!P0 FMUL.FTZ R35, R25, R29 ;  /* 0x0000001d19238220 */ /* 0x000fe20000410000 */
[----:B------:R-:W-:Y:S01]  /*32d0*/  @!P0 HADD2.F32 R7, -RZ, R7.H1_H1 ;  /* 0x30000007ff078230 */ /* 0x000fe20000004100 */
[----:B------:R-:W-:Y:S01]  /*32e0*/  @!P0 MOV R20, R33 ;  /* 0x0000002100148202 */ /* 0x000fe20000000f00 */
[----:B------:R-:W-:Y:S02]  /*32f0*/  @!P0 HADD2.F32 R31, -RZ, R31.H1_H1 ;  /* 0x3000001fff1f8230 */ /* 0x000fe40000004100 */
[C---:B------:R-:W-:Y:S01]  /*3300*/  @!P0 FMUL.FTZ R3, R26.reuse, R5 ;  /* 0x000000051a038220 */ /* 0x040fe20000410000 */
[--C-:B------:R-:W-:Y:S02]  /*3310*/  @!P0 HADD2.F32 R8, -RZ, R19.reuse.H1_H1 ;  /* 0x30000013ff088230 */ /* 0x100fe40000004100 */
[----:B------:R-:W-:Y:S01]  /*3320*/  @!P0 FMUL.FTZ R34, R26, R30 ;  /* 0x0000001e1a228220 */ /* 0x000fe20000410000 */
[----:B------:R-:W-:Y:S02]  /*3330*/  @!P0 HADD2.F32 R28, -RZ, R24.H0_H0 ;  /* 0x20000018ff1c8230 */ /* 0x000fe40000004100 */
[----:B------:R-:W-:Y:S01]  /*3340*/  @!P0 FFMA.FTZ R2, R29, R27, R2 ;  /* 0x0000001b1d028223 */ /* 0x000fe20000010002 */
[----:B------:R-:W-:Y:S02]  /*3350*/  @!P0 HADD2.F32 R32, -RZ, R19.H0_H0 ;  /* 0x20000013ff208230 */ /* 0x000fe40000004100 */
[C---:B------:R-:W-:Y:S01]  /*3360*/  @!P0 FMUL.FTZ R37, R8.reuse, R31 ;  /* 0x0000001f08258220 */ /* 0x040fe20000410000 */
[----:B------:R-:W-:Y:S01]  /*3370*/  @!P0 FMUL.FTZ R4, R8, R7 ;  /* 0x0000000708048220 */ /* 0x000fe20000410000 */
[----:B------:R-:W-:Y:S01]  /*3380*/  @!P0 FFMA.FTZ R3, R30, R28, R3 ;  /* 0x0000001c1e038223 */ /* 0x000fe20000010003 */
[----:B------:R-:W-:Y:S01]  /*3390*/  @!P0 FFMA.FTZ R35, R27, R6, -R35 ;  /* 0x000000061b238223 */ /* 0x000fe20000010823 */
[----:B------:R-:W-:Y:S01]  /*33a0*/  @!P0 FFMA.FTZ R34, R28, R5, -R34 ;  /* 0x000000051c228223 */ /* 0x000fe20000010822 */
[----:B------:R-:W-:Y:S01]  /*33b0*/  @!P0 FFMA.FTZ R37, R32, R7, -R37 ;  /* 0x0000000720258223 */ /* 0x000fe20000010825 */
[----:B------:R-:W-:Y:S02]  /*33c0*/  @!P0 FFMA.FTZ R4, R31, R32, R4 ;  /* 0x000000201f048223 */ /* 0x000fe40000010004 */
[----:B------:R-:W-:Y:S02]  /*33d0*/  @!P0 F2FP.F16.F32.PACK_AB R36, R2, R35 ;  /* 0x000000230224823e */ /* 0x000fe400000000ff */
[----:B------:R-:W-:Y:S02]  /*33e0*/  @!P0 F2FP.F16.F32.PACK_AB R34, R3, R34 ;  /* 0x000000220322823e */ /* 0x000fe400000000ff */
[----:B------:R-:W-:Y:S02]  /*33f0*/  @!P0 F2FP.F16.F32.PACK_AB R37, R4, R37 ;  /* 0x000000250425823e */ /* 0x000fe400000000ff */
[----:B------:R-:W-:Y:S02]  /*3400*/  @!P0 MOV R21, R36 ;  /* 0x0000002400158202 */ /* 0x000fe40000000f00 */
[----:B------:R-:W-:Y:S02]  /*3410*/  @!P0 MOV R22, R34 ;  /* 0x0000002200168202 */ /* 0x000fe40000000f00 */
[----:B------:R-:W-:Y:S05]  /*3420*/  @!P0 MOV R23, R37 ;  /* 0x0000002500178202 */ /* 0x000fea0000000f00 */
[----:B------:R2:W-:Y:S02]  /*3430*/  STG.E.128 desc[UR4][R86.64], R20 ;  /* 0x0000001456007986 */ /* 0x0005e4000c101d04 */
.L_x_657:
[----:B------:R-:W-:Y:S05]  /*3440*/  BSYNC.RECONVERGENT B0 ;  /* 0x0000000000007941 */ /* 0x000fea0003800200 */
.L_x_656:
[----:B------:R-:W-:Y:S04]  /*3450*/  BSSY.RECONVERGENT B0, `(.L_x_658) ;  /* 0x0000034000007945 */ /* 0x000fe80003800200 */
[----:B------:R-:W-:Y:S05]  /*3460*/  @P6 BRA `(.L_x_659) ;  /* 0x0000000000c86947 */ /* 0x000fea0003800000 */
[----:B------:R-:W-:Y:S01]  /*3470*/  ISETP.GE.AND P0, PT, R11, R18, PT ;  /* 0x000000120b00720c */ /* 0x000fe20003f06270 */
[----:B-1234-:R-:W2:Y:S11]  /*3480*/  LDG.E.128 R20, desc[UR4][R14.64+0x80] ;  /* 0x000080040e147981 */ /* 0x01eeb6000c1e1d00 */
        /* <DEDUP_REMOVED lines=48> */
.L_x_659:
[----:B------:R-:W-:Y:S05]  /*3790*/  BSYNC.RECONVERGENT B0 ;  /* 0x0000000000007941 */ /* 0x000fea0003800200 */
.L_x_658:
        /* <DEDUP_REMOVED lines=52> */
.L_x_661:
[----:B------:R-:W-:Y:S05]  /*3ae0*/  BSYNC.RECONVERGENT B0 ;  /* 0x0000000000007941 */ /* 0x000fea0003800200 */
.L_x_660:
        /* <DEDUP_REMOVED lines=51> */
.L_x_655:
[----:B------:R-:W-:Y:S05]  /*3e20*/  BSYNC.RECONVERGENT B1 ;  /* 0x0000000000017941 */ /* 0x000fea0003800200 */
.L_x_654:
[C---:B------:R-:W-:Y:S01]  /*3e30*/  SHF.L.U64.HI R3, R109.reuse, 0x1, R100 ;  /* 0x000000016d037819 */ /* 0x040fe20000010264 */
[----:B-1-34-:R-:W-:Y:S01]  /*3e40*/  IMAD.SHL.U32 R5, R109, 0x2, RZ ;  /* 0x000000026d057824 */ /* 0x01afe200078e00ff */
[----:B------:R-:W-:Y:S04]  /*3e50*/  BSSY.RECONVERGENT B1, `(.L_x_662) ;  /* 0x00000e1000017945 */ /* 0x000fe80003800200 */
[-C--:B------:R-:W-:Y:S02]  /*3e60*/  IADD3 R6, P1, PT, R16, R5.reuse, RZ ;  /* 0x0000000510067210 */ /* 0x080fe40007f3e0ff */
[----:B------:R-:W-:Y:S03]  /*3e70*/  IADD3 R38, P0, PT, R50, R5, RZ ;  /* 0x0000000532267210 */ /* 0x000fe60007f1e0ff */
[--C-:B------:R-:W-:Y:S02]  /*3e80*/  IMAD.X R7, R17, 0x1, R3.reuse, P1 ;  /* 0x0000000111077824 */ /* 0x100fe400008e0603 */
[----:B------:R-:W-:Y:S01]  /*3e90*/  IMAD.X R39, R51, 0x1, R3, P0 ;  /* 0x0000000133277824 */ /* 0x000fe200000e0603 */
[----:B------:R-:W-:Y:S07]  /*3ea0*/  @!P4 BRA `(.L_x_663) ;  /* 0x0000000c006cc947 */ /* 0x000fee0003800000 */
[----:B------:R-:W-:Y:S01]  /*3eb0*/  LEA R40, P1, R103, R14, 0x1 ;  /* 0x0000000e67287211 */ /* 0x000fe200078208ff */
[----:B------:R-:W1:Y:S01]  /*3ec0*/  LDC R0, c[0x0][0x440] ;  /* 0x00011000ff007b82 */ /* 0x000e620000000800 */
[----:B------:R-:W-:Y:S01]  /*3ed0*/  LEA R36, P0, R63, R86, 0x1 ;  /* 0x000000563f247211 */ /* 0x000fe200078008ff */
[----:B------:R-:W-:Y:S01]  /*3ee0*/  BSSY.RECONVERGENT B0, `(.L_x_664) ;  /* 0x000003a000007945 */ /* 0x000fe20003800200 */
[----:B------:R-:W-:Y:S02]  /*3ef0*/  LEA.HI.X R41, R103, R15, R101, 0x1, P1 ;  /* 0x0000000f67297211 */ /* 0x000fe400008f0c65 */
[----:B------:R-:W-:Y:S02]  /*3f00*/  LEA.HI.X R37, R63, R87, R64, 0x1, P0 ;  /* 0x000000573f257211 */ /* 0x000fe400000f0c40 */
[-C--:B-1----:R-:W-:Y:S02]  /*3f10*/  ISETP.GE.AND P6, PT, R12, R0.reuse, PT ;  /* 0x000000000c00720c */ /* 0x082fe40003fc6270 */
[-C--:B------:R-:W-:Y:S02]  /*3f20*/  ISETP.GE.AND P5, PT, R11, R0.reuse, PT ;  /* 0x000000000b00720c */ /* 0x080fe40003fa6270 */
[-C--:B------:R-:W-:Y:S02]  /*3f30*/  ISETP.GE.AND P4, PT, R10, R0.reuse, PT ;  /* 0x000000000a00720c */ /* 0x080fe40003f86270 */
[----:B------:R-:W-:Y:S07]  /*3f40*/  ISETP.GE.AND P1, PT, R9, R0, PT ;  /* 0x000000000900720c */ /* 0x000fee0003f26270 */
[----:B------:R-:W-:Y:S06]  /*3f50*/  @P6 BRA `(.L_x_665) ;  /* 0x0000000000c86947 */ /* 0x000fec0003800000 */
[----:B------:R-:W-:Y:S01]  /*3f60*/  ISETP.GE.AND P0, PT, R12, R18, PT ;  /* 0x000000120c00720c */ /* 0x000fe20003f06270 */
[----:B------:R-:W3:Y:S11]  /*3f70*/  LDG.E.128 R24, desc[UR4][R40.64] ;  /* 0x0000000428187981 */ /* 0x000ef6000c1e1d00 */
[----:B------:R-:W-:Y:S01]  /*3f80*/  @!UPT UIADD3 URZ, UPT, UPT, URZ, URZ, URZ ;  /* 0x000000fffffff290 */ /* 0x000fe2000fffe0ff */
[----:B------:R-:W4:Y:S06]  /*3f90*/  @!P0 LDG.E.64 R32, desc[UR4][R38.64] ;  /* 0x0000000426208981 */ /* 0x000f2c000c1e1b00 */
[----:B--2---:R-:W2:Y:S01]  /*3fa0*/  @!P0 LDG.E.64 R20, desc[UR4][R6.64] ;  /* 0x0000000406148981 */ /* 0x004ea2000c1e1b00 */
[--C-:B----4-:R-:W-:Y:S01]  /*3fb0*/  @!P0 HADD2.F32 R29, -RZ, R32.reuse.H0_H0 ;  /* 0x20000020ff1d8230 */ /* 0x110fe20000004100 */
[----:B---3--:R-:W-:Y:S01]  /*3fc0*/  @!P0 MOV R23, R24 ;  /* 0x0000001800178202 */ /* 0x008fe20000000f00 */
[----:B------:R-:W-:Y:S01]  /*3fd0*/  @!P0 HADD2.F32 R31, -RZ, R32.H1_H1 ;  /* 0x30000020ff1f8230 */ /* 0x000fe20000004100 */
[----:B------:R-:W-:Y:S01]  /*3fe0*/  @!P0 MOV R8, R25 ;  /* 0x0000001900088202 */ /* 0x000fe20000000f00 */
[----:B------:R-:W-:Y:S02]  /*3ff0*/  @!P0 HADD2.F32 R32, -RZ, R33.H0_H0 ;  /* 0x20000021ff208230 */ /* 0x000fe40000004100 */
[--C-:B------:R-:W-:Y:S02]  /*4000*/  @!P0 HADD2.F32 R22, -RZ, R23.reuse.H1_H1 ;  /* 0x30000017ff168230 */ /* 0x100fe40000004100 */
[--C-:B--2---:R-:W-:Y:S02]  /*4010*/  @!P0 HADD2.F32 R19, -RZ, R20.reuse.H0_H0 ;  /* 0x20000014ff138230 */ /* 0x104fe40000004100 */
        /* <DEDUP_REMOVED lines=38> */
.L_x_665:
[----:B------:R-:W-:Y:S05]  /*4280*/  BSYNC.RECONVERGENT B0 ;  /* 0x0000000000007941 */ /* 0x000fea0003800200 */
.L_x_664:
[----:B------:R-:W-:Y:S04]  /*4290*/  BSSY.RECONVERGENT B0, `(.L_x_666) ;  /* 0x0000034000007945 */ /* 0x000fe80003800200 */
[----:B------:R-:W-:Y:S05]  /*42a0*/  @P5 BRA `(.L_x_667) ;  /* 0x0000000000c85947 */ /* 0x000fea0003800000 */
[----:B------:R-:W-:Y:S01]  /*42b0*/  ISETP.GE.AND P0, PT, R11, R18, PT ;  /* 0x000000120b00720c */ /* 0x000fe20003f06270 */
[----:B-1----:R-:W3:Y:S11]  /*42c0*/  LDG.E.128 R24, desc[UR4][R40.64+0x80] ;  /* 0x0000800428187981 */ /* 0x002ef6000c1e1d00 */
        /* <DEDUP_REMOVED lines=48> */
.L_x_667:
[----:B------:R-:W-:Y:S05]  /*45d0*/  BSYNC.RECONVERGENT B0 ;  /* 0x0000000000007941 */ /* 0x000fea0003800200 */
.L_x_666:
[----:B------:R-:W-:Y:S04]  /*45e0*/  BSSY.RECONVERGENT B0, `(.L_x_668) ;  /* 0x0000034000007945 */ /* 0x000fe80003800200 */
[----:B------:R-:W-:Y:S05]  /*45f0*/  @P4 BRA `(.L_x_669) ;  /* 0x0000000000c84947 */ /* 0x000fea0003800000 */
[----:B------:R-:W-:Y:S01]  /*4600*/  ISETP.GE.AND P0, PT, R10, R18, PT ;  /* 0x000000120a00720c */ /* 0x000fe20003f06270 */
[----:B-1-3--:R-:W3:Y:S11]  /*4610*/  LDG.E.128 R24, desc[UR4][R40.64+0x100] ;  /* 0x0001000428187981 */ /* 0x00aef6000c1e1d00 */
        /* <DEDUP_REMOVED lines=48> */
.L_x_669:
[----:B------:R-:W-:Y:S05]  /*4920*/  BSYNC.RECONVERGENT B0 ;  /* 0x0000000000007941 */ /* 0x000fea0003800200 */
.L_x_668:
[----:B------:R-:W-:Y:S05]  /*4930*/  @P1 BRA `(.L_x_663) ;  /* 0x0000000000c81947 */ /* 0x000fea0003800000 */
[----:B------:R-:W-:Y:S01]  /*4940*/  ISETP.GE.AND P0, PT, R9, R18, PT ;  /* 0x000000120900720c */ /* 0x000fe20003f06270 */
[----:B-1-34-:R-:W3:Y:S11]  /*4950*/  LDG.E.128 R24, desc[UR4][R40.64+0x180] ;  /* 0x0001800428187981 */ /* 0x01aef6000c1e1d00 */
        /* <DEDUP_REMOVED lines=48> */
.L_x_663:
[----:B------:R-:W-:Y:S05]  /*4c60*/  BSYNC.RECONVERGENT B1 ;  /* 0x0000000000017941 */ /* 0x000fea0003800200 */
.L_x_662:
[----:B------:R-:W-:Y:S04]  /*4c70*/  BSSY.RECONVERGENT B1, `(.L_x_670) ;  /* 0x00000e3000017945 */ /* 0x000fe80003800200 */
[----:B------:R-:W-:Y:S05]  /*4c80*/  @!P3 BRA `(.L_x_671) ;  /* 0x0000000c0084b947 */ /* 0x000fea0003800000 */
[C---:B------:R-:W-:Y:S01]  /*4c90*/  LEA R40, P0, R77.reuse, R38, 0x5 ;  /* 0x000000264d287211 */ /* 0x040fe200078028ff */
[----:B------:R-:W5:Y:S01]  /*4ca0*/  LDC R0, c[0x0][0x440] ;  /* 0x00011000ff007b82 */ /* 0x000f620000000800 */
[C---:B--2---:R-:W-:Y:S01]  /*4cb0*/  LEA R22, P1, R77.reuse, R6, 0x5 ;  /* 0x000000064d167211 */ /* 0x044fe200078228ff */
[----:B------:R-:W-:Y:S01]  /*4cc0*/  BSSY.RECONVERGENT B0, `(.L_x_672) ;  /* 0x0000040000007945 */ /* 0x000fe20003800200 */
[C---:B------:R-:W-:Y:S05]  /*4cd0*/  LEA.HI.X.SX32 R41, R77.reuse, R39, 0x5, P0 ;  /* 0x000000274d297211 */ /* 0x040fea00000f2eff */
[----:B------:R-:W2:Y:S01]  /*4ce0*/  LDC.64 R4, c[0x0][0x4a8] ;  /* 0x00012a00ff047b82 */ /* 0x000ea20000000a00 */
[----:B------:R-:W-:Y:S07]  /*4cf0*/  LEA.HI.X.SX32 R23, R77, R7, 0x5, P1 ;  /* 0x000000074d177211 */ /* 0x000fee00008f2eff */
[----:B------:R-:W3:Y:S01]  /*4d00*/  LDC.64 R2, c[0x0][0x3b8] ;  /* 0x0000ee00ff027b82 */ /* 0x000ee20000000a00 */
[-C--:B-----5:R-:W-:Y:S02]  /*4d10*/  ISETP.GE.AND P6, PT, R12, R0.reuse, PT ;  /* 0x000000000c00720c */ /* 0x0a0fe40003fc6270 */
[----:B------:R-:W-:Y:S02]  /*4d20*/  ISETP.GE.AND P4, PT, R11, R0, PT ;  /* 0x000000000b00720c */ /* 0x000fe40003f86270 */
[----:B--2---:R-:W-:Y:S02]  /*4d30*/  LEA R44, P5, R4, R14, 0x6 ;  /* 0x0000000e042c7211 */ /* 0x004fe400078a30ff */
[-C--:B------:R-:W-:Y:S02]  /*4d40*/  ISETP.GE.AND P3, PT, R10, R0.reuse, PT ;  /* 0x000000000a00720c */ /* 0x080fe40003f66270 */
[----:B------:R-:W-:Y:S02]  /*4d50*/  ISETP.GE.AND P1, PT, R9, R0, PT ;  /* 0x000000000900720c */ /* 0x000fe40003f26270 */
[----:B---3--:R-:W-:Y:S02]  /*4d60*/  LEA R42, P0, R2, R86, 0x6 ;  /* 0x00000056022a7211 */ /* 0x008fe400078030ff */
[----:B------:R-:W-:Y:S02]  /*4d70*/  LEA.HI.X R45, R4, R15, R5, 0x6, P5 ;  /* 0x0000000f042d7211 */ /* 0x000fe400028f3405 */
[----:B------:R-:W-:Y:S01]  /*4d80*/  LEA.HI.X R43, R2, R87, R3, 0x6, P0 ;  /* 0x00000057022b7211 */ /* 0x000fe200000f3403 */
[----:B------:R-:W-:Y:S08]  /*4d90*/  @P6 BRA `(.L_x_673) ;  /* 0x0000000000c86947 */ /* 0x000ff00003800000 */
[----:B------:R-:W-:Y:S01]  /*4da0*/  ISETP.GE.AND P0, PT, R12, R18, PT ;  /* 0x000000120c00720c */ /* 0x000fe20003f06270 */
[----:B-1--4-:R-:W2:Y:S11]  /*4db0*/  LDG.E.128 R24, desc[UR4][R44.64] ;  /* 0x000000042c187981 */ /* 0x012eb6000c1e1d00 */
        /* <DEDUP_REMOVED lines=48> */
.L_x_673:
[----:B------:R-:W-:Y:S05]  /*50c0*/  BSYNC.RECONVERGENT B0 ;  /* 0x0000000000007941 */ /* 0x000fea0003800200 */
.L_x_672:
[----:B------:R-:W-:Y:S04]  /*50d0*/  BSSY.RECONVERGENT B0, `(.L_x_674) ;  /* 0x0000034000007945 */ /* 0x000fe80003800200 */
[----:B------:R-:W-:Y:S05]  /*50e0*/  @P4 BRA `(.L_x_675) ;  /* 0x0000000000c84947 */ /* 0x000fea0003800000 */
        /* <DEDUP_REMOVED lines=50> */
.L_x_675:
[----:B------:R-:W-:Y:S05]  /*5410*/  BSYNC.RECONVERGENT B0 ;  /* 0x0000000000007941 */ /* 0x000fea0003800200 */
.L_x_674:
        /* <DEDUP_REMOVED lines=52> */
.L_x_677:
[----:B------:R-:W-:Y:S05]  /*5760*/  BSYNC.RECONVERGENT B0 ;  /* 0x0000000000007941 */ /* 0x000fea0003800200 */
.L_x_676:
[----:B------:R-:W-:Y:S05]  /*5770*/  @P1 BRA `(.L_x_671) ;  /* 0x0000000000c81947 */ /* 0x000fea0003800000 */
[----:B------:R-:W-:Y:S01]  /*5780*/  ISETP.GE.AND P0, PT, R9, R18, PT ;  /* 0x000000120900720c */ /* 0x000fe20003f06270 */
[----:B-1234-:R-:W2:Y:S11]  /*5790*/  LDG.E.128 R24, desc[UR4][R44.64+0x180] ;  /* 0x000180042c187981 */ /* 0x01eeb6000c1e1d00 */
[----:B------:R-:W-:Y:S01]  /*57a0*/  @!UPT UIADD3 URZ, UPT, UPT, URZ, URZ, URZ ;  /* 0x000000fffffff290 */ /* 0x000fe2000fffe0ff */
[----:B------:R-:W3:Y:S06]  /*57b0*/  @!P0 LDG.E.64 R40, desc[UR4][R40.64+0xc0] ;  /* 0x0000c00428288981 */ /* 0x000eec000c1e1b00 */
[----:B------:R1:W4:Y:S01]  /*57c0*/  @!P0 LDG.E.64 R20, desc[UR4][R22.64+0xc0] ;  /* 0x0000c00416148981 */ /* 0x000322000c1e1b00 */
[--C-:B---3--:R-:W-:Y:S01]  /*57d0*/  @!P0 HADD2.F32 R29, -RZ, R40.reuse.H0_H0 ;  /* 0x20000028ff1d8230 */ /* 0x108fe20000004100 */
[----:B--2---:R-:W-:Y:S01]  /*57e0*/  @!P0 MOV R28, R24 ;  /* 0x00000018001c8202 */ /* 0x004fe20000000f00 */
[----:B------:R-:W-:Y:S01]  /*57f0*/  @!P0 HADD2.F32 R31, -RZ, R40.H1_H1 ;  /* 0x30000028ff1f8230 */ /* 0x000fe20000004100 */
[----:B------:R-:W-:Y:S01]  /*5800*/  @!P0 MOV R8, R25 ;  /* 0x0000001900088202 */ /* 0x000fe20000000f00 */
[----:B------:R-:W-:Y:S01]  /*5810*/  @!P0 HADD2.F32 R34, -RZ, R41.H0_H0 ;  /* 0x20000029ff228230 */ /* 0x000fe20000004100 */
[----:B-1----:R-:W-:Y:S01]  /*5820*/  @!P0 MOV R22, R26 ;  /* 0x0000001a00168202 */ /* 0x002fe20000000f00 */
[----:B------:R-:W-:Y:S02]  /*5830*/  @!P0 HADD2.F32 R30, -RZ, R28.H1_H1 ;  /* 0x3000001cff1e8230 */ /* 0x000fe40000004100 */
[----:B----4-:R-:W-:Y:S02]  /*5840*/  @!P0 HADD2.F32 R19, -RZ, R20.H0_H0 ;  /* 0x20000014ff138230 */ /* 0x010fe40000004100 */
[----:B------:R-:W-:Y:S02]  /*5850*/  @!P0 HADD2.F32 R32, -RZ, R28.H0_H0 ;  /* 0x2000001cff208230 */ /* 0x000fe40000004100 */
[C---:B------:R-:W-:Y:S01]  /*5860*/  @!P0 FMUL.FTZ R35, R30.reuse, R29 ;  /* 0x0000001d1e238220 */ /* 0x040fe20000410000 */
[----:B------:R-:W-:Y:S02]  /*5870*/  @!P0 HADD2.F32 R20, -RZ, R20.H1_H1 ;  /* 0x30000014ff148230 */ /* 0x000fe40000004100 */
[-C--:B------:R-:W-:Y:S01]  /*5880*/  @!P0 FMUL.FTZ R0, R30, R19.reuse ;  /* 0x000000131e008220 */ /* 0x080fe20000410000 */
[--C-:B------:R-:W-:Y:S02]  /*5890*/  @!P0 HADD2.F32 R23, -RZ, R8.reuse.H1_H1 ;  /* 0x30000008ff178230 */ /* 0x100fe40000004100 */
[----:B------:R-:W-:Y:S01]  /*58a0*/  @!P0 FFMA.FTZ R35, R32, R19, -R35 ;  /* 0x0000001320238223 */ /* 0x000fe20000010823 */
[----:B------:R-:W-:Y:S01]  /*58b0*/  @!P0 MOV R19, R27 ;  /* 0x0000001b00138202 */ /* 0x000fe20000000f00 */
[----:B------:R-:W-:Y:S01]  /*58c0*/  @!P0 FFMA.FTZ R0, R29, R32, R0 ;  /* 0x000000201d008223 */ /* 0x000fe20000010000 */
[--C-:B------:R-:W-:Y:S02]  /*58d0*/  @!P0 HADD2.F32 R5, -RZ, R21.reuse.H0_H0 ;  /* 0x20000015ff058230 */ /* 0x100fe40000004100 */
[C---:B------:R-:W-:Y:S01]  /*58e0*/  @!P0 FMUL.FTZ R2, R23.reuse, R20 ;  /* 0x0000001417028220 */ /* 0x040fe20000410000 */
[----:B------:R-:W-:Y:S02]  /*58f0*/  @!P0 HADD2.F32 R29, -RZ, R8.H0_H0 ;  /* 0x20000008ff1d8230 */ /* 0x000fe40000004100 */
[----:B------:R-:W-:Y:S01]  /*5900*/  @!P0 FMUL.FTZ R37, R23, R31 ;  /* 0x0000001f17258220 */ /* 0x000fe20000410000 */
[----:B------:R-:W-:Y:S01]  /*5910*/  @!P0 F2FP.F16.F32.PACK_AB R35, R0, R35 ;  /* 0x000000230023823e */ /* 0x000fe200000000ff */
[--C-:B------:R-:W-:Y:S02]  /*5920*/  @!P0 HADD2.F32 R28, -RZ, R22.reuse.H1_H1 ;  /* 0x30000016ff1c8230 */ /* 0x100fe40000004100 */
        /* <DEDUP_REMOVED lines=23> */
.L_x_671:
[----:B------:R-:W-:Y:S05]  /*5aa0*/  BSYNC.RECONVERGENT B1 ;  /* 0x0000000000017941 */ /* 0x000fea0003800200 */
.L_x_670:
[----:B------:R-:W-:Y:S04]  /*5ab0*/  BSSY.RECONVERGENT B1, `(.L_x_678) ;  /* 0x00000e5000017945 */ /* 0x000fe80003800200 */
[----:B------:R-:W-:Y:S05]  /*5ac0*/  @!P2 BRA `(.L_x_679) ;  /* 0x0000000c008ca947 */ /* 0x000fea0003800000 */
[C---:B-1234-:R-:W-:Y:S01]  /*5ad0*/  LEA R24, P4, R77.reuse, R6, 0x6 ;  /* 0x000000064d187211 */ /* 0x05efe200078830ff */
[----:B------:R-:W1:Y:S01]  /*5ae0*/  LDC R0, c[0x0][0x440] ;  /* 0x00011000ff007b82 */ /* 0x000e620000000800 */
[C---:B------:R-:W-:Y:S01]  /*5af0*/  LEA R36, P0, R77.reuse, R38, 0x6 ;  /* 0x000000264d247211 */ /* 0x040fe200078030ff */
[----:B------:R-:W-:Y:S01]  /*5b00*/  BSSY.RECONVERGENT B0, `(.L_x_680) ;  /* 0x0000042000007945 */ /* 0x000fe20003800200 */
[C---:B------:R-:W-:Y:S05]  /*5b10*/  LEA.HI.X.SX32 R25, R77.reuse, R7, 0x6, P4 ;  /* 0x000000074d197211 */ /* 0x040fea00020f36ff */
[----:B------:R-:W2:Y:S01]  /*5b20*/  LDC.64 R2, c[0x0][0x3b8] ;  /* 0x0000ee00ff027b82 */ /* 0x000ea20000000a00 */
[----:B------:R-:W-:Y:S07]  /*5b30*/  LEA.HI.X.SX32 R37, R77, R39, 0x6, P0 ;  /* 0x000000274d257211 */ /* 0x000fee00000f36ff */
[----:B------:R-:W3:Y:S01]  /*5b40*/  LDC.64 R42, c[0x0][0x4a8] ;  /* 0x00012a00ff2a7b82 */ /* 0x000ee20000000a00 */
[----:B--2---:R-:W-:Y:S01]  /*5b50*/  IMAD R5, R3, 0x60, RZ ;  /* 0x0000006003057824 */ /* 0x004fe200078e02ff */
[-C--:B-1----:R-:W-:Y:S01]  /*5b60*/  ISETP.GE.AND P5, PT, R12, R0.reuse, PT ;  /* 0x000000000c00720c */ /* 0x082fe20003fa6270 */
[----:B------:R-:W-:Y:S01]  /*5b70*/  IMAD.WIDE.U32 R40, R2, 0x60, R86 ;  /* 0x0000006002287825 */ /* 0x000fe200078e0056 */
[-C--:B------:R-:W-:Y:S02]  /*5b80*/  ISETP.GE.AND P3, PT, R11, R0.reuse, PT ;  /* 0x000000000b00720c */ /* 0x080fe40003f66270 */
[-C--:B------:R-:W-:Y:S01]  /*5b90*/  ISETP.GE.AND P2, PT, R10, R0.reuse, PT ;  /* 0x000000000a00720c */ /* 0x080fe20003f46270 */
[----:B---3--:R-:W-:Y:S01]  /*5ba0*/  IMAD R3, R43, 0x60, RZ ;  /* 0x000000602b037824 */ /* 0x008fe200078e02ff */
[----:B------:R-:W-:Y:S01]  /*5bb0*/  ISETP.GE.AND P1, PT, R9, R0, PT ;  /* 0x000000000900720c */ /* 0x000fe20003f26270 */
[----:B------:R-:W-:Y:S04]  /*5bc0*/  IMAD.WIDE.U32 R42, R42, 0x60, R14 ;  /* 0x000000602a2a7825 */ /* 0x000fe800078e000e */
[----:B------:R-:W-:Y:S02]  /*5bd0*/  IMAD.IADD R41, R41, 0x1, R5 ;  /* 0x0000000129297824 */ /* 0x000fe400078e0205 */
[----:B------:R-:W-:Y:S01]  /*5be0*/  IMAD.IADD R43, R43, 0x1, R3 ;  /* 0x000000012b2b7824 */ /* 0x000fe200078e0203 */
[----:B------:R-:W-:Y:S06]  /*5bf0*/  @P5 BRA `(.L_x_681) ;  /* 0x0000000000c85947 */ /* 0x000fec0003800000 */
[----:B------:R-:W-:Y:S01]  /*5c00*/  ISETP.GE.AND P0, PT, R12, R18, PT ;  /* 0x000000120c00720c */ /* 0x000fe20003f06270 */
[----:B------:R-:W2:Y:S11]  /*5c10*/  LDG.E.128 R20, desc[UR4][R42.64] ;  /* 0x000000042a147981 */ /* 0x000eb6000c1e1d00 */
        /* <DEDUP_REMOVED lines=48> */
.L_x_681:
[----:B------:R-:W-:Y:S05]  /*5f20*/  BSYNC.RECONVERGENT B0 ;  /* 0x0000000000007941 */ /* 0x000fea0003800200 */
.L_x_680:
[----:B------:R-:W-:Y:S04]  /*5f30*/  BSSY.RECONVERGENT B0, `(.L_x_682) ;  /* 0x0000034000007945 */ /* 0x000fe80003800200 */
[----:B------:R-:W-:Y:S05]  /*5f40*/  @P3 BRA `(.L_x_683) ;  /* 0x0000000000c83947 */ /* 0x000fea0003800000 */
[----:B------:R-:W-:Y:S01]  /*5f50*/  ISETP.GE.AND P0, PT, R11, R18, PT ;  /* 0x000000120b00720c */ /* 0x000fe20003f06270 */
[----:B-1----:R-:W2:Y:S11]  /*5f60*/  LDG.E.128 R20, desc[UR4][R42.64+0x80] ;  /* 0x000080042a147981 */ /* 0x002eb6000c1e1d00 */
        /* <DEDUP_REMOVED lines=48> */
.L_x_683:
[----:B------:R-:W-:Y:S05]  /*6270*/  BSYNC.RECONVERGENT B0 ;  /* 0x0000000000007941 */ /* 0x000fea0003800200 */
.L_x_682:
[----:B------:R-:W-:Y:S04]  /*6280*/  BSSY.RECONVERGENT B0, `(.L_x_684) ;  /* 0x0000034000007945 */ /* 0x000fe80003800200 */
[----:B------:R-:W-:Y:S05]  /*6290*/  @P2 BRA `(.L_x_685) ;  /* 0x0000000000c82947 */ /* 0x000fea0003800000 */
[----:B------:R-:W-:Y:S01]  /*62a0*/  ISETP.GE.AND P0, PT, R10, R18, PT ;  /* 0x000000120a00720c */ /* 0x000fe20003f06270 */
[----:B-12---:R-:W2:Y:S11]  /*62b0*/  LDG.E.128 R20, desc[UR4][R42.64+0x100] ;  /* 0x000100042a147981 */ /* 0x006eb6000c1e1d00 */
        /* <DEDUP_REMOVED lines=48> */
.L_x_685:
[----:B------:R-:W-:Y:S05]  /*65c0*/  BSYNC.RECONVERGENT B0 ;  /* 0x0000000000007941 */ /* 0x000fea0003800200 */
.L_x_684:
[----:B------:R-:W-:Y:S05]  /*65d0*/  @P1 BRA `(.L_x_679) ;  /* 0x0000000000c81947 */ /* 0x000fea0003800000 */
[----:B------:R-:W-:Y:S01]  /*65e0*/  ISETP.GE.AND P0, PT, R9, R18, PT ;  /* 0x000000120900720c */ /* 0x000fe20003f06270 */
[----:B-123--:R-:W2:Y:S11]  /*65f0*/  LDG.E.128 R20, desc[UR4][R42.64+0x180] ;  /* 0x000180042a147981 */ /* 0x00eeb6000c1e1d00 */
        /* <DEDUP_REMOVED lines=10> */
[----:B------:R-:W-:Y:S01]  /*66a0*/  @!P0 HADD2.F32 R31, -RZ, R19.H0_H0 ;  /* 0x20000013ff1f8230 */ /* 0x000fe20000004100 */
[----:B------:R-:W-:Y:S01]  /*66b0*/  @!P0 MOV R19, R22 ;  /* 0x0000001600138202 */ /* 0x000fe20000000f00 */
[----:B------:R-:W-:Y:S02]  /*66c0*/  @!P0 HADD2.F32 R6, -RZ, R6.H1_H1 ;  /* 0x30000006ff068230 */ /* 0x000fe40000004100 */
[C---:B------:R-:W-:Y:S01]  /*66d0*/  @!P0 FMUL.FTZ R39, R27.reuse, R29 ;  /* 0x0000001d1b278220 */ /* 0x040fe20000410000 */
[-C--:B------:R-:W-:Y:S01]  /*66e0*/  @!P0 FMUL.FTZ R0, R27, R18.reuse ;  /* 0x000000121b008220 */ /* 0x080fe20000410000 */
[--C-:B------:R-:W-:Y:S02]  /*66f0*/  @!P0 HADD2.F32 R25, -RZ, R8.reuse.H1_H1 ;  /* 0x30000008ff198230 */ /* 0x100fe40000004100 */
[----:B------:R-:W-:Y:S01]  /*6700*/  @!P0 FFMA.FTZ R39, R31, R18, -R39 ;  /* 0x000000121f278223 */ /* 0x000fe20000010827 */
[----:B------:R-:W-:Y:S01]  /*6710*/  @!P0 MOV R18, R23 ;  /* 0x0000001700128202 */ /* 0x000fe20000000f00 */
[----:B------:R-:W-:Y:S01]  /*6720*/  @!P0 FFMA.FTZ R0, R29, R31, R0 ;  /* 0x0000001f1d008223 */ /* 0x000fe20000010000 */
[----:B------:R-:W-:Y:S02]  /*6730*/  @!P0 HADD2.F32 R5, -RZ, R7.H0_H0 ;  /* 0x20000007ff058230 */ /* 0x000fe40000004100 */
[C---:B------:R-:W-:Y:S01]  /*6740*/  @!P0 FMUL.FTZ R2, R25.reuse, R6 ;  /* 0x0000000619028220 */ /* 0x040fe20000410000 */
[----:B------:R-:W-:Y:S02]  /*6750*/  @!P0 HADD2.F32 R29, -RZ, R8.H0_H0 ;  /* 0x20000008ff1d8230 */ /* 0x000fe40000004100 */
[----:B------:R-:W-:Y:S01]  /*6760*/  @!P0 FMUL.FTZ R43, R25, R33 ;  /* 0x00000021192b8220 */ /* 0x000fe20000410000 */
[----:B------:R-:W-:Y:S01]  /*6770*/  @!P0 F2FP.F16.F32.PACK_AB R39, R0, R39 ;  /* 0x000000270027823e */ /* 0x000fe200000000ff */
[----:B------:R-:W-:Y:S02]  /*6780*/  @!P0 HADD2.F32 R24, -RZ, R19.H1_H1 ;  /* 0x30000013ff188230 */ /* 0x000fe40000004100 */
        /* <DEDUP_REMOVED lines=23> */
.L_x_679:
[----:B------:R-:W-:Y:S05]  /*6900*/  BSYNC.RECONVERGENT B1 ;  /* 0x0000000000017941 */ /* 0x000fea0003800200 */
.L_x_678:
[----:B------:R-:W5:Y:S08]  /*6910*/  LDC R3, c[0x0][0x450] ;  /* 0x00011400ff037b82 */ /* 0x000f700000000800 */
[----:B------:R-:W1:Y:S01]  /*6920*/  LDC R18, c[0x0][0x450] ;  /* 0x00011400ff127b82 */ /* 0x000e620000000800 */
[----:B-----5:R-:W-:Y:S05]  /*6930*/  IMAD.U32 R3, R3, -0x20, RZ ;  /* 0xffffffe003037824 */ /* 0x020fea00078e00ff */
[C---:B------:R-:W-:Y:S02]  /*6940*/  LEA R16, P1, R3.reuse, R16, 0x1 ;  /* 0x0000001003107211 */ /* 0x040fe400078208ff */
[C---:B------:R-:W-:Y:S02]  /*6950*/  LEA R50, P0, R3.reuse, R50, 0x1 ;  /* 0x0000003203327211 */ /* 0x040fe400078008ff */
[C---:B------:R-:W-:Y:S02]  /*6960*/  LEA.HI.X.SX32 R17, R3.reuse, R17, 0x1, P1 ;  /* 0x0000001103117211 */ /* 0x040fe400008f0eff */
[----:B------:R-:W-:Y:S01]  /*6970*/  LEA.HI.X.SX32 R51, R3, R51, 0x1, P0 ;  /* 0x0000003303337211 */ /* 0x000fe200000f0eff */
[----:B-1----:R-:W-:Y:S05]  /*6980*/  BRA `(.L_x_652) ;  /* 0x0000005c00f07947 */ /* 0x002fea0003800000 */
.L_x_653:
[----:B-1-34-:R-:W-:Y:S01]  /*6990*/  LEA.HI R20, R18, R18, RZ, 0x1 ;  /* 0x0000001212147211 */ /* 0x01afe200078f08ff */
[----:B------:R-:W-:Y:S01]  /*69a0*/  BSSY.RECONVERGENT B1, `(.L_x_686) ;  /* 0x000017b000017945 */ /* 0x000fe20003800200 */
[----:B------:R-:W-:Y:S02]  /*69b0*/  SHF.R.U32.HI R19, RZ, 0x1, R18 ;  /* 0x00000001ff137819 */ /* 0x000fe40000011612 */
[----:B------:R-:W-:Y:S05]  /*69c0*/  SHF.R.S32.HI R20, RZ, 0x1, R20 ;  /* 0x00000001ff147819 */ /* 0x000fea0000011414 */
[----:B------:R-:W-:Y:S05]  /*69d0*/  IMAD.MOV R20, RZ, RZ, -R20 ;  /* 0x000000ffff147224 */ /* 0x000fea00078e0a14 */
[----:B------:R-:W-:Y:S01]  /*69e0*/  SHF.R.S32.HI R110, RZ, 0x1f, R20 ;  /* 0x0000001fff6e7819 */ /* 0x000fe20000011414 */
[----:B------:R-:W-:Y:S05]  /*69f0*/  @!P5 BRA `(.L_x_687) ;  /* 0x0000001400d4d947 */ /* 0x000fea0003800000 */
[----:B------:R-:W1:Y:S01]  /*6a00*/  LDC R57, c[0x0][0x440] ;  /* 0x00011000ff397b82 */ /* 0x000e620000000800 */
[----:B------:R-:W-:Y:S01]  /*6a10*/  BSSY.RECONVERGENT B0, `(.L_x_688) ;  /* 0x000005b000007945 */ /* 0x000fe20003800200 */
[----:B-1----:R-:W-:Y:S11]  /*6a20*/  ISETP.GE.AND P0, PT, R12, R57, PT ;  /* 0x000000390c00720c */ /* 0x002ff60003f06270 */
[----:B------:R-:W-:Y:S02]  /*6a30*/  @!UPT UIADD3 URZ, UPT, UPT, URZ, URZ, URZ ;  /* 0x000000fffffff290 */ /* 0x000fe4000fffe0ff */
[----:B------:R-:W-:Y:S05]  /*6a40*/  @P0 BRA `(.L_x_689) ;  /* 0x00000004005c0947 */ /* 0x000fea0003800000 */
[C---:B------:R-:W-:Y:S01]  /*6a50*/  ISETP.GE.AND P0, PT, R12.reuse, R18, PT ;  /* 0x000000120c00720c */ /* 0x040fe20003f06270 */
[----:B------:R-:W2:Y:S11]  /*6a60*/  LDG.E.128 R52, desc[UR4][R14.64] ;  /* 0x000000040e347981 */ /* 0x000eb6000c1e1d00 */
[----:B------:R-:W-:Y:S01]  /*6a70*/  @!UPT UIADD3 URZ, UPT, UPT, URZ, URZ, URZ ;  /* 0x000000fffffff290 */ /* 0x000fe2000fffe0ff */
[----:B------:R-:W-:Y:S04]  /*6a80*/  @!P0 ISETP.GE.U32.AND P1, PT, R12, R19, PT ;  /* 0x000000130c00820c */ /* 0x000fe80003f26070 */
[----:B------:R-:W-:Y:S02]  /*6a90*/  @!P0 SEL R119, R20, RZ, P1 ;  /* 0x000000ff14778207 */ /* 0x000fe40000800000 */
[----:B------:R-:W-:Y:S02]  /*6aa0*/  @!P0 SEL R58, R110, RZ, P1 ;  /* 0x000000ff6e3a8207 */ /* 0x000fe40000800000 */
[----:B------:R-:W-:Y:S02]  /*6ab0*/  @!P0 SHF.L.U32 R59, R119, 0x1, RZ ;  /* 0x00000001773b8819 */ /* 0x000fe400000006ff */
[----:B------:R-:W-:Y:S02]  /*6ac0*/  @!P0 SEL R21, R19, R20, !P1 ;  /* 0x0000001413158207 */ /* 0x000fe40004800000 */
[----:B------:R-:W-:Y:S02]  /*6ad0*/  @!P0 IADD3 R120, P1, PT, R59, R90, RZ ;  /* 0x0000005a3b788210 */ /* 0x000fe40007f3e0ff */
[----:B------:R-:W-:Y:S01]  /*6ae0*/  @!P0 SHF.L.U64.HI R58, R119, 0x1, R58 ;  /* 0x00000001773a8819 */ /* 0x000fe2000001023a */
[----:B------:R-:W-:Y:S03]  /*6af0*/  @!P0 IMAD.WIDE R24, R21, 0x2, R14 ;  /* 0x0000000215188825 */ /* 0x000fe600078e020e */
[C---:B------:R-:W-:Y:S02]  /*6b00*/  @!P0 IADD3.X R121, PT, PT, R58.reuse, R91, RZ, P1, !PT ;  /* 0x0000005b3a798210 */ /* 0x040fe40000ffe4ff */
[----:B------:R-:W-:Y:S01]  /*6b10*/  @!P0 IADD3 R38, P1, PT, R59, R92, RZ ;  /* 0x0000005c3b268210 */ /* 0x000fe20007f3e0ff */
[----:B------:R-:W3:Y:S03]  /*6b20*/  @!P0 LDG.E.128 R24, desc[UR4][R24.64] ;  /* 0x0000000418188981 */ /* 0x000ee6000c1e1d00 */
[----:B------:R-:W-:Y:S02]  /*6b30*/  @!P0 IADD3.X R39, PT, PT, R58, R93, RZ, P1, !PT ;  /* 0x0000005d3a278210 */ /* 0x000fe40000ffe4ff */
[----:B------:R-:W-:Y:S03]  /*6b40*/  ISETP.GE.U32.OR P1, PT, R12, R19, P0 ;  /* 0x000000130c00720c */ /* 0x000fe60000726470 */
[----:B------:R-:W4:Y:S08]  /*6b50*/  @!P0 LDG.E.128 R120, desc[UR4][R120.64] ;  /* 0x0000000478788981 */ /* 0x000f30000c1e1d00 */
[----:B------:R2:W5:Y:S01]  /*6b60*/  @!P0 LDG.E.128 R44, desc[UR4][R38.64] ;  /* 0x00000004262c8981 */ /* 0x000562000c1e1d00 */
[--C-:B---3--:R-:W-:Y:S01]  /*6b70*/  @!P0 HADD2.F32 R32, -RZ, R24.reuse.H0_H0 ;  /* 0x20000018ff208230 */ /* 0x108fe20000004100 */
[----:B--2---:R-:W-:Y:S01]  /*6b80*/  @!P0 MOV R38, R52 ;  /* 0x0000003400268202 */ /* 0x004fe20000000f00 */
[----:B------:R-:W-:Y:S01]  /*6b90*/  @!P0 HADD2.F32 R31, -RZ, R24.H1_H1 ;  /* 0x30000018ff1f8230 */ /* 0x000fe20000004100 */
[----:B------:R-:W-:Y:S01]  /*6ba0*/  @!P0 MOV R48, R53 ;  /* 0x0000003500308202 */ /* 0x000fe20000000f00 */
[--C-:B------:R-:W-:Y:S01]  /*6bb0*/  @!P0 HADD2.F32 R23, -RZ, R27.reuse.H0_H0 ;  /* 0x2000001bff178230 */ /* 0x100fe20000004100 */
[----:B------:R-:W-:Y:S01]  /*6bc0*/  @!P0 MOV R49, R54 ;  /* 0x0000003600318202 */ /* 0x000fe20000000f00 */
[----:B------:R-:W-:Y:S01]  /*6bd0*/  @!P0 HADD2.F32 R22, -RZ, R27.H1_H1 ;  /* 0x3000001bff168230 */ /* 0x000fe20000004100 */
[----:B------:R-:W-:Y:S01]  /*6be0*/  @!P0 MOV R56, R55 ;  /* 0x0000003700388202 */ /* 0x000fe20000000f00 */
[--C-:B----4-:R-:W-:Y:S02]  /*6bf0*/  @!P0 HADD2.F32 R35, -RZ, R120.reuse.H0_H0 ;  /* 0x20000078ff238230 */ /* 0x110fe40000004100 */
[----:B------:R-:W-:Y:S02]  /*6c00*/  @!P0 HADD2.F32 R36, -RZ, R120.H1_H1 ;  /* 0x30000078ff248230 */ /* 0x000fe40000004100 */
[--C-:B------:R-:W-:Y:S02]  /*6c10*/  @!P0 HADD2.F32 R34, -RZ, R121.reuse.H0_H0 ;  /* 0x20000079ff228230 */ /* 0x100fe40000004100 */
[----:B------:R-:W-:Y:S01]  /*6c20*/  @!P1 FADD.FTZ R35, -R35, -RZ ;  /* 0x800000ff23239221 */ /* 0x000fe20000010100 */
[----:B------:R-:W-:Y:S02]  /*6c30*/  @!P0 HADD2.F32 R33, -RZ, R121.H1_H1 ;  /* 0x30000079ff218230 */ /* 0x000fe40000004100 */
[----:B------:R-:W-:Y:S01]  /*6c40*/  @!P1 FADD.FTZ R36, -R36, -RZ ;  /* 0x800000ff24249221 */ /* 0x000fe20000010100 */
[----:B------:R-:W-:Y:S02]  /*6c50*/  @!P0 HADD2.F32 R30, -RZ, R122.H0_H0 ;  /* 0x2000007aff1e8230 */ /* 0x000fe40000004100 */
[----:B------:R-:W-:Y:S01]  /*6c60*/  @!P0 FMUL.FTZ R0, R32, R35 ;  /* 0x0000002320008220 */ /* 0x000fe20000410000 */
[--C-:B------:R-:W-:Y:S02]  /*6c70*/  @!P0 HADD2.F32 R37, -RZ, R38.reuse.H0_H0 ;  /* 0x20000026ff258230 */ /* 0x100fe40000004100 */
[----:B------:R-:W-:Y:S01]  /*6c80*/  @!P0 FMUL.FTZ R2, R31, R36 ;  /* 0x000000241f028220 */ /* 0x000fe20000410000 */
[----:B------:R-:W-:Y:S02]  /*6c90*/  @!P0 HADD2.F32 R39, -RZ, R38.H1_H1 ;  /* 0x30000026ff278230 */ /* 0x000fe40000004100 */
[----:B------:R-:W-:Y:S01]  /*6ca0*/  @!P1 FADD.FTZ R34, -R34, -RZ ;  /* 0x800000ff22229221 */ /* 0x000fe20000010100 */
[----:B------:R-:W-:Y:S02]  /*6cb0*/  @!P0 HADD2.F32 R29, -RZ, R25.H0_H0 ;  /* 0x20000019ff1d8230 */ /* 0x000fe40000004100 */
[----:B------:R-:W-:Y:S01]  /*6cc0*/  @!P1 FADD.FTZ R33, -R33, -RZ ;  /* 0x800000ff21219221 */ /* 0x000fe20000010100 */
[----:B------:R-:W-:Y:S02]  /*6cd0*/  @!P0 HADD2.F32 R27, -RZ, R122.H1_H1 ;  /* 0x3000007aff1b8230 */ /* 0x000fe40000004100 */
[----:B------:R-:W-:Y:S01]  /*6ce0*/  @!P1 FADD.FTZ R30, -R30, -RZ ;  /* 0x800000ff1e1e9221 */ /* 0x000fe20000010100 */
[--C-:B-----5:R-:W-:Y:S02]  /*6cf0*/  @!P0 HADD2.F32 R38, -RZ, R44.reuse.H0_H0 ;  /* 0x2000002cff268230 */ /* 0x120fe40000004100 */
[----:B------:R-:W-:Y:S01]  /*6d00*/  @!P0 FMUL.FTZ R3, R29, R34 ;  /* 0x000000221d038220 */ /* 0x000fe20000410000 */
[----:B------:R-:W-:Y:S02]  /*6d10*/  @!P0 HADD2.F32 R24, -RZ, R123.H0_H0 ;  /* 0x2000007bff188230 */ /* 0x000fe40000004100 */
[----:B------:R-:W-:Y:S01]  /*6d20*/  @!P1 FADD.FTZ R27, -R27, -RZ ;  /* 0x800000ff1b1b9221 */ /* 0x000fe20000010100 */
[----:B------:R-:W-:Y:S02]  /*6d30*/  @!P0 HADD2.F32 R28, -RZ, R25.H1_H1 ;  /* 0x30000019ff1c8230 */ /* 0x000fe40000004100 */
[----:B------:R-:W-:Y:S01]  /*6d40*/  @!P0 FFMA.FTZ R0, R37, R38, R0 ;  /* 0x0000002625008223 */ /* 0x000fe20000010000 */
[----:B------:R-:W-:Y:S02]  /*6d50*/  @!P0 HADD2.F32 R21, -RZ, R123.H1_H1 ;  /* 0x3000007bff158230 */ /* 0x000fe40000004100 */
[----:B------:R-:W-:Y:S01]  /*6d60*/  @!P1 FADD.FTZ R24, -R24, -RZ ;  /* 0x800000ff18189221 */ /* 0x000fe20000010100 */
[----:B------:R-:W-:Y:S02]  /*6d70*/  @!P0 HADD2.F32 R40, -RZ, R44.H1_H1 ;  /* 0x3000002cff288230 */ /* 0x000fe40000004100 */
[----:B------:R-:W-:Y:S01]  /*6d80*/  @!P0 FMUL.FTZ R4, R28, R33 ;  /* 0x000000211c048220 */ /* 0x000fe20000410000 */
[--C-:B------:R-:W-:Y:S02]  /*6d90*/  @!P0 HADD2.F32 R25, -RZ, R26.reuse.H0_H0 ;  /* 0x2000001aff198230 */ /* 0x100fe40000004100 */
[----:B------:R-:W-:Y:S01]  /*6da0*/  @!P0 FMUL.FTZ R7, R23, R24 ;  /* 0x0000001817078220 */ /* 0x000fe20000410000 */
[----:B------:R-:W-:Y:S02]  /*6db0*/  @!P0 HADD2.F32 R26, -RZ, R26.H1_H1 ;  /* 0x3000001aff1a8230 */ /* 0x000fe40000004100 */
[----:B------:R-:W-:Y:S01]  /*6dc0*/  @!P0 FFMA.FTZ R2, R39, R40, R2 ;  /* 0x0000002827028223 */ /* 0x000fe20000010002 */
[--C-:B------:R-:W-:Y:S02]  /*6dd0*/  @!P0 HADD2.F32 R41, -RZ, R45.reuse.H0_H0 ;  /* 0x2000002dff298230 */ /* 0x100fe40000004100 */
[----:B------:R-:W-:Y:S01]  /*6de0*/  @!P0 FMUL.FTZ R5, R25, R30 ;  /* 0x0000001e19058220 */ /* 0x000fe20000410000 */
[--C-:B------:R-:W-:Y:S02]  /*6df0*/  @!P0 HADD2.F32 R42, -RZ, R48.reuse.H0_H0 ;  /* 0x20000030ff2a8230 */ /* 0x100fe40000004100 */
[----:B------:R-:W-:Y:S01]  /*6e00*/  @!P0 FMUL.FTZ R6, R26, R27 ;  /* 0x0000001b1a068220 */ /* 0x000fe20000410000 */
[----:B------:R-:W-:Y:S01]  /*6e10*/  @!P0 HADD2.F32 R43, -RZ, R45.H1_H1 ;  /* 0x3000002dff2b8230 */ /* 0x000fe20000004100 */
[----:B------:R-:W-:Y:S01]  /*6e20*/  @!P0 F2FP.F16.F32.PACK_AB R58, R2, R0 ;  /* 0x00000000023a823e */ /* 0x000fe200000000ff */
[----:B------:R-:W-:Y:S02]  /*6e30*/  @!P0 HADD2.F32 R37, -RZ, R48.H1_H1 ;  /* 0x30000030ff258230 */ /* 0x000fe40000004100 */
[----:B------:R-:W-:Y:S01]  /*6e40*/  @!P0 FFMA.FTZ R3, R42, R41, R3 ;  /* 0x000000292a038223 */ /* 0x000fe20000010003 */
[--C-:B------:R-:W-:Y:S01]  /*6e50*/  @!P0 HADD2.F32 R44, -RZ, R46.reuse.H0_H0 ;  /* 0x2000002eff2c8230 */ /* 0x100fe20000004100 */
[----:B------:R-:W-:Y:S01]  /*6e60*/  @!P0 MOV R52, R58 ;  /* 0x0000003a00348202 */ /* 0x000fe20000000f00 */
[--C-:B------:R-:W-:Y:S02]  /*6e70*/  @!P0 HADD2.F32 R38, -RZ, R49.reuse.H0_H0 ;  /* 0x20000031ff268230 */ /* 0x100fe40000004100 */
[----:B------:R-:W-:Y:S01]  /*6e80*/  @!P1 FADD.FTZ R21, -R21, -RZ ;  /* 0x800000ff15159221 */ /* 0x000fe20000010100 */
[----:B------:R-:W-:Y:S02]  /*6e90*/  @!P0 HADD2.F32 R45, -RZ, R46.H1_H1 ;  /* 0x3000002eff2d8230 */ /* 0x000fe40000004100 */
[----:B------:R-:W-:Y:S01]  /*6ea0*/  @!P0 FFMA.FTZ R4, R37, R43, R4 ;  /* 0x0000002b25048223 */ /* 0x000fe20000010004 */
[----:B------:R-:W-:Y:S02]  /*6eb0*/  @!P0 HADD2.F32 R39, -RZ, R49.H1_H1 ;  /* 0x30000031ff278230 */ /* 0x000fe40000004100 */
[----:B------:R-:W-:Y:S01]  /*6ec0*/  @!P0 FMUL.FTZ R8, R22, R21 ;  /* 0x0000001516088220 */ /* 0x000fe20000410000 */
[--C-:B------:R-:W-:Y:S02]  /*6ed0*/  @!P0 HADD2.F32 R46, -RZ, R47.reuse.H0_H0 ;  /* 0x2000002fff2e8230 */ /* 0x100fe40000004100 */
[----:B------:R-:W-:Y:S01]  /*6ee0*/  @!P0 FFMA.FTZ R5, R38, R44, R5 ;  /* 0x0000002c26058223 */ /* 0x000fe20000010005 */
[----:B------:R-:W-:Y:S01]  /*6ef0*/  @!P0 F2FP.F16.F32.PACK_AB R59, R4, R3 ;  /* 0x00000003043b823e */ /* 0x000fe200000000ff */
[--C-:B------:R-:W-:Y:S02]  /*6f00*/  @!P0 HADD2.F32 R40, -RZ, R56.reuse.H0_H0 ;  /* 0x20000038ff288230 */ /* 0x100fe40000004100 */
[----:B------:R-:W-:Y:S01]  /*6f10*/  @!P0 FFMA.FTZ R6, R39, R45, R6 ;  /* 0x0000002d27068223 */ /* 0x000fe20000010006 */
[----:B------:R-:W-:Y:S01]  /*6f20*/  @!P0 HADD2.F32 R47, -RZ, R47.H1_H1 ;  /* 0x3000002fff2f8230 */ /* 0x000fe20000004100 */
[----:B------:R-:W-:Y:S01]  /*6f30*/  @!P0 MOV R53, R59 ;  /* 0x0000003b00358202 */ /* 0x000fe20000000f00 */
[----:B------:R-:W-:Y:S02]  /*6f40*/  @!P0 HADD2.F32 R41, -RZ, R56.H1_H1 ;  /* 0x30000038ff298230 */ /* 0x000fe40000004100 */
[----:B------:R-:W-:Y:S01]  /*6f50*/  @!P0 FFMA.FTZ R7, R40, R46, R7 ;  /* 0x0000002e28078223 */ /* 0x000fe20000010007 */
[----:B------:R-:W-:Y:S02]  /*6f60*/  @!P0 F2FP.F16.F32.PACK_AB R60, R6, R5 ;  /* 0x00000005063c823e */ /* 0x000fe400000000ff */
[----:B------:R-:W-:Y:S02]  /*6f70*/  @!P0 FFMA.FTZ R8, R41, R47, R8 ;  /* 0x0000002f29088223 */ /* 0x000fe40000010008 */
[----:B------:R-:W-:Y:S03]  /*6f80*/  @!P0 MOV R54, R60 ;  /* 0x0000003c00368202 */ /* 0x000fe60000000f00 */
[----:B------:R-:W-:Y:S04]  /*6f90*/  @!P0 F2FP.F16.F32.PACK_AB R119, R8, R7 ;  /* 0x000000070877823e */ /* 0x000fe800000000ff */
[----:B------:R-:W-:Y:S05]  /*6fa0*/  @!P0 MOV R55, R119 ;  /* 0x0000007700378202 */ /* 0x000fea0000000f00 */
[----:B------:R1:W-:Y:S02]  /*6fb0*/  STG.E.128 desc[UR4][R86.64], R52 ;  /* 0x0000003456007986 */ /* 0x0003e4000c101d04 */
.L_x_689:
[----:B------:R-:W-:Y:S05]  /*6fc0*/  BSYNC.RECONVERGENT B0 ;  /* 0x0000000000007941 */ /* 0x000fea0003800200 */
.L_x_688:
[----:B------:R-:W-:Y:S01]  /*6fd0*/  ISETP.GE.AND P0, PT, R11, R57, PT ;  /* 0x000000390b00720c */ /* 0x000fe20003f06270 */
[----:B------:R-:W-:Y:S11]  /*6fe0*/  BSSY.RECONVERGENT B0, `(.L_x_690) ;  /* 0x000005c000007945 */ /* 0x000ff60003800200 */
[----:B------:R-:W-:Y:S01]  /*6ff0*/  @!UPT UIADD3 URZ, UPT, UPT, URZ, URZ, URZ ;  /* 0x000000fffffff290 */ /* 0x000fe2000fffe0ff */
[----:B------:R-:W-:Y:S05]  /*7000*/  @P0 BRA `(.L_x_691) ;  /* 0x0000000400640947 */ /* 0x000fea0003800000 */
[C---:B------:R-:W-:Y:S01]  /*7010*/  ISETP.GE.AND P0, PT, R11.reuse, R18, PT ;  /* 0x000000120b00720c */ /* 0x040fe20003f06270 */
[----:B-1----:R-:W2:Y:S11]  /*7020*/  LDG.E.128 R52, desc[UR4][R14.64+0x80] ;  /* 0x000080040e347981 */ /* 0x002eb6000c1e1d00 */
[----:B------:R-:W-:Y:S01]  /*7030*/  @!UPT UIADD3 URZ, UPT, UPT, URZ, URZ, URZ ;  /* 0x000000fffffff290 */ /* 0x000fe2000fffe0ff */
[----:B------:R-:W-:Y:S02]  /*7040*/  @!P0 ISETP.GE.U32.AND P1, PT, R11, R19, PT ;  /* 0x000000130b00820c */ /* 0x000fe40003f26070 */
[----:B------:R-:W-:Y:S02]  /*7050*/  @!P0 IADD3 R119, P5, PT, R20, 0x40, RZ ;  /* 0x0000004014778810 */ /* 0x000fe40007fbe0ff */
[----:B------:R-:W-:Y:S02]  /*7060*/  @!P0 SEL R21, R19, R20, !P1 ;  /* 0x0000001413158207 */ /* 0x000fe40004800000 */
[----:B------:R-:W-:Y:S02]  /*7070*/  @!P0 SEL R119, R119, 0x40, P1 ;  /* 0x0000004077778807 */ /* 0x000fe40000800000 */
[----:B------:R-:W-:Y:S01]  /*7080*/  @!P0 IADD3.X R58, PT, PT, RZ, R110, RZ, P5, !PT ;  /* 0x0000006eff3a8210 */ /* 0x000fe20002ffe4ff */
[----:B------:R-:W-:Y:S01]  /*7090*/  @!P0 IMAD.WIDE R24, R21, 0x2, R14 ;  /* 0x0000000215188825 */ /* 0x000fe200078e020e */
[----:B------:R-:W-:Y:S02]  /*70a0*/  @!P0 SHF.L.U32 R59, R119, 0x1, RZ ;  /* 0x00000001773b8819 */ /* 0x000fe400000006ff */
[----:B------:R-:W-:Y:S02]  /*70b0*/  @!P0 SEL R58, R58, RZ, P1 ;  /* 0x000000ff3a3a8207 */ /* 0x000fe40000800000 */
[----:B------:R-:W-:Y:S01]  /*70c0*/  @!P0 IADD3 R120, P1, PT, R59, R90, RZ ;  /* 0x0000005a3b788210 */ /* 0x000fe20007f3e0ff */
[----:B------:R-:W3:Y:S01]  /*70d0*/  @!P0 LDG.E.128 R24, desc[UR4][R24.64+0x80] ;  /* 0x0000800418188981 */ /* 0x000ee2000c1e1d00 */
[----:B------:R-:W-:Y:S04]  /*70e0*/  @!P0 SHF.L.U64.HI R58, R119, 0x1, R58 ;  /* 0x00000001773a8819 */ /* 0x000fe8000001023a */
[C---:B------:R-:W-:Y:S02]  /*70f0*/  @!P0 IADD3.X R121, PT, PT, R58.reuse, R91, RZ, P1, !PT ;  /* 0x0000005b3a798210 */ /* 0x040fe40000ffe4ff */
[----:B------:R-:W-:Y:S04]  /*7100*/  @!P0 IADD3 R38, P1, PT, R59, R92, RZ ;  /* 0x0000005c3b268210 */ /* 0x000fe80007f3e0ff */
[----:B------:R-:W4:Y:S01]  /*7110*/  @!P0 LDG.E.128 R120, desc[UR4][R120.64] ;  /* 0x0000000478788981 */ /* 0x000f22000c1e1d00 */
[----:B------:R-:W-:Y:S02]  /*7120*/  @!P0 IADD3.X R39, PT, PT, R58, R93, RZ, P1, !PT ;  /* 0x0000005d3a278210 */ /* 0x000fe40000ffe4ff */
[----:B------:R-:W-:Y:S05]  /*7130*/  ISETP.GE.U32.OR P1, PT, R11, R19, P0 ;  /* 0x000000130b00720c */ /* 0x000fea0000726470 */
        /* <DEDUP_REMOVED lines=9> */
[--C-:B------:R-:W-:Y:S02]  /*71d0*/  @!P0 HADD2.F32 R37, -RZ, R38.reuse.H0_H0 ;  /* 0x20000026ff258230 */ /* 0x100fe40000004100 */
[----:B------:R-:W-:Y:S02]  /*71e0*/  @!P0 HADD2.F32 R39, -RZ, R38.H1_H1 ;  /* 0x30000026ff278230 */ /* 0x000fe40000004100 */
[--C-:B----4-:R-:W-:Y:S02]  /*71f0*/  @!P0 HADD2.F32 R35, -RZ, R120.reuse.H0_H0 ;  /* 0x20000078ff238230 */ /* 0x110fe40000004100 */
[----:B------:R-:W-:Y:S02]  /*7200*/  @!P0 HADD2.F32 R36, -RZ, R120.H1_H1 ;  /* 0x30000078ff248230 */ /* 0x000fe40000004100 */
[--C-:B------:R-:W-:Y:S02]  /*7210*/  @!P0 HADD2.F32 R34, -RZ, R121.reuse.H0_H0 ;  /* 0x20000079ff228230 */ /* 0x100fe40000004100 */
[----:B------:R-:W-:Y:S01]  /*7220*/  @!P1 FADD.FTZ R35, -R35, -RZ ;  /* 0x800000ff23239221 */ /* 0x000fe20000010100 */
[----:B------:R-:W-:Y:S02]  /*7230*/  @!P0 HADD2.F32 R33, -RZ, R121.H1_H1 ;  /* 0x30000079ff218230 */ /* 0x000fe40000004100 */
[----:B------:R-:W-:Y:S01]  /*7240*/  @!P1 FADD.FTZ R36, -R36, -RZ ;  /* 0x800000ff24249221 */ /* 0x000fe20000010100 */
[--C-:B------:R-:W-:Y:S02]  /*7250*/  @!P0 HADD2.F32 R30, -RZ, R122.reuse.H0_H0 ;  /* 0x2000007aff1e8230 */ /* 0x100fe40000004100 */
[----:B------:R-:W-:Y:S01]  /*7260*/  @!P0 FMUL.FTZ R0, R32, R35 ;  /* 0x0000002320008220 */ /* 0x000fe20000410000 */
[----:B------:R-:W-:Y:S02]  /*7270*/  @!P0 HADD2.F32 R29, -RZ, R25.H0_H0 ;  /* 0x20000019ff1d8230 */ /* 0x000fe40000004100 */
[----:B------:R-:W-:Y:S01]  /*7280*/  @!P0 FMUL.FTZ R2, R31, R36 ;  /* 0x000000241f028220 */ /* 0x000fe20000410000 */
[----:B------:R-:W-:Y:S02]  /*7290*/  @!P0 HADD2.F32 R27, -RZ, R122.H1_H1 ;  /* 0x3000007aff1b8230 */ /* 0x000fe40000004100 */
[----:B------:R-:W-:Y:S01]  /*72a0*/  @!P1 FADD.FTZ R34, -R34, -RZ ;  /* 0x800000ff22229221 */ /* 0x000fe20000010100 */
[--C-:B-----5:R-:W-:Y:S02]  /*72b0*/  @!P0 HADD2.F32 R38, -RZ, R44.reuse.H0_H0 ;  /* 0x2000002cff268230 */ /* 0x120fe40000004100 */
[----:B------:R-:W-:Y:S01]  /*72c0*/  @!P1 FADD.FTZ R33, -R33, -RZ ;  /* 0x800000ff21219221 */ /* 0x000fe20000010100 */
[----:B------:R-:W-:Y:S02]  /*72d0*/  @!P0 HADD2.F32 R24, -RZ, R123.H0_H0 ;  /* 0x2000007bff188230 */ /* 0x000fe40000004100 */
[----:B------:R-:W-:Y:S01]  /*72e0*/  @!P0 FMUL.FTZ R3, R29, R34 ;  /* 0x000000221d038220 */ /* 0x000fe20000410000 */
[----:B------:R-:W-:Y:S02]  /*72f0*/  @!P0 HADD2.F32 R28, -RZ, R25.H1_H1 ;  /* 0x30000019ff1c8230 */ /* 0x000fe40000004100 */
[----:B------:R-:W-:Y:S01]  /*7300*/  @!P0 FFMA.FTZ R0, R37, R38, R0 ;  /* 0x0000002625008223 */ /* 0x000fe20000010000 */
[----:B------:R-:W-:Y:S02]  /*7310*/  @!P0 HADD2.F32 R21, -RZ, R123.H1_H1 ;  /* 0x3000007bff158230 */ /* 0x000fe40000004100 */
[----:B------:R-:W-:Y:S01]  /*7320*/  @!P1 FADD.FTZ R30, -R30, -RZ ;  /* 0x800000ff1e1e9221 */ /* 0x000fe20000010100 */
[----:B------:R-:W-:Y:S02]  /*7330*/  @!P0 HADD2.F32 R40, -RZ, R44.H1_H1 ;  /* 0x3000002cff288230 */ /* 0x000fe40000004100 */
[----:B------:R-:W-:Y:S01]  /*7340*/  @!P0 FMUL.FTZ R4, R28, R33 ;  /* 0x000000211c048220 */ /* 0x000fe20000410000 */
[--C-:B------:R-:W-:Y:S02]  /*7350*/  @!P0 HADD2.F32 R25, -RZ, R26.reuse.H0_H0 ;  /* 0x2000001aff198230 */ /* 0x100fe40000004100 */
[----:B------:R-:W-:Y:S01]  /*7360*/  @!P1 FADD.FTZ R27, -R27, -RZ ;  /* 0x800000ff1b1b9221 */ /* 0x000fe20000010100 */
        /* <DEDUP_REMOVED lines=9> */
[----:B------:R-:W-:Y:S01]  /*7400*/  @!P1 FADD.FTZ R24, -R24, -RZ ;  /* 0x800000ff18189221 */ /* 0x000fe20000010100 */
        /* <DEDUP_REMOVED lines=10> */
[--C-:B------:R-:W-:Y:S02]  /*74b0*/  @!P0 HADD2.F32 R40, -RZ, R56.reuse.H0_H0 ;  /* 0x20000038ff288230 */ /* 0x100fe40000004100 */
[----:B------:R-:W-:Y:S01]  /*74c0*/  @!P0 FMUL.FTZ R8, R22, R21 ;  /* 0x0000001516088220 */ /* 0x000fe20000410000 */
[----:B------:R-:W-:Y:S02]  /*74d0*/  @!P0 HADD2.F32 R47, -RZ, R47.H1_H1 ;  /* 0x3000002fff2f8230 */ /* 0x000fe40000004100 */
[----:B------:R-:W-:Y:S01]  /*74e0*/  @!P0 FFMA.FTZ R5, R38, R44, R5 ;  /* 0x0000002c26058223 */ /* 0x000fe20000010005 */
[----:B------:R-:W-:Y:S01]  /*74f0*/  @!P0 F2FP.F16.F32.PACK_AB R59, R4, R3 ;  /* 0x00000003043b823e */ /* 0x000fe200000000ff */
[----:B------:R-:W-:Y:S02]  /*7500*/  @!P0 HADD2.F32 R41, -RZ, R56.H1_H1 ;  /* 0x30000038ff298230 */ /* 0x000fe40000004100 */
[----:B------:R-:W-:Y:S01]  /*7510*/  @!P0 FFMA.FTZ R6, R39, R45, R6 ;  /* 0x0000002d27068223 */ /* 0x000fe20000010006 */
[----:B------:R-:W-:Y:S01]  /*7520*/  @!P0 FFMA.FTZ R7, R40, R46, R7 ;  /* 0x0000002e28078223 */ /* 0x000fe20000010007 */
[----:B------:R-:W-:Y:S01]  /*7530*/  @!P0 MOV R53, R59 ;  /* 0x0000003b00358202 */ /* 0x000fe20000000f00 */
[----:B------:R-:W-:Y:S02]  /*7540*/  @!P0 FFMA.FTZ R8, R41, R47, R8 ;  /* 0x0000002f29088223 */ /* 0x000fe40000010008 */
[----:B------:R-:W-:Y:S03]  /*7550*/  @!P0 F2FP.F16.F32.PACK_AB R60, R6, R5 ;  /* 0x00000005063c823e */ /* 0x000fe600000000ff */
[----:B------:R-:W-:Y:S02]  /*7560*/  @!P0 F2FP.F16.F32.PACK_AB R119, R8, R7 ;  /* 0x000000070877823e */ /* 0x000fe400000000ff */
[----:B------:R-:W-:Y:S02]  /*7570*/  @!P0 MOV R54, R60 ;  /* 0x0000003c00368202 */ /* 0x000fe40000000f00 */
[----:B------:R-:W-:Y:S05]  /*7580*/  @!P0 MOV R55, R119 ;  /* 0x0000007700378202 */ /* 0x000fea0000000f00 */
[----:B------:R2:W-:Y:S02]  /*7590*/  STG.E.128 desc[UR4][R86.64+0x80], R52 ;  /* 0x0000803456007986 */ /* 0x0005e4000c101d04 */
.L_x_691:
[----:B------:R-:W-:Y:S05]  /*75a0*/  BSYNC.RECONVERGENT B0 ;  /* 0x0000000000007941 */ /* 0x000fea0003800200 */
.L_x_690:
[----:B------:R-:W-:Y:S01]  /*75b0*/  ISETP.GE.AND P0, PT, R10, R57, PT ;  /* 0x000000390a00720c */ /* 0x000fe20003f06270 */
[----:B------:R-:W-:Y:S11]  /*75c0*/  BSSY.RECONVERGENT B0, `(.L_x_692) ;  /* 0x000005c000007945 */ /* 0x000ff60003800200 */
[----:B------:R-:W-:Y:S01]  /*75d0*/  @!UPT UIADD3 URZ, UPT, UPT, URZ, URZ, URZ ;  /* 0x000000fffffff290 */ /* 0x000fe2000fffe0ff */
[----:B------:R-:W-:Y:S05]  /*75e0*/  @P0 BRA `(.L_x_693) ;  /* 0x0000000400640947 */ /* 0x000fea0003800000 */
[C---:B------:R-:W-:Y:S01]  /*75f0*/  ISETP.GE.AND P0, PT, R10.reuse, R18, PT ;  /* 0x000000120a00720c */ /* 0x040fe20003f06270 */
[----:B-12---:R-:W2:Y:S11]  /*7600*/  LDG.E.128 R52, desc[UR4][R14.64+0x100] ;  /* 0x000100040e347981 */ /* 0x006eb6000c1e1d00 */
        /* <DEDUP_REMOVED lines=87> */
.L_x_693:
[----:B------:R-:W-:Y:S05]  /*7b80*/  BSYNC.RECONVERGENT B0 ;  /* 0x0000000000007941 */ /* 0x000fea0003800200 */
.L_x_692:
[----:B------:R-:W-:Y:S11]  /*7b90*/  ISETP.GE.AND P0, PT, R9, R57, PT ;  /* 0x000000390900720c */ /* 0x000ff60003f06270 */
[----:B------:R-:W-:Y:S02]  /*7ba0*/  @!UPT UIADD3 URZ, UPT, UPT, URZ, URZ, URZ ;  /* 0x000000fffffff290 */ /* 0x000fe4000fffe0ff */
[----:B------:R-:W-:Y:S05]  /*7bb0*/  @P0 BRA `(.L_x_687) ;  /* 0x0000000400640947 */ /* 0x000fea0003800000 */
[C---:B------:R-:W-:Y:S01]  /*7bc0*/  ISETP.GE.AND P0, PT, R9.reuse, R18, PT ;  /* 0x000000120900720c */ /* 0x040fe20003f06270 */
[----:B-123--:R-:W2:Y:S11]  /*7bd0*/  LDG.E.128 R52, desc[UR4][R14.64+0x180] ;  /* 0x000180040e347981 */ /* 0x00eeb6000c1e1d00 */
        /* <DEDUP_REMOVED lines=87> */
.L_x_687:
[----:B------:R-:W-:Y:S05]  /*8150*/  BSYNC.RECONVERGENT B1 ;  /* 0x0000000000017941 */ /* 0x000fea0003800200 */
.L_x_686:
[----:B------:R-:W-:Y:S04]  /*8160*/  BSSY.RECONVERGENT B1, `(.L_x_694) ;  /* 0x000017d000017945 */ /* 0x000fe80003800200 */
[----:B------:R-:W-:Y:S05]  /*8170*/  @!P4 BRA `(.L_x_695) ;  /* 0x0000001400ecc947 */ /* 0x000fea0003800000 */
[----:B------:R-:W-:Y:S01]  /*8180*/  LEA R22, P1, R103, R14, 0x1 ;  /* 0x0000000e67167211 */ /* 0x000fe200078208ff */
[----:B------:R-:W5:Y:S01]  /*8190*/  LDC R124, c[0x0][0x440] ;  /* 0x00011000ff7c7b82 */ /* 0x000f620000000800 */
[----:B------:R-:W-:Y:S01]  /*81a0*/  LEA R118, P0, R63, R86, 0x1 ;  /* 0x000000563f767211 */ /* 0x000fe200078008ff */
[----:B------:R-:W-:Y:S01]  /*81b0*/  BSSY.RECONVERGENT B0, `(.L_x_696) ;  /* 0x000005f000007945 */ /* 0x000fe20003800200 */
[----:B------:R-:W-:Y:S02]  /*81c0*/  LEA.HI.X R23, R103, R15, R101, 0x1, P1 ;  /* 0x0000000f67177211 */ /* 0x000fe400008f0c65 */
[----:B------:R-:W-:Y:S02]  /*81d0*/  LEA.HI.X R119, R63, R87, R64, 0x1, P0 ;  /* 0x000000573f777211 */ /* 0x000fe400000f0c40 */
[----:B-----5:R-:W-:Y:S11]  /*81e0*/  ISETP.GE.AND P4, PT, R12, R124, PT ;  /* 0x0000007c0c00720c */ /* 0x020ff60003f86270 */
[----:B------:R-:W-:Y:S02]  /*81f0*/  @!UPT UIADD3 URZ, UPT, UPT, URZ, URZ, URZ ;  /* 0x000000fffffff290 */ /* 0x000fe4000fffe0ff */
[----:B------:R-:W-:Y:S05]  /*8200*/  @P4 BRA `(.L_x_697) ;  /* 0x0000000400644947 */ /* 0x000fea0003800000 */
[C---:B------:R-:W-:Y:S01]  /*8210*/  ISETP.GE.AND P0, PT, R12.reuse, R18, PT ;  /* 0x000000120c00720c */ /* 0x040fe20003f06270 */
[----:B------:R-:W5:Y:S11]  /*8220*/  LDG.E.128 R56, desc[UR4][R22.64] ;  /* 0x0000000416387981 */ /* 0x000f76000c1e1d00 */
[----:B------:R-:W-:Y:S01]  /*8230*/  @!UPT UIADD3 URZ, UPT, UPT, URZ, URZ, URZ ;  /* 0x000000fffffff290 */ /* 0x000fe2000fffe0ff */
[----:B------:R-:W-:Y:S04]  /*8240*/  @!P0 ISETP.GE.U32.AND P1, PT, R12, R19, PT ;  /* 0x000000130c00820c */ /* 0x000fe80003f26070 */
[----:B------:R-:W-:Y:S02]  /*8250*/  @!P0 SEL R120, R20, RZ, P1 ;  /* 0x000000ff14788207 */ /* 0x000fe40000800000 */
[----:B------:R-:W-:Y:S02]  /*8260*/  @!P0 SEL R123, R110, RZ, P1 ;  /* 0x000000ff6e7b8207 */ /* 0x000fe40000800000 */
[----:B------:R-:W-:Y:S02]  /*8270*/  @!P0 IADD3 R121, P4, PT, R109, R120, RZ ;  /* 0x000000786d798210 */ /* 0x000fe40007f9e0ff */
[----:B------:R-:W-:Y:S02]  /*8280*/  @!P0 SEL R21, R19, R20, !P1 ;  /* 0x0000001413158207 */ /* 0x000fe40004800000 */
[----:B------:R-:W-:Y:S02]  /*8290*/  @!P0 IADD3.X R126, PT, PT, R100, R123, RZ, P4, !PT ;  /* 0x0000007b647e8210 */ /* 0x000fe400027fe4ff */
[----:B------:R-:W-:Y:S01]  /*82a0*/  @!P0 SHF.L.U32 R125, R121, 0x1, RZ ;  /* 0x00000001797d8819 */ /* 0x000fe200000006ff */
[----:B------:R-:W-:Y:S01]  /*82b0*/  @!P0 IMAD.WIDE R24, R21, 0x2, R22 ;  /* 0x0000000215188825 */ /* 0x000fe200078e0216 */
[----:B------:R-:W-:Y:S02]  /*82c0*/  @!P0 SHF.L.U64.HI R126, R121, 0x1, R126 ;  /* 0x00000001797e8819 */ /* 0x000fe4000001027e */
[C---:B------:R-:W-:Y:S03]  /*82d0*/  @!P0 IADD3 R128, P1, PT, R125.reuse, R90, RZ ;  /* 0x0000005a7d808210 */ /* 0x040fe60007f3e0ff */
[----:B------:R-:W5:Y:S01]  /*82e0*/  @!P0 LDG.E.128 R24, desc[UR4][R24.64] ;  /* 0x0000000418188981 */ /* 0x000f62000c1e1d00 */
[C---:B------:R-:W-:Y:S02]  /*82f0*/  @!P0 IADD3.X R129, PT, PT, R126.reuse, R91, RZ, P1, !PT ;  /* 0x0000005b7e818210 */ /* 0x040fe40000ffe4ff */
[----:B------:R-:W-:Y:S04]  /*8300*/  @!P0 IADD3 R40, P1, PT, R125, R92, RZ ;  /* 0x0000005c7d288210 */ /* 0x000fe80007f3e0ff */
[----:B------:R-:W-:Y:S01]  /*8310*/  @!P0 IADD3.X R41, PT, PT, R126, R93, RZ, P1, !PT ;  /* 0x0000005d7e298210 */ /* 0x000fe20000ffe4ff */
[----:B------:R-:W5:Y:S01]  /*8320*/  @!P0 LDG.E.128 R120, desc[UR4][R128.64] ;  /* 0x0000000480788981 */ /* 0x000f62000c1e1d00 */
[----:B------:R-:W-:Y:S07]  /*8330*/  ISETP.GE.U32.OR P1, PT, R12, R19, P0 ;  /* 0x000000130c00720c */ /* 0x000fee0000726470 */
[----:B-1234-:R1:W2:Y:S01]  /*8340*/  @!P0 LDG.E.128 R52, desc[UR4][R40.64] ;  /* 0x0000000428348981 */ /* 0x01e2a2000c1e1d00 */
[--C-:B-----5:R-:W-:Y:S01]  /*8350*/  @!P0 HADD2.F32 R34, -RZ, R24.reuse.H0_H0 ;  /* 0x20000018ff228230 */ /* 0x120fe20000004100 */
[----:B-1----:R-:W-:Y:S01]  /*8360*/  @!P0 MOV R40, R56 ;  /* 0x0000003800288202 */ /* 0x002fe20000000f00 */
[----:B------:R-:W-:Y:S01]  /*8370*/  @!P0 HADD2.F32 R33, -RZ, R24.H1_H1 ;  /* 0x30000018ff218230 */ /* 0x000fe20000004100 */
[----:B------:R-:W-:Y:S01]  /*8380*/  @!P0 MOV R60, R57 ;  /* 0x00000039003c8202 */ /* 0x000fe20000000f00 */
[--C-:B------:R-:W-:Y:S02]  /*8390*/  @!P0 HADD2.F32 R31, -RZ, R25.reuse.H0_H0 ;  /* 0x20000019ff1f8230 */ /* 0x100fe40000004100 */
[----:B------:R-:W-:Y:S02]  /*83a0*/  @!P0 HADD2.F32 R30, -RZ, R25.H1_H1 ;  /* 0x30000019ff1e8230 */ /* 0x000fe40000004100 */
[--C-:B------:R-:W-:Y:S02]  /*83b0*/  @!P0 HADD2.F32 R37, -RZ, R120.reuse.H0_H0 ;  /* 0x20000078ff258230 */ /* 0x100fe40000004100 */
[----:B------:R-:W-:Y:S02]  /*83c0*/  @!P0 HADD2.F32 R38, -RZ, R120.H1_H1 ;  /* 0x30000078ff268230 */ /* 0x000fe40000004100 */
[--C-:B------:R-:W-:Y:S02]  /*83d0*/  @!P0 HADD2.F32 R36, -RZ, R121.reuse.H0_H0 ;  /* 0x20000079ff248230 */ /* 0x100fe40000004100 */
[----:B------:R-:W-:Y:S01]  /*83e0*/  @!P1 FADD.FTZ R37, -R37, -RZ ;  /* 0x800000ff25259221 */ /* 0x000fe20000010100 */
[----:B------:R-:W-:Y:S02]  /*83f0*/  @!P0 HADD2.F32 R35, -RZ, R121.H1_H1 ;  /* 0x30000079ff238230 */ /* 0x000fe40000004100 */
[----:B------:R-:W-:Y:S01]  /*8400*/  @!P1 FADD.FTZ R38, -R38, -RZ ;  /* 0x800000ff26269221 */ /* 0x000fe20000010100 */
[--C-:B------:R-:W-:Y:S02]  /*8410*/  @!P0 HADD2.F32 R25, -RZ, R27.reuse.H0_H0 ;  /* 0x2000001bff198230 */ /* 0x100fe40000004100 */
[----:B------:R-:W-:Y:S01]  /*8420*/  @!P0 FMUL.FTZ R0, R34, R37 ;  /* 0x0000002522008220 */ /* 0x000fe20000410000 */
[----:B------:R-:W-:Y:S02]  /*8430*/  @!P0 HADD2.F32 R24, -RZ, R27.H1_H1 ;  /* 0x3000001bff188230 */ /* 0x000fe40000004100 */
[----:B------:R-:W-:Y:S01]  /*8440*/  @!P0 FMUL.FTZ R2, R33, R38 ;  /* 0x0000002621028220 */ /* 0x000fe20000410000 */
[----:B------:R-:W-:Y:S02]  /*8450*/  @!P0 HADD2.F32 R32, -RZ, R122.H0_H0 ;  /* 0x2000007aff208230 */ /* 0x000fe40000004100 */
[----:B------:R-:W-:Y:S01]  /*8460*/  @!P1 FADD.FTZ R36, -R36, -RZ ;  /* 0x800000ff24249221 */ /* 0x000fe20000010100 */
[--C-:B------:R-:W-:Y:S02]  /*8470*/  @!P0 HADD2.F32 R39, -RZ, R40.reuse.H0_H0 ;  /* 0x20000028ff278230 */ /* 0x100fe40000004100 */
[----:B------:R-:W-:Y:S01]  /*8480*/  @!P1 FADD.FTZ R35, -R35, -RZ ;  /* 0x800000ff23239221 */ /* 0x000fe20000010100 */
[----:B------:R-:W-:Y:S02]  /*8490*/  @!P0 HADD2.F32 R41, -RZ, R40.H1_H1 ;  /* 0x30000028ff298230 */ /* 0x000fe40000004100 */
[----:B------:R-:W-:Y:S01]  /*84a0*/  @!P0 FMUL.FTZ R3, R31, R36 ;  /* 0x000000241f038220 */ /* 0x000fe20000410000 */
[--C-:B------:R-:W-:Y:S02]  /*84b0*/  @!P0 HADD2.F32 R29, -RZ, R26.reuse.H0_H0 ;  /* 0x2000001aff1d8230 */ /* 0x100fe40000004100 */
[----:B------:R-:W-:Y:S01]  /*84c0*/  @!P0 FMUL.FTZ R4, R30, R35 ;  /* 0x000000231e048220 */ /* 0x000fe20000410000 */
[----:B------:R-:W-:Y:S02]  /*84d0*/  @!P0 HADD2.F32 R28, -RZ, R26.H1_H1 ;  /* 0x3000001aff1c8230 */ /* 0x000fe40000004100 */
[----:B------:R-:W-:Y:S01]  /*84e0*/  @!P1 FADD.FTZ R32, -R32, -RZ ;  /* 0x800000ff20209221 */ /* 0x000fe20000010100 */
[----:B------:R-:W-:Y:S02]  /*84f0*/  @!P0 HADD2.F32 R27, -RZ, R122.H1_H1 ;  /* 0x3000007aff1b8230 */ /* 0x000fe40000004100 */
[--C-:B--2---:R-:W-:Y:S02]  /*8500*/  @!P0 HADD2.F32 R40, -RZ, R52.reuse.H0_H0 ;  /* 0x20000034ff288230 */ /* 0x104fe40000004100 */
[----:B------:R-:W-:Y:S01]  /*8510*/  @!P0 FMUL.FTZ R5, R29, R32 ;  /* 0x000000201d058220 */ /* 0x000fe20000410000 */
[--C-:B------:R-:W-:Y:S02]  /*8520*/  @!P0 HADD2.F32 R26, -RZ, R123.reuse.H0_H0 ;  /* 0x2000007bff1a8230 */ /* 0x100fe40000004100 */
[----:B------:R-:W-:Y:S01]  /*8530*/  @!P1 FADD.FTZ R27, -R27, -RZ ;  /* 0x800000ff1b1b9221 */ /* 0x000fe20000010100 */
[----:B------:R-:W-:Y:S01]  /*8540*/  @!P0 HADD2.F32 R42, -RZ, R52.H1_H1 ;  /* 0x30000034ff2a8230 */ /* 0x000fe20000004100 */
[----:B------:R-:W-:Y:S01]  /*8550*/  @!P0 MOV R52, R58 ;  /* 0x0000003a00348202 */ /* 0x000fe20000000f00 */
[----:B------:R-:W-:Y:S02]  /*8560*/  @!P0 HADD2.F32 R21, -RZ, R123.H1_H1 ;  /* 0x3000007bff158230 */ /* 0x000fe40000004100 */
[----:B------:R-:W-:Y:S01]  /*8570*/  @!P0 FFMA.FTZ R0, R39, R40, R0 ;  /* 0x0000002827008223 */ /* 0x000fe20000010000 */
[--C-:B------:R-:W-:Y:S02]  /*8580*/  @!P0 HADD2.F32 R43, -RZ, R53.reuse.H0_H0 ;  /* 0x20000035ff2b8230 */ /* 0x100fe40000004100 */
[----:B------:R-:W-:Y:S01]  /*8590*/  @!P0 FFMA.FTZ R2, R41, R42, R2 ;  /* 0x0000002a29028223 */ /* 0x000fe20000010002 */
[----:B------:R-:W-:Y:S01]  /*85a0*/  @!P0 HADD2.F32 R45, -RZ, R53.H1_H1 ;  /* 0x30000035ff2d8230 */ /* 0x000fe20000004100 */
[----:B------:R-:W-:Y:S01]  /*85b0*/  @!P0 MOV R53, R59 ;  /* 0x0000003b00358202 */ /* 0x000fe20000000f00 */
[--C-:B------:R-:W-:Y:S02]  /*85c0*/  @!P0 HADD2.F32 R44, -RZ, R60.reuse.H0_H0 ;  /* 0x2000003cff2c8230 */ /* 0x100fe40000004100 */
[----:B------:R-:W-:Y:S01]  /*85d0*/  @!P0 FMUL.FTZ R6, R28, R27 ;  /* 0x0000001b1c068220 */ /* 0x000fe20000410000 */
[----:B------:R-:W-:Y:S01]  /*85e0*/  @!P0 HADD2.F32 R39, -RZ, R60.H1_H1 ;  /* 0x3000003cff278230 */ /* 0x000fe20000004100 */
[----:B------:R-:W-:Y:S01]  /*85f0*/  @!P0 F2FP.F16.F32.PACK_AB R120, R2, R0 ;  /* 0x000000000278823e */ /* 0x000fe200000000ff */
[----:B------:R-:W-:Y:S02]  /*8600*/  @!P0 HADD2.F32 R46, -RZ, R54.H0_H0 ;  /* 0x20000036ff2e8230 */ /* 0x000fe40000004100 */
[----:B------:R-:W-:Y:S01]  /*8610*/  @!P1 FADD.FTZ R26, -R26, -RZ ;  /* 0x800000ff1a1a9221 */ /* 0x000fe20000010100 */
[----:B------:R-:W-:Y:S01]  /*8620*/  @!P0 HADD2.F32 R40, -RZ, R52.H0_H0 ;  /* 0x20000034ff288230 */ /* 0x000fe20000004100 */
[----:B------:R-:W-:Y:S01]  /*8630*/  @!P0 MOV R56, R120 ;  /* 0x0000007800388202 */ /* 0x000fe20000000f00 */
[----:B------:R-:W-:Y:S01]  /*8640*/  @!P1 FADD.FTZ R21, -R21, -RZ ;  /* 0x800000ff15159221 */ /* 0x000fe20000010100 */
[----:B------:R-:W-:Y:S02]  /*8650*/  @!P0 HADD2.F32 R47, -RZ, R54.H1_H1 ;  /* 0x30000036ff2f8230 */ /* 0x000fe40000004100 */
[----:B------:R-:W-:Y:S01]  /*8660*/  @!P0 FFMA.FTZ R3, R44, R43, R3 ;  /* 0x0000002b2c038223 */ /* 0x000fe20000010003 */
[----:B------:R-:W-:Y:S02]  /*8670*/  @!P0 HADD2.F32 R41, -RZ, R52.H1_H1 ;  /* 0x30000034ff298230 */ /* 0x000fe40000004100 */
[----:B------:R-:W-:Y:S01]  /*8680*/  @!P0 FMUL.FTZ R7, R25, R26 ;  /* 0x0000001a19078220 */ /* 0x000fe20000410000 */
[----:B------:R-:W-:Y:S02]  /*8690*/  @!P0 HADD2.F32 R48, -RZ, R55.H0_H0 ;  /* 0x20000037ff308230 */ /* 0x000fe40000004100 */
[----:B------:R-:W-:Y:S01]  /*86a0*/  @!P0 FFMA.FTZ R4, R39, R45, R4 ;  /* 0x0000002d27048223 */ /* 0x000fe20000010004 */
[----:B------:R-:W-:Y:S02]  /*86b0*/  @!P0 HADD2.F32 R42, -RZ, R53.H0_H0 ;  /* 0x20000035ff2a8230 */ /* 0x000fe40000004100 */
        /* <DEDUP_REMOVED lines=14> */
.L_x_697:
[----:B------:R-:W-:Y:S05]  /*87a0*/  BSYNC.RECONVERGENT B0 ;  /* 0x0000000000007941 */ /* 0x000fea0003800200 */
.L_x_696:
[----:B------:R-:W-:Y:S01]  /*87b0*/  ISETP.GE.AND P0, PT, R11, R124, PT ;  /* 0x0000007c0b00720c */ /* 0x000fe20003f06270 */
[----:B------:R-:W-:Y:S11]  /*87c0*/  BSSY.RECONVERGENT B0, `(.L_x_698) ;  /* 0x000005c000007945 */ /* 0x000ff60003800200 */
[----:B------:R-:W-:Y:S01]  /*87d0*/  @!UPT UIADD3 URZ, UPT, UPT, URZ, URZ, URZ ;  /* 0x000000fffffff290 */ /* 0x000fe2000fffe0ff */
[----:B------:R-:W-:Y:S05]  /*87e0*/  @P0 BRA `(.L_x_699) ;  /* 0x0000000400640947 */ /* 0x000fea0003800000 */
[C---:B------:R-:W-:Y:S01]  /*87f0*/  ISETP.GE.AND P0, PT, R11.reuse, R18, PT ;  /* 0x000000120b00720c */ /* 0x040fe20003f06270 */
[----:B-1----:R-:W5:Y:S11]  /*8800*/  LDG.E.128 R56, desc[UR4][R22.64+0x80] ;  /* 0x0000800416387981 */ /* 0x002f76000c1e1d00 */
        /* <DEDUP_REMOVED lines=17> */
[----:B--234-:R1:W2:Y:S01]  /*8920*/  @!P0 LDG.E.128 R52, desc[UR4][R40.64+0x80] ;  /* 0x0000800428348981 */ /* 0x01c2a2000c1e1d00 */
        /* <DEDUP_REMOVED lines=69> */
.L_x_699:
[----:B------:R-:W-:Y:S05]  /*8d80*/  BSYNC.RECONVERGENT B0 ;  /* 0x0000000000007941 */ /* 0x000fea0003800200 */
.L_x_698:
        /* <DEDUP_REMOVED lines=93> */
.L_x_701:
[----:B------:R-:W-:Y:S05]  /*9360*/  BSYNC.RECONVERGENT B0 ;  /* 0x0000000000007941 */ /* 0x000fea0003800200 */
.L_x_700:
[----:B------:R-:W-:Y:S11]  /*9370*/  ISETP.GE.AND P0, PT, R9, R124, PT ;  /* 0x0000007c0900720c */ /* 0x000ff60003f06270 */
[----:B------:R-:W-:Y:S02]  /*9380*/  @!UPT UIADD3 URZ, UPT, UPT, URZ, URZ, URZ ;  /* 0x000000fffffff290 */ /* 0x000fe4000fffe0ff */
[----:B------:R-:W-:Y:S05]  /*9390*/  @P0 BRA `(.L_x_695) ;  /* 0x0000000400640947 */ /* 0x000fea0003800000 */
[C---:B------:R-:W-:Y:S01]  /*93a0*/  ISETP.GE.AND P0, PT, R9.reuse, R18, PT ;  /* 0x000000120900720c */ /* 0x040fe20003f06270 */
[----:B-1234-:R-:W2:Y:S11]  /*93b0*/  LDG.E.128 R52, desc[UR4][R22.64+0x180] ;  /* 0x0001800416347981 */ /* 0x01eeb6000c1e1d00 */
        /* <DEDUP_REMOVED lines=11> */
[----:B------:R-:W3:Y:S01]  /*9470*/  @!P0 LDG.E.128 R24, desc[UR4][R24.64+0x180] ;  /* 0x0001800418188981 */ /* 0x000ee2000c1e1d00 */
[C---:B------:R-:W-:Y:S02]  /*9480*/  @!P0 IADD3.X R121, PT, PT, R58.reuse, R91, RZ, P1, !PT ;  /* 0x0000005b3a798210 */ /* 0x040fe40000ffe4ff */
[----:B------:R-:W-:Y:S04]  /*9490*/  @!P0 IADD3 R38, P1, PT, R57, R92, RZ ;  /* 0x0000005c39268210 */ /* 0x000fe80007f3e0ff */
[----:B------:R-:W-:Y:S01]  /*94a0*/  @!P0 IADD3.X R39, PT, PT, R58, R93, RZ, P1, !PT ;  /* 0x0000005d3a278210 */ /* 0x000fe20000ffe4ff */
[----:B------:R-:W4:Y:S01]  /*94b0*/  @!P0 LDG.E.128 R120, desc[UR4][R120.64+0x180] ;  /* 0x0001800478788981 */ /* 0x000f22000c1e1d00 */
[----:B------:R-:W-:Y:S07]  /*94c0*/  ISETP.GE.U32.OR P1, PT, R9, R19, P0 ;  /* 0x000000130900720c */ /* 0x000fee0000726470 */
        /* <DEDUP_REMOVED lines=70> */
.L_x_695:
[----:B------:R-:W-:Y:S05]  /*9930*/  BSYNC.RECONVERGENT B1 ;  /* 0x0000000000017941 */ /* 0x000fea0003800200 */
.L_x_694:
[----:B------:R-:W-:Y:S04]  /*9940*/  BSSY.RECONVERGENT B1, `(.L_x_702) ;  /* 0x000017b000017945 */ /* 0x000fe80003800200 */
[----:B------:R-:W-:Y:S05]  /*9950*/  @!P3 BRA `(.L_x_703) ;  /* 0x0000001400e4b947 */ /* 0x000fea0003800000 */
[----:B------:R-:W5:Y:S01]  /*9960*/  LDC R124, c[0x0][0x440] ;  /* 0x00011000ff7c7b82 */ /* 0x000f620000000800 */
[----:B------:R-:W-:Y:S07]  /*9970*/  BSSY.RECONVERGENT B0, `(.L_x_704) ;  /* 0x0000063000007945 */ /* 0x000fee0003800200 */
[----:B------:R-:W2:Y:S08]  /*9980*/  LDC.64 R4, c[0x0][0x4a8] ;  /* 0x00012a00ff047b82 */ /* 0x000eb00000000a00 */
[----:B------:R-:W1:Y:S01]  /*9990*/  LDC.64 R2, c[0x0][0x3b8] ;  /* 0x0000ee00ff027b82 */ /* 0x000e620000000a00 */
[-C--:B-----5:R-:W-:Y:S02]  /*99a0*/  ISETP.GE.AND P4, PT, R12, R124.reuse, PT ;  /* 0x0000007c0c00720c */ /* 0x0a0fe40003f86270 */
[----:B------:R-:W-:Y:S02]  /*99b0*/  ISETP.GE.AND P3, PT, R11, R124, PT ;  /* 0x0000007c0b00720c */ /* 0x000fe40003f66270 */
[C---:B--2---:R-:W-:Y:S04]  /*99c0*/  LEA R22, P1, R4.reuse, R14, 0x6 ;  /* 0x0000000e04167211 */ /* 0x044fe800078230ff */
[----:B------:R-:W-:Y:S02]  /*99d0*/  LEA.HI.X R23, R4, R15, R5, 0x6, P1 ;  /* 0x0000000f04177211 */ /* 0x000fe400008f3405 */
[C---:B-1----:R-:W-:Y:S04]  /*99e0*/  LEA R118, P0, R2.reuse, R86, 0x6 ;  /* 0x0000005602767211 */ /* 0x042fe800078030ff */
[----:B------:R-:W-:Y:S01]  /*99f0*/  LEA.HI.X R119, R2, R87, R3, 0x6, P0 ;  /* 0x0000005702777211 */ /* 0x000fe200000f3403 */
[----:B------:R-:W-:Y:S08]  /*9a00*/  @P4 BRA `(.L_x_705) ;  /* 0x0000000400644947 */ /* 0x000ff00003800000 */
[C---:B------:R-:W-:Y:S01]  /*9a10*/  ISETP.GE.AND P0, PT, R12.reuse, R18, PT ;  /* 0x000000120c00720c */ /* 0x040fe20003f06270 */
[----:B------:R-:W2:Y:S11]  /*9a20*/  LDG.E.128 R56, desc[UR4][R22.64] ;  /* 0x0000000416387981 */ /* 0x000eb6000c1e1d00 */
        /* <DEDUP_REMOVED lines=15> */
[----:B------:R-:W2:Y:S01]  /*9b20*/  @!P0 LDG.E.128 R120, desc[UR4][R128.64] ;  /* 0x0000000480788981 */ /* 0x000ea2000c1e1d00 */
[----:B------:R-:W-:Y:S07]  /*9b30*/  ISETP.GE.U32.OR P1, PT, R12, R19, P0 ;  /* 0x000000130c00720c */ /* 0x000fee0000726470 */
[----:B---34-:R2:W3:Y:S01]  /*9b40*/  @!P0 LDG.E.128 R52, desc[UR4][R40.64] ;  /* 0x0000000428348981 */ /* 0x0184e2000c1e1d00 */
[--C-:B-----5:R-:W-:Y:S01]  /*9b50*/  @!P0 HADD2.F32 R34, -RZ, R24.reuse.H0_H0 ;  /* 0x20000018ff228230 */ /* 0x120fe20000004100 */
[----:B--2---:R-:W-:Y:S01]  /*9b60*/  @!P0 MOV R40, R56 ;  /* 0x0000003800288202 */ /* 0x004fe20000000f00 */
        /* <DEDUP_REMOVED lines=25> */
[--C-:B---3--:R-:W-:Y:S02]  /*9d00*/  @!P0 HADD2.F32 R40, -RZ, R52.reuse.H0_H0 ;  /* 0x20000034ff288230 */ /* 0x108fe40000004100 */
        /* <DEDUP_REMOVED lines=41> */
.L_x_705:
[----:B------:R-:W-:Y:S05]  /*9fa0*/  BSYNC.RECONVERGENT B0 ;  /* 0x0000000000007941 */ /* 0x000fea0003800200 */
.L_x_704:
[----:B------:R-:W-:Y:S01]  /*9fb0*/  ISETP.GE.AND P4, PT, R10, R124, PT ;  /* 0x0000007c0a00720c */ /* 0x000fe20003f86270 */
[----:B------:R-:W-:Y:S04]  /*9fc0*/  BSSY.RECONVERGENT B0, `(.L_x_706) ;  /* 0x000005b000007945 */ /* 0x000fe80003800200 */
[----:B------:R-:W-:Y:S08]  /*9fd0*/  @P3 BRA `(.L_x_707) ;  /* 0x0000000400643947 */ /* 0x000ff00003800000 */
[C---:B------:R-:W-:Y:S01]  /*9fe0*/  ISETP.GE.AND P0, PT, R11.reuse, R18, PT ;  /* 0x000000120b00720c */ /* 0x040fe20003f06270 */
[----:B-1----:R-:W2:Y:S11]  /*9ff0*/  LDG.E.128 R56, desc[UR4][R22.64+0x80] ;  /* 0x0000800416387981 */ /* 0x002eb6000c1e1d00 */
        /* <DEDUP_REMOVED lines=87> */
.L_x_707:
[----:B------:R-:W-:Y:S05]  /*a570*/  BSYNC.RECONVERGENT B0 ;  /* 0x0000000000007941 */ /* 0x000fea0003800200 */
.L_x_706:
[----:B------:R-:W-:Y:S01]  /*a580*/  ISETP.GE.AND P3, PT, R9, R124, PT ;  /* 0x0000007c0900720c */ /* 0x000fe20003f66270 */
[----:B------:R-:W-:Y:S04]  /*a590*/  BSSY.RECONVERGENT B0, `(.L_x_708) ;  /* 0x000005b000007945 */ /* 0x000fe80003800200 */
[----:B------:R-:W-:Y:S08]  /*a5a0*/  @P4 BRA `(.L_x_709) ;  /* 0x0000000400644947 */ /* 0x000ff00003800000 */
[C---:B------:R-:W-:Y:S01]  /*a5b0*/  ISETP.GE.AND P0, PT, R10.reuse, R18, PT ;  /* 0x000000120a00720c */ /* 0x040fe20003f06270 */
[----:B-12---:R-:W2:Y:S11]  /*a5c0*/  LDG.E.128 R56, desc[UR4][R22.64+0x100] ;  /* 0x0001000416387981 */ /* 0x006eb6000c1e1d00 */
        /* <DEDUP_REMOVED lines=87> */
.L_x_709:
[----:B------:R-:W-:Y:S05]  /*ab40*/  BSYNC.RECONVERGENT B0 ;  /* 0x0000000000007941 */ /* 0x000fea0003800200 */
.L_x_708:
[----:B------:R-:W-:Y:S05]  /*ab50*/  @P3 BRA `(.L_x_703) ;  /* 0x0000000400643947 */ /* 0x000fea0003800000 */
[C---:B------:R-:W-:Y:S01]  /*ab60*/  ISETP.GE.AND P0, PT, R9.reuse, R18, PT ;  /* 0x000000120900720c */ /* 0x040fe20003f06270 */
[----:B---34-:R-:W3:Y:S11]  /*ab70*/  LDG.E.128 R52, desc[UR4][R22.64+0x180] ;  /* 0x0001800416347981 */ /* 0x018ef6000c1e1d00 */
        /* <DEDUP_REMOVED lines=11> */
[----:B------:R-:W4:Y:S01]  /*ac30*/  @!P0 LDG.E.128 R24, desc[UR4][R24.64+0x180] ;  /* 0x0001800418188981 */ /* 0x000f22000c1e1d00 */
[C---:B------:R-:W-:Y:S02]  /*ac40*/  @!P0 IADD3.X R41, PT, PT, R6.reuse, R91, RZ, P1, !PT ;  /* 0x0000005b06298210 */ /* 0x040fe40000ffe4ff */
[----:B------:R-:W-:Y:S04]  /*ac50*/  @!P0 IADD3 R38, P1, PT, R5, R92, RZ ;  /* 0x0000005c05268210 */ /* 0x000fe80007f3e0ff */
[----:B------:R-:W-:Y:S01]  /*ac60*/  @!P0 IADD3.X R39, PT, PT, R6, R93, RZ, P1, !PT ;  /* 0x0000005d06278210 */ /* 0x000fe20000ffe4ff */
[----:B------:R-:W5:Y:S01]  /*ac70*/  @!P0 LDG.E.128 R40, desc[UR4][R40.64+0x180] ;  /* 0x0001800428288981 */ /* 0x000f62000c1e1d00 */
[----:B------:R-:W-:Y:S07]  /*ac80*/  ISETP.GE.U32.OR P1, PT, R9, R19, P0 ;  /* 0x000000130900720c */ /* 0x000fee0000726470 */
[----:B------:R3:W5:Y:S01]  /*ac90*/  @!P0 LDG.E.128 R44, desc[UR4][R38.64+0x180] ;  /* 0x00018004262c8981 */ /* 0x000762000c1e1d00 */
[--C-:B----4-:R-:W-:Y:S01]  /*aca0*/  @!P0 HADD2.F32 R32, -RZ, R24.reuse.H0_H0 ;  /* 0x20000018ff208230 */ /* 0x110fe20000004100 */
[----:B---3--:R-:W-:Y:S01]  /*acb0*/  @!P0 MOV R38, R52 ;  /* 0x0000003400268202 */ /* 0x008fe20000000f00 */
[----:B------:R-:W-:Y:S01]  /*acc0*/  @!P0 HADD2.F32 R31, -RZ, R24.H1_H1 ;  /* 0x30000018ff1f8230 */ /* 0x000fe20000004100 */
[----:B------:R-:W-:Y:S01]  /*acd0*/  @!P0 MOV R48, R53 ;  /* 0x0000003500308202 */ /* 0x000fe20000000f00 */
[--C-:B------:R-:W-:Y:S01]  /*ace0*/  @!P0 HADD2.F32 R24, -RZ, R27.reuse.H0_H0 ;  /* 0x2000001bff188230 */ /* 0x100fe20000004100 */
[----:B------:R-:W-:Y:S01]  /*acf0*/  @!P0 MOV R49, R54 ;  /* 0x0000003600318202 */ /* 0x000fe20000000f00 */
[----:B------:R-:W-:Y:S01]  /*ad00*/  @!P0 HADD2.F32 R22, -RZ, R27.H1_H1 ;  /* 0x3000001bff168230 */ /* 0x000fe20000004100 */
[----:B-12---:R-:W-:Y:S01]  /*ad10*/  @!P0 MOV R56, R55 ;  /* 0x0000003700388202 */ /* 0x006fe20000000f00 */
[--C-:B-----5:R-:W-:Y:S02]  /*ad20*/  @!P0 HADD2.F32 R35, -RZ, R40.reuse.H0_H0 ;  /* 0x20000028ff238230 */ /* 0x120fe40000004100 */
        /* <DEDUP_REMOVED lines=15> */
[--C-:B------:R-:W-:Y:S02]  /*ae20*/  @!P0 HADD2.F32 R38, -RZ, R44.reuse.H0_H0 ;  /* 0x2000002cff268230 */ /* 0x100fe40000004100 */
        /* <DEDUP_REMOVED lines=17> */
[----:B------:R-:W-:Y:S02]  /*af40*/  @!P0 HADD2.F32 R43, -RZ, R45.H1_H1 ;  /* 0x3000002dff2b8230 */ /* 0x000fe40000004100 */
[----:B------:R-:W-:Y:S01]  /*af50*/  @!P1 FADD.FTZ R21, -R21, -RZ ;  /* 0x800000ff15159221 */ /* 0x000fe20000010100 */
[----:B------:R-:W-:Y:S02]  /*af60*/  @!P0 HADD2.F32 R37, -RZ, R48.H1_H1 ;  /* 0x30000030ff258230 */ /* 0x000fe40000004100 */
[----:B------:R-:W-:Y:S01]  /*af70*/  @!P0 FFMA.FTZ R3, R42, R41, R3 ;  /* 0x000000292a038223 */ /* 0x000fe20000010003 */
[--C-:B------:R-:W-:Y:S02]  /*af80*/  @!P0 HADD2.F32 R44, -RZ, R46.reuse.H0_H0 ;  /* 0x2000002eff2c8230 */ /* 0x100fe40000004100 */
[----:B------:R-:W-:Y:S01]  /*af90*/  @!P0 FMUL.FTZ R8, R22, R21 ;  /* 0x0000001516088220 */ /* 0x000fe20000410000 */
[--C-:B------:R-:W-:Y:S02]  /*afa0*/  @!P0 HADD2.F32 R38, -RZ, R49.reuse.H0_H0 ;  /* 0x20000031ff268230 */ /* 0x100fe40000004100 */
[----:B------:R-:W-:Y:S01]  /*afb0*/  @!P0 FFMA.FTZ R4, R37, R43, R4 ;  /* 0x0000002b25048223 */ /* 0x000fe20000010004 */
[----:B------:R-:W-:Y:S01]  /*afc0*/  @!P0 F2FP.F16.F32.PACK_AB R37, R2, R0 ;  /* 0x000000000225823e */ /* 0x000fe200000000ff */
[----:B------:R-:W-:Y:S02]  /*afd0*/  @!P0 HADD2.F32 R45, -RZ, R46.H1_H1 ;  /* 0x3000002eff2d8230 */ /* 0x000fe40000004100 */
[----:B------:R-:W-:Y:S01]  /*afe0*/  @!P0 HADD2.F32 R39, -RZ, R49.H1_H1 ;  /* 0x30000031ff278230 */ /* 0x000fe20000004100 */
[----:B------:R-:W-:Y:S01]  /*aff0*/  @!P0 MOV R52, R37 ;  /* 0x0000002500348202 */ /* 0x000fe20000000f00 */
[--C-:B------:R-:W-:Y:S02]  /*b000*/  @!P0 HADD2.F32 R40, -RZ, R56.reuse.H0_H0 ;  /* 0x20000038ff288230 */ /* 0x100fe40000004100 */
[----:B------:R-:W-:Y:S01]  /*b010*/  @!P0 FFMA.FTZ R5, R38, R44, R5 ;  /* 0x0000002c26058223 */ /* 0x000fe20000010005 */
[--C-:B------:R-:W-:Y:S02]  /*b020*/  @!P0 HADD2.F32 R46, -RZ, R47.reuse.H0_H0 ;  /* 0x2000002fff2e8230 */ /* 0x100fe40000004100 */
[----:B------:R-:W-:Y:S01]  /*b030*/  @!P0 FFMA.FTZ R6, R39, R45, R6 ;  /* 0x0000002d27068223 */ /* 0x000fe20000010006 */
[----:B------:R-:W-:Y:S02]  /*b040*/  @!P0 HADD2.F32 R47, -RZ, R47.H1_H1 ;  /* 0x3000002fff2f8230 */ /* 0x000fe40000004100 */
[----:B------:R-:W-:Y:S02]  /*b050*/  @!P0 HADD2.F32 R41, -RZ, R56.H1_H1 ;  /* 0x30000038ff298230 */ /* 0x000fe40000004100 */
[----:B------:R-:W-:Y:S01]  /*b060*/  @!P0 FFMA.FTZ R7, R40, R46, R7 ;  /* 0x0000002e28078223 */ /* 0x000fe20000010007 */
[----:B------:R-:W-:Y:S02]  /*b070*/  @!P0 F2FP.F16.F32.PACK_AB R40, R4, R3 ;  /* 0x000000030428823e */ /* 0x000fe400000000ff */
[----:B------:R-:W-:Y:S01]  /*b080*/  @!P0 F2FP.F16.F32.PACK_AB R5, R6, R5 ;  /* 0x000000050605823e */ /* 0x000fe200000000ff */
[----:B------:R-:W-:Y:S01]  /*b090*/  @!P0 FFMA.FTZ R8, R41, R47, R8 ;  /* 0x0000002f29088223 */ /* 0x000fe20000010008 */
[----:B------:R-:W-:Y:S02]  /*b0a0*/  @!P0 MOV R53, R40 ;  /* 0x0000002800358202 */ /* 0x000fe40000000f00 */
[----:B------:R-:W-:Y:S02]  /*b0b0*/  @!P0 MOV R54, R5 ;  /* 0x0000000500368202 */ /* 0x000fe40000000f00 */
[----:B------:R-:W-:Y:S04]  /*b0c0*/  @!P0 F2FP.F16.F32.PACK_AB R8, R8, R7 ;  /* 0x000000070808823e */ /* 0x000fe800000000ff */
[----:B------:R-:W-:Y:S05]  /*b0d0*/  @!P0 MOV R55, R8 ;  /* 0x0000000800378202 */ /* 0x000fea0000000f00 */
[----:B------:R1:W-:Y:S02]  /*b0e0*/  STG.E.128 desc[UR4][R118.64+0x180], R52 ;  /* 0x0001803476007986 */ /* 0x0003e4000c101d04 */
.L_x_703:
[----:B------:R-:W-:Y:S05]  /*b0f0*/  BSYNC.RECONVERGENT B1 ;  /* 0x0000000000017941 */ /* 0x000fea0003800200 */
.L_x_702:
[----:B------:R-:W-:Y:S04]  /*b100*/  BSSY.RECONVERGENT B1, `(.L_x_710) ;  /* 0x000017d000017945 */ /* 0x000fe80003800200 */
[----:B------:R-:W-:Y:S05]  /*b110*/  @!P2 BRA `(.L_x_711) ;  /* 0x0000001400eca947 */ /* 0x000fea0003800000 */
[----:B------:R-:W5:Y:S01]  /*b120*/  LDC R46, c[0x0][0x440] ;  /* 0x00011000ff2e7b82 */ /* 0x000f620000000800 */
[----:B------:R-:W-:Y:S07]  /*b130*/  BSSY.RECONVERGENT B0, `(.L_x_712) ;  /* 0x0000066000007945 */ /* 0x000fee0003800200 */
[----:B------:R-:W2:Y:S08]  /*b140*/  LDC.64 R2, c[0x0][0x3b8] ;  /* 0x0000ee00ff027b82 */ /* 0x000eb00000000a00 */
[----:B------:R-:W3:Y:S01]  /*b150*/  LDC.64 R22, c[0x0][0x4a8] ;  /* 0x00012a00ff167b82 */ /* 0x000ee20000000a00 */
[----:B--2---:R-:W-:Y:S01]  /*b160*/  IMAD R5, R3, 0x60, RZ ;  /* 0x0000006003057824 */ /* 0x004fe200078e02ff */
[-C--:B-----5:R-:W-:Y:S01]  /*b170*/  ISETP.GE.AND P0, PT, R12, R46.reuse, PT ;  /* 0x0000002e0c00720c */ /* 0x0a0fe20003f06270 */
[----:B------:R-:W-:Y:S01]  /*b180*/  IMAD.WIDE.U32 R44, R2, 0x60, R86 ;  /* 0x00000060022c7825 */ /* 0x000fe200078e0056 */
[-C--:B------:R-:W-:Y:S02]  /*b190*/  ISETP.GE.AND P4, PT, R11, R46.reuse, PT ;  /* 0x0000002e0b00720c */ /* 0x080fe40003f86270 */
[----:B------:R-:W-:Y:S01]  /*b1a0*/  ISETP.GE.AND P3, PT, R10, R46, PT ;  /* 0x0000002e0a00720c */ /* 0x000fe20003f66270 */
[----:B---3--:R-:W-:Y:S01]  /*b1b0*/  IMAD R3, R23, 0x60, RZ ;  /* 0x0000006017037824 */ /* 0x008fe200078e02ff */
[----:B------:R-:W-:Y:S01]  /*b1c0*/  IADD3 R45, PT, PT, R45, R5, RZ ;  /* 0x000000052d2d7210 */ /* 0x000fe20007ffe0ff */
[----:B------:R-:W-:Y:S05]  /*b1d0*/  IMAD.WIDE.U32 R22, R22, 0x60, R14 ;  /* 0x0000006016167825 */ /* 0x000fea00078e000e */
[----:B------:R-:W-:Y:S01]  /*b1e0*/  IADD3 R23, PT, PT, R23, R3, RZ ;  /* 0x0000000317177210 */ /* 0x000fe20007ffe0ff */
[----:B------:R-:W-:Y:S06]  /*b1f0*/  @P0 BRA `(.L_x_713) ;  /* 0x0000000400640947 */ /* 0x000fec0003800000 */
        /* <DEDUP_REMOVED lines=17> */
[----:B------:R-:W5:Y:S01]  /*b310*/  @!P0 LDG.E.128 R40, desc[UR4][R40.64] ;  /* 0x0000000428288981 */ /* 0x000f62000c1e1d00 */
[----:B------:R-:W-:Y:S07]  /*b320*/  ISETP.GE.U32.OR P1, PT, R12, R19, P0 ;  /* 0x000000130c00720c */ /* 0x000fee0000726470 */
[----:B------:R5:W4:Y:S01]  /*b330*/  @!P0 LDG.E.128 R32, desc[UR4][R26.64] ;  /* 0x000000041a208981 */ /* 0x000b22000c1e1d00 */
[--C-:B---3--:R-:W-:Y:S02]  /*b340*/  @!P0 HADD2.F32 R0, -RZ, R4.reuse.H0_H0 ;  /* 0x20000004ff008230 */ /* 0x108fe40000004100 */
[----:B------:R-:W-:Y:S02]  /*b350*/  @!P0 HADD2.F32 R2, -RZ, R4.H1_H1 ;  /* 0x30000004ff028230 */ /* 0x000fe40000004100 */
[--C-:B------:R-:W-:Y:S02]  /*b360*/  @!P0 HADD2.F32 R3, -RZ, R5.reuse.H0_H0 ;  /* 0x20000005ff038230 */ /* 0x100fe40000004100 */
[----:B------:R-:W-:Y:S02]  /*b370*/  @!P0 HADD2.F32 R4, -RZ, R5.H1_H1 ;  /* 0x30000005ff048230 */ /* 0x000fe40000004100 */
[----:B-----5:R-:W-:Y:S02]  /*b380*/  @!P0 HADD2.F32 R26, -RZ, R42.H0_H0 ;  /* 0x2000002aff1a8230 */ /* 0x020fe40000004100 */
[----:B------:R-:W-:Y:S02]  /*b390*/  @!P0 HADD2.F32 R5, -RZ, R6.H0_H0 ;  /* 0x20000006ff058230 */ /* 0x000fe40000004100 */
[--C-:B------:R-:W-:Y:S02]  /*b3a0*/  @!P0 HADD2.F32 R24, -RZ, R7.reuse.H0_H0 ;  /* 0x20000007ff188230 */ /* 0x100fe40000004100 */
[----:B------:R-:W-:Y:S01]  /*b3b0*/  @!P1 FADD.FTZ R26, -R26, -RZ ;  /* 0x800000ff1a1a9221 */ /* 0x000fe20000010100 */
[----:B------:R-:W-:Y:S02]  /*b3c0*/  @!P0 HADD2.F32 R21, -RZ, R7.H1_H1 ;  /* 0x30000007ff158230 */ /* 0x000fe40000004100 */
[--C-:B------:R-:W-:Y:S02]  /*b3d0*/  @!P0 HADD2.F32 R7, -RZ, R43.reuse.H0_H0 ;  /* 0x2000002bff078230 */ /* 0x100fe40000004100 */
[----:B------:R-:W-:Y:S01]  /*b3e0*/  @!P0 FMUL.FTZ R5, R5, R26 ;  /* 0x0000001a05058220 */ /* 0x000fe20000410000 */
[----:B------:R-:W-:Y:S01]  /*b3f0*/  @!P0 HADD2.F32 R8, -RZ, R43.H1_H1 ;  /* 0x3000002bff088230 */ /* 0x000fe20000004100 */
[----:B--2---:R-:W-:Y:S01]  /*b400*/  @!P0 MOV R26, R36 ;  /* 0x00000024001a8202 */ /* 0x004fe20000000f00 */
[----:B------:R-:W-:Y:S02]  /*b410*/  @!P0 HADD2.F32 R31, -RZ, R40.H0_H0 ;  /* 0x20000028ff1f8230 */ /* 0x000fe40000004100 */
[----:B------:R-:W-:Y:S01]  /*b420*/  @!P1 FADD.FTZ R7, -R7, -RZ ;  /* 0x800000ff07079221 */ /* 0x000fe20000010100 */
[----:B------:R-:W-:Y:S02]  /*b430*/  @!P0 HADD2.F32 R25, -RZ, R42.H1_H1 ;  /* 0x3000002aff198230 */ /* 0x000fe40000004100 */
[----:B------:R-:W-:Y:S01]  /*b440*/  @!P1 FADD.FTZ R8, -R8, -RZ ;  /* 0x800000ff08089221 */ /* 0x000fe20000010100 */
[----:B------:R-:W-:Y:S01]  /*b450*/  @!P0 HADD2.F32 R29, -RZ, R40.H1_H1 ;  /* 0x30000028ff1d8230 */ /* 0x000fe20000004100 */
[----:B------:R-:W-:Y:S01]  /*b460*/  @!P0 MOV R40, R37 ;  /* 0x0000002500288202 */ /* 0x000fe20000000f00 */
[--C-:B------:R-:W-:Y:S02]  /*b470*/  @!P0 HADD2.F32 R27, -RZ, R41.reuse.H1_H1 ;  /* 0x30000029ff1b8230 */ /* 0x100fe40000004100 */
[----:B------:R-:W-:Y:S01]  /*b480*/  @!P1 FADD.FTZ R31, -R31, -RZ ;  /* 0x800000ff1f1f9221 */ /* 0x000fe20000010100 */
[----:B------:R-:W-:Y:S02]  /*b490*/  @!P0 HADD2.F32 R28, -RZ, R41.H0_H0 ;  /* 0x20000029ff1c8230 */ /* 0x000fe40000004100 */
[----:B------:R-:W-:Y:S01]  /*b4a0*/  @!P0 FMUL.FTZ R7, R24, R7 ;  /* 0x0000000718078220 */ /* 0x000fe20000410000 */
[----:B------:R-:W-:Y:S02]  /*b4b0*/  @!P0 HADD2.F32 R6, -RZ, R6.H1_H1 ;  /* 0x30000006ff068230 */ /* 0x000fe40000004100 */
[----:B------:R-:W-:Y:S01]  /*b4c0*/  @!P1 FADD.FTZ R25, -R25, -RZ ;  /* 0x800000ff19199221 */ /* 0x000fe20000010100 */
[----:B----4-:R-:W-:Y:S02]  /*b4d0*/  @!P0 HADD2.F32 R24, -RZ, R32.H0_H0 ;  /* 0x20000020ff188230 */ /* 0x010fe40000004100 */
[----:B------:R-:W-:Y:S01]  /*b4e0*/  @!P1 FADD.FTZ R29, -R29, -RZ ;  /* 0x800000ff1d1d9221 */ /* 0x000fe20000010100 */
[----:B------:R-:W-:Y:S02]  /*b4f0*/  @!P0 HADD2.F32 R30, -RZ, R34.H0_H0 ;  /* 0x20000022ff1e8230 */ /* 0x000fe40000004100 */
[----:B------:R-:W-:Y:S01]  /*b500*/  @!P1 FADD.FTZ R27, -R27, -RZ ;  /* 0x800000ff1b1b9221 */ /* 0x000fe20000010100 */
[----:B------:R-:W-:Y:S01]  /*b510*/  @!P0 FMUL.FTZ R8, R21, R8 ;  /* 0x0000000815088220 */ /* 0x000fe20000410000 */
[----:B------:R-:W-:Y:S02]  /*b520*/  @!P0 HADD2.F32 R21, -RZ, R26.H0_H0 ;  /* 0x2000001aff158230 */ /* 0x000fe40000004100 */
[----:B------:R-:W-:Y:S01]  /*b530*/  @!P1 FADD.FTZ R28, -R28, -RZ ;  /* 0x800000ff1c1c9221 */ /* 0x000fe20000010100 */
[----:B------:R-:W-:Y:S01]  /*b540*/  @!P0 FMUL.FTZ R0, R0, R31 ;  /* 0x0000001f00008220 */ /* 0x000fe20000410000 */
[----:B------:R-:W-:Y:S02]  /*b550*/  @!P0 HADD2.F32 R31, -RZ, R34.H1_H1 ;  /* 0x30000022ff1f8230 */ /* 0x000fe40000004100 */
[----:B------:R-:W-:Y:S01]  /*b560*/  @!P0 FMUL.FTZ R6, R6, R25 ;  /* 0x0000001906068220 */ /* 0x000fe20000410000 */
[----:B------:R-:W-:Y:S02]  /*b570*/  @!P0 HADD2.F32 R25, -RZ, R26.H1_H1 ;  /* 0x3000001aff198230 */ /* 0x000fe40000004100 */
[----:B------:R-:W-:Y:S01]  /*b580*/  @!P0 FMUL.FTZ R2, R2, R29 ;  /* 0x0000001d02028220 */ /* 0x000fe20000410000 */
[----:B------:R-:W-:Y:S01]  /*b590*/  @!P0 HADD2.F32 R26, -RZ, R32.H1_H1 ;  /* 0x30000020ff1a8230 */ /* 0x000fe20000004100 */
[----:B------:R-:W-:Y:S01]  /*b5a0*/  @!P0 MOV R34, R38 ;  /* 0x0000002600228202 */ /* 0x000fe20000000f00 */
[--C-:B------:R-:W-:Y:S02]  /*b5b0*/  @!P0 HADD2.F32 R29, -RZ, R33.reuse.H1_H1 ;  /* 0x30000021ff1d8230 */ /* 0x100fe40000004100 */
[----:B------:R-:W-:Y:S01]  /*b5c0*/  @!P0 FMUL.FTZ R4, R4, R27 ;  /* 0x0000001b04048220 */ /* 0x000fe20000410000 */
[----:B------:R-:W-:Y:S02]  /*b5d0*/  @!P0 HADD2.F32 R27, -RZ, R33.H0_H0 ;  /* 0x20000021ff1b8230 */ /* 0x000fe40000004100 */
[----:B------:R-:W-:Y:S01]  /*b5e0*/  @!P0 FMUL.FTZ R3, R3, R28 ;  /* 0x0000001c03038220 */ /* 0x000fe20000410000 */
[--C-:B------:R-:W-:Y:S02]  /*b5f0*/  @!P0 HADD2.F32 R32, -RZ, R35.reuse.H0_H0 ;  /* 0x20000023ff208230 */ /* 0x100fe40000004100 */
[----:B------:R-:W-:Y:S01]  /*b600*/  @!P0 FFMA.FTZ R0, R21, R24, R0 ;  /* 0x0000001815008223 */ /* 0x000fe20000010000 */
[----:B------:R-:W-:Y:S01]  /*b610*/  @!P0 HADD2.F32 R33, -RZ, R35.H1_H1 ;  /* 0x30000023ff218230 */ /* 0x000fe20000004100 */
[----:B------:R-:W-:Y:S01]  /*b620*/  @!P0 MOV R35, R39 ;  /* 0x0000002700238202 */ /* 0x000fe20000000f00 */
[--C-:B------:R-:W-:Y:S02]  /*b630*/  @!P0 HADD2.F32 R28, -RZ, R40.reuse.H0_H0 ;  /* 0x20000028ff1c8230 */ /* 0x100fe40000004100 */
[----:B------:R-:W-:Y:S01]  /*b640*/  @!P0 FFMA.FTZ R2, R25, R26, R2 ;  /* 0x0000001a19028223 */ /* 0x000fe20000010002 */
[----:B------:R-:W-:Y:S02]  /*b650*/  @!P0 HADD2.F32 R21, -RZ, R40.H1_H1 ;  /* 0x30000028ff158230 */ /* 0x000fe40000004100 */
[--C-:B------:R-:W-:Y:S02]  /*b660*/  @!P0 HADD2.F32 R24, -RZ, R34.reuse.H0_H0 ;  /* 0x20000022ff188230 */ /* 0x100fe40000004100 */
[----:B------:R-:W-:Y:S01]  /*b670*/  @!P0 FFMA.FTZ R3, R28, R27, R3 ;  /* 0x0000001b1c038223 */ /* 0x000fe20000010003 */
[----:B------:R-:W-:Y:S01]  /*b680*/  @!P0 F2FP.F16.F32.PACK_AB R0, R2, R0 ;  /* 0x000000000200823e */ /* 0x000fe200000000ff */
[----:B------:R-:W-:Y:S02]  /*b690*/  @!P0 HADD2.F32 R25, -RZ, R34.H1_H1 ;  /* 0x30000022ff198230 */ /* 0x000fe40000004100 */
[----:B------:R-:W-:Y:S01]  /*b6a0*/  @!P0 FFMA.FTZ R4, R21, R29, R4 ;  /* 0x0000001d15048223 */ /* 0x000fe20000010004 */
[--C-:B------:R-:W-:Y:S01]  /*b6b0*/  @!P0 HADD2.F32 R26, -RZ, R35.reuse.H0_H0 ;  /* 0x20000023ff1a8230 */ /* 0x100fe20000004100 */
[----:B------:R-:W-:Y:S01]  /*b6c0*/  @!P0 MOV R36, R0 ;  /* 0x0000000000248202 */ /* 0x000fe20000000f00 */
[----:B------:R-:W-:Y:S02]  /*b6d0*/  @!P0 HADD2.F32 R27, -RZ, R35.H1_H1 ;  /* 0x30000023ff1b8230 */ /* 0x000fe40000004100 */
[----:B------:R-:W-:Y:S01]  /*b6e0*/  @!P0 FFMA.FTZ R5, R24, R30, R5 ;  /* 0x0000001e18058223 */ /* 0x000fe20000010005 */
[----:B------:R-:W-:Y:S01]  /*b6f0*/  @!P0 F2FP.F16.F32.PACK_AB R3, R4, R3 ;  /* 0x000000030403823e */ /* 0x000fe200000000ff */
[----:B------:R-:W-:Y:S01]  /*b700*/  @!P0 FFMA.FTZ R6, R25, R31, R6 ;  /* 0x0000001f19068223 */ /* 0x000fe20000010006 */
[----:B------:R-:W-:Y:S01]  /*b710*/  @!P0 FFMA.FTZ R7, R26, R32, R7 ;  /* 0x000000201a078223 */ /* 0x000fe20000010007 */
[----:B------:R-:W-:Y:S01]  /*b720*/  @!P0 FFMA.FTZ R8, R27, R33, R8 ;  /* 0x000000211b088223 */ /* 0x000fe20000010008 */
[----:B------:R-:W-:Y:S02]  /*b730*/  @!P0 MOV R37, R3 ;  /* 0x0000000300258202 */ /* 0x000fe40000000f00 */
[----:B------:R-:W-:Y:S02]  /*b740*/  @!P0 F2FP.F16.F32.PACK_AB R5, R6, R5 ;  /* 0x000000050605823e */ /* 0x000fe400000000ff */
[----:B------:R-:W-:Y:S02]  /*b750*/  @!P0 F2FP.F16.F32.PACK_AB R8, R8, R7 ;  /* 0x000000070808823e */ /* 0x000fe400000000ff */
[----:B------:R-:W-:Y:S02]  /*b760*/  @!P0 MOV R38, R5 ;  /* 0x0000000500268202 */ /* 0x000fe40000000f00 */
[----:B------:R-:W-:Y:S05]  /*b770*/  @!P0 MOV R39, R8 ;  /* 0x0000000800278202 */ /* 0x000fea0000000f00 */
[----:B------:R2:W-:Y:S02]  /*b780*/  STG.E.128 desc[UR4][R44.64], R36 ;  /* 0x000000242c007986 */ /* 0x0005e4000c101d04 */
.L_x_713:
[----:B------:R-:W-:Y:S05]  /*b790*/  BSYNC.RECONVERGENT B0 ;  /* 0x0000000000007941 */ /* 0x000fea0003800200 */
.L_x_712:
[----:B------:R-:W-:Y:S01]  /*b7a0*/  ISETP.GE.AND P2, PT, R9, R46, PT ;  /* 0x0000002e0900720c */ /* 0x000fe20003f46270 */
[----:B------:R-:W-:Y:S04]  /*b7b0*/  BSSY.RECONVERGENT B0, `(.L_x_714) ;  /* 0x000005b000007945 */ /* 0x000fe80003800200 */
[----:B------:R-:W-:Y:S08]  /*b7c0*/  @P4 BRA `(.L_x_715) ;  /* 0x0000000400644947 */ /* 0x000ff00003800000 */
[C---:B------:R-:W-:Y:S01]  /*b7d0*/  ISETP.GE.AND P0, PT, R11.reuse, R18, PT ;  /* 0x000000120b00720c */ /* 0x040fe20003f06270 */
[----:B--2---:R-:W2:Y:S11]  /*b7e0*/  LDG.E.128 R36, desc[UR4][R22.64+0x80] ;  /* 0x0000800416247981 */ /* 0x004eb6000c1e1d00 */
        /* <DEDUP_REMOVED lines=87> */
.L_x_715:
[----:B------:R-:W-:Y:S05]  /*bd60*/  BSYNC.RECONVERGENT B0 ;  /* 0x0000000000007941 */ /* 0x000fea0003800200 */
.L_x_714:
[----:B------:R-:W-:Y:S04]  /*bd70*/  BSSY.RECONVERGENT B0, `(.L_x_716) ;  /* 0x000005b000007945 */ /* 0x000fe80003800200 */
[----:B------:R-:W-:Y:S05]  /*bd80*/  @P3 BRA `(.L_x_717) ;  /* 0x0000000400643947 */ /* 0x000fea0003800000 */
[C---:B------:R-:W-:Y:S01]  /*bd90*/  ISETP.GE.AND P0, PT, R10.reuse, R18, PT ;  /* 0x000000120a00720c */ /* 0x040fe20003f06270 */
[----:B--23--:R-:W2:Y:S11]  /*bda0*/  LDG.E.128 R36, desc[UR4][R22.64+0x100] ;  /* 0x0001000416247981 */ /* 0x00ceb6000c1e1d00 */
        /* <DEDUP_REMOVED lines=87> */
.L_x_717:
[----:B------:R-:W-:Y:S05]  /*c320*/  BSYNC.RECONVERGENT B0 ;  /* 0x0000000000007941 */ /* 0x000fea0003800200 */
.L_x_716:
        /* <DEDUP_REMOVED lines=10> */
[C---:B------:R-:W-:Y:S01]  /*c3d0*/  @!P0 SHF.L.U32 R25, R0.reuse, 0x1, RZ ;  /* 0x0000000100198819 */ /* 0x040fe200000006ff */
[----:B------:R-:W-:Y:S01]  /*c3e0*/  @!P0 IMAD.WIDE R4, R3, 0x2, R22 ;  /* 0x0000000203048825 */ /* 0x000fe200078e0216 */
[----:B------:R-:W-:Y:S02]  /*c3f0*/  @!P0 SHF.L.U64.HI R0, R0, 0x1, R7 ;  /* 0x0000000100008819 */ /* 0x000fe40000010207 */
[C---:B--23--:R-:W-:Y:S03]  /*c400*/  @!P0 IADD3 R36, P1, PT, R25.reuse, R90, RZ ;  /* 0x0000005a19248210 */ /* 0x04cfe60007f3e0ff */
[----:B------:R-:W2:Y:S01]  /*c410*/  @!P0 LDG.E.128 R4, desc[UR4][R4.64+0x180] ;  /* 0x0001800404048981 */ /* 0x000ea2000c1e1d00 */
[C---:B------:R-:W-:Y:S02]  /*c420*/  @!P0 IADD3.X R37, PT, PT, R0.reuse, R91, RZ, P1, !PT ;  /* 0x0000005b00258210 */ /* 0x040fe40000ffe4ff */
[----:B------:R-:W-:Y:S04]  /*c430*/  @!P0 IADD3 R20, P1, PT, R25, R92, RZ ;  /* 0x0000005c19148210 */ /* 0x000fe80007f3e0ff */
[----:B------:R-:W-:Y:S01]  /*c440*/  @!P0 IADD3.X R21, PT, PT, R0, R93, RZ, P1, !PT ;  /* 0x0000005d00158210 */ /* 0x000fe20000ffe4ff */
[----:B------:R-:W3:Y:S01]  /*c450*/  @!P0 LDG.E.128 R36, desc[UR4][R36.64+0x180] ;  /* 0x0001800424248981 */ /* 0x000ee2000c1e1d00 */
[----:B------:R-:W-:Y:S07]  /*c460*/  ISETP.GE.U32.OR P1, PT, R9, R19, P0 ;  /* 0x000000130900720c */ /* 0x000fee0000726470 */
[----:B------:R3:W4:Y:S01]  /*c470*/  @!P0 LDG.E.128 R28, desc[UR4][R20.64+0x180] ;  /* 0x00018004141c8981 */ /* 0x000722000c1e1d00 */
[--C-:B--2---:R-:W-:Y:S02]  /*c480*/  @!P0 HADD2.F32 R0, -RZ, R4.reuse.H0_H0 ;  /* 0x20000004ff008230 */ /* 0x104fe40000004100 */
[----:B------:R-:W-:Y:S02]  /*c490*/  @!P0 HADD2.F32 R2, -RZ, R4.H1_H1 ;  /* 0x30000004ff028230 */ /* 0x000fe40000004100 */
[--C-:B------:R-:W-:Y:S02]  /*c4a0*/  @!P0 HADD2.F32 R3, -RZ, R5.reuse.H0_H0 ;  /* 0x20000005ff038230 */ /* 0x100fe40000004100 */
[----:B------:R-:W-:Y:S02]  /*c4b0*/  @!P0 HADD2.F32 R4, -RZ, R5.H1_H1 ;  /* 0x30000005ff048230 */ /* 0x000fe40000004100 */
[----:B---3--:R-:W-:Y:S02]  /*c4c0*/  @!P0 HADD2.F32 R20, -RZ, R38.H0_H0 ;  /* 0x20000026ff148230 */ /* 0x008fe40000004100 */
[----:B------:R-:W-:Y:S02]  /*c4d0*/  @!P0 HADD2.F32 R5, -RZ, R6.H0_H0 ;  /* 0x20000006ff058230 */ /* 0x000fe40000004100 */
[----:B------:R-:W-:Y:S02]  /*c4e0*/  @!P0 HADD2.F32 R21, -RZ, R38.H1_H1 ;  /* 0x30000026ff158230 */ /* 0x000fe40000004100 */
[----:B------:R-:W-:Y:S01]  /*c4f0*/  @!P1 FADD.FTZ R20, -R20, -RZ ;  /* 0x800000ff14149221 */ /* 0x000fe20000010100 */
[----:B------:R-:W-:Y:S02]  /*c500*/  @!P0 HADD2.F32 R8, -RZ, R39.H1_H1 ;  /* 0x30000027ff088230 */ /* 0x000fe40000004100 */
[--C-:B------:R-:W-:Y:S02]  /*c510*/  @!P0 HADD2.F32 R27, -RZ, R36.reuse.H0_H0 ;  /* 0x20000024ff1b8230 */ /* 0x100fe40000004100 */
[----:B------:R-:W-:Y:S01]  /*c520*/  @!P0 FMUL.FTZ R5, R5, R20 ;  /* 0x0000001405058220 */ /* 0x000fe20000410000 */
[----:B------:R-:W-:Y:S01]  /*c530*/  @!P0 HADD2.F32 R25, -RZ, R36.H1_H1 ;  /* 0x30000024ff198230 */ /* 0x000fe20000004100 */
[----:B-----5:R-:W-:Y:S01]  /*c540*/  @!P0 MOV R20, R32 ;  /* 0x0000002000148202 */ /* 0x020fe20000000f00 */
[--C-:B------:R-:W-:Y:S01]  /*c550*/  @!P0 HADD2.F32 R22, -RZ, R37.reuse.H0_H0 ;  /* 0x20000025ff168230 */ /* 0x100fe20000004100 */
[----:B------:R-:W-:Y:S01]  /*c560*/  @!P0 MOV R36, R33 ;  /* 0x0000002100248202 */ /* 0x000fe20000000f00 */
[----:B------:R-:W-:Y:S02]  /*c570*/  @!P0 HADD2.F32 R23, -RZ, R37.H1_H1 ;  /* 0x30000025ff178230 */ /* 0x000fe40000004100 */
[----:B------:R-:W-:Y:S01]  /*c580*/  @!P1 FADD.FTZ R27, -R27, -RZ ;  /* 0x800000ff1b1b9221 */ /* 0x000fe20000010100 */
[----:B------:R-:W-:Y:S02]  /*c590*/  @!P0 HADD2.F32 R6, -RZ, R6.H1_H1 ;  /* 0x30000006ff068230 */ /* 0x000fe40000004100 */
[----:B------:R-:W-:Y:S01]  /*c5a0*/  @!P1 FADD.FTZ R21, -R21, -RZ ;  /* 0x800000ff15159221 */ /* 0x000fe20000010100 */
[--C-:B------:R-:W-:Y:S02]  /*c5b0*/  @!P0 HADD2.F32 R19, -RZ, R7.reuse.H1_H1 ;  /* 0x30000007ff138230 */ /* 0x100fe40000004100 */
[----:B------:R-:W-:Y:S01]  /*c5c0*/  @!P1 FADD.FTZ R8, -R8, -RZ ;  /* 0x800000ff08089221 */ /* 0x000fe20000010100 */
[----:B------:R-:W-:Y:S02]  /*c5d0*/  @!P0 HADD2.F32 R18, -RZ, R7.H0_H0 ;  /* 0x20000007ff128230 */ /* 0x000fe40000004100 */
[----:B------:R-:W-:Y:S01]  /*c5e0*/  @!P1 FADD.FTZ R25, -R25, -RZ ;  /* 0x800000ff19199221 */ /* 0x000fe20000010100 */
[----:B------:R-:W-:Y:S02]  /*c5f0*/  @!P0 HADD2.F32 R7, -RZ, R39.H0_H0 ;  /* 0x20000027ff078230 */ /* 0x000fe40000004100 */
[----:B------:R-:W-:Y:S01]  /*c600*/  @!P1 FADD.FTZ R22, -R22, -RZ ;  /* 0x800000ff16169221 */ /* 0x000fe20000010100 */
[----:B----4-:R-:W-:Y:S02]  /*c610*/  @!P0 HADD2.F32 R26, -RZ, R30.H0_H0 ;  /* 0x2000001eff1a8230 */ /* 0x010fe40000004100 */
[----:B------:R-:W-:Y:S01]  /*c620*/  @!P1 FADD.FTZ R23, -R23, -RZ ;  /* 0x800000ff17179221 */ /* 0x000fe20000010100 */
[----:B------:R-:W-:Y:S02]  /*c630*/  @!P0 HADD2.F32 R24, -RZ, R36.H0_H0 ;  /* 0x20000024ff188230 */ /* 0x000fe40000004100 */
[----:B------:R-:W-:Y:S01]  /*c640*/  @!P0 FMUL.FTZ R6, R6, R21 ;  /* 0x0000001506068220 */ /* 0x000fe20000410000 */
[--C-:B------:R-:W-:Y:S02]  /*c650*/  @!P0 HADD2.F32 R21, -RZ, R20.reuse.H1_H1 ;  /* 0x30000014ff158230 */ /* 0x100fe40000004100 */
[----:B------:R-:W-:Y:S01]  /*c660*/  @!P0 FMUL.FTZ R8, R19, R8 ;  /* 0x0000000813088220 */ /* 0x000fe20000410000 */
[----:B------:R-:W-:Y:S02]  /*c670*/  @!P0 HADD2.F32 R19, -RZ, R20.H0_H0 ;  /* 0x20000014ff138230 */ /* 0x000fe40000004100 */
[----:B------:R-:W-:Y:S01]  /*c680*/  @!P0 FMUL.FTZ R0, R0, R27 ;  /* 0x0000001b00008220 */ /* 0x000fe20000410000 */
[----:B------:R-:W-:Y:S02]  /*c690*/  @!P0 HADD2.F32 R20, -RZ, R28.H0_H0 ;  /* 0x2000001cff148230 */ /* 0x000fe40000004100 */
[----:B------:R-:W-:Y:S01]  /*c6a0*/  @!P0 FMUL.FTZ R2, R2, R25 ;  /* 0x0000001902028220 */ /* 0x000fe20000410000 */
[----:B------:R-:W-:Y:S01]  /*c6b0*/  @!P0 HADD2.F32 R27, -RZ, R30.H1_H1 ;  /* 0x3000001eff1b8230 */ /* 0x000fe20000004100 */
[----:B------:R-:W-:Y:S01]  /*c6c0*/  @!P0 MOV R30, R34 ;  /* 0x00000022001e8202 */ /* 0x000fe20000000f00 */
[--C-:B------:R-:W-:Y:S02]  /*c6d0*/  @!P0 HADD2.F32 R25, -RZ, R29.reuse.H1_H1 ;  /* 0x3000001dff198230 */ /* 0x100fe40000004100 */
[----:B------:R-:W-:Y:S01]  /*c6e0*/  @!P0 FMUL.FTZ R3, R3, R22 ;  /* 0x0000001603038220 */ /* 0x000fe20000410000 */
[----:B------:R-:W-:Y:S01]  /*c6f0*/  @!P0 FMUL.FTZ R4, R4, R23 ;  /* 0x0000001704048220 */ /* 0x000fe20000410000 */
[----:B------:R-:W-:Y:S02]  /*c700*/  @!P0 HADD2.F32 R22, -RZ, R28.H1_H1 ;  /* 0x3000001cff168230 */ /* 0x000fe40000004100 */
[----:B------:R-:W-:Y:S01]  /*c710*/  @!P0 FFMA.FTZ R0, R19, R20, R0 ;  /* 0x0000001413008223 */ /* 0x000fe20000010000 */
[----:B------:R-:W-:Y:S02]  /*c720*/  @!P0 HADD2.F32 R23, -RZ, R29.H0_H0 ;  /* 0x2000001dff178230 */ /* 0x000fe40000004100 */
[----:B------:R-:W-:Y:S01]  /*c730*/  @!P1 FADD.FTZ R7, -R7, -RZ ;  /* 0x800000ff07079221 */ /* 0x000fe20000010100 */
[--C-:B------:R-:W-:Y:S02]  /*c740*/  @!P0 HADD2.F32 R28, -RZ, R31.reuse.H0_H0 ;  /* 0x2000001fff1c8230 */ /* 0x100fe40000004100 */
[----:B------:R-:W-:Y:S01]  /*c750*/  @!P0 FFMA.FTZ R2, R21, R22, R2 ;  /* 0x0000001615028223 */ /* 0x000fe20000010002 */
[----:B------:R-:W-:Y:S01]  /*c760*/  @!P0 HADD2.F32 R29, -RZ, R31.H1_H1 ;  /* 0x3000001fff1d8230 */ /* 0x000fe20000004100 */
[----:B------:R-:W-:Y:S01]  /*c770*/  @!P0 MOV R31, R35 ;  /* 0x00000023001f8202 */ /* 0x000fe20000000f00 */
[----:B------:R-:W-:Y:S02]  /*c780*/  @!P0 HADD2.F32 R19, -RZ, R36.H1_H1 ;  /* 0x30000024ff138230 */ /* 0x000fe40000004100 */
[----:B------:R-:W-:Y:S01]  /*c790*/  @!P0 FFMA.FTZ R3, R24, R23, R3 ;  /* 0x0000001718038223 */ /* 0x000fe20000010003 */
[----:B------:R-:W-:Y:S01]  /*c7a0*/  @!P0 F2FP.F16.F32.PACK_AB R0, R2, R0 ;  /* 0x000000000200823e */ /* 0x000fe200000000ff */
[--C-:B------:R-:W-:Y:S02]  /*c7b0*/  @!P0 HADD2.F32 R20, -RZ, R30.reuse.H0_H0 ;  /* 0x2000001eff148230 */ /* 0x100fe40000004100 */
[----:B------:R-:W-:Y:S01]  /*c7c0*/  @!P0 FMUL.FTZ R7, R18, R7 ;  /* 0x0000000712078220 */ /* 0x000fe20000410000 */
[----:B------:R-:W-:Y:S01]  /*c7d0*/  @!P0 HADD2.F32 R21, -RZ, R30.H1_H1 ;  /* 0x3000001eff158230 */ /* 0x000fe20000004100 */
[----:B------:R-:W-:Y:S01]  /*c7e0*/  @!P0 MOV R32, R0 ;  /* 0x0000000000208202 */ /* 0x000fe20000000f00 */
[--C-:B------:R-:W-:Y:S02]  /*c7f0*/  @!P0 HADD2.F32 R22, -RZ, R31.reuse.H0_H0 ;  /* 0x2000001fff168230 */ /* 0x100fe40000004100 */
[----:B------:R-:W-:Y:S01]  /*c800*/  @!P0 FFMA.FTZ R4, R19, R25, R4 ;  /* 0x0000001913048223 */ /* 0x000fe20000010004 */
[----:B------:R-:W-:Y:S02]  /*c810*/  @!P0 HADD2.F32 R23, -RZ, R31.H1_H1 ;  /* 0x3000001fff178230 */ /* 0x000fe40000004100 */
[----:B------:R-:W-:Y:S01]  /*c820*/  @!P0 FFMA.FTZ R5, R20, R26, R5 ;  /* 0x0000001a14058223 */ /* 0x000fe20000010005 */
[----:B------:R-:W-:Y:S01]  /*c830*/  @!P0 FFMA.FTZ R6, R21, R27, R6 ;  /* 0x0000001b15068223 */ /* 0x000fe20000010006 */
[----:B------:R-:W-:Y:S01]  /*c840*/  @!P0 FFMA.FTZ R7, R22, R28, R7 ;  /* 0x0000001c16078223 */ /* 0x000fe20000010007 */
[----:B------:R-:W-:Y:S01]  /*c850*/  @!P0 F2FP.F16.F32.PACK_AB R3, R4, R3 ;  /* 0x000000030403823e */ /* 0x000fe200000000ff */
[----:B------:R-:W-:Y:S02]  /*c860*/  @!P0 FFMA.FTZ R8, R23, R29, R8 ;  /* 0x0000001d17088223 */ /* 0x000fe40000010008 */
[----:B------:R-:W-:Y:S02]  /*c870*/  @!P0 F2FP.F16.F32.PACK_AB R5, R6, R5 ;  /* 0x000000050605823e */ /* 0x000fe400000000ff */
[----:B------:R-:W-:Y:S02]  /*c880*/  @!P0 MOV R33, R3 ;  /* 0x0000000300218202 */ /* 0x000fe40000000f00 */
[----:B------:R-:W-:Y:S02]  /*c890*/  @!P0 F2FP.F16.F32.PACK_AB R8, R8, R7 ;  /* 0x000000070808823e */ /* 0x000fe400000000ff */
[----:B------:R-:W-:Y:S02]  /*c8a0*/  @!P0 MOV R34, R5 ;  /* 0x0000000500228202 */ /* 0x000fe40000000f00 */
[----:B------:R-:W-:Y:S05]  /*c8b0*/  @!P0 MOV R35, R8 ;  /* 0x0000000800238202 */ /* 0x000fea0000000f00 */
[----:B------:R2:W-:Y:S02]  /*c8c0*/  STG.E.128 desc[UR4][R44.64+0x180], R32 ;  /* 0x000180202c007986 */ /* 0x0005e4000c101d04 */
.L_x_711:
[----:B------:R-:W-:Y:S05]  /*c8d0*/  BSYNC.RECONVERGENT B1 ;  /* 0x0000000000017941 */ /* 0x000fea0003800200 */
.L_x_710:
[----:B------:R-:W5:Y:S08]  /*c8e0*/  LDC R3, c[0x0][0x450] ;  /* 0x00011400ff037b82 */ /* 0x000f700000000800 */
[----:B------:R-:W1:Y:S01]  /*c8f0*/  LDC R18, c[0x0][0x450] ;  /* 0x00011400ff127b82 */ /* 0x000e620000000800 */
[----:B-----5:R-:W-:Y:S05]  /*c900*/  IMAD.U32 R3, R3, -0x20, RZ ;  /* 0xffffffe003037824 */ /* 0x020fea00078e00ff */
[C---:B------:R-:W-:Y:S02]  /*c910*/  LEA R92, P1, R3.reuse, R92, 0x1 ;  /* 0x0000005c035c7211 */ /* 0x040fe400078208ff */
[C---:B------:R-:W-:Y:S02]  /*c920*/  LEA R90, P0, R3.reuse, R90, 0x1 ;  /* 0x0000005a035a7211 */ /* 0x040fe400078008ff */
[C---:B------:R-:W-:Y:S02]  /*c930*/  LEA.HI.X.SX32 R93, R3.reuse, R93, 0x1, P1 ;  /* 0x0000005d035d7211 */ /* 0x040fe400008f0eff */
[----:B-1----:R-:W-:Y:S09]  /*c940*/  LEA.HI.X.SX32 R91, R3, R91, 0x1, P0 ;  /* 0x0000005b035b7211 */ /* 0x002ff200000f0eff */
.L_x_652:
[----:B------:R-:W-:Y:S05]  /*c950*/  BSYNC.RECONVERGENT B2 ;  /* 0x0000000000027941 */ /* 0x000fea0003800200 */
.L_x_644:
[----:B------:R-:W-:Y:S04]  /*c960*/  ISETP.NE.U32.AND P2, PT, RZ, UR12, PT ;  /* 0x0000000cff007c0c */ /* 0x000fe8000bf45070 */
[----:B------:R-:W-:Y:S11]  /*c970*/  ISETP.NE.AND.EX P2, PT, RZ, UR13, PT, P2 ;  /* 0x0000000dff007c0c */ /* 0x000ff6000bf45320 */
[----:B------:R-:W-:Y:S02]  /*c980*/  @!UPT UIADD3 URZ, UPT, UPT, URZ, URZ, URZ ;  /* 0x000000fffffff290 */ /* 0x000fe4000fffe0ff */
[----:B------:R-:W5:Y:S01]  /*c990*/  @!P2 LDC R2, c[0x0][0x3c0] ;  /* 0x0000f000ff02ab82 */ /* 0x000f620000000800 */
[----:B------:R-:W-:Y:S07]  /*c9a0*/  @!P2 IMAD.MOV.U32 R3, RZ, RZ, RZ ;  /* 0x000000ffff03a224 */ /* 0x000fee00078e00ff */
[----:B------:R-:W2:Y:S01]  /*c9b0*/  @!P2 LDC R0, c[0x0][0x3b8] ;  /* 0x0000ee00ff00ab82 */ /* 0x000ea20000000800 */
[----:B------:R-:W-:Y:S01]  /*c9c0*/  @!P2 IADD3 R3, P0, PT, RZ, -R3, RZ ;  /* 0x80000003ff03a210 */ /* 0x000fe20007f1e0ff */
[----:B--2---:R-:W-:Y:S02]  /*c9d0*/  @!P2 IMAD.SHL.U32 R0, R0, 0x40, RZ ;  /* 0x000000400000a824 */ /* 0x004fe400078e00ff */
[----:B-----5:R-:W-:Y:S02]  /*c9e0*/  @!P2 IMAD.SHL.U32 R2, R2, 0x40, RZ ;  /* 0x000000400202a824 */ /* 0x020fe400078e00ff */
[----:B------:R-:W-:Y:S02]  /*c9f0*/  @!P2 IMAD.X R0, RZ, RZ, ~R0, P0 ;  /* 0x000000ffff00a224 */ /* 0x000fe400000e0e00 */
[----:B------:R-:W-:Y:S05]  /*ca00*/  @!P2 IMAD.X R2, RZ, RZ, ~R2, P0 ;  /* 0x000000ffff02a224 */ /* 0x000fea00000e0e02 */
[C---:B-1-34-:R-:W-:Y:S02]  /*ca10*/  @!P2 SHF.R.S64 R5, R3.reuse, 0x1f, R2 ;  /* 0x0000001f0305a819 */ /* 0x05afe40000001002 */
[----:B------:R-:W-:Y:S02]  /*ca20*/  @!P2 SHF.R.S64 R3, R3, 0x1f, R0 ;  /* 0x0000001f0303a819 */ /* 0x000fe40000001000 */
[----:B------:R-:W-:Y:S02]  /*ca30*/  @!P2 IADD3 R84, P1, PT, R5, R84, RZ ;  /* 0x000000540554a210 */ /* 0x000fe40007f3e0ff */
[----:B------:R-:W-:Y:S02]  /*ca40*/  @!P2 IADD3 R86, P0, PT, R3, R86, RZ ;  /* 0x000000560356a210 */ /* 0x000fe40007f1e0ff */
[----:B------:R-:W-:Y:S02]  /*ca50*/  @!P2 LEA.HI.X.SX32 R83, R2, R83, 0x1, P1 ;  /* 0x000000530253a211 */ /* 0x000fe400008f0eff */
[----:B------:R-:W-:Y:S01]  /*ca60*/  @!P2 LEA.HI.X.SX32 R87, R0, R87, 0x1, P0 ;  /* 0x000000570057a211 */ /* 0x000fe200000f0eff */
[----:B------:R-:W-:Y:S08]  /*ca70*/  @!P2 BRA `(.L_x_718) ;  /* 0x000000040020a947 */ /* 0x000ff00003800000 */
[----:B------:R-:W-:Y:S11]  /*ca80*/  ISETP.GT.AND P0, PT, R111, R82, PT ;  /* 0x000000526f00720c */ /* 0x000ff60003f04270 */
[----:B------:R-:W-:Y:S02]  /*ca90*/  @!UPT UIADD3 URZ, UPT, UPT, URZ, URZ, URZ ;  /* 0x000000fffffff290 */ /* 0x000fe4000fffe0ff */
[----:B------:R-:W-:Y:S05]  /*caa0*/  @!P0 BRA `(.L_x_718) ;  /* 0x0000000400148947 */ /* 0x000fea0003800000 */
[----:B------:R-:W1:Y:S01]  /*cab0*/  LDC R3, c[0x0][0x4f0] ;  /* 0x00013c00ff037b82 */ /* 0x000e620000000800 */
[----:B------:R-:W-:Y:S02]  /*cac0*/  MOV R20, RZ ;  /* 0x000000ff00147202 */ /* 0x000fe40000000f00 */
[----:B------:R-:W-:Y:S02]  /*cad0*/  IABS R4, R108 ;  /* 0x0000006c00047213 */ /* 0x000fe40000000000 */
[----:B-1----:R-:W-:Y:S04]  /*cae0*/  IABS R0, R3 ;  /* 0x0000000300007213 */ /* 0x002fe80000000000 */
[----:B------:R-:W1:Y:S10]  /*caf0*/  I2F.RP R7, R0 ;  /* 0x0000000000077306 */ /* 0x000e740000209400 */
[----:B-1----:R-:W1:Y:S02]  /*cb00*/  MUFU.RCP R2, R7 ;  /* 0x0000000700027308 */ /* 0x002e640000001000 */
[----:B-1----:R-:W-:Y:S08]  /*cb10*/  VIADD R6, R2, 0xffffffe ;  /* 0x0ffffffe02067836 */ /* 0x002ff00000000000 */
[----:B------:R-:W1:Y:S02]  /*cb20*/  F2I.FTZ.U32.TRUNC.NTZ R21, R6 ;  /* 0x0000000600157305 */ /* 0x000e64000021f000 */
[--C-:B-1----:R-:W-:Y:S04]  /*cb30*/  IMAD.MOV R2, RZ, RZ, -R21.reuse ;  /* 0x000000ffff027224 */ /* 0x102fe800078e0a15 */
[----:B------:R-:W-:Y:S01]  /*cb40*/  IMAD R5, R2, R0, RZ ;  /* 0x0000000002057224 */ /* 0x000fe200078e02ff */
[----:B------:R-:W-:Y:S03]  /*cb50*/  IABS R2, R102 ;  /* 0x0000006600027213 */ /* 0x000fe60000000000 */
[----:B------:R-:W-:Y:S06]  /*cb60*/  IMAD.HI.U32 R5, R21, R5, R20 ;  /* 0x0000000515057227 */ /* 0x000fec00078e0014 */
[C---:B------:R-:W-:Y:S04]  /*cb70*/  IMAD.HI.U32 R7, R5.reuse, R2, RZ ;  /* 0x0000000205077227 */ /* 0x040fe800078e00ff */
[----:B------:R-:W-:Y:S04]  /*cb80*/  IMAD.HI.U32 R5, R5, R4, RZ ;  /* 0x0000000405057227 */ /* 0x000fe800078e00ff */
[----:B------:R-:W-:Y:S02]  /*cb90*/  IMAD.MOV R21, RZ, RZ, -R5 ;  /* 0x000000ffff157224 */ /* 0x000fe400078e0a05 */
[----:B------:R-:W-:Y:S02]  /*cba0*/  IMAD.MOV R19, RZ, RZ, -R7 ;  /* 0x000000ffff137224 */ /* 0x000fe400078e0a07 */
[C---:B------:R-:W-:Y:S02]  /*cbb0*/  IMAD R4, R0.reuse, R21, R4 ;  /* 0x0000001500047224 */ /* 0x040fe400078e0204 */
[C---:B------:R-:W-:Y:S03]  /*cbc0*/  IMAD R2, R0.reuse, R19, R2 ;  /* 0x0000001300027224 */ /* 0x040fe600078e0202 */
[C---:B------:R-:W-:Y:S02]  /*cbd0*/  ISETP.GT.U32.AND P3, PT, R0.reuse, R4, PT ;  /* 0x000000040000720c */ /* 0x040fe40003f64070 */
[----:B------:R-:W-:Y:S11]  /*cbe0*/  ISETP.GT.U32.AND P0, PT, R0, R2, PT ;  /* 0x000000020000720c */ /* 0x000ff60003f04070 */
[----:B------:R-:W-:Y:S01]  /*cbf0*/  @!P3 IADD3 R5, PT, PT, R5, 0x1, RZ ;  /* 0x000000010505b810 */ /* 0x000fe20007ffe0ff */
[----:B------:R-:W-:Y:S01]  /*cc00*/  @!P3 IMAD.IADD R4, R4, 0x1, -R0 ;  /* 0x000000010404b824 */ /* 0x000fe200078e0a00 */
[-C--:B------:R-:W-:Y:S01]  /*cc10*/  @!P0 IADD3 R2, PT, PT, R2, -R0.reuse, RZ ;  /* 0x8000000002028210 */ /* 0x080fe20007ffe0ff */
[----:B------:R-:W-:Y:S01]  /*cc20*/  @!P0 VIADD R7, R7, 0x1 ;  /* 0x0000000107078836 */ /* 0x000fe20000000000 */
[----:B------:R-:W-:Y:S02]  /*cc30*/  ISETP.NE.AND P0, PT, R3, RZ, PT ;  /* 0x000000ff0300720c */ /* 0x000fe40003f05270 */
[-C--:B------:R-:W-:Y:S02]  /*cc40*/  ISETP.GE.U32.AND P4, PT, R2, R0.reuse, PT ;  /* 0x000000000200720c */ /* 0x080fe40003f86070 */
[----:B------:R-:W-:Y:S02]  /*cc50*/  ISETP.GE.U32.AND P5, PT, R4, R0, PT ;  /* 0x000000000400720c */ /* 0x000fe40003fa6070 */
[-C--:B------:R-:W-:Y:S02]  /*cc60*/  LOP3.LUT R0, R102, R3.reuse, RZ, 0x3c, !PT ;  /* 0x0000000366007212 */ /* 0x080fe400078e3cff */
[-C--:B------:R-:W-:Y:S02]  /*cc70*/  LOP3.LUT R2, R108, R3.reuse, RZ, 0x3c, !PT ;  /* 0x000000036c027212 */ /* 0x080fe400078e3cff */
[----:B------:R-:W-:Y:S02]  /*cc80*/  ISETP.GE.AND P1, PT, R0, RZ, PT ;  /* 0x000000ff0000720c */ /* 0x000fe40003f26270 */
[----:B------:R-:W-:Y:S02]  /*cc90*/  ISETP.GE.AND P2, PT, R2, RZ, PT ;  /* 0x000000ff0200720c */ /* 0x000fe40003f46270 */
[----:B------:R-:W-:Y:S01]  /*cca0*/  LOP3.LUT R0, RZ, R3, RZ, 0x33, !PT ;  /* 0x00000003ff007212 */ /* 0x000fe200078e33ff */
[----:B------:R-:W-:Y:S02]  /*ccb0*/  @P4 VIADD R7, R7, 0x1 ;  /* 0x0000000107074836 */ /* 0x000fe40000000000 */
[----:B------:R-:W-:Y:S06]  /*ccc0*/  @P5 IADD3 R5, PT, PT, R5, 0x1, RZ ;  /* 0x0000000105055810 */ /* 0x000fec0007ffe0ff */
[----:B------:R-:W-:Y:S02]  /*ccd0*/  @!P1 IMAD.MOV R7, RZ, RZ, -R7 ;  /* 0x000000ffff079224 */ /* 0x000fe400078e0a07 */
[----:B------:R-:W-:Y:S03]  /*cce0*/  @!P2 IADD3 R5, PT, PT, -R5, RZ, RZ ;  /* 0x000000ff0505a210 */ /* 0x000fe60007ffe1ff */
[C---:B------:R-:W-:Y:S02]  /*ccf0*/  SEL R2, R0.reuse, R7, !P0 ;  /* 0x0000000700027207 */ /* 0x040fe40004000000 */
[----:B------:R-:W-:Y:S02]  /*cd00*/  SEL R5, R0, R5, !P0 ;  /* 0x0000000500057207 */ /* 0x000fe40004000000 */
[CC--:B------:R-:W-:Y:S02]  /*cd10*/  LEA R20, P1, R2.reuse, R234.reuse, 0x2 ;  /* 0x000000ea02147211 */ /* 0x0c0fe400078210ff */
[C---:B------:R-:W-:Y:S01]  /*cd20*/  LEA R24, P0, R5.reuse, R234, 0x2 ;  /* 0x000000ea05187211 */ /* 0x040fe200078010ff */
[C---:B------:R-:W-:Y:S01]  /*cd30*/  IMAD.IADD R0, R5.reuse, 0x1, -R2 ;  /* 0x0000000105007824 */ /* 0x040fe200078e0a02 */
[-C--:B------:R-:W-:Y:S02]  /*cd40*/  LEA.HI.X.SX32 R21, R2, R235.reuse, 0x2, P1 ;  /* 0x000000eb02157211 */ /* 0x080fe400008f16ff */
[----:B------:R-:W-:Y:S01]  /*cd50*/  LEA.HI.X.SX32 R25, R5, R235, 0x2, P0 ;  /* 0x000000eb05197211 */ /* 0x000fe200000f16ff */
[----:B------:R-:W-:Y:S02]  /*cd60*/  IMAD R0, R0, R3, -0x40 ;  /* 0xffffffc000007424 */ /* 0x000fe400078e0203 */
[----:B------:R-:W2:Y:S02]  /*cd70*/  LDG.E R7, desc[UR4][R20.64] ;  /* 0x0000000414077981 */ /* 0x000ea4000c1e1900 */
[----:B------:R-:W-:Y:S01]  /*cd80*/  IMAD.WIDE.U32 R22, R0, UR14, RZ ;  /* 0x0000000e00167c25 */ /* 0x000fe2000f8e00ff */
[----:B------:R-:W-:Y:S01]  /*cd90*/  SHF.R.S32.HI R5, RZ, 0x1f, R0 ;  /* 0x0000001fff057819 */ /* 0x000fe20000011400 */
[----:B------:R-:W2:Y:S02]  /*cda0*/  LDG.E R4, desc[UR4][R24.64] ;  /* 0x0000000418047981 */ /* 0x000ea4000c1e1900 */
[----:B--2---:R-:W-:Y:S02]  /*cdb0*/  IADD3 R7, PT, PT, R7, -R4, RZ ;  /* 0x8000000407077210 */ /* 0x004fe40007ffe0ff */
[C---:B------:R-:W-:Y:S02]  /*cdc0*/  IMAD R4, R5.reuse, UR14, RZ ;  /* 0x0000000e05047c24 */ /* 0x040fe4000f8e02ff */
[----:B------:R-:W-:Y:S01]  /*cdd0*/  IMAD R5, R5, UR6, RZ ;  /* 0x0000000605057c24 */ /* 0x000fe2000f8e02ff */
[----:B------:R-:W-:Y:S01]  /*cde0*/  SHF.R.S32.HI R6, RZ, 0x1f, R7 ;  /* 0x0000001fff067819 */ /* 0x000fe20000011407 */
[C---:B------:R-:W-:Y:S04]  /*cdf0*/  IMAD.WIDE.U32 R20, R7.reuse, UR8, RZ ;  /* 0x0000000807147c25 */ /* 0x040fe8000f8e00ff */
[----:B------:R-:W-:Y:S02]  /*ce00*/  IMAD R2, R6, UR8, RZ ;  /* 0x0000000806027c24 */ /* 0x000fe4000f8e02ff */
[----:B------:R-:W-:Y:S02]  /*ce10*/  IMAD R4, R0, UR15, R4 ;  /* 0x0000000f00047c24 */ /* 0x000fe4000f8e0204 */
[----:B------:R-:W-:Y:S02]  /*ce20*/  IMAD R2, R7, UR9, R2 ;  /* 0x0000000907027c24 */ /* 0x000fe4000f8e0202 */
[----:B------:R-:W-:Y:S02]  /*ce30*/  IMAD.IADD R23, R23, 0x1, R4 ;  /* 0x0000000117177824 */ /* 0x000fe400078e0204 */
[----:B------:R-:W-:Y:S01]  /*ce40*/  IMAD R6, R6, UR10, RZ ;  /* 0x0000000a06067c24 */ /* 0x000fe2000f8e02ff */
[----:B------:R-:W-:Y:S01]  /*ce50*/  IADD3 R21, PT, PT, R21, R2, RZ ;  /* 0x0000000215157210 */ /* 0x000fe20007ffe0ff */
[C---:B------:R-:W-:Y:S04]  /*ce60*/  IMAD.WIDE.U32 R22, R7.reuse, UR10, R22 ;  /* 0x0000000a07167c25 */ /* 0x040fe8000f8e0016 */
[----:B------:R-:W-:Y:S01]  /*ce70*/  IMAD.WIDE.U32 R20, R0, UR6, R20 ;  /* 0x0000000600147c25 */ /* 0x000fe2000f8e0014 */
[----:B------:R-:W-:Y:S03]  /*ce80*/  LEA R84, P1, R22, R84, 0x1 ;  /* 0x0000005416547211 */ /* 0x000fe600078208ff */
[----:B------:R-:W-:Y:S01]  /*ce90*/  IMAD R6, R7, UR11, R6 ;  /* 0x0000000b07067c24 */ /* 0x000fe2000f8e0206 */
[----:B------:R-:W-:Y:S01]  /*cea0*/  LEA R86, P0, R20, R86, 0x1 ;  /* 0x0000005614567211 */ /* 0x000fe200078008ff */
[----:B------:R-:W-:Y:S02]  /*ceb0*/  IMAD R5, R0, UR7, R5 ;  /* 0x0000000700057c24 */ /* 0x000fe4000f8e0205 */
[----:B------:R-:W-:Y:S03]  /*cec0*/  IMAD.IADD R6, R23, 0x1, R6 ;  /* 0x0000000117067824 */ /* 0x000fe600078e0206 */
[----:B------:R-:W-:Y:S02]  /*ced0*/  IADD3 R5, PT, PT, R21, R5, RZ ;  /* 0x0000000515057210 */ /* 0x000fe40007ffe0ff */
[----:B------:R-:W-:Y:S02]  /*cee0*/  LEA.HI.X R83, R22, R83, R6, 0x1, P1 ;  /* 0x0000005316537211 */ /* 0x000fe400008f0c06 */
[----:B------:R-:W-:Y:S07]  /*cef0*/  LEA.HI.X R87, R20, R87, R5, 0x1, P0 ;  /* 0x0000005714577211 */ /* 0x000fee00000f0c05 */
.L_x_718:
[----:B------:R-:W-:Y:S02]  /*cf00*/  ISETP.GT.AND P0, PT, R85, R82, PT ;  /* 0x000000525500720c */ /* 0x000fe40003f04270 */
[----:B------:R-:W-:Y:S02]  /*cf10*/  IADD3 R88, P2, PT, R88, R95, RZ ;  /* 0x0000005f58587210 */ /* 0x000fe40007f5e0ff */
[----:B------:R-:W-:Y:S03]  /*cf20*/  IADD3 R14, P1, PT, R14, R99, RZ ;  /* 0x000000630e0e7210 */ /* 0x000fe60007f3e0ff */
[----:B------:R-:W-:Y:S02]  /*cf30*/  IMAD.X R89, R89, 0x1, R94, P2 ;  /* 0x0000000159597824 */ /* 0x000fe400010e065e */
[----:B------:R-:W-:Y:S04]  /*cf40*/  IMAD.X R15, R15, 0x1, R97, P1 ;  /* 0x000000010f0f7824 */ /* 0x000fe800008e0661 */
[----:B------:R-:W-:Y:S05]  /*cf50*/  @P0 BRA `(.L_x_719) ;  /* 0xffffff54006c0947 */ /* 0x000fea000383ffff */
.L_x_635:
[----:B------:R-:W1:Y:S01]  /*cf60*/  LDC R0, c[0x0][0x450] ;  /* 0x00011400ff007b82 */ /* 0x000e620000000800 */
[----:B------:R-:W-:Y:S01]  /*cf70*/  LOP3.LUT R4, R81, 0x1f8, RZ, 0xc0, !PT ;  /* 0x000001f851047812 */ /* 0x000fe200078ec0ff */
[----:B------:R-:W-:Y:S01]  /*cf80*/  UMOV UR7, 0x400 ;  /* 0x0000040000077882 */ /* 0x000fe20000000000 */
[----:B------:R-:W-:Y:S02]  /*cf90*/  BSSY.RECONVERGENT B3, `(.L_x_720) ;  /* 0x0000a34000037945 */ /* 0x000fe40003800200 */
[----:B------:R-:W-:-:S03]  /*cfa0*/  LOP3.LUT R4, R4, 0x38, R67, 0x78, !PT ;  /* 0x0000003804047812 */ /* 0x000fc600078e7843 */
[----:B------:R-:W2:Y:S01]  /*cfb0*/  S2UR UR6, SR_CgaCtaId ;  /* 0x00000000000679c3 */ /* 0x000ea20000008800 */
[----:B------:R-:W-:-:S07]  /*cfc0*/  LOP3.LUT R81, R4, 0x1e00, R81, 0xf8, !PT ;  /* 0x00001e0004517812 */ /* 0x000fce00078ef851 */
[----:B------:R-:W3:Y:S08]  /*cfd0*/  LDC.64 R2, c[0x0][0x3b0] ;  /* 0x0000ec00ff027b82 */ /* 0x000ef00000000a00 */
[----:B------:R-:W-:Y:S01]  /*cfe0*/  BAR.SYNC.DEFER_BLOCKING 0x0 ;  /* 0x0000000000007b1d */ /* 0x000fe20000010000 */
[----:B-1----:R-:W-:Y:S01]  /*cff0*/  ISETP.NE.AND P0, PT, R0, RZ, PT ;  /* 0x000000ff0000720c */ /* 0x002fe20003f05270 */
[----:B--2---:R-:W-:-:S06]  /*d000*/  ULEA UR6, UR6, UR7, 0x18 ;  /* 0x0000000706067291 */ /* 0x004fcc000f8ec0ff */
[----:B------:R-:W-:Y:S02]  /*d010*/  LEA R245, R81, UR6, 0x1 ;  /* 0x0000000651f57c11 */ /* 0x000fe4000f8e08ff */
[C---:B---3--:R-:W-:Y:S01]  /*d020*/  SHF.L.U64.HI R33, R2.reuse, 0x4, R3 ;  /* 0x0000000402217819 */ /* 0x048fe20000010203 */
[----:B------:R-:W-:-:S03]  /*d030*/  IMAD.SHL.U32 R35, R2, 0x10, RZ ;  /* 0x0000001002237824 */ /* 0x000fc600078e00ff */
[----:B------:R-:W-:Y:S05]  /*d040*/  @P0 BRA `(.L_x_721) ;  /* 0x0000000800140947 */ /* 0x000fea0003800000 */
[----:B------:R-:W1:Y:S01]  /*d050*/  LDCU.64 UR8, c[0x0][0x380] ;  /* 0x00007000ff0877ac */ /* 0x000e620008000a00 */
[----:B------:R-:W-:Y:S01]  /*d060*/  IMAD.IADD R5, R233, 0x1, -R72 ;  /* 0x00000001e9057824 */ /* 0x000fe200078e0a48 */
[----:B------:R-:W-:Y:S01]  /*d070*/  BSSY.RECONVERGENT B0, `(.L_x_722) ;  /* 0x0000028000007945 */ /* 0x000fe20003800200 */
[C---:B------:R-:W-:Y:S02]  /*d080*/  VIADD R30, R114.reuse, 0x10 ;  /* 0x00000010721e7836 */ /* 0x040fe40000000000 */
[C---:B------:R-:W-:Y:S01]  /*d090*/  VIADD R32, R114.reuse, 0x20 ;  /* 0x0000002072207836 */ /* 0x040fe20000000000 */
[CC--:B------:R-:W-:Y:S01]  /*d0a0*/  ISETP.GE.AND P1, PT, R114.reuse, R5.reuse, PT ;  /* 0x000000057200720c */ /* 0x0c0fe20003f26270 */
[----:B------:R-:W-:Y:S01]  /*d0b0*/  VIADD R34, R114, 0x30 ;  /* 0x0000003072227836 */ /* 0x000fe20000000000 */
[-C--:B------:R-:W-:Y:S02]  /*d0c0*/  ISETP.GE.AND P4, PT, R30, R5.reuse, PT ;  /* 0x000000051e00720c */ /* 0x080fe40003f86270 */
[----:B------:R-:W-:-:S02]  /*d0d0*/  ISETP.GE.AND P6, PT, R32, R5, PT ;  /* 0x000000052000720c */ /* 0x000fc40003fc6270 */
[----:B------:R-:W-:Y:S02]  /*d0e0*/  ISETP.GE.AND P5, PT, R34, R5, PT ;  /* 0x000000052200720c */ /* 0x000fe40003fa6270 */
[----:B-1----:R-:W-:-:S04]  /*d0f0*/  LEA R4, P0, R112, UR8, 0x1 ;  /* 0x0000000870047c11 */ /* 0x002fc8000f8008ff */
[----:B------:R-:W-:Y:S01]  /*d100*/  LEA.HI.X R5, R112, UR9, R69, 0x1, P0 ;  /* 0x0000000970057c11 */ /* 0x000fe200080f0c45 */
[----:B------:R-:W-:Y:S08]  /*d110*/  @P1 BRA `(.L_x_723) ;  /* 0x0000000000741947 */ /* 0x000ff00003800000 */
        /* <DEDUP_REMOVED lines=11> */
[----:B------:R1:W-:Y:S01]  /*d1d0*/  @!P3 LDGSTS.E.BYPASS.LTC128B.128 [R245], desc[UR4][R4.64] ;  /* 0x0000000004f5bfae */ /* 0x0003e2000b981a04 */
[----:B------:R-:W-:-:S03]  /*d1e0*/  @!P1 IMAD.MOV.U32 R7, RZ, RZ, R5 ;  /* 0x000000ffff079224 */ /* 0x000fc600078e0005 */
        /* <DEDUP_REMOVED lines=16> */
.L_x_723:
[----:B------:R-:W-:Y:S05]  /*d2f0*/  BSYNC.RECONVERGENT B0 ;  /* 0x0000000000007941 */ /* 0x000fea0003800200 */
.L_x_722:
[----:B------:R-:W-:Y:S04]  /*d300*/  BSSY.RECONVERGENT B0, `(.L_x_724) ;  /* 0x000001d000007945 */ /* 0x000fe80003800200 */
[----:B------:R-:W-:Y:S05]  /*d310*/  @P4 BRA `(.L_x_725) ;  /* 0x00000000006c4947 */ /* 0x000fea0003800000 */
[----:B------:R-:W2:Y:S01]  /*d320*/  LDCU UR7, c[0x0][0x440] ;  /* 0x00008800ff0777ac */ /* 0x000ea20008000800 */
[----:B-1----:R-:W-:-:S04]  /*d330*/  LEA R6, P4, R35, R4, 0x1 ;  /* 0x0000000423067211 */ /* 0x002fc800078808ff */
[----:B------:R-:W-:Y:S02]  /*d340*/  LEA.HI.X R7, R35, R5, R33, 0x1, P4 ;  /* 0x0000000523077211 */ /* 0x000fe400020f0c21 */
[----:B--2---:R-:W-:Y:S02]  /*d350*/  ISETP.GE.AND P3, PT, R12, UR7, PT ;  /* 0x000000070c007c0c */ /* 0x004fe4000bf66270 */
        /* <DEDUP_REMOVED lines=23> */
.L_x_725:
[----:B------:R-:W-:Y:S05]  /*d4d0*/  BSYNC.RECONVERGENT B0 ;  /* 0x0000000000007941 */ /* 0x000fea0003800200 */
.L_x_724:
[----:B------:R-:W-:Y:S04]  /*d4e0*/  BSSY.RECONVERGENT B0, `(.L_x_726) ;  /* 0x000001d000007945 */ /* 0x000fe80003800200 */
[----:B------:R-:W-:Y:S05]  /*d4f0*/  @P6 BRA `(.L_x_727) ;  /* 0x00000000006c6947 */ /* 0x000fea0003800000 */
[----:B------:R-:W3:Y:S01]  /*d500*/  LDCU UR7, c[0x0][0x440] ;  /* 0x00008800ff0777ac */ /* 0x000ee20008000800 */
[----:B-12---:R-:W-:-:S04]  /*d510*/  LEA R6, P4, R2, R4, 0x6 ;  /* 0x0000000402067211 */ /* 0x006fc800078830ff */
[----:B------:R-:W-:Y:S02]  /*d520*/  LEA.HI.X R7, R2, R5, R3, 0x6, P4 ;  /* 0x0000000502077211 */ /* 0x000fe400020f3403 */
[----:B---3--:R-:W-:Y:S02]  /*d530*/  ISETP.GE.AND P3, PT, R12, UR7, PT ;  /* 0x000000070c007c0c */ /* 0x008fe4000bf66270 */
        /* <DEDUP_REMOVED lines=23> */
.L_x_727:
[----:B------:R-:W-:Y:S05]  /*d6b0*/  BSYNC.RECONVERGENT B0 ;  /* 0x0000000000007941 */ /* 0x000fea0003800200 */
.L_x_726:
[----:B------:R-:W-:Y:S05]  /*d6c0*/  @P5 BRA `(.L_x_728) ;  /* 0x0000009c00005947 */ /* 0x000fea0003800000 */
[----:B------:R-:W4:Y:S01]  /*d6d0*/  LDCU UR7, c[0x0][0x440] ;  /* 0x00008800ff0777ac */ /* 0x000f220008000800 */
[----:B------:R-:W-:Y:S02]  /*d6e0*/  IMAD R3, R3, 0x60, RZ ;  /* 0x0000006003037824 */ /* 0x000fe400078e02ff */
[----:B-1----:R-:W-:-:S04]  /*d6f0*/  IMAD.WIDE.U32 R4, R2, 0x60, R4 ;  /* 0x0000006002047825 */ /* 0x002fc800078e0004 */
[----:B------:R-:W-:Y:S01]  /*d700*/  IMAD.IADD R5, R5, 0x1, R3 ;  /* 0x0000000105057824 */ /* 0x000fe200078e0203 */
[----:B----4-:R-:W-:Y:S02]  /*d710*/  ISETP.GE.AND P3, PT, R12, UR7, PT ;  /* 0x000000070c007c0c */ /* 0x010fe4000bf66270 */
        /* <DEDUP_REMOVED lines=24> */
.L_x_721:
[----:B------:R-:W1:Y:S01]  /*d8a0*/  LDCU.64 UR8, c[0x0][0x470] ;  /* 0x00008e00ff0877ac */ /* 0x000e620008000a00 */
[----:B------:R-:W-:Y:S01]  /*d8b0*/  IMAD.MOV.U32 R4, RZ, RZ, RZ ;  /* 0x000000ffff047224 */ /* 0x000fe200078e00ff */
[----:B-1----:R-:W-:-:S04]  /*d8c0*/  ISETP.NE.U32.AND P0, PT, RZ, UR8, PT ;  /* 0x00000008ff007c0c */ /* 0x002fc8000bf05070 */
[----:B------:R-:W-:Y:S01]  /*d8d0*/  ISETP.NE.AND.EX P0, PT, RZ, UR9, PT, P0 ;  /* 0x00000009ff007c0c */ /* 0x000fe2000bf05300 */
[----:B------:R-:W1:Y:S01]  /*d8e0*/  LDCU.U8 UR7, c[0x0][0x533] ;  /* 0x0000a660ff0777ac */ /* 0x000e620008000000 */
[----:B------:R-:W2:Y:S11]  /*d8f0*/  LDCU.64 UR8, c[0x0][0x380] ;  /* 0x00007000ff0877ac */ /* 0x000eb60008000a00 */
[----:B------:R-:W3:Y:S01]  /*d900*/  @P0 LDG.E R4, desc[UR4][R116.64] ;  /* 0x0000000474040981 */ /* 0x000ee2000c1e1900 */
[----:B------:R-:W-:Y:S01]  /*d910*/  IMAD.SHL.U32 R31, R77, 0x10, RZ ;  /* 0x000000104d1f7824 */ /* 0x000fe200078e00ff */
[----:B-1----:R-:W-:Y:S01]  /*d920*/  UISETP.NE.AND UP0, UPT, UR7, URZ, UPT ;  /* 0x000000ff0700728c */ /* 0x002fe2000bf05270 */
[----:B--2---:R-:W-:-:S04]  /*d930*/  LEA R14, P0, R112, UR8, 0x1 ;  /* 0x00000008700e7c11 */ /* 0x004fc8000f8008ff */
[----:B------:R-:W-:Y:S02]  /*d940*/  LEA.HI.X R15, R112, UR9, R69, 0x1, P0 ;  /* 0x00000009700f7c11 */ /* 0x000fe400080f0c45 */
[----:B---3--:R-:W-:-:S05]  /*d950*/  IADD3 R4, PT, PT, R4, R71, R72 ;  /* 0x0000004704047210 */ /* 0x008fca0007ffe048 */
[----:B------:R-:W-:-:S05]  /*d960*/  IMAD R4, R77, R4, RZ ;  /* 0x000000044d047224 */ /* 0x000fca00078e02ff */
[-C--:B------:R-:W-:Y:S02]  /*d970*/  IADD3 R20, P2, PT, R76, R4.reuse, RZ ;  /* 0x000000044c147210 */ /* 0x080fe40007f5e0ff */
[----:B------:R-:W-:Y:S02]  /*d980*/  IADD3 R8, P1, PT, R75, R4, RZ ;  /* 0x000000044b087210 */ /* 0x000fe40007f3e0ff */
[----:B------:R-:W-:-:S05]  /*d990*/  SHF.R.S32.HI R4, RZ, 0x1f, R4 ;  /* 0x0000001fff047819 */ /* 0x000fca0000011404 */
[--C-:B------:R-:W-:Y:S02]  /*d9a0*/  IMAD.X R22, R74, 0x1, R4.reuse, P2 ;  /* 0x000000014a167824 */ /* 0x100fe400010e0604 */
[----:B------:R-:W-:Y:S01]  /*d9b0*/  IMAD.X R24, R73, 0x1, R4, P1 ;  /* 0x0000000149187824 */ /* 0x000fe200008e0604 */
[----:B------:R-:W-:Y:S06]  /*d9c0*/  BRA.U !UP0, `(.L_x_729) ;  /* 0x0000003d08307547 */ /* 0x000fec000b800000 */
[----:B------:R-:W-:Y:S01]  /*d9d0*/  IADD3 R21, PT, PT, -R72, R233, RZ ;  /* 0x000000e948157210 */ /* 0x000fe20007ffe1ff */
[----:B------:R-:W-:Y:S03]  /*d9e0*/  BSSY.RECONVERGENT B2, `(.L_x_730) ;  /* 0x00000db000027945 */ /* 0x000fe60003800200 */
[----:B------:R-:W-:-:S13]  /*d9f0*/  ISETP.GE.AND P0, PT, R114, R21, PT ;  /* 0x000000157200720c */ /* 0x000fda0003f06270 */
[----:B------:R-:W-:Y:S05]  /*da00*/  @P0 BRA `(.L_x_731) ;  /* 0x0000000c00600947 */ /* 0x000fea0003800000 */
[----:B------:R-:W1:Y:S01]  /*da10*/  LDC R8, c[0x0][0x440] ;  /* 0x00011000ff087b82 */ /* 0x000e620000000800 */
[----:B------:R-:W2:Y:S01]  /*da20*/  LDCU.64 UR10, c[0x0][0x4c8] ;  /* 0x00009900ff0a77ac */ /* 0x000ea20008000a00 */
[C---:B------:R-:W-:Y:S01]  /*da30*/  IMAD.SHL.U32 R26, R20.reuse, 0x2, RZ ;  /* 0x00000002141a7824 */ /* 0x040fe200078e00ff */
[----:B------:R-:W-:Y:S01]  /*da40*/  SHF.L.U64.HI R4, R20, 0x1, R22 ;  /* 0x0000000114047819 */ /* 0x000fe20000010216 */
[----:B------:R-:W-:Y:S01]  /*da50*/  BSSY.RECONVERGENT B1, `(.L_x_732) ;  /* 0x000003b000017945 */ /* 0x000fe20003800200 */
[----:B------:R-:W3:Y:S01]  /*da60*/  LDCU.64 UR8, c[0x0][0x4d0] ;  /* 0x00009a00ff0877ac */ /* 0x000ee20008000a00 */
[----:B------:R-:W-:Y:S02]  /*da70*/  CS2R R6, SRZ ;  /* 0x0000000000067805 */ /* 0x000fe4000001ff00 */
[C---:B--2---:R-:W-:Y:S02]  /*da80*/  IADD3 R24, P2, PT, R26.reuse, UR10, RZ ;  /* 0x0000000a1a187c10 */ /* 0x044fe4000ff5e0ff */
[----:B---3--:R-:W-:-:S02]  /*da90*/  IADD3 R26, P1, PT, R26, UR8, RZ ;  /* 0x000000081a1a7c10 */ /* 0x008fc4000ff3e0ff */
[----:B-1----:R-:W-:Y:S02]  /*daa0*/  ISETP.GE.AND P0, PT, R12, R8, PT ;  /* 0x000000080c00720c */ /* 0x002fe40003f06270 */
[C---:B------:R-:W-:Y:S02]  /*dab0*/  IADD3.X R25, PT, PT, R4.reuse, UR11, RZ, P2, !PT ;  /* 0x0000000b04197c10 */ /* 0x040fe400097fe4ff */
[----:B------:R-:W-:Y:S02]  /*dac0*/  IADD3.X R27, PT, PT, R4, UR9, RZ, P1, !PT ;  /* 0x00000009041b7c10 */ /* 0x000fe40008ffe4ff */
[----:B------:R-:W-:-:S07]  /*dad0*/  CS2R R4, SRZ ;  /* 0x0000000000047805 */ /* 0x000fce000001ff00 */
[----:B------:R-:W-:Y:S05]  /*dae0*/  @P0 BRA `(.L_x_733) ;  /* 0x0000000000c40947 */ /* 0x000fea0003800000 */
[----:B------:R1:W5:Y:S01]  /*daf0*/  LDG.E.128 R16, desc[UR4][R14.64] ;  /* 0x000000040e107981 */ /* 0x000362000c1e1d00 */
[----:B------:R-:W-:Y:S01]  /*db00*/  ISETP.GE.AND P0, PT, R12, R0, PT ;  /* 0x000000000c00720c */ /* 0x000fe20003f06270 */
[----:B------:R-:W-:-:S12]  /*db10*/  BSSY.RECONVERGENT B0, `(.L_x_734) ;  /* 0x000002a000007945 */ /* 0x000fd80003800200 */
[----:B------:R-:W-:Y:S05]  /*db20*/  @P0 BRA `(.L_x_735) ;  /* 0x0000000000a00947 */ /* 0x000fea0003800000 */
[----:B------:R-:W2:Y:S04]  /*db30*/  LDG.E.64 R4, desc[UR4][R26.64] ;  /* 0x000000041a047981 */ /* 0x000ea8000c1e1b00 */
[----:B------:R-:W3:Y:S01]  /*db40*/  LDG.E.64 R6, desc[UR4][R24.64] ;  /* 0x0000000418067981 */ /* 0x000ee2000c1e1b00 */
[--C-:B-----5:R-:W-:Y:S01]  /*db50*/  HADD2.F32 R37, -RZ, R17.reuse.H0_H0 ;  /* 0x20000011ff257230 */ /* 0x120fe20000004100 */
[----:B------:R-:W-:Y:S01]  /*db60*/  MOV R29, R18 ;  /* 0x00000012001d7202 */ /* 0x000fe20000000f00 */
[----:B------:R-:W-:Y:S02]  /*db70*/  HADD2.F32 R41, -RZ, R17.H1_H1 ;  /* 0x30000011ff297230 */ /* 0x000fe40000004100 */
[--C-:B------:R-:W-:Y:S02]  /*db80*/  HADD2.F32 R30, -RZ, R19.reuse.H1_H1 ;  /* 0x30000013ff1e7230 */ /* 0x100fe40000004100 */
[----:B------:R-:W-:-:S02]  /*db90*/  HADD2.F32 R39, -RZ, R19.H0_H0 ;  /* 0x20000013ff277230 */ /* 0x000fc40000004100 */
[----:B--2---:R-:W-:Y:S02]  /*dba0*/  HADD2.F32 R17, -RZ, R5.H1_H1 ;  /* 0x30000005ff117230 */ /* 0x004fe40000004100 */
[----:B------:R-:W-:Y:S02]  /*dbb0*/  HADD2.F32 R18, -RZ, R4.H1_H1 ;  /* 0x30000004ff127230 */ /* 0x000fe40000004100 */
[--C-:B---3--:R-:W-:Y:S02]  /*dbc0*/  HADD2.F32 R28, -RZ, R6.reuse.H1_H1 ;  /* 0x30000006ff1c7230 */ /* 0x108fe40000004100 */
[----:B------:R-:W-:Y:S01]  /*dbd0*/  FMUL.FTZ R32, R30, R17 ;  /* 0x000000111e207220 */ /* 0x000fe20000410000 */
[----:B------:R-:W-:Y:S02]  /*dbe0*/  HADD2.F32 R23, -RZ, R7.H1_H1 ;  /* 0x30000007ff177230 */ /* 0x000fe40000004100 */
[----:B------:R-:W-:Y:S01]  /*dbf0*/  FMUL.FTZ R34, R41, R18 ;  /* 0x0000001229227220 */ /* 0x000fe20000410000 */
[----:B------:R-:W-:-:S02]  /*dc00*/  HADD2.F32 R6, -RZ, R6.H0_H0 ;  /* 0x20000006ff067230 */ /* 0x000fc40000004100 */
[----:B------:R-:W-:Y:S01]  /*dc10*/  FMUL.FTZ R19, R41, R28 ;  /* 0x0000001c29137220 */ /* 0x000fe20000410000 */
[----:B------:R-:W-:Y:S02]  /*dc20*/  HADD2.F32 R4, -RZ, R4.H0_H0 ;  /* 0x20000004ff047230 */ /* 0x000fe40000004100 */
[-C--:B------:R-:W-:Y:S01]  /*dc30*/  FMUL.FTZ R30, R30, R23.reuse ;  /* 0x000000171e1e7220 */ /* 0x080fe20000410000 */
[----:B------:R-:W-:Y:S01]  /*dc40*/  FFMA.FTZ R32, R39, R23, -R32 ;  /* 0x0000001727207223 */ /* 0x000fe20000010820 */
[C---:B------:R-:W-:Y:S01]  /*dc50*/  FFMA.FTZ R19, R37.reuse, R18, R19 ;  /* 0x0000001225137223 */ /* 0x040fe20000010013 */
[----:B------:R-:W-:Y:S02]  /*dc60*/  HADD2.F32 R23, -RZ, R16.H1_H1 ;  /* 0x30000010ff177230 */ /* 0x000fe40000004100 */
[----:B------:R-:W-:Y:S01]  /*dc70*/  FFMA.FTZ R34, R37, R28, -R34 ;  /* 0x0000001c25227223 */ /* 0x000fe20000010822 */
[----:B------:R-:W-:Y:S02]  /*dc80*/  HADD2.F32 R5, -RZ, R5.H0_H0 ;  /* 0x20000005ff057230 */ /* 0x000fe40000004100 */
[----:B------:R-:W-:Y:S01]  /*dc90*/  FFMA.FTZ R17, R39, R17, R30 ;  /* 0x0000001127117223 */ /* 0x000fe2000001001e */
[----:B------:R-:W-:-:S02]  /*dca0*/  HADD2.F32 R18, -RZ, R29.H1_H1 ;  /* 0x3000001dff127230 */ /* 0x000fc40000004100 */
[----:B------:R-:W-:Y:S01]  /*dcb0*/  HADD2.F32 R7, -RZ, R7.H0_H0 ;  /* 0x20000007ff077230 */ /* 0x000fe20000004100 */
[----:B------:R-:W-:Y:S01]  /*dcc0*/  F2FP.F16.F32.PACK_AB R34, R19, R34 ;  /* 0x000000221322723e */ /* 0x000fe200000000ff */
[----:B------:R-:W-:Y:S02]  /*dcd0*/  HADD2.F32 R37, -RZ, R16.H0_H0 ;  /* 0x20000010ff257230 */ /* 0x000fe40000004100 */
[C---:B------:R-:W-:Y:S01]  /*dce0*/  FMUL.FTZ R16, R23.reuse, R4 ;  /* 0x0000000417107220 */ /* 0x040fe20000410000 */
[----:B------:R-:W-:Y:S02]  /*dcf0*/  HADD2.F32 R28, -RZ, R29.H0_H0 ;  /* 0x2000001dff1c7230 */ /* 0x000fe40000004100 */
[-C--:B------:R-:W-:Y:S01]  /*dd00*/  FMUL.FTZ R29, R23, R6.reuse ;  /* 0x00000006171d7220 */ /* 0x080fe20000410000 */
[C---:B------:R-:W-:Y:S01]  /*dd10*/  FMUL.FTZ R23, R18.reuse, R5 ;  /* 0x0000000512177220 */ /* 0x040fe20000410000 */
[-C--:B------:R-:W-:Y:S01]  /*dd20*/  FMUL.FTZ R18, R18, R7.reuse ;  /* 0x0000000712127220 */ /* 0x080fe20000410000 */
[C---:B------:R-:W-:Y:S01]  /*dd30*/  FFMA.FTZ R16, R37.reuse, R6, -R16 ;  /* 0x0000000625107223 */ /* 0x040fe20000010810 */
[----:B------:R-:W-:Y:S01]  /*dd40*/  FFMA.FTZ R29, R37, R4, R29 ;  /* 0x00000004251d7223 */ /* 0x000fe2000001001d */
[C---:B------:R-:W-:Y:S01]  /*dd50*/  FFMA.FTZ R23, R28.reuse, R7, -R23 ;  /* 0x000000071c177223 */ /* 0x040fe20000010817 */
[----:B------:R-:W-:Y:S01]  /*dd60*/  FFMA.FTZ R18, R28, R5, R18 ;  /* 0x000000051c127223 */ /* 0x000fe20000010012 */
[----:B------:R-:W-:-:S02]  /*dd70*/  F2FP.F16.F32.PACK_AB R19, R17, R32 ;  /* 0x000000201113723e */ /* 0x000fc400000000ff */
[----:B------:R-:W-:Y:S02]  /*dd80*/  F2FP.F16.F32.PACK_AB R16, R29, R16 ;  /* 0x000000101d10723e */ /* 0x000fe400000000ff */
[----:B------:R-:W-:Y:S02]  /*dd90*/  F2FP.F16.F32.PACK_AB R18, R18, R23 ;  /* 0x000000171212723e */ /* 0x000fe400000000ff */
[----:B------:R-:W-:Y:S02]  /*dda0*/  MOV R17, R34 ;  /* 0x0000002200117202 */ /* 0x000fe40000000f00 */
.L_x_735:
[----:B------:R-:W-:Y:S05]  /*ddb0*/  BSYNC.RECONVERGENT B0 ;  /* 0x0000000000007941 */ /* 0x000fea0003800200 */
.L_x_734:
[----:B-----5:R-:W-:Y:S01]  /*ddc0*/  IMAD.MOV.U32 R6, RZ, RZ, R18 ;  /* 0x000000ffff067224 */ /* 0x020fe200078e0012 */
[----:B------:R-:W-:Y:S01]  /*ddd0*/  MOV R4, R16 ;  /* 0x0000001000047202 */ /* 0x000fe20000000f00 */
[----:B------:R-:W-:Y:S01]  /*dde0*/  IMAD.MOV.U32 R7, RZ, RZ, R19 ;  /* 0x000000ffff077224 */ /* 0x000fe200078e0013 */
[----:B------:R-:W-:Y:S02]  /*ddf0*/  MOV R5, R17 ;  /* 0x0000001100057202 */ /* 0x000fe40000000f00 */
.L_x_733:
[----:B------:R-:W-:Y:S05]  /*de00*/  BSYNC.RECONVERGENT B1 ;  /* 0x0000000000017941 */ /* 0x000fea0003800200 */
.L_x_732:
[----:B------:R-:W-:Y:S01]  /*de10*/  ISETP.GE.AND P0, PT, R11, R8, PT ;  /* 0x000000080b00720c */ /* 0x000fe20003f06270 */
[----:B------:R2:W-:Y:S01]  /*de20*/  STS.128 [R245], R4 ;  /* 0x00000004f5007388 */ /* 0x0005e20000000c00 */
[----:B------:R-:W-:Y:S11]  /*de30*/  BSSY.RECONVERGENT B1, `(.L_x_736) ;  /* 0x0000031000017945 */ /* 0x000ff60003800200 */
[----:B------:R2:W-:Y:S01]  /*de40*/  @P0 STS.128 [R245+0x2000], RZ ;  /* 0x002000fff5000388 */ /* 0x0005e20000000c00 */
[----:B------:R-:W-:Y:S05]  /*de50*/  @P0 BRA `(.L_x_737) ;  /* 0x0000000000b80947 */ /* 0x000fea0003800000 */
[----:B------:R3:W5:Y:S01]  /*de60*/  LDG.E.128 R16, desc[UR4][R14.64+0x80] ;  /* 0x000080040e107981 */ /* 0x000762000c1e1d00 */
[----:B------:R-:W-:Y:S01]  /*de70*/  ISETP.GE.AND P0, PT, R11, R0, PT ;  /* 0x000000000b00720c */ /* 0x000fe20003f06270 */
[----:B------:R-:W-:-:S12]  /*de80*/  BSSY.RECONVERGENT B0, `(.L_x_738) ;  /* 0x000002a000007945 */ /* 0x000fd80003800200 */
[----:B------:R-:W-:Y:S05]  /*de90*/  @P0 BRA `(.L_x_739) ;  /* 0x0000000000a00947 */ /* 0x000fea0003800000 */
[----:B--2---:R-:W2:Y:S04]  /*dea0*/  LDG.E.64 R4, desc[UR4][R26.64+0x40] ;  /* 0x000040041a047981 */ /* 0x004ea8000c1e1b00 */
[----:B------:R-:W4:Y:S01]  /*deb0*/  LDG.E.64 R6, desc[UR4][R24.64+0x40] ;  /* 0x0000400418067981 */ /* 0x000f22000c1e1b00 */
[--C-:B-----5:R-:W-:Y:S01]  /*dec0*/  HADD2.F32 R37, -RZ, R17.reuse.H0_H0 ;  /* 0x20000011ff257230 */ /* 0x120fe20000004100 */
[----:B------:R-:W-:Y:S01]  /*ded0*/  MOV R29, R18 ;  /* 0x00000012001d7202 */ /* 0x000fe20000000f00 */
[----:B------:R-:W-:Y:S02]  /*dee0*/  HADD2.F32 R41, -RZ, R17.H1_H1 ;  /* 0x30000011ff297230 */ /* 0x000fe40000004100 */
[--C-:B------:R-:W-:Y:S02]  /*def0*/  HADD2.F32 R30, -RZ, R19.reuse.H1_H1 ;  /* 0x30000013ff1e7230 */ /* 0x100fe40000004100 */
[----:B------:R-:W-:-:S02]  /*df00*/  HADD2.F32 R39, -RZ, R19.H0_H0 ;  /* 0x20000013ff277230 */ /* 0x000fc40000004100 */
[----:B--2---:R-:W-:Y:S02]  /*df10*/  HADD2.F32 R17, -RZ, R5.H1_H1 ;  /* 0x30000005ff117230 */ /* 0x004fe40000004100 */
[----:B------:R-:W-:Y:S02]  /*df20*/  HADD2.F32 R18, -RZ, R4.H1_H1 ;  /* 0x30000004ff127230 */ /* 0x000fe40000004100 */
[--C-:B----4-:R-:W-:Y:S02]  /*df30*/  HADD2.F32 R28, -RZ, R6.reuse.H1_H1 ;  /* 0x30000006ff1c7230 */ /* 0x110fe40000004100 */
        /* <DEDUP_REMOVED lines=30> */
.L_x_739:
[----:B------:R-:W-:Y:S05]  /*e120*/  BSYNC.RECONVERGENT B0 ;  /* 0x0000000000007941 */ /* 0x000fea0003800200 */
.L_x_738:
[----:B-----5:R4:W-:Y:S02]  /*e130*/  STS.128 [R245+0x2000], R16 ;  /* 0x00200010f5007388 */ /* 0x0209e40000000c00 */
.L_x_737:
[----:B------:R-:W-:Y:S05]  /*e140*/  BSYNC.RECONVERGENT B1 ;  /* 0x0000000000017941 */ /* 0x000fea0003800200 */
.L_x_736:
[----:B------:R-:W-:Y:S01]  /*e150*/  ISETP.GE.AND P0, PT, R10, R8, PT ;  /* 0x000000080a00720c */ /* 0x000fe20003f06270 */
[----:B------:R-:W-:-:S12]  /*e160*/  BSSY.RECONVERGENT B1, `(.L_x_740) ;  /* 0x0000031000017945 */ /* 0x000fd80003800200 */
[----:B------:R1:W-:Y:S01]  /*e170*/  @P0 STS.128 [R245+0x4000], RZ ;  /* 0x004000fff5000388 */ /* 0x0003e20000000c00 */
[----:B------:R-:W-:Y:S05]  /*e180*/  @P0 BRA `(.L_x_741) ;  /* 0x0000000000b80947 */ /* 0x000fea0003800000 */
[----:B----4-:R4:W5:Y:S01]  /*e190*/  LDG.E.128 R16, desc[UR4][R14.64+0x100] ;  /* 0x000100040e107981 */ /* 0x010962000c1e1d00 */
[----:B------:R-:W-:Y:S01]  /*e1a0*/  ISETP.GE.AND P0, PT, R10, R0, PT ;  /* 0x000000000a00720c */ /* 0x000fe20003f06270 */
[----:B------:R-:W-:-:S12]  /*e1b0*/  BSSY.RECONVERGENT B0, `(.L_x_742) ;  /* 0x000002a000007945 */ /* 0x000fd80003800200 */
[----:B------:R-:W-:Y:S05]  /*e1c0*/  @P0 BRA `(.L_x_743) ;  /* 0x0000000000a00947 */ /* 0x000fea0003800000 */
[----:B--2---:R-:W2:Y:S04]  /*e1d0*/  LDG.E.64 R4, desc[UR4][R26.64+0x80] ;  /* 0x000080041a047981 */ /* 0x004ea8000c1e1b00 */
        /* <DEDUP_REMOVED lines=39> */
.L_x_743:
[----:B------:R-:W-:Y:S05]  /*e450*/  BSYNC.RECONVERGENT B0 ;  /* 0x0000000000007941 */ /* 0x000fea0003800200 */
.L_x_742:
[----:B-----5:R1:W-:Y:S02]  /*e460*/  STS.128 [R245+0x4000], R16 ;  /* 0x00400010f5007388 */ /* 0x0203e40000000c00 */
.L_x_741:
[----:B------:R-:W-:Y:S05]  /*e470*/  BSYNC.RECONVERGENT B1 ;  /* 0x0000000000017941 */ /* 0x000fea0003800200 */
.L_x_740:
[----:B------:R-:W-:-:S13]  /*e480*/  ISETP.GE.AND P0, PT, R9, R8, PT ;  /* 0x000000080900720c */ /* 0x000fda0003f06270 */
[----:B------:R1:W-:Y:S01]  /*e490*/  @P0 STS.128 [R245+0x6000], RZ ;  /* 0x006000fff5000388 */ /* 0x0003e20000000c00 */
[----:B------:R-:W-:Y:S05]  /*e4a0*/  @P0 BRA `(.L_x_731) ;  /* 0x0000000000b80947 */ /* 0x000fea0003800000 */
[----:B-1--4-:R1:W5:Y:S01]  /*e4b0*/  LDG.E.128 R16, desc[UR4][R14.64+0x180] ;  /* 0x000180040e107981 */ /* 0x012362000c1e1d00 */
[----:B------:R-:W-:Y:S01]  /*e4c0*/  ISETP.GE.AND P0, PT, R9, R0, PT ;  /* 0x000000000900720c */ /* 0x000fe20003f06270 */
[----:B------:R-:W-:-:S12]  /*e4d0*/  BSSY.RECONVERGENT B0, `(.L_x_744) ;  /* 0x000002a000007945 */ /* 0x000fd80003800200 */
[----:B------:R-:W-:Y:S05]  /*e4e0*/  @P0 BRA `(.L_x_745) ;  /* 0x0000000000a00947 */ /* 0x000fea0003800000 */
[----:B--2---:R-:W2:Y:S04]  /*e4f0*/  LDG.E.64 R6, desc[UR4][R24.64+0xc0] ;  /* 0x0000c00418067981 */ /* 0x004ea8000c1e1b00 */
[----:B------:R4:W3:Y:S01]  /*e500*/  LDG.E.64 R4, desc[UR4][R26.64+0xc0] ;  /* 0x0000c0041a047981 */ /* 0x0008e2000c1e1b00 */
[----:B-----5:R-:W-:Y:S02]  /*e510*/  HADD2.F32 R32, -RZ, R17.H1_H1 ;  /* 0x30000011ff207230 */ /* 0x020fe40000004100 */
[----:B------:R-:W-:Y:S01]  /*e520*/  HADD2.F32 R29, -RZ, R19.H1_H1 ;  /* 0x30000013ff1d7230 */ /* 0x000fe20000004100 */
[----:B------:R-:W-:Y:S01]  /*e530*/  MOV R28, R18 ;  /* 0x00000012001c7202 */ /* 0x000fe20000000f00 */
[----:B------:R-:W-:Y:S02]  /*e540*/  HADD2.F32 R30, -RZ, R17.H0_H0 ;  /* 0x20000011ff1e7230 */ /* 0x000fe40000004100 */
[----:B----4-:R-:W-:-:S02]  /*e550*/  HADD2.F32 R26, -RZ, R19.H0_H0 ;  /* 0x20000013ff1a7230 */ /* 0x010fc40000004100 */
[----:B--2---:R-:W-:Y:S02]  /*e560*/  HADD2.F32 R23, -RZ, R6.H1_H1 ;  /* 0x30000006ff177230 */ /* 0x004fe40000004100 */
[----:B---3--:R-:W-:-:S03]  /*e570*/  HADD2.F32 R8, -RZ, R5.H1_H1 ;  /* 0x30000005ff087230 */ /* 0x008fc60000004100 */
[C---:B------:R-:W-:Y:S01]  /*e580*/  FMUL.FTZ R24, R32.reuse, R23 ;  /* 0x0000001720187220 */ /* 0x040fe20000410000 */
[----:B------:R-:W-:Y:S02]  /*e590*/  HADD2.F32 R17, -RZ, R4.H1_H1 ;  /* 0x30000004ff117230 */ /* 0x000fe40000004100 */
[----:B------:R-:W-:Y:S02]  /*e5a0*/  HADD2.F32 R18, -RZ, R7.H1_H1 ;  /* 0x30000007ff127230 */ /* 0x000fe40000004100 */
[C---:B------:R-:W-:Y:S01]  /*e5b0*/  FMUL.FTZ R19, R29.reuse, R8 ;  /* 0x000000081d137220 */ /* 0x040fe20000410000 */
[----:B------:R-:W-:Y:S02]  /*e5c0*/  HADD2.F32 R6, -RZ, R6.H0_H0 ;  /* 0x20000006ff067230 */ /* 0x000fe40000004100 */
[-C--:B------:R-:W-:Y:S01]  /*e5d0*/  FMUL.FTZ R25, R32, R17.reuse ;  /* 0x0000001120197220 */ /* 0x080fe20000410000 */
[----:B------:R-:W-:Y:S01]  /*e5e0*/  FFMA.FTZ R24, R30, R17, R24 ;  /* 0x000000111e187223 */ /* 0x000fe20000010018 */
[-C--:B------:R-:W-:Y:S01]  /*e5f0*/  FMUL.FTZ R29, R29, R18.reuse ;  /* 0x000000121d1d7220 */ /* 0x080fe20000410000 */
[----:B------:R-:W-:Y:S01]  /*e600*/  FFMA.FTZ R19, R26, R18, -R19 ;  /* 0x000000121a137223 */ /* 0x000fe20000010813 */
[----:B------:R-:W-:-:S02]  /*e610*/  HADD2.F32 R17, -RZ, R16.H1_H1 ;  /* 0x30000010ff117230 */ /* 0x000fc40000004100 */
[----:B------:R-:W-:Y:S02]  /*e620*/  HADD2.F32 R4, -RZ, R4.H0_H0 ;  /* 0x20000004ff047230 */ /* 0x000fe40000004100 */
[----:B------:R-:W-:Y:S02]  /*e630*/  HADD2.F32 R5, -RZ, R5.H0_H0 ;  /* 0x20000005ff057230 */ /* 0x000fe40000004100 */
[----:B------:R-:W-:Y:S02]  /*e640*/  HADD2.F32 R18, -RZ, R28.H1_H1 ;  /* 0x3000001cff127230 */ /* 0x000fe40000004100 */
[----:B------:R-:W-:Y:S01]  /*e650*/  FFMA.FTZ R25, R30, R23, -R25 ;  /* 0x000000171e197223 */ /* 0x000fe20000010819 */
[----:B------:R-:W-:Y:S02]  /*e660*/  HADD2.F32 R7, -RZ, R7.H0_H0 ;  /* 0x20000007ff077230 */ /* 0x000fe40000004100 */
[----:B------:R-:W-:Y:S01]  /*e670*/  FMUL.FTZ R27, R17, R6 ;  /* 0x00000006111b7220 */ /* 0x000fe20000410000 */
[----:B------:R-:W-:-:S02]  /*e680*/  HADD2.F32 R23, -RZ, R16.H0_H0 ;  /* 0x20000010ff177230 */ /* 0x000fc40000004100 */
[----:B------:R-:W-:Y:S01]  /*e690*/  FMUL.FTZ R16, R17, R4 ;  /* 0x0000000411107220 */ /* 0x000fe20000410000 */
[----:B------:R-:W-:Y:S02]  /*e6a0*/  HADD2.F32 R28, -RZ, R28.H0_H0 ;  /* 0x2000001cff1c7230 */ /* 0x000fe40000004100 */
[C---:B------:R-:W-:Y:S01]  /*e6b0*/  FMUL.FTZ R17, R18.reuse, R5 ;  /* 0x0000000512117220 */ /* 0x040fe20000410000 */
[-C--:B------:R-:W-:Y:S01]  /*e6c0*/  FMUL.FTZ R18, R18, R7.reuse ;  /* 0x0000000712127220 */ /* 0x080fe20000410000 */
[----:B------:R-:W-:Y:S01]  /*e6d0*/  FFMA.FTZ R8, R26, R8, R29 ;  /* 0x000000081a087223 */ /* 0x000fe2000001001d */
[C---:B------:R-:W-:Y:S01]  /*e6e0*/  FFMA.FTZ R16, R23.reuse, R6, -R16 ;  /* 0x0000000617107223 */ /* 0x040fe20000010810 */
[C---:B------:R-:W-:Y:S01]  /*e6f0*/  FFMA.FTZ R17, R28.reuse, R7, -R17 ;  /* 0x000000071c117223 */ /* 0x040fe20000010811 */
[----:B------:R-:W-:Y:S01]  /*e700*/  FFMA.FTZ R18, R28, R5, R18 ;  /* 0x000000051c127223 */ /* 0x000fe20000010012 */
[----:B------:R-:W-:Y:S01]  /*e710*/  FFMA.FTZ R27, R23, R4, R27 ;  /* 0x00000004171b7223 */ /* 0x000fe2000001001b */
[----:B------:R-:W-:-:S02]  /*e720*/  F2FP.F16.F32.PACK_AB R24, R24, R25 ;  /* 0x000000191818723e */ /* 0x000fc400000000ff */
[----:B------:R-:W-:Y:S02]  /*e730*/  F2FP.F16.F32.PACK_AB R19, R8, R19 ;  /* 0x000000130813723e */ /* 0x000fe400000000ff */
[----:B------:R-:W-:Y:S02]  /*e740*/  F2FP.F16.F32.PACK_AB R18, R18, R17 ;  /* 0x000000111212723e */ /* 0x000fe400000000ff */
[----:B------:R-:W-:Y:S02]  /*e750*/  F2FP.F16.F32.PACK_AB R16, R27, R16 ;  /* 0x000000101b10723e */ /* 0x000fe400000000ff */
[----:B------:R-:W-:Y:S02]  /*e760*/  MOV R17, R24 ;  /* 0x0000001800117202 */ /* 0x000fe40000000f00 */
.L_x_745:
[----:B------:R-:W-:Y:S05]  /*e770*/  BSYNC.RECONVERGENT B0 ;  /* 0x0000000000007941 */ /* 0x000fea0003800200 */
.L_x_744:
[----:B-----5:R4:W-:Y:S02]  /*e780*/  STS.128 [R245+0x6000], R16 ;  /* 0x00600010f5007388 */ /* 0x0209e40000000c00 */
.L_x_731:
[----:B------:R-:W-:Y:S05]  /*e790*/  BSYNC.RECONVERGENT B2 ;  /* 0x0000000000027941 */ /* 0x000fea0003800200 */
.L_x_730:
[----:B------:R-:W-:Y:S01]  /*e7a0*/  IADD3 R30, PT, PT, R114, 0x10, RZ ;  /* 0x00000010721e7810 */ /* 0x000fe20007ffe0ff */
[----:B------:R-:W-:Y:S03]  /*e7b0*/  BSSY.RECONVERGENT B2, `(.L_x_746) ;  /* 0x00000f8000027945 */ /* 0x000fe60003800200 */
[----:B------:R-:W-:-:S13]  /*e7c0*/  ISETP.GE.AND P0, PT, R30, R21, PT ;  /* 0x000000151e00720c */ /* 0x000fda0003f06270 */
[----:B------:R-:W-:Y:S05]  /*e7d0*/  @P0 BRA `(.L_x_747) ;  /* 0x0000000c00d40947 */ /* 0x000fea0003800000 */
[----:B------:R-:W1:Y:S01]  /*e7e0*/  LDC R8, c[0x0][0x440] ;  /* 0x00011000ff087b82 */ /* 0x000e620000000800 */
[C---:B------:R-:W-:Y:S01]  /*e7f0*/  LEA R24, P0, R35.reuse, R14, 0x1 ;  /* 0x0000000e23187211 */ /* 0x040fe200078008ff */
[----:B------:R-:W-:Y:S03]  /*e800*/  BSSY.RECONVERGENT B1, `(.L_x_748) ;  /* 0x000003d000017945 */ /* 0x000fe60003800200 */
[----:B------:R-:W-:Y:S02]  /*e810*/  LEA.HI.X R25, R35, R15, R33, 0x1, P0 ;  /* 0x0000000f23197211 */ /* 0x000fe400000f0c21 */
[----:B-1----:R-:W-:-:S13]  /*e820*/  ISETP.GE.AND P1, PT, R12, R8, PT ;  /* 0x000000080c00720c */ /* 0x002fda0003f26270 */
[----:B------:R1:W-:Y:S01]  /*e830*/  @P1 STS.128 [R245+0x800], RZ ;  /* 0x000800fff5001388 */ /* 0x0003e20000000c00 */
[----:B------:R-:W-:Y:S05]  /*e840*/  @P1 BRA `(.L_x_749) ;  /* 0x0000000000e01947 */ /* 0x000fea0003800000 */
[----:B----4-:R4:W5:Y:S01]  /*e850*/  LDG.E.128 R16, desc[UR4][R24.64] ;  /* 0x0000000418107981 */ /* 0x010962000c1e1d00 */
[----:B------:R-:W-:Y:S01]  /*e860*/  ISETP.GE.AND P0, PT, R12, R0, PT ;  /* 0x000000000c00720c */ /* 0x000fe20003f06270 */
[----:B------:R-:W-:-:S12]  /*e870*/  BSSY.RECONVERGENT B0, `(.L_x_750) ;  /* 0x0000034000007945 */ /* 0x000fd80003800200 */
[----:B------:R-:W-:Y:S05]  /*e880*/  @P0 BRA `(.L_x_751) ;  /* 0x0000000000c80947 */ /* 0x000fea0003800000 */
[----:B------:R-:W1:Y:S01]  /*e890*/  LDCU.64 UR8, c[0x0][0x4d0] ;  /* 0x00009a00ff0877ac */ /* 0x000e620008000a00 */
[C---:B--2---:R-:W-:Y:S01]  /*e8a0*/  IADD3 R5, P0, PT, R31.reuse, R20, RZ ;  /* 0x000000141f057210 */ /* 0x044fe20007f1e0ff */
[----:B------:R-:W2:Y:S03]  /*e8b0*/  LDCU.64 UR10, c[0x0][0x4c8] ;  /* 0x00009900ff0a77ac */ /* 0x000ea60008000a00 */
[----:B------:R-:W-:Y:S02]  /*e8c0*/  LEA.HI.X.SX32 R4, R31, R22, 0x1, P0 ;  /* 0x000000161f047211 */ /* 0x000fe400000f0eff */
[C---:B------:R-:W-:Y:S02]  /*e8d0*/  SHF.L.U32 R6, R5.reuse, 0x1, RZ ;  /* 0x0000000105067819 */ /* 0x040fe400000006ff */
[----:B------:R-:W-:Y:S02]  /*e8e0*/  SHF.L.U64.HI R4, R5, 0x1, R4 ;  /* 0x0000000105047819 */ /* 0x000fe40000010204 */
[----:B-1----:R-:W-:-:S02]  /*e8f0*/  IADD3 R36, P0, PT, R6, UR8, RZ ;  /* 0x0000000806247c10 */ /* 0x002fc4000ff1e0ff */
[----:B--2---:R-:W-:Y:S02]  /*e900*/  IADD3 R32, P1, PT, R6, UR10, RZ ;  /* 0x0000000a06207c10 */ /* 0x004fe4000ff3e0ff */
[C---:B------:R-:W-:Y:S02]  /*e910*/  IADD3.X R37, PT, PT, R4.reuse, UR9, RZ, P0, !PT ;  /* 0x0000000904257c10 */ /* 0x040fe400087fe4ff */
[----:B------:R-:W-:-:S03]  /*e920*/  IADD3.X R33, PT, PT, R4, UR11, RZ, P1, !PT ;  /* 0x0000000b04217c10 */ /* 0x000fc60008ffe4ff */
[----:B------:R-:W2:Y:S04]  /*e930*/  LDG.E.64 R4, desc[UR4][R36.64] ;  /* 0x0000000424047981 */ /* 0x000ea8000c1e1b00 */
[----:B------:R1:W3:Y:S01]  /*e940*/  LDG.E.64 R6, desc[UR4][R32.64] ;  /* 0x0000000420067981 */ /* 0x0002e2000c1e1b00 */
[--C-:B-----5:R-:W-:Y:S01]  /*e950*/  HADD2.F32 R29, -RZ, R17.reuse.H0_H0 ;  /* 0x20000011ff1d7230 */ /* 0x120fe20000004100 */
[----:B------:R-:W-:Y:S01]  /*e960*/  MOV R27, R18 ;  /* 0x00000012001b7202 */ /* 0x000fe20000000f00 */
[----:B------:R-:W-:Y:S02]  /*e970*/  HADD2.F32 R35, -RZ, R17.H1_H1 ;  /* 0x30000011ff237230 */ /* 0x000fe40000004100 */
[--C-:B------:R-:W-:Y:S02]  /*e980*/  HADD2.F32 R28, -RZ, R19.reuse.H1_H1 ;  /* 0x30000013ff1c7230 */ /* 0x100fe40000004100 */
[----:B-1----:R-:W-:-:S02]  /*e990*/  HADD2.F32 R33, -RZ, R19.H0_H0 ;  /* 0x20000013ff217230 */ /* 0x002fc40000004100 */
        /* <DEDUP_REMOVED lines=33> */
.L_x_751:
[----:B------:R-:W-:Y:S05]  /*ebb0*/  BSYNC.RECONVERGENT B0 ;  /* 0x0000000000007941 */ /* 0x000fea0003800200 */
.L_x_750:
[----:B-----5:R1:W-:Y:S02]  /*ebc0*/  STS.128 [R245+0x800], R16 ;  /* 0x00080010f5007388 */ /* 0x0203e40000000c00 */
.L_x_749:
[----:B------:R-:W-:Y:S05]  /*ebd0*/  BSYNC.RECONVERGENT B1 ;  /* 0x0000000000017941 */ /* 0x000fea0003800200 */
.L_x_748:
[----:B------:R-:W-:Y:S01]  /*ebe0*/  ISETP.GE.AND P0, PT, R11, R8, PT ;  /* 0x000000080b00720c */ /* 0x000fe20003f06270 */
[----:B------:R-:W-:-:S12]  /*ebf0*/  BSSY.RECONVERGENT B1, `(.L_x_752) ;  /* 0x000003b000017945 */ /* 0x000fd80003800200 */
[----:B------:R1:W-:Y:S01]  /*ec00*/  @P0 STS.128 [R245+0x2800], RZ ;  /* 0x002800fff5000388 */ /* 0x0003e20000000c00 */
[----:B------:R-:W-:Y:S05]  /*ec10*/  @P0 BRA `(.L_x_753) ;  /* 0x0000000000e00947 */ /* 0x000fea0003800000 */
[----:B-1--4-:R1:W5:Y:S01]  /*ec20*/  LDG.E.128 R16, desc[UR4][R24.64+0x80] ;  /* 0x0000800418107981 */ /* 0x012362000c1e1d00 */
[----:B------:R-:W-:Y:S01]  /*ec30*/  ISETP.GE.AND P0, PT, R11, R0, PT ;  /* 0x000000000b00720c */ /* 0x000fe20003f06270 */
[----:B------:R-:W-:-:S12]  /*ec40*/  BSSY.RECONVERGENT B0, `(.L_x_754) ;  /* 0x0000034000007945 */ /* 0x000fd80003800200 */
[----:B------:R-:W-:Y:S05]  /*ec50*/  @P0 BRA `(.L_x_755) ;  /* 0x0000000000c80947 */ /* 0x000fea0003800000 */
[----:B------:R-:W4:Y:S01]  /*ec60*/  LDCU.64 UR10, c[0x0][0x4c8] ;  /* 0x00009900ff0a77ac */ /* 0x000f220008000a00 */
[C---:B--2---:R-:W-:Y:S01]  /*ec70*/  IADD3 R6, P0, PT, R31.reuse, R20, RZ ;  /* 0x000000141f067210 */ /* 0x044fe20007f1e0ff */
[----:B------:R-:W2:Y:S03]  /*ec80*/  LDCU.64 UR8, c[0x0][0x4d0] ;  /* 0x00009a00ff0877ac */ /* 0x000ea60008000a00 */
[----:B------:R-:W-:Y:S02]  /*ec90*/  LEA.HI.X.SX32 R5, R31, R22, 0x1, P0 ;  /* 0x000000161f057211 */ /* 0x000fe400000f0eff */
[C---:B------:R-:W-:Y:S02]  /*eca0*/  SHF.L.U32 R4, R6.reuse, 0x1, RZ ;  /* 0x0000000106047819 */ /* 0x040fe400000006ff */
[----:B------:R-:W-:Y:S02]  /*ecb0*/  SHF.L.U64.HI R5, R6, 0x1, R5 ;  /* 0x0000000106057819 */ /* 0x000fe40000010205 */
[----:B----4-:R-:W-:-:S02]  /*ecc0*/  IADD3 R6, P1, PT, R4, UR10, RZ ;  /* 0x0000000a04067c10 */ /* 0x010fc4000ff3e0ff */
[----:B--2---:R-:W-:Y:S02]  /*ecd0*/  IADD3 R4, P0, PT, R4, UR8, RZ ;  /* 0x0000000804047c10 */ /* 0x004fe4000ff1e0ff */
[C---:B------:R-:W-:Y:S02]  /*ece0*/  IADD3.X R7, PT, PT, R5.reuse, UR11, RZ, P1, !PT ;  /* 0x0000000b05077c10 */ /* 0x040fe40008ffe4ff */
[----:B------:R-:W-:-:S04]  /*ecf0*/  IADD3.X R5, PT, PT, R5, UR9, RZ, P0, !PT ;  /* 0x0000000905057c10 */ /* 0x000fc800087fe4ff */
[----:B------:R-:W2:Y:S04]  /*ed00*/  LDG.E.64 R6, desc[UR4][R6.64+0x40] ;  /* 0x0000400406067981 */ /* 0x000ea8000c1e1b00 */
[----:B------:R-:W4:Y:S01]  /*ed10*/  LDG.E.64 R4, desc[UR4][R4.64+0x40] ;  /* 0x0000400404047981 */ /* 0x000f22000c1e1b00 */
[--C-:B-----5:R-:W-:Y:S02]  /*ed20*/  HADD2.F32 R29, -RZ, R17.reuse.H0_H0 ;  /* 0x20000011ff1d7230 */ /* 0x120fe40000004100 */
[----:B------:R-:W-:Y:S02]  /*ed30*/  HADD2.F32 R35, -RZ, R17.H1_H1 ;  /* 0x30000011ff237230 */ /* 0x000fe40000004100 */
[--C-:B------:R-:W-:Y:S01]  /*ed40*/  HADD2.F32 R28, -RZ, R19.reuse.H1_H1 ;  /* 0x30000013ff1c7230 */ /* 0x100fe20000004100 */
[----:B------:R-:W-:Y:S01]  /*ed50*/  MOV R27, R18 ;  /* 0x00000012001b7202 */ /* 0x000fe20000000f00 */
[----:B------:R-:W-:-:S02]  /*ed60*/  HADD2.F32 R33, -RZ, R19.H0_H0 ;  /* 0x20000013ff217230 */ /* 0x000fc40000004100 */
[----:B--2---:R-:W-:Y:S02]  /*ed70*/  HADD2.F32 R26, -RZ, R6.H1_H1 ;  /* 0x30000006ff1a7230 */ /* 0x004fe40000004100 */
[----:B----4-:R-:W-:Y:S02]  /*ed80*/  HADD2.F32 R17, -RZ, R5.H1_H1 ;  /* 0x30000005ff117230 */ /* 0x010fe40000004100 */
[----:B------:R-:W-:Y:S02]  /*ed90*/  HADD2.F32 R18, -RZ, R4.H1_H1 ;  /* 0x30000004ff127230 */ /* 0x000fe40000004100 */
[----:B------:R-:W-:Y:S02]  /*eda0*/  HADD2.F32 R23, -RZ, R7.H1_H1 ;  /* 0x30000007ff177230 */ /* 0x000fe40000004100 */
[----:B------:R-:W-:Y:S01]  /*edb0*/  FMUL.FTZ R32, R28, R17 ;  /* 0x000000111c207220 */ /* 0x000fe20000410000 */
[C---:B------:R-:W-:Y:S01]  /*edc0*/  FMUL.FTZ R19, R35.reuse, R26 ;  /* 0x0000001a23137220 */ /* 0x040fe20000410000 */
[----:B------:R-:W-:Y:S01]  /*edd0*/  FMUL.FTZ R34, R35, R18 ;  /* 0x0000001223227220 */ /* 0x000fe20000410000 */
[----:B------:R-:W-:-:S02]  /*ede0*/  HADD2.F32 R6, -RZ, R6.H0_H0 ;  /* 0x20000006ff067230 */ /* 0x000fc40000004100 */
[-C--:B------:R-:W-:Y:S01]  /*edf0*/  FMUL.FTZ R28, R28, R23.reuse ;  /* 0x000000171c1c7220 */ /* 0x080fe20000410000 */
[----:B------:R-:W-:Y:S01]  /*ee00*/  FFMA.FTZ R32, R33, R23, -R32 ;  /* 0x0000001721207223 */ /* 0x000fe20000010820 */
[C---:B------:R-:W-:Y:S01]  /*ee10*/  FFMA.FTZ R19, R29.reuse, R18, R19 ;  /* 0x000000121d137223 */ /* 0x040fe20000010013 */
[----:B------:R-:W-:Y:S02]  /*ee20*/  HADD2.F32 R23, -RZ, R16.H1_H1 ;  /* 0x30000010ff177230 */ /* 0x000fe40000004100 */
[----:B------:R-:W-:Y:S02]  /*ee30*/  HADD2.F32 R4, -RZ, R4.H0_H0 ;  /* 0x20000004ff047230 */ /* 0x000fe40000004100 */
[----:B------:R-:W-:Y:S02]  /*ee40*/  HADD2.F32 R5, -RZ, R5.H0_H0 ;  /* 0x20000005ff057230 */ /* 0x000fe40000004100 */
[----:B------:R-:W-:Y:S02]  /*ee50*/  HADD2.F32 R18, -RZ, R27.H1_H1 ;  /* 0x3000001bff127230 */ /* 0x000fe40000004100 */
[----:B------:R-:W-:Y:S01]  /*ee60*/  FFMA.FTZ R34, R29, R26, -R34 ;  /* 0x0000001a1d227223 */ /* 0x000fe20000010822 */
[----:B------:R-:W-:-:S02]  /*ee70*/  HADD2.F32 R7, -RZ, R7.H0_H0 ;  /* 0x20000007ff077230 */ /* 0x000fc40000004100 */
[----:B------:R-:W-:Y:S02]  /*ee80*/  HADD2.F32 R29, -RZ, R16.H0_H0 ;  /* 0x20000010ff1d7230 */ /* 0x000fe40000004100 */
[C---:B------:R-:W-:Y:S01]  /*ee90*/  FMUL.FTZ R16, R23.reuse, R4 ;  /* 0x0000000417107220 */ /* 0x040fe20000410000 */
[----:B------:R-:W-:Y:S02]  /*eea0*/  HADD2.F32 R26, -RZ, R27.H0_H0 ;  /* 0x2000001bff1a7230 */ /* 0x000fe40000004100 */
[-C--:B------:R-:W-:Y:S01]  /*eeb0*/  FMUL.FTZ R27, R23, R6.reuse ;  /* 0x00000006171b7220 */ /* 0x080fe20000410000 */
[C---:B------:R-:W-:Y:S01]  /*eec0*/  FMUL.FTZ R23, R18.reuse, R5 ;  /* 0x0000000512177220 */ /* 0x040fe20000410000 */
[----:B------:R-:W-:Y:S01]  /*eed0*/  FMUL.FTZ R18, R18, R7 ;  /* 0x0000000712127220 */ /* 0x000fe20000410000 */
[----:B------:R-:W-:Y:S01]  /*eee0*/  FFMA.FTZ R17, R33, R17, R28 ;  /* 0x0000001121117223 */ /* 0x000fe2000001001c */
[C---:B------:R-:W-:Y:S01]  /*eef0*/  FFMA.FTZ R16, R29.reuse, R6, -R16 ;  /* 0x000000061d107223 */ /* 0x040fe20000010810 */
[----:B------:R-:W-:Y:S01]  /*ef00*/  FFMA.FTZ R27, R29, R4, R27 ;  /* 0x000000041d1b7223 */ /* 0x000fe2000001001b */
[C---:B------:R-:W-:Y:S01]  /*ef10*/  FFMA.FTZ R23, R26.reuse, R7, -R23 ;  /* 0x000000071a177223 */ /* 0x040fe20000010817 */
[----:B------:R-:W-:Y:S01]  /*ef20*/  FFMA.FTZ R18, R26, R5, R18 ;  /* 0x000000051a127223 */ /* 0x000fe20000010012 */
[----:B------:R-:W-:-:S02]  /*ef30*/  F2FP.F16.F32.PACK_AB R34, R19, R34 ;  /* 0x000000221322723e */ /* 0x000fc400000000ff */
[----:B------:R-:W-:Y:S02]  /*ef40*/  F2FP.F16.F32.PACK_AB R19, R17, R32 ;  /* 0x000000201113723e */ /* 0x000fe400000000ff */
[----:B------:R-:W-:Y:S02]  /*ef50*/  F2FP.F16.F32.PACK_AB R16, R27, R16 ;  /* 0x000000101b10723e */ /* 0x000fe400000000ff */
[----:B------:R-:W-:Y:S02]  /*ef60*/  F2FP.F16.F32.PACK_AB R18, R18, R23 ;  /* 0x000000171212723e */ /* 0x000fe400000000ff */
[----:B------:R-:W-:Y:S02]  /*ef70*/  MOV R17, R34 ;  /* 0x0000002200117202 */ /* 0x000fe40000000f00 */
.L_x_755:
[----:B------:R-:W-:Y:S05]  /*ef80*/  BSYNC.RECONVERGENT B0 ;  /* 0x0000000000007941 */ /* 0x000fea0003800200 */
.L_x_754:
[----:B-----5:R4:W-:Y:S02]  /*ef90*/  STS.128 [R245+0x2800], R16 ;  /* 0x00280010f5007388 */ /* 0x0209e40000000c00 */
.L_x_753:
[----:B------:R-:W-:Y:S05]  /*efa0*/  BSYNC.RECONVERGENT B1 ;  /* 0x0000000000017941 */ /* 0x000fea0003800200 */
.L_x_752:
        /* <DEDUP_REMOVED lines=58> */
.L_x_759:
[----:B------:R-:W-:Y:S05]  /*f350*/  BSYNC.RECONVERGENT B0 ;  /* 0x0000000000007941 */ /* 0x000fea0003800200 */
.L_x_758:
[----:B-----5:R4:W-:Y:S02]  /*f360*/  STS.128 [R245+0x4800], R16 ;  /* 0x00480010f5007388 */ /* 0x0209e40000000c00 */
.L_x_757:
[----:B------:R-:W-:Y:S05]  /*f370*/  BSYNC.RECONVERGENT B1 ;  /* 0x0000000000017941 */ /* 0x000fea0003800200 */
.L_x_756:
[----:B------:R-:W-:-:S13]  /*f380*/  ISETP.GE.AND P0, PT, R9, R8, PT ;  /* 0x000000080900720c */ /* 0x000fda0003f06270 */
        /* <DEDUP_REMOVED lines=18> */
[--C-:B-----5:R-:W-:Y:S01]  /*f4b0*/  HADD2.F32 R26, -RZ, R17.reuse.H0_H0 ;  /* 0x20000011ff1a7230 */ /* 0x120fe20000004100 */
[----:B-1----:R-:W-:Y:S01]  /*f4c0*/  MOV R24, R18 ;  /* 0x0000001200187202 */ /* 0x002fe20000000f00 */
        /* <DEDUP_REMOVED lines=20> */
[C---:B------:R-:W-:Y:S01]  /*f610*/  FMUL.FTZ R25, R17.reuse, R6 ;  /* 0x0000000611197220 */ /* 0x040fe20000410000 */
[----:B------:R-:W-:Y:S01]  /*f620*/  HADD2.F32 R7, -RZ, R7.H0_H0 ;  /* 0x20000007ff077230 */ /* 0x000fe20000004100 */
[----:B------:R-:W-:Y:S01]  /*f630*/  F2FP.F16.F32.PACK_AB R27, R28, R27 ;  /* 0x0000001b1c1b723e */ /* 0x000fe200000000ff */
[----:B------:R-:W-:Y:S02]  /*f640*/  HADD2.F32 R23, -RZ, R16.H0_H0 ;  /* 0x20000010ff177230 */ /* 0x000fe40000004100 */
[----:B------:R-:W-:Y:S01]  /*f650*/  FMUL.FTZ R16, R17, R4 ;  /* 0x0000000411107220 */ /* 0x000fe20000410000 */
[----:B------:R-:W-:Y:S02]  /*f660*/  HADD2.F32 R24, -RZ, R24.H0_H0 ;  /* 0x20000018ff187230 */ /* 0x000fe40000004100 */
        /* <DEDUP_REMOVED lines=10> */
.L_x_761:
[----:B------:R-:W-:Y:S05]  /*f710*/  BSYNC.RECONVERGENT B0 ;  /* 0x0000000000007941 */ /* 0x000fea0003800200 */
.L_x_760:
[----:B-----5:R4:W-:Y:S02]  /*f720*/  STS.128 [R245+0x6800], R16 ;  /* 0x00680010f5007388 */ /* 0x0209e40000000c00 */
.L_x_747:
[----:B------:R-:W-:Y:S05]  /*f730*/  BSYNC.RECONVERGENT B2 ;  /* 0x0000000000027941 */ /* 0x000fea0003800200 */
.L_x_746:
[----:B------:R-:W-:Y:S01]  /*f740*/  IADD3 R32, PT, PT, R114, 0x20, RZ ;  /* 0x0000002072207810 */ /* 0x000fe20007ffe0ff */
[----:B------:R-:W-:Y:S03]  /*f750*/  BSSY.RECONVERGENT B2, `(.L_x_762) ;  /* 0x00000f9000027945 */ /* 0x000fe60003800200 */
[----:B------:R-:W-:-:S13]  /*f760*/  ISETP.GE.AND P0, PT, R32, R21, PT ;  /* 0x000000152000720c */ /* 0x000fda0003f06270 */
[----:B------:R-:W-:Y:S05]  /*f770*/  @P0 BRA `(.L_x_763) ;  /* 0x0000000c00d80947 */ /* 0x000fea0003800000 */
[----:B------:R-:W2:Y:S01]  /*f780*/  LDC R8, c[0x0][0x440] ;  /* 0x00011000ff087b82 */ /* 0x000ea20000000800 */
[C---:B-1--4-:R-:W-:Y:S01]  /*f790*/  LEA R24, P1, R2.reuse, R14, 0x6 ;  /* 0x0000000e02187211 */ /* 0x052fe200078230ff */
[----:B------:R-:W-:Y:S01]  /*f7a0*/  BSSY.RECONVERGENT B1, `(.L_x_764) ;  /* 0x000003e000017945 */ /* 0x000fe20003800200 */
[----:B------:R-:W-:Y:S02]  /*f7b0*/  IMAD.SHL.U32 R23, R77, 0x20, RZ ;  /* 0x000000204d177824 */ /* 0x000fe400078e00ff */
[----:B------:R-:W-:Y:S02]  /*f7c0*/  LEA.HI.X R25, R2, R15, R3, 0x6, P1 ;  /* 0x0000000f02197211 */ /* 0x000fe400008f3403 */
[----:B--2---:R-:W-:-:S13]  /*f7d0*/  ISETP.GE.AND P0, PT, R12, R8, PT ;  /* 0x000000080c00720c */ /* 0x004fda0003f06270 */
[----:B------:R1:W-:Y:S01]  /*f7e0*/  @P0 STS.128 [R245+0x1000], RZ ;  /* 0x001000fff5000388 */ /* 0x0003e20000000c00 */
[----:B------:R-:W-:Y:S05]  /*f7f0*/  @P0 BRA `(.L_x_765) ;  /* 0x0000000000e00947 */ /* 0x000fea0003800000 */
[----:B------:R2:W5:Y:S01]  /*f800*/  LDG.E.128 R16, desc[UR4][R24.64] ;  /* 0x0000000418107981 */ /* 0x000562000c1e1d00 */
[----:B------:R-:W-:Y:S01]  /*f810*/  ISETP.GE.AND P0, PT, R12, R0, PT ;  /* 0x000000000c00720c */ /* 0x000fe20003f06270 */
[----:B------:R-:W-:-:S12]  /*f820*/  BSSY.RECONVERGENT B0, `(.L_x_766) ;  /* 0x0000034000007945 */ /* 0x000fd80003800200 */
[----:B------:R-:W-:Y:S05]  /*f830*/  @P0 BRA `(.L_x_767) ;  /* 0x0000000000c80947 */ /* 0x000fea0003800000 */
[----:B------:R-:W4:Y:S01]  /*f840*/  LDCU.64 UR8, c[0x0][0x4d0] ;  /* 0x00009a00ff0877ac */ /* 0x000f220008000a00 */
[C---:B------:R-:W-:Y:S01]  /*f850*/  IADD3 R5, P0, PT, R23.reuse, R20, RZ ;  /* 0x0000001417057210 */ /* 0x040fe20007f1e0ff */
[----:B------:R-:W1:Y:S03]  /*f860*/  LDCU.64 UR10, c[0x0][0x4c8] ;  /* 0x00009900ff0a77ac */ /* 0x000e660008000a00 */
[----:B------:R-:W-:Y:S02]  /*f870*/  LEA.HI.X.SX32 R4, R23, R22, 0x1, P0 ;  /* 0x0000001617047211 */ /* 0x000fe400000f0eff */
[C---:B------:R-:W-:Y:S02]  /*f880*/  SHF.L.U32 R6, R5.reuse, 0x1, RZ ;  /* 0x0000000105067819 */ /* 0x040fe400000006ff */
[----:B------:R-:W-:Y:S02]  /*f890*/  SHF.L.U64.HI R4, R5, 0x1, R4 ;  /* 0x0000000105047819 */ /* 0x000fe40000010204 */
[----:B----4-:R-:W-:-:S02]  /*f8a0*/  IADD3 R36, P0, PT, R6, UR8, RZ ;  /* 0x0000000806247c10 */ /* 0x010fc4000ff1e0ff */
[----:B-1----:R-:W-:Y:S02]  /*f8b0*/  IADD3 R34, P1, PT, R6, UR10, RZ ;  /* 0x0000000a06227c10 */ /* 0x002fe4000ff3e0ff */
[C---:B------:R-:W-:Y:S02]  /*f8c0*/  IADD3.X R37, PT, PT, R4.reuse, UR9, RZ, P0, !PT ;  /* 0x0000000904257c10 */ /* 0x040fe400087fe4ff */
[----:B------:R-:W-:-:S03]  /*f8d0*/  IADD3.X R35, PT, PT, R4, UR11, RZ, P1, !PT ;  /* 0x0000000b04237c10 */ /* 0x000fc60008ffe4ff */
[----:B------:R1:W4:Y:S04]  /*f8e0*/  LDG.E.64 R4, desc[UR4][R36.64] ;  /* 0x0000000424047981 */ /* 0x000328000c1e1b00 */
[----:B------:R-:W3:Y:S01]  /*f8f0*/  LDG.E.64 R6, desc[UR4][R34.64] ;  /* 0x0000000422067981 */ /* 0x000ee2000c1e1b00 */
[--C-:B-----5:R-:W-:Y:S01]  /*f900*/  HADD2.F32 R31, -RZ, R17.reuse.H0_H0 ;  /* 0x20000011ff1f7230 */ /* 0x120fe20000004100 */
[----:B------:R-:W-:Y:S01]  /*f910*/  MOV R29, R18 ;  /* 0x00000012001d7202 */ /* 0x000fe20000000f00 */
[----:B------:R-:W-:Y:S02]  /*f920*/  HADD2.F32 R33, -RZ, R17.H1_H1 ;  /* 0x30000011ff217230 */ /* 0x000fe40000004100 */
[--C-:B------:R-:W-:Y:S02]  /*f930*/  HADD2.F32 R28, -RZ, R19.reuse.H1_H1 ;  /* 0x30000013ff1c7230 */ /* 0x100fe40000004100 */
[----:B-1----:R-:W-:-:S02]  /*f940*/  HADD2.F32 R36, -RZ, R19.H0_H0 ;  /* 0x20000013ff247230 */ /* 0x002fc40000004100 */
[----:B----4-:R-:W-:Y:S02]  /*f950*/  HADD2.F32 R17, -RZ, R5.H1_H1 ;  /* 0x30000005ff117230 */ /* 0x010fe40000004100 */
[----:B------:R-:W-:Y:S02]  /*f960*/  HADD2.F32 R18, -RZ, R4.H1_H1 ;  /* 0x30000004ff127230 */ /* 0x000fe40000004100 */
[----:B---3--:R-:W-:Y:S02]  /*f970*/  HADD2.F32 R26, -RZ, R7.H1_H1 ;  /* 0x30000007ff1a7230 */ /* 0x008fe40000004100 */
[----:B------:R-:W-:Y:S01]  /*f980*/  FMUL.FTZ R19, R28, R17 ;  /* 0x000000111c137220 */ /* 0x000fe20000410000 */
[--C-:B------:R-:W-:Y:S02]  /*f990*/  HADD2.F32 R27, -RZ, R6.reuse.H1_H1 ;  /* 0x30000006ff1b7230 */ /* 0x100fe40000004100 */
[----:B------:R-:W-:Y:S01]  /*f9a0*/  FMUL.FTZ R34, R33, R18 ;  /* 0x0000001221227220 */ /* 0x000fe20000410000 */
[----:B------:R-:W-:-:S02]  /*f9b0*/  HADD2.F32 R6, -RZ, R6.H0_H0 ;  /* 0x20000006ff067230 */ /* 0x000fc40000004100 */
[----:B------:R-:W-:Y:S01]  /*f9c0*/  FMUL.FTZ R28, R28, R26 ;  /* 0x0000001a1c1c7220 */ /* 0x000fe20000410000 */
[----:B------:R-:W-:Y:S02]  /*f9d0*/  HADD2.F32 R4, -RZ, R4.H0_H0 ;  /* 0x20000004ff047230 */ /* 0x000fe40000004100 */
[----:B------:R-:W-:Y:S01]  /*f9e0*/  FMUL.FTZ R33, R33, R27 ;  /* 0x0000001b21217220 */ /* 0x000fe20000410000 */
[----:B------:R-:W-:Y:S02]  /*f9f0*/  HADD2.F32 R5, -RZ, R5.H0_H0 ;  /* 0x20000005ff057230 */ /* 0x000fe40000004100 */
[----:B------:R-:W-:Y:S01]  /*fa00*/  FFMA.FTZ R28, R36, R17, R28 ;  /* 0x00000011241c7223 */ /* 0x000fe2000001001c */
[----:B------:R-:W-:Y:S02]  /*fa10*/  HADD2.F32 R17, -RZ, R16.H1_H1 ;  /* 0x30000010ff117230 */ /* 0x000fe40000004100 */
[----:B------:R-:W-:Y:S01]  /*fa20*/  FFMA.FTZ R33, R31, R18, R33 ;  /* 0x000000121f217223 */ /* 0x000fe20000010021 */
[----:B------:R-:W-:-:S02]  /*fa30*/  HADD2.F32 R18, -RZ, R29.H1_H1 ;  /* 0x3000001dff127230 */ /* 0x000fc40000004100 */
[----:B------:R-:W-:Y:S01]  /*fa40*/  FFMA.FTZ R34, R31, R27, -R34 ;  /* 0x0000001b1f227223 */ /* 0x000fe20000010822 */
[----:B------:R-:W-:Y:S02]  /*fa50*/  HADD2.F32 R7, -RZ, R7.H0_H0 ;  /* 0x20000007ff077230 */ /* 0x000fe40000004100 */
[----:B------:R-:W-:Y:S01]  /*fa60*/  FFMA.FTZ R19, R36, R26, -R19 ;  /* 0x0000001a24137223 */ /* 0x000fe20000010813 */
        /* <DEDUP_REMOVED lines=15> */
.L_x_767:
[----:B------:R-:W-:Y:S05]  /*fb60*/  BSYNC.RECONVERGENT B0 ;  /* 0x0000000000007941 */ /* 0x000fea0003800200 */
.L_x_766:
[----:B-----5:R4:W-:Y:S02]  /*fb70*/  STS.128 [R245+0x1000], R16 ;  /* 0x00100010f5007388 */ /* 0x0209e40000000c00 */
.L_x_765:
[----:B------:R-:W-:Y:S05]  /*fb80*/  BSYNC.RECONVERGENT B1 ;  /* 0x0000000000017941 */ /* 0x000fea0003800200 */
.L_x_764:
        /* <DEDUP_REMOVED lines=8> */
[----:B------:R-:W1:Y:S01]  /*fc10*/  LDCU.64 UR10, c[0x0][0x4c8] ;  /* 0x00009900ff0a77ac */ /* 0x000e620008000a00 */
[C---:B------:R-:W-:Y:S01]  /*fc20*/  IADD3 R6, P0, PT, R23.reuse, R20, RZ ;  /* 0x0000001417067210 */ /* 0x040fe20007f1e0ff */
[----:B------:R-:W2:Y:S03]  /*fc30*/  LDCU.64 UR8, c[0x0][0x4d0] ;  /* 0x00009a00ff0877ac */ /* 0x000ea60008000a00 */
[----:B------:R-:W-:Y:S02]  /*fc40*/  LEA.HI.X.SX32 R5, R23, R22, 0x1, P0 ;  /* 0x0000001617057211 */ /* 0x000fe400000f0eff */
[C---:B------:R-:W-:Y:S02]  /*fc50*/  SHF.L.U32 R4, R6.reuse, 0x1, RZ ;  /* 0x0000000106047819 */ /* 0x040fe400000006ff */
[----:B------:R-:W-:Y:S02]  /*fc60*/  SHF.L.U64.HI R5, R6, 0x1, R5 ;  /* 0x0000000106057819 */ /* 0x000fe40000010205 */
[----:B-1----:R-:W-:-:S02]  /*fc70*/  IADD3 R6, P1, PT, R4, UR10, RZ ;  /* 0x0000000a04067c10 */ /* 0x002fc4000ff3e0ff */
[----:B--2---:R-:W-:Y:S02]  /*fc80*/  IADD3 R4, P0, PT, R4, UR8, RZ ;  /* 0x0000000804047c10 */ /* 0x004fe4000ff1e0ff */
[C---:B------:R-:W-:Y:S02]  /*fc90*/  IADD3.X R7, PT, PT, R5.reuse, UR11, RZ, P1, !PT ;  /* 0x0000000b05077c10 */ /* 0x040fe40008ffe4ff */
[----:B------:R-:W-:-:S04]  /*fca0*/  IADD3.X R5, PT, PT, R5, UR9, RZ, P0, !PT ;  /* 0x0000000905057c10 */ /* 0x000fc800087fe4ff */
        /* <DEDUP_REMOVED lines=9> */
[----:B---3--:R-:W-:Y:S02]  /*fd40*/  HADD2.F32 R17, -RZ, R5.H1_H1 ;  /* 0x30000005ff117230 */ /* 0x008fe40000004100 */
[----:B------:R-:W-:-:S03]  /*fd50*/  HADD2.F32 R18, -RZ, R4.H1_H1 ;  /* 0x30000004ff127230 */ /* 0x000fc60000004100 */
[C---:B------:R-:W-:Y:S01]  /*fd60*/  FMUL.FTZ R19, R28.reuse, R17 ;  /* 0x000000111c137220 */ /* 0x040fe20000410000 */
[----:B------:R-:W-:Y:S01]  /*fd70*/  FMUL.FTZ R28, R28, R26 ;  /* 0x0000001a1c1c7220 */ /* 0x000fe20000410000 */
[CC--:B------:R-:W-:Y:S01]  /*fd80*/  FMUL.FTZ R34, R33.reuse, R18.reuse ;  /* 0x0000001221227220 */ /* 0x0c0fe20000410000 */
[----:B------:R-:W-:Y:S01]  /*fd90*/  FMUL.FTZ R33, R33, R27 ;  /* 0x0000001b21217220 */ /* 0x000fe20000410000 */
[----:B------:R-:W-:Y:S02]  /*fda0*/  HADD2.F32 R6, -RZ, R6.H0_H0 ;  /* 0x20000006ff067230 */ /* 0x000fe40000004100 */
[----:B------:R-:W-:Y:S01]  /*fdb0*/  FFMA.FTZ R28, R36, R17, R28 ;  /* 0x00000011241c7223 */ /* 0x000fe2000001001c */
[----:B------:R-:W-:Y:S02]  /*fdc0*/  HADD2.F32 R17, -RZ, R16.H1_H1 ;  /* 0x30000010ff117230 */ /* 0x000fe40000004100 */
[----:B------:R-:W-:Y:S01]  /*fdd0*/  FFMA.FTZ R33, R31, R18, R33 ;  /* 0x000000121f217223 */ /* 0x000fe20000010021 */
[----:B------:R-:W-:-:S02]  /*fde0*/  HADD2.F32 R4, -RZ, R4.H0_H0 ;  /* 0x20000004ff047230 */ /* 0x000fc40000004100 */
[----:B------:R-:W-:Y:S02]  /*fdf0*/  HADD2.F32 R5, -RZ, R5.H0_H0 ;  /* 0x20000005ff057230 */ /* 0x000fe40000004100 */
[----:B------:R-:W-:Y:S02]  /*fe00*/  HADD2.F32 R18, -RZ, R29.H1_H1 ;  /* 0x3000001dff127230 */ /* 0x000fe40000004100 */
[----:B------:R-:W-:Y:S01]  /*fe10*/  FFMA.FTZ R34, R31, R27, -R34 ;  /* 0x0000001b1f227223 */ /* 0x000fe20000010822 */
[----:B------:R-:W-:Y:S02]  /*fe20*/  HADD2.F32 R7, -RZ, R7.H0_H0 ;  /* 0x20000007ff077230 */ /* 0x000fe40000004100 */
[----:B------:R-:W-:Y:S01]  /*fe30*/  FFMA.FTZ R19, R36, R26, -R19 ;  /* 0x0000001a24137223 */ /* 0x000fe20000010813 */
[----:B------:R-:W-:Y:S02]  /*fe40*/  HADD2.F32 R27, -RZ, R16.H0_H0 ;  /* 0x20000010ff1b7230 */ /* 0x000fe40000004100 */
[----:B------:R-:W-:Y:S01]  /*fe50*/  FMUL.FTZ R16, R17, R4 ;  /* 0x0000000411107220 */ /* 0x000fe20000410000 */
[----:B------:R-:W-:-:S02]  /*fe60*/  HADD2.F32 R26, -RZ, R29.H0_H0 ;  /* 0x2000001dff1a7230 */ /* 0x000fc40000004100 */
[-C--:B------:R-:W-:Y:S01]  /*fe70*/  FMUL.FTZ R29, R17, R6.reuse ;  /* 0x00000006111d7220 */ /* 0x080fe20000410000 */
[C---:B------:R-:W-:Y:S01]  /*fe80*/  FMUL.FTZ R17, R18.reuse, R5 ;  /* 0x0000000512117220 */ /* 0x040fe20000410000 */
[-C--:B------:R-:W-:Y:S01]  /*fe90*/  FMUL.FTZ R18, R18, R7.reuse ;  /* 0x0000000712127220 */ /* 0x080fe20000410000 */
[C---:B------:R-:W-:Y:S01]  /*fea0*/  FFMA.FTZ R16, R27.reuse, R6, -R16 ;  /* 0x000000061b107223 */ /* 0x040fe20000010810 */
[----:B------:R-:W-:Y:S01]  /*feb0*/  FFMA.FTZ R29, R27, R4, R29 ;  /* 0x000000041b1d7223 */ /* 0x000fe2000001001d */
[C---:B------:R-:W-:Y:S01]  /*fec0*/  FFMA.FTZ R17, R26.reuse, R7, -R17 ;  /* 0x000000071a117223 */ /* 0x040fe20000010811 */
[----:B------:R-:W-:Y:S01]  /*fed0*/  FFMA.FTZ R18, R26, R5, R18 ;  /* 0x000000051a127223 */ /* 0x000fe20000010012 */
[----:B------:R-:W-:Y:S02]  /*fee0*/  F2FP.F16.F32.PACK_AB R33, R33, R34 ;  /* 0x000000222121723e */ /* 0x000fe400000000ff */
[----:B------:R-:W-:Y:S02]  /*fef0*/  F2FP.F16.F32.PACK_AB R19, R28, R19 ;  /* 0x000000131c13723e */ /* 0x000fe400000000ff */
[----:B------:R-:W-:-:S02]  /*ff00*/  F2FP.F16.F32.PACK_AB R18, R18, R17 ;  /* 0x000000111212723e */ /* 0x000fc400000000ff */
[----:B------:R-:W-:Y:S02]  /*ff10*/  F2FP.F16.F32.PACK_AB R16, R29, R16 ;  /* 0x000000101d10723e */ /* 0x000fe400000000ff */
[----:B------:R-:W-:Y:S02]  /*ff20*/  MOV R17, R33 ;  /* 0x0000002100117202 */ /* 0x000fe40000000f00 */
.L_x_771:
[----:B------:R-:W-:Y:S05]  /*ff30*/  BSYNC.RECONVERGENT B0 ;  /* 0x0000000000007941 */ /* 0x000fea0003800200 */
.L_x_770:
[----:B-----5:R1:W-:Y:S02]  /*ff40*/  STS.128 [R245+0x3000], R16 ;  /* 0x00300010f5007388 */ /* 0x0203e40000000c00 */
.L_x_769:
[----:B------:R-:W-:Y:S05]  /*ff50*/  BSYNC.RECONVERGENT B1 ;  /* 0x0000000000017941 */ /* 0x000fea0003800200 */
.L_x_768:
        /* <DEDUP_REMOVED lines=9> */
[C---:B------:R-:W-:Y:S01]  /*fff0*/  IADD3 R6, P0, PT, R23.reuse, R20, RZ ;  /* 0x0000001417067210 */ /* 0x040fe20007f1e0ff */
        /* <DEDUP_REMOVED lines=17> */
[----:B----4-:R-:W-:Y:S02]  /*10110*/  HADD2.F32 R17, -RZ, R5.H1_H1 ;  /* 0x30000005ff117230 */ /* 0x010fe40000004100 */
        /* <DEDUP_REMOVED lines=30> */
.L_x_775:
[----:B------:R-:W-:Y:S05]  /*10300*/  BSYNC.RECONVERGENT B0 ;  /* 0x0000000000007941 */ /* 0x000fea0003800200 */
.L_x_774:
[----:B-----5:R4:W-:Y:S02]  /*10310*/  STS.128 [R245+0x5000], R16 ;  /* 0x00500010f5007388 */ /* 0x0209e40000000c00 */
.L_x_773:
[----:B------:R-:W-:Y:S05]  /*10320*/  BSYNC.RECONVERGENT B1 ;  /* 0x0000000000017941 */ /* 0x000fea0003800200 */
.L_x_772:
        /* <DEDUP_REMOVED lines=57> */
.L_x_777:
[----:B------:R-:W-:Y:S05]  /*106c0*/  BSYNC.RECONVERGENT B0 ;  /* 0x0000000000007941 */ /* 0x000fea0003800200 */
.L_x_776:
[----:B-----5:R4:W-:Y:S02]  /*106d0*/  STS.128 [R245+0x7000], R16 ;  /* 0x00700010f5007388 */ /* 0x0209e40000000c00 */
.L_x_763:
[----:B------:R-:W-:Y:S05]  /*106e0*/  BSYNC.RECONVERGENT B2 ;  /* 0x0000000000027941 */ /* 0x000fea0003800200 */
.L_x_762:
[----:B------:R-:W-:-:S04]  /*106f0*/  IADD3 R34, PT, PT, R114, 0x30, RZ ;  /* 0x0000003072227810 */ /* 0x000fc80007ffe0ff */
[----:B------:R-:W-:-:S13]  /*10700*/  ISETP.GE.AND P0, PT, R34, R21, PT ;  /* 0x000000152200720c */ /* 0x000fda0003f06270 */
[----:B------:R-:W-:Y:S05]  /*10710*/  @P0 BRA `(.L_x_728) ;  /* 0x0000006800ec0947 */ /* 0x000fea0003800000 */
[----:B--2---:R-:W2:Y:S01]  /*10720*/  LDC R6, c[0x0][0x440] ;  /* 0x00011000ff067b82 */ /* 0x004ea20000000800 */
[----:B-1-34-:R-:W-:Y:S01]  /*10730*/  IMAD.WIDE.U32 R14, R2, 0x60, R14 ;  /* 0x00000060020e7825 */ /* 0x01afe200078e000e */
[----:B------:R-:W-:Y:S03]  /*10740*/  BSSY.RECONVERGENT B1, `(.L_x_778) ;  /* 0x000003f000017945 */ /* 0x000fe60003800200 */
[----:B------:R-:W-:Y:S02]  /*10750*/  IMAD R3, R3, 0x60, RZ ;  /* 0x0000006003037824 */ /* 0x000fe400078e02ff */
[----:B------:R-:W-:-:S03]  /*10760*/  IMAD R77, R77, 0x30, RZ ;  /* 0x000000304d4d7824 */ /* 0x000fc600078e02ff */
[----:B------:R-:W-:Y:S02]  /*10770*/  IADD3 R15, PT, PT, R3, R15, RZ ;  /* 0x0000000f030f7210 */ /* 0x000fe40007ffe0ff */
[----:B--2---:R-:W-:-:S13]  /*10780*/  ISETP.GE.AND P0, PT, R12, R6, PT ;  /* 0x000000060c00720c */ /* 0x004fda0003f06270 */
[----:B------:R1:W-:Y:S01]  /*10790*/  @P0 STS.128 [R245+0x1800], RZ ;  /* 0x001800fff5000388 */ /* 0x0003e20000000c00 */
[----:B------:R-:W-:Y:S05]  /*107a0*/  @P0 BRA `(.L_x_779) ;  /* 0x0000000000e00947 */ /* 0x000fea0003800000 */
[----:B------:R2:W5:Y:S01]  /*107b0*/  LDG.E.128 R16, desc[UR4][R14.64] ;  /* 0x000000040e107981 */ /* 0x000562000c1e1d00 */
[----:B------:R-:W-:Y:S01]  /*107c0*/  ISETP.GE.AND P0, PT, R12, R0, PT ;  /* 0x000000000c00720c */ /* 0x000fe20003f06270 */
[----:B------:R-:W-:-:S12]  /*107d0*/  BSSY.RECONVERGENT B0, `(.L_x_780) ;  /* 0x0000034000007945 */ /* 0x000fd80003800200 */
[----:B------:R-:W-:Y:S05]  /*107e0*/  @P0 BRA `(.L_x_781) ;  /* 0x0000000000c80947 */ /* 0x000fea0003800000 */
[----:B------:R-:W3:Y:S01]  /*107f0*/  LDCU.64 UR8, c[0x0][0x4d0] ;  /* 0x00009a00ff0877ac */ /* 0x000ee20008000a00 */
[C---:B------:R-:W-:Y:S01]  /*10800*/  IADD3 R3, P0, PT, R77.reuse, R20, RZ ;  /* 0x000000144d037210 */ /* 0x040fe20007f1e0ff */
[----:B------:R-:W4:Y:S03]  /*10810*/  LDCU.64 UR10, c[0x0][0x4c8] ;  /* 0x00009900ff0a77ac */ /* 0x000f260008000a00 */
[----:B------:R-:W-:Y:S02]  /*10820*/  LEA.HI.X.SX32 R2, R77, R22, 0x1, P0 ;  /* 0x000000164d027211 */ /* 0x000fe400000f0eff */
[C---:B------:R-:W-:Y:S02]  /*10830*/  SHF.L.U32 R4, R3.reuse, 0x1, RZ ;  /* 0x0000000103047819 */ /* 0x040fe400000006ff */
[----:B------:R-:W-:Y:S02]  /*10840*/  SHF.L.U64.HI R2, R3, 0x1, R2 ;  /* 0x0000000103027819 */ /* 0x000fe40000010202 */
[----:B---3--:R-:W-:-:S02]  /*10850*/  IADD3 R36, P0, PT, R4, UR8, RZ ;  /* 0x0000000804247c10 */ /* 0x008fc4000ff1e0ff */
[----:B----4-:R-:W-:Y:S02]  /*10860*/  IADD3 R28, P1, PT, R4, UR10, RZ ;  /* 0x0000000a041c7c10 */ /* 0x010fe4000ff3e0ff */
[C---:B------:R-:W-:Y:S02]  /*10870*/  IADD3.X R37, PT, PT, R2.reuse, UR9, RZ, P0, !PT ;  /* 0x0000000902257c10 */ /* 0x040fe400087fe4ff */
[----:B------:R-:W-:-:S03]  /*10880*/  IADD3.X R29, PT, PT, R2, UR11, RZ, P1, !PT ;  /* 0x0000000b021d7c10 */ /* 0x000fc60008ffe4ff */
[----:B------:R-:W3:Y:S04]  /*10890*/  LDG.E.64 R2, desc[UR4][R36.64] ;  /* 0x0000000424027981 */ /* 0x000ee8000c1e1b00 */
[----:B------:R-:W4:Y:S01]  /*108a0*/  LDG.E.64 R4, desc[UR4][R28.64] ;  /* 0x000000041c047981 */ /* 0x000f22000c1e1b00 */
[----:B-----5:R-:W-:Y:S01]  /*108b0*/  MOV R21, R18 ;  /* 0x0000001200157202 */ /* 0x020fe20000000f00 */
[----:B------:R-:W-:Y:S02]  /*108c0*/  HADD2.F32 R24, -RZ, R19.H1_H1 ;  /* 0x30000013ff187230 */ /* 0x000fe40000004100 */
[--C-:B------:R-:W-:Y:S02]  /*108d0*/  HADD2.F32 R27, -RZ, R17.reuse.H1_H1 ;  /* 0x30000011ff1b7230 */ /* 0x100fe40000004100 */
[----:B------:R-:W-:-:S02]  /*108e0*/  HADD2.F32 R23, -RZ, R17.H0_H0 ;  /* 0x20000011ff177230 */ /* 0x000fc40000004100 */
[----:B------:R-:W-:Y:S02]  /*108f0*/  HADD2.F32 R25, -RZ, R19.H0_H0 ;  /* 0x20000013ff197230 */ /* 0x000fe40000004100 */
[----:B---3--:R-:W-:Y:S02]  /*10900*/  HADD2.F32 R7, -RZ, R3.H1_H1 ;  /* 0x30000003ff077230 */ /* 0x008fe40000004100 */
        /* <DEDUP_REMOVED lines=32> */
.L_x_781:
[----:B------:R-:W-:Y:S05]  /*10b10*/  BSYNC.RECONVERGENT B0 ;  /* 0x0000000000007941 */ /* 0x000fea0003800200 */
.L_x_780:
[----:B-----5:R3:W-:Y:S02]  /*10b20*/  STS.128 [R245+0x1800], R16 ;  /* 0x00180010f5007388 */ /* 0x0207e40000000c00 */
.L_x_779:
[----:B------:R-:W-:Y:S05]  /*10b30*/  BSYNC.RECONVERGENT B1 ;  /* 0x0000000000017941 */ /* 0x000fea0003800200 */
.L_x_778:
[----:B------:R-:W-:Y:S01]  /*10b40*/  ISETP.GE.AND P0, PT, R11, R6, PT ;  /* 0x000000060b00720c */ /* 0x000fe20003f06270 */
[----:B------:R-:W-:-:S12]  /*10b50*/  BSSY.RECONVERGENT B1, `(.L_x_782) ;  /* 0x000003b000017945 */ /* 0x000fd80003800200 */
[----:B------:R4:W-:Y:S01]  /*10b60*/  @P0 STS.128 [R245+0x3800], RZ ;  /* 0x003800fff5000388 */ /* 0x0009e20000000c00 */
[----:B------:R-:W-:Y:S05]  /*10b70*/  @P0 BRA `(.L_x_783) ;  /* 0x0000000000e00947 */ /* 0x000fea0003800000 */
[----:B---3--:R3:W5:Y:S01]  /*10b80*/  LDG.E.128 R16, desc[UR4][R14.64+0x80] ;  /* 0x000080040e107981 */ /* 0x008762000c1e1d00 */
        /* <DEDUP_REMOVED lines=14> */
[----:B------:R-:W4:Y:S01]  /*10c70*/  LDG.E.64 R2, desc[UR4][R2.64+0x40] ;  /* 0x0000400402027981 */ /* 0x000f22000c1e1b00 */
[----:B-----5:R-:W-:Y:S01]  /*10c80*/  MOV R21, R18 ;  /* 0x0000001200157202 */ /* 0x020fe20000000f00 */
[----:B------:R-:W-:Y:S02]  /*10c90*/  HADD2.F32 R24, -RZ, R19.H1_H1 ;  /* 0x30000013ff187230 */ /* 0x000fe40000004100 */
[--C-:B------:R-:W-:Y:S02]  /*10ca0*/  HADD2.F32 R27, -RZ, R17.reuse.H1_H1 ;  /* 0x30000011ff1b7230 */ /* 0x100fe40000004100 */
[----:B------:R-:W-:-:S02]  /*10cb0*/  HADD2.F32 R23, -RZ, R17.H0_H0 ;  /* 0x20000011ff177230 */ /* 0x000fc40000004100 */
[----:B------:R-:W-:Y:S02]  /*10cc0*/  HADD2.F32 R25, -RZ, R19.H0_H0 ;  /* 0x20000013ff197230 */ /* 0x000fe40000004100 */
        /* <DEDUP_REMOVED lines=33> */
.L_x_785:
[----:B------:R-:W-:Y:S05]  /*10ee0*/  BSYNC.RECONVERGENT B0 ;  /* 0x0000000000007941 */ /* 0x000fea0003800200 */
.L_x_784:
[----:B-----5:R1:W-:Y:S02]  /*10ef0*/  STS.128 [R245+0x3800], R16 ;  /* 0x00380010f5007388 */ /* 0x0203e40000000c00 */
.L_x_783:
[----:B------:R-:W-:Y:S05]  /*10f00*/  BSYNC.RECONVERGENT B1 ;  /* 0x0000000000017941 */ /* 0x000fea0003800200 */
.L_x_782:
[----:B------:R-:W-:Y:S01]  /*10f10*/  ISETP.GE.AND P0, PT, R10, R6, PT ;  /* 0x000000060a00720c */ /* 0x000fe20003f06270 */
[----:B------:R-:W-:-:S12]  /*10f20*/  BSSY.RECONVERGENT B1, `(.L_x_786) ;  /* 0x000003b000017945 */ /* 0x000fd80003800200 */
[----:B------:R1:W-:Y:S01]  /*10f30*/  @P0 STS.128 [R245+0x5800], RZ ;  /* 0x005800fff5000388 */ /* 0x0003e20000000c00 */
[----:B------:R-:W-:Y:S05]  /*10f40*/  @P0 BRA `(.L_x_787) ;  /* 0x0000000000e00947 */ /* 0x000fea0003800000 */
[----:B-1-3--:R1:W5:Y:S01]  /*10f50*/  LDG.E.128 R16, desc[UR4][R14.64+0x100] ;  /* 0x000100040e107981 */ /* 0x00a362000c1e1d00 */
[----:B------:R-:W-:Y:S01]  /*10f60*/  ISETP.GE.AND P0, PT, R10, R0, PT ;  /* 0x000000000a00720c */ /* 0x000fe20003f06270 */
[----:B------:R-:W-:-:S12]  /*10f70*/  BSSY.RECONVERGENT B0, `(.L_x_788) ;  /* 0x0000034000007945 */ /* 0x000fd80003800200 */
[----:B------:R-:W-:Y:S05]  /*10f80*/  @P0 BRA `(.L_x_789) ;  /* 0x0000000000c80947 */ /* 0x000fea0003800000 */
[----:B------:R-:W3:Y:S01]  /*10f90*/  LDCU.64 UR10, c[0x0][0x4c8] ;  /* 0x00009900ff0a77ac */ /* 0x000ee20008000a00 */
[C---:B------:R-:W-:Y:S01]  /*10fa0*/  IADD3 R4, P0, PT, R77.reuse, R20, RZ ;  /* 0x000000144d047210 */ /* 0x040fe20007f1e0ff */
[----:B------:R-:W2:Y:S03]  /*10fb0*/  LDCU.64 UR8, c[0x0][0x4d0] ;  /* 0x00009a00ff0877ac */ /* 0x000ea60008000a00 */
[----:B------:R-:W-:Y:S02]  /*10fc0*/  LEA.HI.X.SX32 R3, R77, R22, 0x1, P0 ;  /* 0x000000164d037211 */ /* 0x000fe400000f0eff */
[C---:B------:R-:W-:Y:S02]  /*10fd0*/  SHF.L.U32 R2, R4.reuse, 0x1, RZ ;  /* 0x0000000104027819 */ /* 0x040fe400000006ff */
[----:B------:R-:W-:Y:S02]  /*10fe0*/  SHF.L.U64.HI R3, R4, 0x1, R3 ;  /* 0x0000000104037819 */ /* 0x000fe40000010203 */
[----:B---3--:R-:W-:-:S02]  /*10ff0*/  IADD3 R4, P1, PT, R2, UR10, RZ ;  /* 0x0000000a02047c10 */ /* 0x008fc4000ff3e0ff */
[----:B--2---:R-:W-:Y:S02]  /*11000*/  IADD3 R2, P0, PT, R2, UR8, RZ ;  /* 0x0000000802027c10 */ /* 0x004fe4000ff1e0ff */
[C---:B------:R-:W-:Y:S02]  /*11010*/  IADD3.X R5, PT, PT, R3.reuse, UR11, RZ, P1, !PT ;  /* 0x0000000b03057c10 */ /* 0x040fe40008ffe4ff */
[----:B------:R-:W-:-:S04]  /*11020*/  IADD3.X R3, PT, PT, R3, UR9, RZ, P0, !PT ;  /* 0x0000000903037c10 */ /* 0x000fc800087fe4ff */
[----:B------:R-:W2:Y:S04]  /*11030*/  LDG.E.64 R4, desc[UR4][R4.64+0x80] ;  /* 0x0000800404047981 */ /* 0x000ea8000c1e1b00 */
[----:B------:R-:W3:Y:S01]  /*11040*/  LDG.E.64 R2, desc[UR4][R2.64+0x80] ;  /* 0x0000800402027981 */ /* 0x000ee2000c1e1b00 */
[----:B-----5:R-:W-:Y:S01]  /*11050*/  MOV R21, R18 ;  /* 0x0000001200157202 */ /* 0x020fe20000000f00 */
[----:B------:R-:W-:Y:S02]  /*11060*/  HADD2.F32 R24, -RZ, R19.H1_H1 ;  /* 0x30000013ff187230 */ /* 0x000fe40000004100 */
[--C-:B------:R-:W-:Y:S02]  /*11070*/  HADD2.F32 R27, -RZ, R17.reuse.H1_H1 ;  /* 0x30000011ff1b7230 */ /* 0x100fe40000004100 */
[----:B------:R-:W-:-:S02]  /*11080*/  HADD2.F32 R23, -RZ, R17.H0_H0 ;  /* 0x20000011ff177230 */ /* 0x000fc40000004100 */
[----:B------:R-:W-:Y:S02]  /*11090*/  HADD2.F32 R25, -RZ, R19.H0_H0 ;  /* 0x20000013ff197230 */ /* 0x000fe40000004100 */
[----:B--2---:R-:W-:Y:S02]  /*110a0*/  HADD2.F32 R18, -RZ, R4.H1_H1 ;  /* 0x30000004ff127230 */ /* 0x004fe40000004100 */
[----:B---3--:R-:W-:Y:S02]  /*110b0*/  HADD2.F32 R7, -RZ, R3.H1_H1 ;  /* 0x30000003ff077230 */ /* 0x008fe40000004100 */
        /* <DEDUP_REMOVED lines=31> */
.L_x_789:
[----:B------:R-:W-:Y:S05]  /*112b0*/  BSYNC.RECONVERGENT B0 ;  /* 0x0000000000007941 */ /* 0x000fea0003800200 */
.L_x_788:
[----:B-----5:R3:W-:Y:S02]  /*112c0*/  STS.128 [R245+0x5800], R16 ;  /* 0x00580010f5007388 */ /* 0x0207e40000000c00 */
.L_x_787:
[----:B------:R-:W-:Y:S05]  /*112d0*/  BSYNC.RECONVERGENT B1 ;  /* 0x0000000000017941 */ /* 0x000fea0003800200 */
.L_x_786:
[----:B------:R-:W-:-:S13]  /*112e0*/  ISETP.GE.AND P0, PT, R9, R6, PT ;  /* 0x000000060900720c */ /* 0x000fda0003f06270 */
        /* <DEDUP_REMOVED lines=18> */
[----:B-1---5:R-:W-:Y:S02]  /*11410*/  HADD2.F32 R14, -RZ, R19.H1_H1 ;  /* 0x30000013ff0e7230 */ /* 0x022fe40000004100 */
[--C-:B------:R-:W-:Y:S02]  /*11420*/  HADD2.F32 R15, -RZ, R17.reuse.H0_H0 ;  /* 0x20000011ff0f7230 */ /* 0x100fe40000004100 */
[----:B------:R-:W-:Y:S02]  /*11430*/  HADD2.F32 R17, -RZ, R17.H1_H1 ;  /* 0x30000011ff117230 */ /* 0x000fe40000004100 */
[----:B------:R-:W-:-:S02]  /*11440*/  HADD2.F32 R19, -RZ, R19.H0_H0 ;  /* 0x20000013ff137230 */ /* 0x000fc40000004100 */
[----:B--2---:R-:W-:Y:S02]  /*11450*/  HADD2.F32 R0, -RZ, R3.H1_H1 ;  /* 0x30000003ff007230 */ /* 0x004fe40000004100 */
[----:B------:R-:W-:Y:S02]  /*11460*/  HADD2.F32 R6, -RZ, R2.H1_H1 ;  /* 0x30000002ff067230 */ /* 0x000fe40000004100 */
[----:B---3--:R-:W-:Y:S02]  /*11470*/  HADD2.F32 R7, -RZ, R5.H1_H1 ;  /* 0x30000005ff077230 */ /* 0x008fe40000004100 */
[----:B------:R-:W-:Y:S01]  /*11480*/  FMUL.FTZ R20, R14, R0 ;  /* 0x000000000e147220 */ /* 0x000fe20000410000 */
[--C-:B------:R-:W-:Y:S02]  /*11490*/  HADD2.F32 R8, -RZ, R4.reuse.H1_H1 ;  /* 0x30000004ff087230 */ /* 0x100fe40000004100 */
[----:B------:R-:W-:Y:S01]  /*114a0*/  FMUL.FTZ R22, R17, R6 ;  /* 0x0000000611167220 */ /* 0x000fe20000410000 */
[----:B------:R-:W-:-:S02]  /*114b0*/  HADD2.F32 R4, -RZ, R4.H0_H0 ;  /* 0x20000004ff047230 */ /* 0x000fc40000004100 */
[-C--:B------:R-:W-:Y:S01]  /*114c0*/  FMUL.FTZ R21, R14, R7.reuse ;  /* 0x000000070e157220 */ /* 0x080fe20000410000 */
[----:B------:R-:W-:Y:S01]  /*114d0*/  FFMA.FTZ R20, R19, R7, -R20 ;  /* 0x0000000713147223 */ /* 0x000fe20000010814 */
[----:B------:R-:W-:Y:S01]  /*114e0*/  FMUL.FTZ R17, R17, R8 ;  /* 0x0000000811117220 */ /* 0x000fe20000410000 */
[----:B------:R-:W-:Y:S02]  /*114f0*/  HADD2.F32 R7, -RZ, R16.H1_H1 ;  /* 0x30000010ff077230 */ /* 0x000fe40000004100 */
[----:B------:R-:W-:Y:S01]  /*11500*/  FFMA.FTZ R21, R19, R0, R21 ;  /* 0x0000000013157223 */ /* 0x000fe20000010015 */
[----:B------:R-:W-:Y:S02]  /*11510*/  HADD2.F32 R2, -RZ, R2.H0_H0 ;  /* 0x20000002ff027230 */ /* 0x000fe40000004100 */
[C---:B------:R-:W-:Y:S01]  /*11520*/  FFMA.FTZ R22, R15.reuse, R8, -R22 ;  /* 0x000000080f167223 */ /* 0x040fe20000010816 */
[----:B------:R-:W-:Y:S02]  /*11530*/  HADD2.F32 R3, -RZ, R3.H0_H0 ;  /* 0x20000003ff037230 */ /* 0x000fe40000004100 */
[----:B------:R-:W-:Y:S01]  /*11540*/  FFMA.FTZ R17, R15, R6, R17 ;  /* 0x000000060f117223 */ /* 0x000fe20000010011 */
[----:B------:R-:W-:-:S02]  /*11550*/  HADD2.F32 R0, -RZ, R18.H1_H1 ;  /* 0x30000012ff007230 */ /* 0x000fc40000004100 */
[C---:B------:R-:W-:Y:S01]  /*11560*/  FMUL.FTZ R6, R7.reuse, R2 ;  /* 0x0000000207067220 */ /* 0x040fe20000410000 */
[----:B------:R-:W-:Y:S02]  /*11570*/  HADD2.F32 R5, -RZ, R5.H0_H0 ;  /* 0x20000005ff057230 */ /* 0x000fe40000004100 */
[----:B------:R-:W-:Y:S01]  /*11580*/  FMUL.FTZ R19, R7, R4 ;  /* 0x0000000407137220 */ /* 0x000fe20000410000 */
[----:B------:R-:W-:Y:S02]  /*11590*/  HADD2.F32 R15, -RZ, R16.H0_H0 ;  /* 0x20000010ff0f7230 */ /* 0x000fe40000004100 */
[C---:B------:R-:W-:Y:S01]  /*115a0*/  FMUL.FTZ R7, R0.reuse, R3 ;  /* 0x0000000300077220 */ /* 0x040fe20000410000 */
[----:B------:R-:W-:Y:S02]  /*115b0*/  HADD2.F32 R18, -RZ, R18.H0_H0 ;  /* 0x20000012ff127230 */ /* 0x000fe40000004100 */
[-C--:B------:R-:W-:Y:S01]  /*115c0*/  FMUL.FTZ R0, R0, R5.reuse ;  /* 0x0000000500007220 */ /* 0x080fe20000410000 */
[----:B------:R-:W-:Y:S01]  /*115d0*/  F2FP.F16.F32.PACK_AB R20, R21, R20 ;  /* 0x000000141514723e */ /* 0x000fe200000000ff */
        /* <DEDUP_REMOVED lines=8> */
.L_x_791:
[----:B------:R-:W-:Y:S05]  /*11660*/  BSYNC.RECONVERGENT B0 ;  /* 0x0000000000007941 */ /* 0x000fea0003800200 */
.L_x_790:
[----:B-----5:R3:W-:Y:S01]  /*11670*/  STS.128 [R245+0x7800], R16 ;  /* 0x00780010f5007388 */ /* 0x0207e20000000c00 */
[----:B------:R-:W-:Y:S05]  /*11680*/  BRA `(.L_x_728) ;  /* 0x0000005c00107947 */ /* 0x000fea0003800000 */
.L_x_729:
[----:B------:R-:W-:Y:S01]  /*11690*/  IMAD.IADD R27, R233, 0x1, -R72 ;  /* 0x00000001e91b7824 */ /* 0x000fe200078e0a48 */
[----:B------:R-:W-:Y:S01]  /*116a0*/  LEA.HI R25, R0, R0, RZ, 0x1 ;  /* 0x0000000000197211 */ /* 0x000fe200078f08ff */
[----:B------:R-:W-:Y:S01]  /*116b0*/  BSSY.RECONVERGENT B2, `(.L_x_792) ;  /* 0x000016f000027945 */ /* 0x000fe20003800200 */
[----:B------:R-:W-:Y:S02]  /*116c0*/  SHF.R.U32.HI R29, RZ, 0x1, R0 ;  /* 0x00000001ff1d7819 */ /* 0x000fe40000011600 */
[----:B------:R-:W-:Y:S02]  /*116d0*/  ISETP.GE.AND P0, PT, R114, R27, PT ;  /* 0x0000001b7200720c */ /* 0x000fe40003f06270 */
[----:B------:R-:W-:-:S05]  /*116e0*/  SHF.R.S32.HI R25, RZ, 0x1, R25 ;  /* 0x00000001ff197819 */ /* 0x000fca0000011419 */
[----:B------:R-:W-:-:S05]  /*116f0*/  IMAD.MOV R26, RZ, RZ, -R25 ;  /* 0x000000ffff1a7224 */ /* 0x000fca00078e0a19 */
[----:B------:R-:W-:Y:S01]  /*11700*/  SHF.R.S32.HI R28, RZ, 0x1f, R26 ;  /* 0x0000001fff1c7819 */ /* 0x000fe2000001141a */
[----:B------:R-:W-:Y:S06]  /*11710*/  @P0 BRA `(.L_x_793) ;  /* 0x0000001400a00947 */ /* 0x000fec0003800000 */
[----:B------:R-:W1:Y:S01]  /*11720*/  LDC R30, c[0x0][0x440] ;  /* 0x00011000ff1e7b82 */ /* 0x000e620000000800 */
[----:B------:R-:W-:Y:S01]  /*11730*/  BSSY.RECONVERGENT B1, `(.L_x_794) ;  /* 0x000005c000017945 */ /* 0x000fe20003800200 */
[----:B------:R-:W-:Y:S02]  /*11740*/  CS2R R4, SRZ ;  /* 0x0000000000047805 */ /* 0x000fe4000001ff00 */
[----:B------:R-:W-:Y:S02]  /*11750*/  CS2R R6, SRZ ;  /* 0x0000000000067805 */ /* 0x000fe4000001ff00 */
[----:B-1----:R-:W-:-:S13]  /*11760*/  ISETP.GE.AND P0, PT, R12, R30, PT ;  /* 0x0000001e0c00720c */ /* 0x002fda0003f06270 */
[----:B------:R-:W-:Y:S05]  /*11770*/  @P0 BRA `(.L_x_795) ;  /* 0x00000004005c0947 */ /* 0x000fea0003800000 */
[----:B------:R1:W5:Y:S01]  /*11780*/  LDG.E.128 R36, desc[UR4][R14.64] ;  /* 0x000000040e247981 */ /* 0x000362000c1e1d00 */
[----:B------:R-:W-:Y:S01]  /*11790*/  ISETP.GE.AND P0, PT, R12, R0, PT ;  /* 0x000000000c00720c */ /* 0x000fe20003f06270 */
[----:B------:R-:W-:-:S12]  /*117a0*/  BSSY.RECONVERGENT B0, `(.L_x_796) ;  /* 0x0000050000007945 */ /* 0x000fd80003800200 */
[----:B------:R-:W-:Y:S05]  /*117b0*/  @P0 BRA `(.L_x_797) ;  /* 0x0000000400380947 */ /* 0x000fea0003800000 */
[----:B------:R-:W2:Y:S01]  /*117c0*/  LDCU.64 UR8, c[0x0][0x4d0] ;  /* 0x00009a00ff0877ac */ /* 0x000ea20008000a00 */
[----:B------:R-:W-:-:S04]  /*117d0*/  ISETP.GE.U32.AND P1, PT, R12, R29, PT ;  /* 0x0000001d0c00720c */ /* 0x000fc80003f26070 */
[----:B------:R-:W-:Y:S02]  /*117e0*/  SEL R5, R26, RZ, P1 ;  /* 0x000000ff1a057207 */ /* 0x000fe40000800000 */
[----:B------:R-:W-:Y:S02]  /*117f0*/  SEL R17, R28, RZ, P1 ;  /* 0x000000ff1c117207 */ /* 0x000fe40000800000 */
[----:B------:R-:W-:Y:S02]  /*11800*/  IADD3 R5, P0, PT, R5, R8, RZ ;  /* 0x0000000805057210 */ /* 0x000fe40007f1e0ff */
[----:B------:R-:W-:Y:S02]  /*11810*/  SEL R7, R29, R26, !P1 ;  /* 0x0000001a1d077207 */ /* 0x000fe40004800000 */
[----:B------:R-:W-:Y:S02]  /*11820*/  IADD3.X R16, PT, PT, R17, R24, RZ, P0, !PT ;  /* 0x0000001811107210 */ /* 0x000fe400007fe4ff */
[----:B------:R-:W-:Y:S01]  /*11830*/  SHF.L.U32 R17, R5, 0x1, RZ ;  /* 0x0000000105117819 */ /* 0x000fe200000006ff */
[----:B------:R-:W-:Y:S01]  /*11840*/  IMAD.WIDE R20, R7, 0x2, R14 ;  /* 0x0000000207147825 */ /* 0x000fe200078e020e */
[----:B------:R-:W-:-:S02]  /*11850*/  SHF.L.U64.HI R16, R5, 0x1, R16 ;  /* 0x0000000105107819 */ /* 0x000fc40000010210 */
[----:B--2---:R-:W-:-:S03]  /*11860*/  IADD3 R4, P0, PT, R17, UR8, RZ ;  /* 0x0000000811047c10 */ /* 0x004fc6000ff1e0ff */
[----:B------:R-:W2:Y:S01]  /*11870*/  LDG.E.128 R20, desc[UR4][R20.64] ;  /* 0x0000000414147981 */ /* 0x000ea2000c1e1d00 */
[----:B------:R-:W-:Y:S01]  /*11880*/  IADD3.X R5, PT, PT, R16, UR9, RZ, P0, !PT ;  /* 0x0000000910057c10 */ /* 0x000fe200087fe4ff */
[----:B------:R-:W3:Y:S05]  /*11890*/  LDCU.64 UR8, c[0x0][0x4c8] ;  /* 0x00009900ff0877ac */ /* 0x000eea0008000a00 */
[----:B------:R-:W4:Y:S01]  /*118a0*/  LDG.E.128 R4, desc[UR4][R4.64] ;  /* 0x0000000404047981 */ /* 0x000f22000c1e1d00 */
[----:B---3--:R-:W-:-:S04]  /*118b0*/  IADD3 R18, P0, PT, R17, UR8, RZ ;  /* 0x0000000811127c10 */ /* 0x008fc8000ff1e0ff */
[----:B------:R-:W-:-:S06]  /*118c0*/  IADD3.X R19, PT, PT, R16, UR9, RZ, P0, !PT ;  /* 0x0000000910137c10 */ /* 0x000fcc00087fe4ff */
[----:B------:R-:W3:Y:S01]  /*118d0*/  LDG.E.128 R16, desc[UR4][R18.64] ;  /* 0x0000000412107981 */ /* 0x000ee2000c1e1d00 */
[--C-:B--2---:R-:W-:Y:S02]  /*118e0*/  HADD2.F32 R32, -RZ, R20.reuse.H0_H0 ;  /* 0x20000014ff207230 */ /* 0x104fe40000004100 */
[----:B------:R-:W-:Y:S02]  /*118f0*/  HADD2.F32 R34, -RZ, R20.H1_H1 ;  /* 0x30000014ff227230 */ /* 0x000fe40000004100 */
[--C-:B------:R-:W-:Y:S02]  /*11900*/  HADD2.F32 R20, -RZ, R21.reuse.H0_H0 ;  /* 0x20000015ff147230 */ /* 0x100fe40000004100 */
[----:B------:R-:W-:Y:S02]  /*11910*/  HADD2.F32 R40, -RZ, R21.H1_H1 ;  /* 0x30000015ff287230 */ /* 0x000fe40000004100 */
[--C-:B------:R-:W-:Y:S02]  /*11920*/  HADD2.F32 R21, -RZ, R22.reuse.H0_H0 ;  /* 0x20000016ff157230 */ /* 0x100fe40000004100 */
[----:B------:R-:W-:-:S02]  /*11930*/  HADD2.F32 R41, -RZ, R22.H1_H1 ;  /* 0x30000016ff297230 */ /* 0x000fc40000004100 */
[--C-:B------:R-:W-:Y:S02]  /*11940*/  HADD2.F32 R22, -RZ, R23.reuse.H0_H0 ;  /* 0x20000017ff167230 */ /* 0x100fe40000004100 */
[----:B------:R-:W-:Y:S02]  /*11950*/  HADD2.F32 R42, -RZ, R23.H1_H1 ;  /* 0x30000017ff2a7230 */ /* 0x000fe40000004100 */
[--C-:B----4-:R-:W-:Y:S02]  /*11960*/  HADD2.F32 R23, -RZ, R4.reuse.H0_H0 ;  /* 0x20000004ff177230 */ /* 0x110fe40000004100 */
[----:B------:R-:W-:Y:S02]  /*11970*/  HADD2.F32 R45, -RZ, R4.H1_H1 ;  /* 0x30000004ff2d7230 */ /* 0x000fe40000004100 */
[----:B------:R-:W-:Y:S02]  /*11980*/  HADD2.F32 R43, -RZ, R5.H0_H0 ;  /* 0x20000005ff2b7230 */ /* 0x000fe40000004100 */
[----:B------:R-:W-:Y:S01]  /*11990*/  @!P1 FADD.FTZ R23, -R23, -RZ ;  /* 0x800000ff17179221 */ /* 0x000fe20000010100 */
[----:B------:R-:W-:-:S02]  /*119a0*/  HADD2.F32 R4, -RZ, R6.H0_H0 ;  /* 0x20000006ff047230 */ /* 0x000fc40000004100 */
[----:B------:R-:W-:Y:S01]  /*119b0*/  @!P1 FADD.FTZ R45, -R45, -RZ ;  /* 0x800000ff2d2d9221 */ /* 0x000fe20000010100 */
[----:B------:R-:W-:Y:S02]  /*119c0*/  HADD2.F32 R5, -RZ, R5.H1_H1 ;  /* 0x30000005ff057230 */ /* 0x000fe40000004100 */
[----:B------:R-:W-:Y:S01]  /*119d0*/  FMUL.FTZ R32, R32, R23 ;  /* 0x0000001720207220 */ /* 0x000fe20000410000 */
[--C-:B------:R-:W-:Y:S02]  /*119e0*/  HADD2.F32 R47, -RZ, R7.reuse.H0_H0 ;  /* 0x20000007ff2f7230 */ /* 0x100fe40000004100 */
[----:B------:R-:W-:Y:S01]  /*119f0*/  @!P1 FADD.FTZ R4, -R4, -RZ ;  /* 0x800000ff04049221 */ /* 0x000fe20000010100 */
[----:B------:R-:W-:Y:S02]  /*11a00*/  HADD2.F32 R6, -RZ, R6.H1_H1 ;  /* 0x30000006ff067230 */ /* 0x000fe40000004100 */
[----:B------:R-:W-:Y:S01]  /*11a10*/  @!P1 FADD.FTZ R5, -R5, -RZ ;  /* 0x800000ff05059221 */ /* 0x000fe20000010100 */
[----:B------:R-:W-:-:S02]  /*11a20*/  HADD2.F32 R7, -RZ, R7.H1_H1 ;  /* 0x30000007ff077230 */ /* 0x000fc40000004100 */
[----:B------:R-:W-:Y:S01]  /*11a30*/  FMUL.FTZ R21, R21, R4 ;  /* 0x0000000415157220 */ /* 0x000fe20000410000 */
[----:B---3--:R-:W-:Y:S02]  /*11a40*/  HADD2.F32 R4, -RZ, R16.H0_H0 ;  /* 0x20000010ff047230 */ /* 0x008fe40000004100 */
[----:B------:R-:W-:Y:S01]  /*11a50*/  FMUL.FTZ R40, R40, R5 ;  /* 0x0000000528287220 */ /* 0x000fe20000410000 */
[--C-:B-----5:R-:W-:Y:S02]  /*11a60*/  HADD2.F32 R5, -RZ, R36.reuse.H0_H0 ;  /* 0x20000024ff057230 */ /* 0x120fe40000004100 */
[----:B------:R-:W-:Y:S01]  /*11a70*/  @!P1 FADD.FTZ R43, -R43, -RZ ;  /* 0x800000ff2b2b9221 */ /* 0x000fe20000010100 */
[----:B------:R-:W-:Y:S02]  /*11a80*/  HADD2.F32 R23, -RZ, R36.H1_H1 ;  /* 0x30000024ff177230 */ /* 0x000fe40000004100 */
[----:B------:R-:W-:Y:S01]  /*11a90*/  FMUL.FTZ R34, R34, R45 ;  /* 0x0000002d22227220 */ /* 0x000fe20000410000 */
[----:B------:R-:W-:-:S02]  /*11aa0*/  HADD2.F32 R16, -RZ, R16.H1_H1 ;  /* 0x30000010ff107230 */ /* 0x000fc40000004100 */
[----:B------:R-:W-:Y:S01]  /*11ab0*/  @!P1 FADD.FTZ R6, -R6, -RZ ;  /* 0x800000ff06069221 */ /* 0x000fe20000010100 */
[----:B------:R-:W-:Y:S01]  /*11ac0*/  @!P1 FADD.FTZ R7, -R7, -RZ ;  /* 0x800000ff07079221 */ /* 0x000fe20000010100 */
[----:B------:R-:W-:Y:S01]  /*11ad0*/  @!P1 FADD.FTZ R47, -R47, -RZ ;  /* 0x800000ff2f2f9221 */ /* 0x000fe20000010100 */
[----:B------:R-:W-:Y:S01]  /*11ae0*/  FMUL.FTZ R20, R20, R43 ;  /* 0x0000002b14147220 */ /* 0x000fe20000410000 */
[----:B------:R-:W-:Y:S01]  /*11af0*/  FMUL.FTZ R41, R41, R6 ;  /* 0x0000000629297220 */ /* 0x000fe20000410000 */
[----:B------:R-:W-:Y:S01]  /*11b00*/  FMUL.FTZ R42, R42, R7 ;  /* 0x000000072a2a7220 */ /* 0x000fe20000410000 */
[----:B------:R-:W-:Y:S01]  /*11b10*/  FFMA.FTZ R4, R5, R4, R32 ;  /* 0x0000000405047223 */ /* 0x000fe20000010020 */
[----:B------:R-:W-:Y:S01]  /*11b20*/  FFMA.FTZ R23, R23, R16, R34 ;  /* 0x0000001017177223 */ /* 0x000fe20000010022 */
[----:B------:R-:W-:Y:S02]  /*11b30*/  HADD2.F32 R7, -RZ, R37.H0_H0 ;  /* 0x20000025ff077230 */ /* 0x000fe40000004100 */
[----:B------:R-:W-:Y:S01]  /*11b40*/  FMUL.FTZ R22, R22, R47 ;  /* 0x0000002f16167220 */ /* 0x000fe20000410000 */
[----:B------:R-:W-:-:S02]  /*11b50*/  HADD2.F32 R6, -RZ, R17.H0_H0 ;  /* 0x20000011ff067230 */ /* 0x000fc40000004100 */
[----:B------:R-:W-:Y:S02]  /*11b60*/  HADD2.F32 R36, -RZ, R18.H0_H0 ;  /* 0x20000012ff247230 */ /* 0x000fe40000004100 */
[----:B------:R-:W-:Y:S02]  /*11b70*/  HADD2.F32 R43, -RZ, R19.H0_H0 ;  /* 0x20000013ff2b7230 */ /* 0x000fe40000004100 */
[----:B------:R-:W-:Y:S01]  /*11b80*/  FFMA.FTZ R6, R7, R6, R20 ;  /* 0x0000000607067223 */ /* 0x000fe20000010014 */
[----:B------:R-:W-:Y:S02]  /*11b90*/  HADD2.F32 R16, -RZ, R38.H0_H0 ;  /* 0x20000026ff107230 */ /* 0x000fe40000004100 */
[----:B------:R-:W-:Y:S02]  /*11ba0*/  HADD2.F32 R5, -RZ, R39.H0_H0 ;  /* 0x20000027ff057230 */ /* 0x000fe40000004100 */
[----:B------:R-:W-:Y:S02]  /*11bb0*/  HADD2.F32 R17, -RZ, R17.H1_H1 ;  /* 0x30000011ff117230 */ /* 0x000fe40000004100 */
[----:B------:R-:W-:Y:S01]  /*11bc0*/  FFMA.FTZ R16, R16, R36, R21 ;  /* 0x0000002410107223 */ /* 0x000fe20000010015 */
[----:B------:R-:W-:-:S02]  /*11bd0*/  HADD2.F32 R18, -RZ, R18.H1_H1 ;  /* 0x30000012ff127230 */ /* 0x000fc40000004100 */
[----:B------:R-:W-:Y:S01]  /*11be0*/  FFMA.FTZ R5, R5, R43, R22 ;  /* 0x0000002b05057223 */ /* 0x000fe20000010016 */
[----:B------:R-:W-:Y:S01]  /*11bf0*/  HADD2.F32 R19, -RZ, R19.H1_H1 ;  /* 0x30000013ff137230 */ /* 0x000fe20000004100 */
[----:B------:R-:W-:Y:S01]  /*11c00*/  F2FP.F16.F32.PACK_AB R36, R23, R4 ;  /* 0x000000041724723e */ /* 0x000fe200000000ff */
[----:B------:R-:W-:Y:S02]  /*11c10*/  HADD2.F32 R37, -RZ, R37.H1_H1 ;  /* 0x30000025ff257230 */ /* 0x000fe40000004100 */
[----:B------:R-:W-:Y:S02]  /*11c20*/  HADD2.F32 R38, -RZ, R38.H1_H1 ;  /* 0x30000026ff267230 */ /* 0x000fe40000004100 */
[----:B------:R-:W-:Y:S02]  /*11c30*/  HADD2.F32 R39, -RZ, R39.H1_H1 ;  /* 0x30000027ff277230 */ /* 0x000fe40000004100 */
[----:B------:R-:W-:Y:S01]  /*11c40*/  FFMA.FTZ R17, R37, R17, R40 ;  /* 0x0000001125117223 */ /* 0x000fe20000010028 */
[----:B------:R-:W-:-:S02]  /*11c50*/  FFMA.FTZ R41, R38, R18, R41 ;  /* 0x0000001226297223 */ /* 0x000fc40000010029 */
[----:B------:R-:W-:Y:S02]  /*11c60*/  FFMA.FTZ R42, R39, R19, R42 ;  /* 0x00000013272a7223 */ /* 0x000fe4000001002a */
[----:B------:R-:W-:Y:S02]  /*11c70*/  F2FP.F16.F32.PACK_AB R37, R17, R6 ;  /* 0x000000061125723e */ /* 0x000fe400000000ff */
[----:B------:R-:W-:Y:S02]  /*11c80*/  F2FP.F16.F32.PACK_AB R38, R41, R16 ;  /* 0x000000102926723e */ /* 0x000fe400000000ff */
[----:B------:R-:W-:Y:S02]  /*11c90*/  F2FP.F16.F32.PACK_AB R39, R42, R5 ;  /* 0x000000052a27723e */ /* 0x000fe400000000ff */
.L_x_797:
[----:B------:R-:W-:Y:S05]  /*11ca0*/  BSYNC.RECONVERGENT B0 ;  /* 0x0000000000007941 */ /* 0x000fea0003800200 */
.L_x_796:
[----:B-----5:R-:W-:Y:S01]  /*11cb0*/  IMAD.MOV.U32 R6, RZ, RZ, R38 ;  /* 0x000000ffff067224 */ /* 0x020fe200078e0026 */
[----:B------:R-:W-:Y:S01]  /*11cc0*/  MOV R4, R36 ;  /* 0x0000002400047202 */ /* 0x000fe20000000f00 */
[----:B------:R-:W-:Y:S01]  /*11cd0*/  IMAD.MOV.U32 R7, RZ, RZ, R39 ;  /* 0x000000ffff077224 */ /* 0x000fe200078e0027 */
[----:B------:R-:W-:Y:S02]  /*11ce0*/  MOV R5, R37 ;  /* 0x0000002500057202 */ /* 0x000fe40000000f00 */
.L_x_795:
[----:B------:R-:W-:Y:S05]  /*11cf0*/  BSYNC.RECONVERGENT B1 ;  /* 0x0000000000017941 */ /* 0x000fea0003800200 */
.L_x_794:
        /* <DEDUP_REMOVED lines=9> */
[----:B------:R-:W4:Y:S01]  /*11d90*/  LDCU.64 UR8, c[0x0][0x4d0] ;  /* 0x00009a00ff0877ac */ /* 0x000f220008000a00 */
[----:B------:R-:W-:-:S04]  /*11da0*/  ISETP.GE.U32.AND P1, PT, R11, R29, PT ;  /* 0x0000001d0b00720c */ /* 0x000fc80003f26070 */
[----:B--2---:R-:W-:Y:S02]  /*11db0*/  SEL R5, R26, RZ, P1 ;  /* 0x000000ff1a057207 */ /* 0x004fe40000800000 */
[----:B------:R-:W-:Y:S02]  /*11dc0*/  SEL R17, R28, RZ, P1 ;  /* 0x000000ff1c117207 */ /* 0x000fe40000800000 */
[----:B------:R-:W-:Y:S02]  /*11dd0*/  IADD3 R5, P0, PT, R5, R8, RZ ;  /* 0x0000000805057210 */ /* 0x000fe40007f1e0ff */
[----:B------:R-:W-:Y:S02]  /*11de0*/  SEL R7, R29, R26, !P1 ;  /* 0x0000001a1d077207 */ /* 0x000fe40004800000 */
[----:B------:R-:W-:Y:S02]  /*11df0*/  IADD3.X R16, PT, PT, R17, R24, RZ, P0, !PT ;  /* 0x0000001811107210 */ /* 0x000fe400007fe4ff */
[----:B------:R-:W-:Y:S01]  /*11e00*/  SHF.L.U32 R17, R5, 0x1, RZ ;  /* 0x0000000105117819 */ /* 0x000fe200000006ff */
[----:B------:R-:W-:Y:S01]  /*11e10*/  IMAD.WIDE R20, R7, 0x2, R14 ;  /* 0x0000000207147825 */ /* 0x000fe200078e020e */
[----:B------:R-:W-:-:S02]  /*11e20*/  SHF.L.U64.HI R16, R5, 0x1, R16 ;  /* 0x0000000105107819 */ /* 0x000fc40000010210 */
[----:B----4-:R-:W-:-:S03]  /*11e30*/  IADD3 R4, P0, PT, R17, UR8, RZ ;  /* 0x0000000811047c10 */ /* 0x010fc6000ff1e0ff */
[----:B------:R-:W2:Y:S01]  /*11e40*/  LDG.E.128 R20, desc[UR4][R20.64+0x80] ;  /* 0x0000800414147981 */ /* 0x000ea2000c1e1d00 */
[----:B------:R-:W-:Y:S01]  /*11e50*/  IADD3.X R5, PT, PT, R16, UR9, RZ, P0, !PT ;  /* 0x0000000910057c10 */ /* 0x000fe200087fe4ff */
[----:B------:R-:W4:Y:S05]  /*11e60*/  LDCU.64 UR8, c[0x0][0x4c8] ;  /* 0x00009900ff0877ac */ /* 0x000f2a0008000a00 */
[----:B------:R-:W3:Y:S01]  /*11e70*/  LDG.E.128 R4, desc[UR4][R4.64+0x80] ;  /* 0x0000800404047981 */ /* 0x000ee2000c1e1d00 */
[----:B----4-:R-:W-:-:S04]  /*11e80*/  IADD3 R18, P0, PT, R17, UR8, RZ ;  /* 0x0000000811127c10 */ /* 0x010fc8000ff1e0ff */
[----:B------:R-:W-:-:S06]  /*11e90*/  IADD3.X R19, PT, PT, R16, UR9, RZ, P0, !PT ;  /* 0x0000000910137c10 */ /* 0x000fcc00087fe4ff */
[----:B------:R-:W4:Y:S01]  /*11ea0*/  LDG.E.128 R16, desc[UR4][R18.64+0x80] ;  /* 0x0000800412107981 */ /* 0x000f22000c1e1d00 */
        /* <DEDUP_REMOVED lines=8> */
[--C-:B---3--:R-:W-:Y:S02]  /*11f30*/  HADD2.F32 R23, -RZ, R4.reuse.H0_H0 ;  /* 0x20000004ff177230 */ /* 0x108fe40000004100 */
        /* <DEDUP_REMOVED lines=13> */
[----:B----4-:R-:W-:Y:S02]  /*12010*/  HADD2.F32 R4, -RZ, R16.H0_H0 ;  /* 0x20000010ff047230 */ /* 0x010fe40000004100 */
        /* <DEDUP_REMOVED lines=37> */
.L_x_801:
[----:B------:R-:W-:Y:S05]  /*12270*/  BSYNC.RECONVERGENT B0 ;  /* 0x0000000000007941 */ /* 0x000fea0003800200 */
.L_x_800:
[----:B-----5:R4:W-:Y:S02]  /*12280*/  STS.128 [R245+0x2000], R36 ;  /* 0x00200024f5007388 */ /* 0x0209e40000000c00 */
.L_x_799:
[----:B------:R-:W-:Y:S05]  /*12290*/  BSYNC.RECONVERGENT B1 ;  /* 0x0000000000017941 */ /* 0x000fea0003800200 */
.L_x_798:
        /* <DEDUP_REMOVED lines=18> */
[----:B-1----:R-:W-:-:S03]  /*123c0*/  IADD3 R4, P0, PT, R17, UR8, RZ ;  /* 0x0000000811047c10 */ /* 0x002fc6000ff1e0ff */
[----:B------:R-:W2:Y:S01]  /*123d0*/  LDG.E.128 R20, desc[UR4][R20.64+0x100] ;  /* 0x0001000414147981 */ /* 0x000ea2000c1e1d00 */
[----:B------:R-:W-:Y:S01]  /*123e0*/  IADD3.X R5, PT, PT, R16, UR9, RZ, P0, !PT ;  /* 0x0000000910057c10 */ /* 0x000fe200087fe4ff */
[----:B------:R-:W1:Y:S05]  /*123f0*/  LDCU.64 UR8, c[0x0][0x4c8] ;  /* 0x00009900ff0877ac */ /* 0x000e6a0008000a00 */
[----:B------:R-:W3:Y:S01]  /*12400*/  LDG.E.128 R4, desc[UR4][R4.64+0x100] ;  /* 0x0001000404047981 */ /* 0x000ee2000c1e1d00 */
[----:B-1----:R-:W-:-:S04]  /*12410*/  IADD3 R18, P0, PT, R17, UR8, RZ ;  /* 0x0000000811127c10 */ /* 0x002fc8000ff1e0ff */
        /* <DEDUP_REMOVED lines=62> */
.L_x_805:
[----:B------:R-:W-:Y:S05]  /*12800*/  BSYNC.RECONVERGENT B0 ;  /* 0x0000000000007941 */ /* 0x000fea0003800200 */
.L_x_804:
[----:B-----5:R1:W-:Y:S02]  /*12810*/  STS.128 [R245+0x4000], R36 ;  /* 0x00400024f5007388 */ /* 0x0203e40000000c00 */
.L_x_803:
[----:B------:R-:W-:Y:S05]  /*12820*/  BSYNC.RECONVERGENT B1 ;  /* 0x0000000000017941 */ /* 0x000fea0003800200 */
.L_x_802:
        /* <DEDUP_REMOVED lines=40> */
[----:B------:R-:W-:Y:S01]  /*12ab0*/  @!P1 FADD.FTZ R43, -R43, -RZ ;  /* 0x800000ff2b2b9221 */ /* 0x000fe20000010100 */
[----:B------:R-:W-:Y:S02]  /*12ac0*/  HADD2.F32 R5, -RZ, R5.H1_H1 ;  /* 0x30000005ff057230 */ /* 0x000fe40000004100 */
[----:B------:R-:W-:Y:S01]  /*12ad0*/  @!P1 FADD.FTZ R4, -R4, -RZ ;  /* 0x800000ff04049221 */ /* 0x000fe20000010100 */
[--C-:B------:R-:W-:Y:S02]  /*12ae0*/  HADD2.F32 R6, -RZ, R7.reuse.H1_H1 ;  /* 0x30000007ff067230 */ /* 0x100fe40000004100 */
[----:B------:R-:W-:Y:S01]  /*12af0*/  FMUL.FTZ R30, R30, R23 ;  /* 0x000000171e1e7220 */ /* 0x000fe20000410000 */
[----:B------:R-:W-:-:S02]  /*12b00*/  HADD2.F32 R47, -RZ, R7.H0_H0 ;  /* 0x20000007ff2f7230 */ /* 0x000fc40000004100 */
[----:B------:R-:W-:Y:S01]  /*12b10*/  @!P1 FADD.FTZ R5, -R5, -RZ ;  /* 0x800000ff05059221 */ /* 0x000fe20000010100 */
[----:B------:R-:W-:Y:S01]  /*12b20*/  FMUL.FTZ R21, R21, R4 ;  /* 0x0000000415157220 */ /* 0x000fe20000410000 */
[----:B------:R-:W-:Y:S01]  /*12b30*/  @!P1 FADD.FTZ R6, -R6, -RZ ;  /* 0x800000ff06069221 */ /* 0x000fe20000010100 */
[----:B----4-:R-:W-:Y:S02]  /*12b40*/  HADD2.F32 R4, -RZ, R16.H0_H0 ;  /* 0x20000010ff047230 */ /* 0x010fe40000004100 */
[----:B------:R-:W-:Y:S01]  /*12b50*/  FMUL.FTZ R34, R34, R5 ;  /* 0x0000000522227220 */ /* 0x000fe20000410000 */
[--C-:B-----5:R-:W-:Y:S02]  /*12b60*/  HADD2.F32 R5, -RZ, R36.reuse.H0_H0 ;  /* 0x20000024ff057230 */ /* 0x120fe40000004100 */
[----:B------:R-:W-:Y:S01]  /*12b70*/  FMUL.FTZ R41, R41, R6 ;  /* 0x0000000629297220 */ /* 0x000fe20000410000 */
[----:B------:R-:W-:Y:S02]  /*12b80*/  HADD2.F32 R23, -RZ, R36.H1_H1 ;  /* 0x30000024ff177230 */ /* 0x000fe40000004100 */
[----:B------:R-:W-:Y:S01]  /*12b90*/  FMUL.FTZ R32, R32, R45 ;  /* 0x0000002d20207220 */ /* 0x000fe20000410000 */
[----:B------:R-:W-:-:S02]  /*12ba0*/  HADD2.F32 R7, -RZ, R37.H0_H0 ;  /* 0x20000025ff077230 */ /* 0x000fc40000004100 */
[----:B------:R-:W-:Y:S01]  /*12bb0*/  FMUL.FTZ R20, R20, R43 ;  /* 0x0000002b14147220 */ /* 0x000fe20000410000 */
[----:B------:R-:W-:Y:S02]  /*12bc0*/  HADD2.F32 R16, -RZ, R16.H1_H1 ;  /* 0x30000010ff107230 */ /* 0x000fe40000004100 */
[----:B------:R-:W-:Y:S01]  /*12bd0*/  @!P1 FADD.FTZ R49, -R49, -RZ ;  /* 0x800000ff31319221 */ /* 0x000fe20000010100 */
[----:B------:R-:W-:Y:S02]  /*12be0*/  HADD2.F32 R6, -RZ, R17.H0_H0 ;  /* 0x20000011ff067230 */ /* 0x000fe40000004100 */
[----:B------:R-:W-:Y:S01]  /*12bf0*/  @!P1 FADD.FTZ R47, -R47, -RZ ;  /* 0x800000ff2f2f9221 */ /* 0x000fe20000010100 */
[--C-:B------:R-:W-:Y:S02]  /*12c00*/  HADD2.F32 R36, -RZ, R18.reuse.H0_H0 ;  /* 0x20000012ff247230 */ /* 0x100fe40000004100 */
[----:B------:R-:W-:Y:S01]  /*12c10*/  FFMA.FTZ R4, R5, R4, R30 ;  /* 0x0000000405047223 */ /* 0x000fe2000001001e */
[----:B------:R-:W-:-:S02]  /*12c20*/  HADD2.F32 R45, -RZ, R18.H1_H1 ;  /* 0x30000012ff2d7230 */ /* 0x000fc40000004100 */
[----:B------:R-:W-:Y:S01]  /*12c30*/  FFMA.FTZ R23, R23, R16, R32 ;  /* 0x0000001017177223 */ /* 0x000fe20000010020 */
[----:B------:R-:W-:Y:S01]  /*12c40*/  FFMA.FTZ R6, R7, R6, R20 ;  /* 0x0000000607067223 */ /* 0x000fe20000010014 */
[----:B------:R-:W-:Y:S02]  /*12c50*/  HADD2.F32 R17, -RZ, R17.H1_H1 ;  /* 0x30000011ff117230 */ /* 0x000fe40000004100 */
[----:B------:R-:W-:Y:S01]  /*12c60*/  FMUL.FTZ R40, R40, R49 ;  /* 0x0000003128287220 */ /* 0x000fe20000410000 */
[--C-:B------:R-:W-:Y:S02]  /*12c70*/  HADD2.F32 R43, -RZ, R19.reuse.H0_H0 ;  /* 0x20000013ff2b7230 */ /* 0x100fe40000004100 */
[----:B------:R-:W-:Y:S01]  /*12c80*/  FMUL.FTZ R22, R22, R47 ;  /* 0x0000002f16167220 */ /* 0x000fe20000410000 */
[----:B------:R-:W-:Y:S02]  /*12c90*/  HADD2.F32 R18, -RZ, R19.H1_H1 ;  /* 0x30000013ff127230 */ /* 0x000fe40000004100 */
[----:B------:R-:W-:-:S02]  /*12ca0*/  HADD2.F32 R37, -RZ, R37.H1_H1 ;  /* 0x30000025ff257230 */ /* 0x000fc40000004100 */
[--C-:B------:R-:W-:Y:S02]  /*12cb0*/  HADD2.F32 R16, -RZ, R38.reuse.H0_H0 ;  /* 0x20000026ff107230 */ /* 0x100fe40000004100 */
[----:B------:R-:W-:Y:S02]  /*12cc0*/  HADD2.F32 R7, -RZ, R38.H1_H1 ;  /* 0x30000026ff077230 */ /* 0x000fe40000004100 */
[----:B------:R-:W-:Y:S01]  /*12cd0*/  FFMA.FTZ R17, R37, R17, R34 ;  /* 0x0000001125117223 */ /* 0x000fe20000010022 */
[--C-:B------:R-:W-:Y:S02]  /*12ce0*/  HADD2.F32 R5, -RZ, R39.reuse.H0_H0 ;  /* 0x20000027ff057230 */ /* 0x100fe40000004100 */
[----:B------:R-:W-:Y:S01]  /*12cf0*/  FFMA.FTZ R16, R16, R36, R21 ;  /* 0x0000002410107223 */ /* 0x000fe20000010015 */
[----:B------:R-:W-:Y:S02]  /*12d00*/  HADD2.F32 R20, -RZ, R39.H1_H1 ;  /* 0x30000027ff147230 */ /* 0x000fe40000004100 */
[----:B------:R-:W-:Y:S01]  /*12d10*/  FFMA.FTZ R7, R7, R45, R40 ;  /* 0x0000002d07077223 */ /* 0x000fe20000010028 */
[----:B------:R-:W-:Y:S01]  /*12d20*/  F2FP.F16.F32.PACK_AB R36, R23, R4 ;  /* 0x000000041724723e */ /* 0x000fe200000000ff */
[----:B------:R-:W-:Y:S01]  /*12d30*/  FFMA.FTZ R5, R5, R43, R22 ;  /* 0x0000002b05057223 */ /* 0x000fe20000010016 */
[----:B------:R-:W-:Y:S01]  /*12d40*/  F2FP.F16.F32.PACK_AB R37, R17, R6 ;  /* 0x000000061125723e */ /* 0x000fe200000000ff */
[----:B------:R-:W-:Y:S01]  /*12d50*/  FFMA.FTZ R18, R20, R18, R41 ;  /* 0x0000001214127223 */ /* 0x000fe20000010029 */
[----:B------:R-:W-:-:S04]  /*12d60*/  F2FP.F16.F32.PACK_AB R38, R7, R16 ;  /* 0x000000100726723e */ /* 0x000fc800000000ff */
[----:B------:R-:W-:Y:S02]  /*12d70*/  F2FP.F16.F32.PACK_AB R39, R18, R5 ;  /* 0x000000051227723e */ /* 0x000fe400000000ff */
.L_x_807:
[----:B------:R-:W-:Y:S05]  /*12d80*/  BSYNC.RECONVERGENT B0 ;  /* 0x0000000000007941 */ /* 0x000fea0003800200 */
.L_x_806:
[----:B-----5:R4:W-:Y:S02]  /*12d90*/  STS.128 [R245+0x6000], R36 ;  /* 0x00600024f5007388 */ /* 0x0209e40000000c00 */
.L_x_793:
[----:B------:R-:W-:Y:S05]  /*12da0*/  BSYNC.RECONVERGENT B2 ;  /* 0x0000000000027941 */ /* 0x000fea0003800200 */
.L_x_792:
[----:B------:R-:W-:Y:S01]  /*12db0*/  IADD3 R30, PT, PT, R114, 0x10, RZ ;  /* 0x00000010721e7810 */ /* 0x000fe20007ffe0ff */
[----:B------:R-:W-:Y:S03]  /*12dc0*/  BSSY.RECONVERGENT B2, `(.L_x_808) ;  /* 0x000016f000027945 */ /* 0x000fe60003800200 */
[----:B------:R-:W-:-:S13]  /*12dd0*/  ISETP.GE.AND P0, PT, R30, R27, PT ;  /* 0x0000001b1e00720c */ /* 0x000fda0003f06270 */
[----:B------:R-:W-:Y:S05]  /*12de0*/  @P0 BRA `(.L_x_809) ;  /* 0x0000001400b00947 */ /* 0x000fea0003800000 */
[----:B-1--4-:R-:W1:Y:S01]  /*12df0*/  LDC R36, c[0x0][0x440] ;  /* 0x00011000ff247b82 */ /* 0x012e620000000800 */
[C---:B------:R-:W-:Y:S01]  /*12e00*/  LEA R38, P0, R35.reuse, R14, 0x1 ;  /* 0x0000000e23267211 */ /* 0x040fe200078008ff */
[----:B------:R-:W-:Y:S03]  /*12e10*/  BSSY.RECONVERGENT B1, `(.L_x_810) ;  /* 0x000005b000017945 */ /* 0x000fe60003800200 */
[----:B------:R-:W-:Y:S02]  /*12e20*/  LEA.HI.X R39, R35, R15, R33, 0x1, P0 ;  /* 0x0000000f23277211 */ /* 0x000fe400000f0c21 */
[----:B-1----:R-:W-:-:S13]  /*12e30*/  ISETP.GE.AND P1, PT, R12, R36, PT ;  /* 0x000000240c00720c */ /* 0x002fda0003f26270 */
[----:B------:R1:W-:Y:S01]  /*12e40*/  @P1 STS.128 [R245+0x800], RZ ;  /* 0x000800fff5001388 */ /* 0x0003e20000000c00 */
[----:B------:R-:W-:Y:S05]  /*12e50*/  @P1 BRA `(.L_x_811) ;  /* 0x0000000400581947 */ /* 0x000fea0003800000 */
[----:B------:R4:W5:Y:S01]  /*12e60*/  LDG.E.128 R32, desc[UR4][R38.64] ;  /* 0x0000000426207981 */ /* 0x000962000c1e1d00 */
[----:B------:R-:W-:Y:S01]  /*12e70*/  ISETP.GE.AND P0, PT, R12, R0, PT ;  /* 0x000000000c00720c */ /* 0x000fe20003f06270 */
[----:B------:R-:W-:-:S12]  /*12e80*/  BSSY.RECONVERGENT B0, `(.L_x_812) ;  /* 0x0000052000007945 */ /* 0x000fd80003800200 */
[----:B------:R-:W-:Y:S05]  /*12e90*/  @P0 BRA `(.L_x_813) ;  /* 0x0000000400400947 */ /* 0x000fea0003800000 */
[----:B------:R-:W1:Y:S01]  /*12ea0*/  LDCU.64 UR8, c[0x0][0x4d0] ;  /* 0x00009a00ff0877ac */ /* 0x000e620008000a00 */
[----:B------:R-:W-:Y:S02]  /*12eb0*/  ISETP.GE.U32.AND P0, PT, R12, R29, PT ;  /* 0x0000001d0c00720c */ /* 0x000fe40003f06070 */
[--C-:B--2---:R-:W-:Y:S02]  /*12ec0*/  SHF.R.S32.HI R4, RZ, 0x1f, R31.reuse ;  /* 0x0000001fff047819 */ /* 0x104fe4000001141f */
[----:B------:R-:W-:Y:S02]  /*12ed0*/  SEL R16, R26, RZ, P0 ;  /* 0x000000ff1a107207 */ /* 0x000fe40000000000 */
[----:B------:R-:W-:Y:S02]  /*12ee0*/  SEL R7, R28, RZ, P0 ;  /* 0x000000ff1c077207 */ /* 0x000fe40000000000 */
[----:B------:R-:W-:Y:S02]  /*12ef0*/  IADD3 R16, P2, P1, R16, R8, R31 ;  /* 0x0000000810107210 */ /* 0x000fe4000795e01f */
[----:B------:R-:W-:-:S02]  /*12f00*/  SEL R5, R29, R26, !P0 ;  /* 0x0000001a1d057207 */ /* 0x000fc40004000000 */
[----:B------:R-:W-:Y:S02]  /*12f10*/  IADD3.X R7, PT, PT, R7, R24, R4, P2, P1 ;  /* 0x0000001807077210 */ /* 0x000fe400017e2404 */
[C---:B------:R-:W-:Y:S01]  /*12f20*/  SHF.L.U32 R17, R16.reuse, 0x1, RZ ;  /* 0x0000000110117819 */ /* 0x040fe200000006ff */
[----:B------:R-:W-:Y:S01]  /*12f30*/  IMAD.WIDE R20, R5, 0x2, R38 ;  /* 0x0000000205147825 */ /* 0x000fe200078e0226 */
[----:B------:R-:W-:Y:S02]  /*12f40*/  SHF.L.U64.HI R16, R16, 0x1, R7 ;  /* 0x0000000110107819 */ /* 0x000fe40000010207 */
        /* <DEDUP_REMOVED lines=8> */
[----:B-----5:R-:W-:Y:S01]  /*12fd0*/  MOV R37, R34 ;  /* 0x0000002200257202 */ /* 0x020fe20000000f00 */
[--C-:B--2---:R-:W-:Y:S02]  /*12fe0*/  HADD2.F32 R34, -RZ, R20.reuse.H0_H0 ;  /* 0x20000014ff227230 */ /* 0x104fe40000004100 */
[----:B------:R-:W-:Y:S02]  /*12ff0*/  HADD2.F32 R40, -RZ, R20.H1_H1 ;  /* 0x30000014ff287230 */ /* 0x000fe40000004100 */
[--C-:B------:R-:W-:Y:S02]  /*13000*/  HADD2.F32 R20, -RZ, R21.reuse.H0_H0 ;  /* 0x20000015ff147230 */ /* 0x100fe40000004100 */
[----:B------:R-:W-:Y:S02]  /*13010*/  HADD2.F32 R41, -RZ, R21.H1_H1 ;  /* 0x30000015ff297230 */ /* 0x000fe40000004100 */
[----:B------:R-:W-:-:S02]  /*13020*/  HADD2.F32 R21, -RZ, R22.H0_H0 ;  /* 0x20000016ff157230 */ /* 0x000fc40000004100 */
[----:B------:R-:W-:Y:S02]  /*13030*/  HADD2.F32 R42, -RZ, R22.H1_H1 ;  /* 0x30000016ff2a7230 */ /* 0x000fe40000004100 */
[--C-:B------:R-:W-:Y:S02]  /*13040*/  HADD2.F32 R22, -RZ, R23.reuse.H0_H0 ;  /* 0x20000017ff167230 */ /* 0x100fe40000004100 */
[----:B------:R-:W-:Y:S02]  /*13050*/  HADD2.F32 R43, -RZ, R23.H1_H1 ;  /* 0x30000017ff2b7230 */ /* 0x000fe40000004100 */
[--C-:B---3--:R-:W-:Y:S02]  /*13060*/  HADD2.F32 R23, -RZ, R4.reuse.H0_H0 ;  /* 0x20000004ff177230 */ /* 0x108fe40000004100 */
[----:B------:R-:W-:Y:S02]  /*13070*/  HADD2.F32 R47, -RZ, R4.H1_H1 ;  /* 0x30000004ff2f7230 */ /* 0x000fe40000004100 */
[----:B------:R-:W-:-:S02]  /*13080*/  HADD2.F32 R4, -RZ, R6.H0_H0 ;  /* 0x20000006ff047230 */ /* 0x000fc40000004100 */
[----:B------:R-:W-:Y:S01]  /*13090*/  @!P0 FADD.FTZ R23, -R23, -RZ ;  /* 0x800000ff17178221 */ /* 0x000fe20000010100 */
[--C-:B------:R-:W-:Y:S02]  /*130a0*/  HADD2.F32 R45, -RZ, R5.reuse.H0_H0 ;  /* 0x20000005ff2d7230 */ /* 0x100fe40000004100 */
[----:B------:R-:W-:Y:S01]  /*130b0*/  @!P0 FADD.FTZ R47, -R47, -RZ ;  /* 0x800000ff2f2f8221 */ /* 0x000fe20000010100 */
[----:B------:R-:W-:Y:S02]  /*130c0*/  HADD2.F32 R44, -RZ, R5.H1_H1 ;  /* 0x30000005ff2c7230 */ /* 0x000fe40000004100 */
[----:B------:R-:W-:Y:S01]  /*130d0*/  @!P0 FADD.FTZ R4, -R4, -RZ ;  /* 0x800000ff04048221 */ /* 0x000fe20000010100 */
[----:B------:R-:W-:Y:S02]  /*130e0*/  HADD2.F32 R49, -RZ, R6.H1_H1 ;  /* 0x30000006ff317230 */ /* 0x000fe40000004100 */
[----:B------:R-:W-:Y:S01]  /*130f0*/  @!P0 FADD.FTZ R45, -R45, -RZ ;  /* 0x800000ff2d2d8221 */ /* 0x000fe20000010100 */
[----:B------:R-:W-:-:S02]  /*13100*/  HADD2.F32 R5, -RZ, R7.H0_H0 ;  /* 0x20000007ff057230 */ /* 0x000fc40000004100 */
[----:B------:R-:W-:Y:S01]  /*13110*/  FMUL.FTZ R21, R21, R4 ;  /* 0x0000000415157220 */ /* 0x000fe20000410000 */
[----:B------:R-:W-:Y:S02]  /*13120*/  HADD2.F32 R6, -RZ, R7.H1_H1 ;  /* 0x30000007ff067230 */ /* 0x000fe40000004100 */
[----:B------:R-:W-:Y:S01]  /*13130*/  FMUL.FTZ R34, R34, R23 ;  /* 0x0000001722227220 */ /* 0x000fe20000410000 */
[----:B----4-:R-:W-:Y:S02]  /*13140*/  HADD2.F32 R4, -RZ, R16.H0_H0 ;  /* 0x20000010ff047230 */ /* 0x010fe40000004100 */
[----:B------:R-:W-:Y:S01]  /*13150*/  @!P0 FADD.FTZ R5, -R5, -RZ ;  /* 0x800000ff05058221 */ /* 0x000fe20000010100 */
[----:B------:R-:W-:Y:S02]  /*13160*/  HADD2.F32 R23, -RZ, R32.H1_H1 ;  /* 0x30000020ff177230 */ /* 0x000fe40000004100 */
[----:B------:R-:W-:Y:S01]  /*13170*/  @!P0 FADD.FTZ R6, -R6, -RZ ;  /* 0x800000ff06068221 */ /* 0x000fe20000010100 */
[----:B------:R-:W-:-:S02]  /*13180*/  HADD2.F32 R16, -RZ, R16.H1_H1 ;  /* 0x30000010ff107230 */ /* 0x000fc40000004100 */
[----:B------:R-:W-:Y:S01]  /*13190*/  FMUL.FTZ R22, R22, R5 ;  /* 0x0000000516167220 */ /* 0x000fe20000410000 */
[----:B------:R-:W-:Y:S01]  /*131a0*/  @!P0 FADD.FTZ R44, -R44, -RZ ;  /* 0x800000ff2c2c8221 */ /* 0x000fe20000010100 */
[----:B------:R-:W-:Y:S01]  /*131b0*/  FMUL.FTZ R43, R43, R6 ;  /* 0x000000062b2b7220 */ /* 0x000fe20000410000 */
[----:B------:R-:W-:Y:S01]  /*131c0*/  FMUL.FTZ R40, R40, R47 ;  /* 0x0000002f28287220 */ /* 0x000fe20000410000 */
[----:B------:R-:W-:Y:S02]  /*131d0*/  HADD2.F32 R5, -RZ, R32.H0_H0 ;  /* 0x20000020ff057230 */ /* 0x000fe40000004100 */
[----:B------:R-:W-:Y:S01]  /*131e0*/  FMUL.FTZ R20, R20, R45 ;  /* 0x0000002d14147220 */ /* 0x000fe20000410000 */
[----:B------:R-:W-:Y:S02]  /*131f0*/  HADD2.F32 R7, -RZ, R33.H0_H0 ;  /* 0x20000021ff077230 */ /* 0x000fe40000004100 */
[----:B------:R-:W-:Y:S01]  /*13200*/  @!P0 FADD.FTZ R49, -R49, -RZ ;  /* 0x800000ff31318221 */ /* 0x000fe20000010100 */
[----:B------:R-:W-:-:S02]  /*13210*/  HADD2.F32 R6, -RZ, R17.H0_H0 ;  /* 0x20000011ff067230 */ /* 0x000fc40000004100 */
[----:B------:R-:W-:Y:S01]  /*13220*/  FMUL.FTZ R41, R41, R44 ;  /* 0x0000002c29297220 */ /* 0x000fe20000410000 */
[----:B------:R-:W-:Y:S01]  /*13230*/  FFMA.FTZ R23, R23, R16, R40 ;  /* 0x0000001017177223 */ /* 0x000fe20000010028 */
[----:B------:R-:W-:Y:S02]  /*13240*/  HADD2.F32 R44, -RZ, R17.H1_H1 ;  /* 0x30000011ff2c7230 */ /* 0x000fe40000004100 */
[----:B------:R-:W-:Y:S01]  /*13250*/  FFMA.FTZ R4, R5, R4, R34 ;  /* 0x0000000405047223 */ /* 0x000fe20000010022 */
[--C-:B------:R-:W-:Y:S02]  /*13260*/  HADD2.F32 R32, -RZ, R18.reuse.H0_H0 ;  /* 0x20000012ff207230 */ /* 0x100fe40000004100 */
[----:B------:R-:W-:Y:S01]  /*13270*/  FFMA.FTZ R6, R7, R6, R20 ;  /* 0x0000000607067223 */ /* 0x000fe20000010014 */
[----:B------:R-:W-:Y:S02]  /*13280*/  HADD2.F32 R45, -RZ, R18.H1_H1 ;  /* 0x30000012ff2d7230 */ /* 0x000fe40000004100 */
[----:B------:R-:W-:Y:S01]  /*13290*/  FMUL.FTZ R42, R42, R49 ;  /* 0x000000312a2a7220 */ /* 0x000fe20000410000 */
[----:B------:R-:W-:-:S02]  /*132a0*/  HADD2.F32 R16, -RZ, R37.H0_H0 ;  /* 0x20000025ff107230 */ /* 0x000fc40000004100 */
[--C-:B------:R-:W-:Y:S02]  /*132b0*/  HADD2.F32 R17, -RZ, R19.reuse.H0_H0 ;  /* 0x20000013ff117230 */ /* 0x100fe40000004100 */
[----:B------:R-:W-:Y:S02]  /*132c0*/  HADD2.F32 R18, -RZ, R19.H1_H1 ;  /* 0x30000013ff127230 */ /* 0x000fe40000004100 */
[----:B------:R-:W-:Y:S01]  /*132d0*/  FFMA.FTZ R16, R16, R32, R21 ;  /* 0x0000002010107223 */ /* 0x000fe20000010015 */
[----:B------:R-:W-:Y:S01]  /*132e0*/  HADD2.F32 R20, -RZ, R33.H1_H1 ;  /* 0x30000021ff147230 */ /* 0x000fe20000004100 */
[----:B------:R-:W-:Y:S01]  /*132f0*/  F2FP.F16.F32.PACK_AB R32, R23, R4 ;  /* 0x000000041720723e */ /* 0x000fe200000000ff */
[----:B------:R-:W-:Y:S02]  /*13300*/  HADD2.F32 R37, -RZ, R37.H1_H1 ;  /* 0x30000025ff257230 */ /* 0x000fe40000004100 */
[--C-:B------:R-:W-:Y:S02]  /*13310*/  HADD2.F32 R5, -RZ, R35.reuse.H0_H0 ;  /* 0x20000023ff057230 */ /* 0x100fe40000004100 */
[----:B------:R-:W-:Y:S01]  /*13320*/  FFMA.FTZ R41, R20, R44, R41 ;  /* 0x0000002c14297223 */ /* 0x000fe20000010029 */
[----:B------:R-:W-:-:S02]  /*13330*/  HADD2.F32 R34, -RZ, R35.H1_H1 ;  /* 0x30000023ff227230 */ /* 0x000fc40000004100 */
[----:B------:R-:W-:Y:S01]  /*13340*/  FFMA.FTZ R37, R37, R45, R42 ;  /* 0x0000002d25257223 */ /* 0x000fe2000001002a */
[----:B------:R-:W-:Y:S01]  /*13350*/  FFMA.FTZ R5, R5, R17, R22 ;  /* 0x0000001105057223 */ /* 0x000fe20000010016 */
[----:B------:R-:W-:Y:S01]  /*13360*/  F2FP.F16.F32.PACK_AB R33, R41, R6 ;  /* 0x000000062921723e */ /* 0x000fe200000000ff */
[----:B------:R-:W-:Y:S02]  /*13370*/  FFMA.FTZ R18, R34, R18, R43 ;  /* 0x0000001222127223 */ /* 0x000fe4000001002b */
[----:B------:R-:W-:-:S03]  /*13380*/  F2FP.F16.F32.PACK_AB R34, R37, R16 ;  /* 0x000000102522723e */ /* 0x000fc600000000ff */
[----:B------:R-:W-:-:S03]  /*13390*/  F2FP.F16.F32.PACK_AB R35, R18, R5 ;  /* 0x000000051223723e */ /* 0x000fc600000000ff */
.L_x_813:
[----:B------:R-:W-:Y:S05]  /*133a0*/  BSYNC.RECONVERGENT B0 ;  /* 0x0000000000007941 */ /* 0x000fea0003800200 */
.L_x_812:
[----:B-----5:R1:W-:Y:S02]  /*133b0*/  STS.128 [R245+0x800], R32 ;  /* 0x00080020f5007388 */ /* 0x0203e40000000c00 */
.L_x_811:
[----:B------:R-:W-:Y:S05]  /*133c0*/  BSYNC.RECONVERGENT B1 ;  /* 0x0000000000017941 */ /* 0x000fea0003800200 */
.L_x_810:
[----:B------:R-:W-:Y:S01]  /*133d0*/  ISETP.GE.AND P0, PT, R11, R36, PT ;  /* 0x000000240b00720c */ /* 0x000fe20003f06270 */
[----:B------:R-:W-:-:S12]  /*133e0*/  BSSY.RECONVERGENT B1, `(.L_x_814) ;  /* 0x0000059000017945 */ /* 0x000fd80003800200 */
[----:B------:R1:W-:Y:S01]  /*133f0*/  @P0 STS.128 [R245+0x2800], RZ ;  /* 0x002800fff5000388 */ /* 0x0003e20000000c00 */
[----:B------:R-:W-:Y:S05]  /*13400*/  @P0 BRA `(.L_x_815) ;  /* 0x0000000400580947 */ /* 0x000fea0003800000 */
[----:B-1----:R1:W5:Y:S01]  /*13410*/  LDG.E.128 R32, desc[UR4][R38.64+0x80] ;  /* 0x0000800426207981 */ /* 0x002362000c1e1d00 */
[----:B------:R-:W-:Y:S01]  /*13420*/  ISETP.GE.AND P0, PT, R11, R0, PT ;  /* 0x000000000b00720c */ /* 0x000fe20003f06270 */
[----:B------:R-:W-:-:S12]  /*13430*/  BSSY.RECONVERGENT B0, `(.L_x_816) ;  /* 0x0000052000007945 */ /* 0x000fd80003800200 */
[----:B------:R-:W-:Y:S05]  /*13440*/  @P0 BRA `(.L_x_817) ;  /* 0x0000000400400947 */ /* 0x000fea0003800000 */
[----:B------:R-:W3:Y:S01]  /*13450*/  LDCU.64 UR8, c[0x0][0x4d0] ;  /* 0x00009a00ff0877ac */ /* 0x000ee20008000a00 */
        /* <DEDUP_REMOVED lines=10> */
[----:B---3--:R-:W-:-:S03]  /*13500*/  IADD3 R4, P1, PT, R17, UR8, RZ ;  /* 0x0000000811047c10 */ /* 0x008fc6000ff3e0ff */
[----:B------:R-:W2:Y:S01]  /*13510*/  LDG.E.128 R20, desc[UR4][R20.64+0x80] ;  /* 0x0000800414147981 */ /* 0x000ea2000c1e1d00 */
[----:B------:R-:W-:Y:S01]  /*13520*/  IADD3.X R5, PT, PT, R16, UR9, RZ, P1, !PT ;  /* 0x0000000910057c10 */ /* 0x000fe20008ffe4ff */
[----:B------:R-:W3:Y:S05]  /*13530*/  LDCU.64 UR8, c[0x0][0x4c8] ;  /* 0x00009900ff0877ac */ /* 0x000eea0008000a00 */
[----:B------:R-:W4:Y:S01]  /*13540*/  LDG.E.128 R4, desc[UR4][R4.64+0x80] ;  /* 0x0000800404047981 */ /* 0x000f22000c1e1d00 */
[----:B---3--:R-:W-:-:S04]  /*13550*/  IADD3 R18, P1, PT, R17, UR8, RZ ;  /* 0x0000000811127c10 */ /* 0x008fc8000ff3e0ff */
[----:B------:R-:W-:-:S06]  /*13560*/  IADD3.X R19, PT, PT, R16, UR9, RZ, P1, !PT ;  /* 0x0000000910137c10 */ /* 0x000fcc0008ffe4ff */
[----:B------:R-:W3:Y:S01]  /*13570*/  LDG.E.128 R16, desc[UR4][R18.64+0x80] ;  /* 0x0000800412107981 */ /* 0x000ee2000c1e1d00 */
        /* <DEDUP_REMOVED lines=9> */
[--C-:B----4-:R-:W-:Y:S02]  /*13610*/  HADD2.F32 R23, -RZ, R4.reuse.H0_H0 ;  /* 0x20000004ff177230 */ /* 0x110fe40000004100 */
        /* <DEDUP_REMOVED lines=13> */
[----:B---3--:R-:W-:Y:S02]  /*136f0*/  HADD2.F32 R4, -RZ, R16.H0_H0 ;  /* 0x20000010ff047230 */ /* 0x008fe40000004100 */
        /* <DEDUP_REMOVED lines=37> */
.L_x_817:
[----:B------:R-:W-:Y:S05]  /*13950*/  BSYNC.RECONVERGENT B0 ;  /* 0x0000000000007941 */ /* 0x000fea0003800200 */
.L_x_816:
[----:B-----5:R1:W-:Y:S02]  /*13960*/  STS.128 [R245+0x2800], R32 ;  /* 0x00280020f5007388 */ /* 0x0203e40000000c00 */
.L_x_815:
[----:B------:R-:W-:Y:S05]  /*13970*/  BSYNC.RECONVERGENT B1 ;  /* 0x0000000000017941 */ /* 0x000fea0003800200 */
.L_x_814:
        /* <DEDUP_REMOVED lines=88> */
.L_x_821:
[----:B------:R-:W-:Y:S05]  /*13f00*/  BSYNC.RECONVERGENT B0 ;  /* 0x0000000000007941 */ /* 0x000fea0003800200 */
.L_x_820:
[----:B-----5:R1:W-:Y:S02]  /*13f10*/  STS.128 [R245+0x4800], R32 ;  /* 0x00480020f5007388 */ /* 0x0203e40000000c00 */
.L_x_819:
[----:B------:R-:W-:Y:S05]  /*13f20*/  BSYNC.RECONVERGENT B1 ;  /* 0x0000000000017941 */ /* 0x000fea0003800200 */
.L_x_818:
[----:B------:R-:W-:-:S13]  /*13f30*/  ISETP.GE.AND P0, PT, R9, R36, PT ;  /* 0x000000240900720c */ /* 0x000fda0003f06270 */
        /* <DEDUP_REMOVED lines=14> */
[----:B------:R-:W-:Y:S01]  /*14020*/  SHF.L.U32 R16, R17, 0x1, RZ ;  /* 0x0000000111107819 */ /* 0x000fe200000006ff */
        /* <DEDUP_REMOVED lines=14> */
[--C-:B----4-:R-:W-:Y:S02]  /*14110*/  HADD2.F32 R40, -RZ, R4.reuse.H0_H0 ;  /* 0x20000004ff287230 */ /* 0x110fe40000004100 */
[----:B------:R-:W-:-:S02]  /*14120*/  HADD2.F32 R41, -RZ, R4.H1_H1 ;  /* 0x30000004ff297230 */ /* 0x000fc40000004100 */
[--C-:B-1----:R-:W-:Y:S02]  /*14130*/  HADD2.F32 R39, -RZ, R5.reuse.H0_H0 ;  /* 0x20000005ff277230 */ /* 0x102fe40000004100 */
[----:B------:R-:W-:Y:S01]  /*14140*/  @!P0 FADD.FTZ R40, -R40, -RZ ;  /* 0x800000ff28288221 */ /* 0x000fe20000010100 */
[----:B------:R-:W-:Y:S02]  /*14150*/  HADD2.F32 R42, -RZ, R5.H1_H1 ;  /* 0x30000005ff2a7230 */ /* 0x000fe40000004100 */
[----:B------:R-:W-:Y:S01]  /*14160*/  @!P0 FADD.FTZ R41, -R41, -RZ ;  /* 0x800000ff29298221 */ /* 0x000fe20000010100 */
[--C-:B------:R-:W-:Y:S02]  /*14170*/  HADD2.F32 R4, -RZ, R6.reuse.H0_H0 ;  /* 0x20000006ff047230 */ /* 0x100fe40000004100 */
[----:B------:R-:W-:Y:S01]  /*14180*/  @!P0 FADD.FTZ R39, -R39, -RZ ;  /* 0x800000ff27278221 */ /* 0x000fe20000010100 */
[----:B------:R-:W-:Y:S02]  /*14190*/  HADD2.F32 R43, -RZ, R6.H1_H1 ;  /* 0x30000006ff2b7230 */ /* 0x000fe40000004100 */
[----:B------:R-:W-:Y:S01]  /*141a0*/  FMUL.FTZ R36, R36, R41 ;  /* 0x0000002924247220 */ /* 0x000fe20000410000 */
        /* <DEDUP_REMOVED lines=8> */
[----:B------:R-:W-:-:S02]  /*14230*/  HADD2.F32 R22, -RZ, R23.H0_H0 ;  /* 0x20000017ff167230 */ /* 0x000fc40000004100 */
[----:B------:R-:W-:Y:S01]  /*14240*/  FMUL.FTZ R21, R21, R4 ;  /* 0x0000000415157220 */ /* 0x000fe20000410000 */
[----:B------:R-:W-:Y:S02]  /*14250*/  HADD2.F32 R23, -RZ, R23.H1_H1 ;  /* 0x30000017ff177230 */ /* 0x000fe40000004100 */
[----:B------:R-:W-:Y:S01]  /*14260*/  FMUL.FTZ R31, R31, R40 ;  /* 0x000000281f1f7220 */ /* 0x000fe20000410000 */
[----:B-----5:R-:W-:Y:S02]  /*14270*/  HADD2.F32 R39, -RZ, R32.H1_H1 ;  /* 0x30000020ff277230 */ /* 0x020fe40000004100 */
[----:B------:R-:W-:Y:S01]  /*14280*/  FMUL.FTZ R22, R22, R5 ;  /* 0x0000000516167220 */ /* 0x000fe20000410000 */
[----:B---3--:R-:W-:Y:S02]  /*14290*/  HADD2.F32 R5, -RZ, R16.H0_H0 ;  /* 0x20000010ff057230 */ /* 0x008fe40000004100 */
[----:B------:R-:W-:Y:S01]  /*142a0*/  FMUL.FTZ R23, R23, R6 ;  /* 0x0000000617177220 */ /* 0x000fe20000410000 */
[----:B------:R-:W-:-:S02]  /*142b0*/  HADD2.F32 R7, -RZ, R33.H0_H0 ;  /* 0x20000021ff077230 */ /* 0x000fc40000004100 */
[----:B------:R-:W-:Y:S01]  /*142c0*/  @!P0 FADD.FTZ R42, -R42, -RZ ;  /* 0x800000ff2a2a8221 */ /* 0x000fe20000010100 */
[----:B------:R-:W-:Y:S02]  /*142d0*/  HADD2.F32 R16, -RZ, R16.H1_H1 ;  /* 0x30000010ff107230 */ /* 0x000fe40000004100 */
[----:B------:R-:W-:Y:S01]  /*142e0*/  @!P0 FADD.FTZ R43, -R43, -RZ ;  /* 0x800000ff2b2b8221 */ /* 0x000fe20000010100 */
[--C-:B------:R-:W-:Y:S02]  /*142f0*/  HADD2.F32 R6, -RZ, R17.reuse.H0_H0 ;  /* 0x20000011ff067230 */ /* 0x100fe40000004100 */
[----:B------:R-:W-:Y:S01]  /*14300*/  FMUL.FTZ R37, R37, R42 ;  /* 0x0000002a25257220 */ /* 0x000fe20000410000 */
[----:B------:R-:W-:Y:S02]  /*14310*/  HADD2.F32 R4, -RZ, R32.H0_H0 ;  /* 0x20000020ff047230 */ /* 0x000fe40000004100 */
[----:B------:R-:W-:Y:S01]  /*14320*/  FFMA.FTZ R39, R39, R16, R36 ;  /* 0x0000001027277223 */ /* 0x000fe20000010024 */
[----:B------:R-:W-:-:S02]  /*14330*/  HADD2.F32 R40, -RZ, R17.H1_H1 ;  /* 0x30000011ff287230 */ /* 0x000fc40000004100 */
[----:B------:R-:W-:Y:S01]  /*14340*/  FFMA.FTZ R6, R7, R6, R20 ;  /* 0x0000000607067223 */ /* 0x000fe20000010014 */
[--C-:B------:R-:W-:Y:S02]  /*14350*/  HADD2.F32 R32, -RZ, R18.reuse.H0_H0 ;  /* 0x20000012ff207230 */ /* 0x100fe40000004100 */
[----:B------:R-:W-:Y:S01]  /*14360*/  FFMA.FTZ R4, R4, R5, R31 ;  /* 0x0000000504047223 */ /* 0x000fe2000001001f */
[----:B------:R-:W-:Y:S02]  /*14370*/  HADD2.F32 R41, -RZ, R18.H1_H1 ;  /* 0x30000012ff297230 */ /* 0x000fe40000004100 */
[----:B------:R-:W-:Y:S01]  /*14380*/  FMUL.FTZ R38, R38, R43 ;  /* 0x0000002b26267220 */ /* 0x000fe20000410000 */
[--C-:B------:R-:W-:Y:S02]  /*14390*/  HADD2.F32 R16, -RZ, R34.reuse.H0_H0 ;  /* 0x20000022ff107230 */ /* 0x100fe40000004100 */
[----:B------:R-:W-:Y:S02]  /*143a0*/  HADD2.F32 R7, -RZ, R34.H1_H1 ;  /* 0x30000022ff077230 */ /* 0x000fe40000004100 */
[----:B------:R-:W-:-:S02]  /*143b0*/  HADD2.F32 R17, -RZ, R19.H0_H0 ;  /* 0x20000013ff117230 */ /* 0x000fc40000004100 */
[----:B------:R-:W-:Y:S01]  /*143c0*/  FFMA.FTZ R16, R16, R32, R21 ;  /* 0x0000002010107223 */ /* 0x000fe20000010015 */
[----:B------:R-:W-:Y:S02]  /*143d0*/  HADD2.F32 R18, -RZ, R19.H1_H1 ;  /* 0x30000013ff127230 */ /* 0x000fe40000004100 */
[----:B------:R-:W-:Y:S01]  /*143e0*/  FFMA.FTZ R7, R7, R41, R38 ;  /* 0x0000002907077223 */ /* 0x000fe20000010026 */
[----:B------:R-:W-:Y:S01]  /*143f0*/  HADD2.F32 R20, -RZ, R33.H1_H1 ;  /* 0x30000021ff147230 */ /* 0x000fe20000004100 */
[----:B------:R-:W-:Y:S01]  /*14400*/  F2FP.F16.F32.PACK_AB R32, R39, R4 ;  /* 0x000000042720723e */ /* 0x000fe200000000ff */
[--C-:B------:R-:W-:Y:S02]  /*14410*/  HADD2.F32 R5, -RZ, R35.reuse.H0_H0 ;  /* 0x20000023ff057230 */ /* 0x100fe40000004100 */
[----:B------:R-:W-:Y:S02]  /*14420*/  HADD2.F32 R34, -RZ, R35.H1_H1 ;  /* 0x30000023ff227230 */ /* 0x000fe40000004100 */
[----:B------:R-:W-:Y:S01]  /*14430*/  FFMA.FTZ R37, R20, R40, R37 ;  /* 0x0000002814257223 */ /* 0x000fe20000010025 */
[----:B------:R-:W-:-:S02]  /*14440*/  FFMA.FTZ R5, R5, R17, R22 ;  /* 0x0000001105057223 */ /* 0x000fc40000010016 */
[----:B------:R-:W-:Y:S02]  /*14450*/  FFMA.FTZ R18, R34, R18, R23 ;  /* 0x0000001222127223 */ /* 0x000fe40000010017 */
[----:B------:R-:W-:Y:S02]  /*14460*/  F2FP.F16.F32.PACK_AB R33, R37, R6 ;  /* 0x000000062521723e */ /* 0x000fe400000000ff */
[----:B------:R-:W-:Y:S02]  /*14470*/  F2FP.F16.F32.PACK_AB R34, R7, R16 ;  /* 0x000000100722723e */ /* 0x000fe400000000ff */
[----:B------:R-:W-:Y:S02]  /*14480*/  F2FP.F16.F32.PACK_AB R35, R18, R5 ;  /* 0x000000051223723e */ /* 0x000fe400000000ff */
.L_x_823:
[----:B------:R-:W-:Y:S05]  /*14490*/  BSYNC.RECONVERGENT B0 ;  /* 0x0000000000007941 */ /* 0x000fea0003800200 */
.L_x_822:
[----:B-----5:R1:W-:Y:S02]  /*144a0*/  STS.128 [R245+0x6800], R32 ;  /* 0x00680020f5007388 */ /* 0x0203e40000000c00 */
.L_x_809:
[----:B------:R-:W-:Y:S05]  /*144b0*/  BSYNC.RECONVERGENT B2 ;  /* 0x0000000000027941 */ /* 0x000fea0003800200 */
.L_x_808:
[----:B-1----:R-:W-:Y:S01]  /*144c0*/  IADD3 R32, PT, PT, R114, 0x20, RZ ;  /* 0x0000002072207810 */ /* 0x002fe20007ffe0ff */
[----:B------:R-:W-:Y:S03]  /*144d0*/  BSSY.RECONVERGENT B2, `(.L_x_824) ;  /* 0x0000170000027945 */ /* 0x000fe60003800200 */
[----:B------:R-:W-:-:S13]  /*144e0*/  ISETP.GE.AND P0, PT, R32, R27, PT ;  /* 0x0000001b2000720c */ /* 0x000fda0003f06270 */
[----:B------:R-:W-:Y:S05]  /*144f0*/  @P0 BRA `(.L_x_825) ;  /* 0x0000001400b40947 */ /* 0x000fea0003800000 */
[----:B------:R-:W1:Y:S01]  /*14500*/  LDC R33, c[0x0][0x440] ;  /* 0x00011000ff217b82 */ /* 0x000e620000000800 */
[C---:B------:R-:W-:Y:S01]  /*14510*/  LEA R34, P0, R2.reuse, R14, 0x6 ;  /* 0x0000000e02227211 */ /* 0x040fe200078030ff */
[----:B------:R-:W-:Y:S01]  /*14520*/  BSSY.RECONVERGENT B1, `(.L_x_826) ;  /* 0x000005c000017945 */ /* 0x000fe20003800200 */
[----:B------:R-:W-:Y:S02]  /*14530*/  IMAD.SHL.U32 R31, R25, 0x20, RZ ;  /* 0x00000020191f7824 */ /* 0x000fe400078e00ff */
        /* <DEDUP_REMOVED lines=37> */
[----:B------:R-:W-:Y:S02]  /*14790*/  HADD2.F32 R45, -RZ, R5.H0_H0 ;  /* 0x20000005ff2d7230 */ /* 0x000fe40000004100 */
[----:B------:R-:W-:-:S02]  /*147a0*/  HADD2.F32 R4, -RZ, R4.H1_H1 ;  /* 0x30000004ff047230 */ /* 0x000fc40000004100 */
[----:B------:R-:W-:Y:S01]  /*147b0*/  @!P0 FADD.FTZ R23, -R23, -RZ ;  /* 0x800000ff17178221 */ /* 0x000fe20000010100 */
[----:B------:R-:W-:Y:S02]  /*147c0*/  HADD2.F32 R5, -RZ, R5.H1_H1 ;  /* 0x30000005ff057230 */ /* 0x000fe40000004100 */
[----:B------:R-:W-:Y:S01]  /*147d0*/  @!P0 FADD.FTZ R45, -R45, -RZ ;  /* 0x800000ff2d2d8221 */ /* 0x000fe20000010100 */
[--C-:B------:R-:W-:Y:S02]  /*147e0*/  HADD2.F32 R46, -RZ, R6.reuse.H0_H0 ;  /* 0x20000006ff2e7230 */ /* 0x100fe40000004100 */
[----:B------:R-:W-:Y:S01]  /*147f0*/  @!P0 FADD.FTZ R4, -R4, -RZ ;  /* 0x800000ff04048221 */ /* 0x000fe20000010100 */
[----:B------:R-:W-:Y:S02]  /*14800*/  HADD2.F32 R47, -RZ, R7.H0_H0 ;  /* 0x20000007ff2f7230 */ /* 0x000fe40000004100 */
[----:B------:R-:W-:Y:S01]  /*14810*/  @!P0 FADD.FTZ R5, -R5, -RZ ;  /* 0x800000ff05058221 */ /* 0x000fe20000010100 */
[----:B------:R-:W-:-:S02]  /*14820*/  HADD2.F32 R6, -RZ, R6.H1_H1 ;  /* 0x30000006ff067230 */ /* 0x000fc40000004100 */
[----:B------:R-:W-:Y:S01]  /*14830*/  FMUL.FTZ R41, R41, R4 ;  /* 0x0000000429297220 */ /* 0x000fe20000410000 */
[----:B------:R-:W-:Y:S02]  /*14840*/  HADD2.F32 R7, -RZ, R7.H1_H1 ;  /* 0x30000007ff077230 */ /* 0x000fe40000004100 */
[----:B------:R-:W-:Y:S01]  /*14850*/  FMUL.FTZ R42, R42, R5 ;  /* 0x000000052a2a7220 */ /* 0x000fe20000410000 */
[----:B------:R-:W-:Y:S02]  /*14860*/  HADD2.F32 R5, -RZ, R36.H0_H0 ;  /* 0x20000024ff057230 */ /* 0x000fe40000004100 */
[----:B------:R-:W-:Y:S01]  /*14870*/  FMUL.FTZ R38, R38, R23 ;  /* 0x0000001726267220 */ /* 0x000fe20000410000 */
[----:B----4-:R-:W-:Y:S02]  /*14880*/  HADD2.F32 R4, -RZ, R16.H0_H0 ;  /* 0x20000010ff047230 */ /* 0x010fe40000004100 */
[----:B------:R-:W-:Y:S01]  /*14890*/  @!P0 FADD.FTZ R46, -R46, -RZ ;  /* 0x800000ff2e2e8221 */ /* 0x000fe20000010100 */
[----:B------:R-:W-:-:S02]  /*148a0*/  HADD2.F32 R36, -RZ, R36.H1_H1 ;  /* 0x30000024ff247230 */ /* 0x000fc40000004100 */
[----:B------:R-:W-:Y:S01]  /*148b0*/  @!P0 FADD.FTZ R6, -R6, -RZ ;  /* 0x800000ff06068221 */ /* 0x000fe20000010100 */
[----:B------:R-:W-:Y:S02]  /*148c0*/  HADD2.F32 R16, -RZ, R16.H1_H1 ;  /* 0x30000010ff107230 */ /* 0x000fe40000004100 */
[----:B------:R-:W-:Y:S01]  /*148d0*/  @!P0 FADD.FTZ R7, -R7, -RZ ;  /* 0x800000ff07078221 */ /* 0x000fe20000010100 */
[----:B------:R-:W-:Y:S01]  /*148e0*/  @!P0 FADD.FTZ R47, -R47, -RZ ;  /* 0x800000ff2f2f8221 */ /* 0x000fe20000010100 */
[----:B------:R-:W-:Y:S01]  /*148f0*/  FMUL.FTZ R21, R21, R46 ;  /* 0x0000002e15157220 */ /* 0x000fe20000410000 */
[----:B------:R-:W-:Y:S01]  /*14900*/  FMUL.FTZ R43, R43, R6 ;  /* 0x000000062b2b7220 */ /* 0x000fe20000410000 */
[----:B------:R-:W-:Y:S01]  /*14910*/  FMUL.FTZ R44, R44, R7 ;  /* 0x000000072c2c7220 */ /* 0x000fe20000410000 */
[----:B------:R-:W-:Y:S01]  /*14920*/  FFMA.FTZ R4, R5, R4, R38 ;  /* 0x0000000405047223 */ /* 0x000fe20000010026 */
[----:B------:R-:W-:Y:S01]  /*14930*/  FFMA.FTZ R41, R36, R16, R41 ;  /* 0x0000001024297223 */ /* 0x000fe20000010029 */
[----:B------:R-:W-:-:S02]  /*14940*/  HADD2.F32 R7, -RZ, R37.H0_H0 ;  /* 0x20000025ff077230 */ /* 0x000fc40000004100 */
[----:B------:R-:W-:Y:S01]  /*14950*/  FMUL.FTZ R20, R20, R45 ;  /* 0x0000002d14147220 */ /* 0x000fe20000410000 */
[----:B------:R-:W-:Y:S02]  /*14960*/  HADD2.F32 R6, -RZ, R17.H0_H0 ;  /* 0x20000011ff067230 */ /* 0x000fe40000004100 */
[----:B------:R-:W-:Y:S01]  /*14970*/  FMUL.FTZ R22, R22, R47 ;  /* 0x0000002f16167220 */ /* 0x000fe20000410000 */
[----:B------:R-:W-:Y:S01]  /*14980*/  HADD2.F32 R46, -RZ, R18.H0_H0 ;  /* 0x20000012ff2e7230 */ /* 0x000fe20000004100 */
[----:B------:R-:W-:Y:S01]  /*14990*/  F2FP.F16.F32.PACK_AB R36, R41, R4 ;  /* 0x000000042924723e */ /* 0x000fe200000000ff */
[----:B------:R-:W-:Y:S02]  /*149a0*/  HADD2.F32 R23, -RZ, R19.H0_H0 ;  /* 0x20000013ff177230 */ /* 0x000fe40000004100 */
[----:B------:R-:W-:Y:S01]  /*149b0*/  FFMA.FTZ R6, R7, R6, R20 ;  /* 0x0000000607067223 */ /* 0x000fe20000010014 */
[----:B------:R-:W-:Y:S02]  /*149c0*/  HADD2.F32 R16, -RZ, R40.H0_H0 ;  /* 0x20000028ff107230 */ /* 0x000fe40000004100 */
[----:B------:R-:W-:-:S02]  /*149d0*/  HADD2.F32 R5, -RZ, R39.H0_H0 ;  /* 0x20000027ff057230 */ /* 0x000fc40000004100 */
[----:B------:R-:W-:Y:S02]  /*149e0*/  HADD2.F32 R17, -RZ, R17.H1_H1 ;  /* 0x30000011ff117230 */ /* 0x000fe40000004100 */
[----:B------:R-:W-:Y:S01]  /*149f0*/  FFMA.FTZ R16, R16, R46, R21 ;  /* 0x0000002e10107223 */ /* 0x000fe20000010015 */
[----:B------:R-:W-:Y:S02]  /*14a00*/  HADD2.F32 R18, -RZ, R18.H1_H1 ;  /* 0x30000012ff127230 */ /* 0x000fe40000004100 */
[----:B------:R-:W-:Y:S01]  /*14a10*/  FFMA.FTZ R5, R5, R23, R22 ;  /* 0x0000001705057223 */ /* 0x000fe20000010016 */
[----:B------:R-:W-:Y:S02]  /*14a20*/  HADD2.F32 R19, -RZ, R19.H1_H1 ;  /* 0x30000013ff137230 */ /* 0x000fe40000004100 */
[----:B------:R-:W-:Y:S02]  /*14a30*/  HADD2.F32 R37, -RZ, R37.H1_H1 ;  /* 0x30000025ff257230 */ /* 0x000fe40000004100 */
[----:B------:R-:W-:-:S02]  /*14a40*/  HADD2.F32 R40, -RZ, R40.H1_H1 ;  /* 0x30000028ff287230 */ /* 0x000fc40000004100 */
[----:B------:R-:W-:Y:S02]  /*14a50*/  HADD2.F32 R39, -RZ, R39.H1_H1 ;  /* 0x30000027ff277230 */ /* 0x000fe40000004100 */
[----:B------:R-:W-:Y:S01]  /*14a60*/  FFMA.FTZ R17, R37, R17, R42 ;  /* 0x0000001125117223 */ /* 0x000fe2000001002a */
[----:B------:R-:W-:Y:S02]  /*14a70*/  FFMA.FTZ R43, R40, R18, R43 ;  /* 0x00000012282b7223 */ /* 0x000fe4000001002b */
[----:B------:R-:W-:Y:S02]  /*14a80*/  FFMA.FTZ R44, R39, R19, R44 ;  /* 0x00000013272c7223 */ /* 0x000fe4000001002c */
[----:B------:R-:W-:Y:S02]  /*14a90*/  F2FP.F16.F32.PACK_AB R37, R17, R6 ;  /* 0x000000061125723e */ /* 0x000fe400000000ff */
[----:B------:R-:W-:Y:S02]  /*14aa0*/  F2FP.F16.F32.PACK_AB R38, R43, R16 ;  /* 0x000000102b26723e */ /* 0x000fe400000000ff */
[----:B------:R-:W-:-:S02]  /*14ab0*/  F2FP.F16.F32.PACK_AB R39, R44, R5 ;  /* 0x000000052c27723e */ /* 0x000fc400000000ff */
.L_x_829:
[----:B------:R-:W-:Y:S05]  /*14ac0*/  BSYNC.RECONVERGENT B0 ;  /* 0x0000000000007941 */ /* 0x000fea0003800200 */
.L_x_828:
[----:B-----5:R1:W-:Y:S02]  /*14ad0*/  STS.128 [R245+0x1000], R36 ;  /* 0x00100024f5007388 */ /* 0x0203e40000000c00 */
.L_x_827:
[----:B------:R-:W-:Y:S05]  /*14ae0*/  BSYNC.RECONVERGENT B1 ;  /* 0x0000000000017941 */ /* 0x000fea0003800200 */
.L_x_826:
        /* <DEDUP_REMOVED lines=88> */
.L_x_833:
[----:B------:R-:W-:Y:S05]  /*15070*/  BSYNC.RECONVERGENT B0 ;  /* 0x0000000000007941 */ /* 0x000fea0003800200 */
.L_x_832:
[----:B-----5:R4:W-:Y:S02]  /*15080*/  STS.128 [R245+0x3000], R36 ;  /* 0x00300024f5007388 */ /* 0x0209e40000000c00 */
.L_x_831:
[----:B------:R-:W-:Y:S05]  /*15090*/  BSYNC.RECONVERGENT B1 ;  /* 0x0000000000017941 */ /* 0x000fea0003800200 */
.L_x_830:
        /* <DEDUP_REMOVED lines=88> */
.L_x_837:
[----:B------:R-:W-:Y:S05]  /*15620*/  BSYNC.RECONVERGENT B0 ;  /* 0x0000000000007941 */ /* 0x000fea0003800200 */
.L_x_836:
[----:B-----5:R4:W-:Y:S02]  /*15630*/  STS.128 [R245+0x5000], R36 ;  /* 0x00500024f5007388 */ /* 0x0209e40000000c00 */
.L_x_835:
[----:B------:R-:W-:Y:S05]  /*15640*/  BSYNC.RECONVERGENT B1 ;  /* 0x0000000000017941 */ /* 0x000fea0003800200 */
.L_x_834:
        /* <DEDUP_REMOVED lines=26> */
[----:B--2---:R-:W-:Y:S02]  /*157f0*/  HADD2.F32 R33, -RZ, R20.H1_H1 ;  /* 0x30000014ff217230 */ /* 0x004fe40000004100 */
[----:B-1----:R-:W-:Y:S02]  /*15800*/  HADD2.F32 R34, -RZ, R21.H1_H1 ;  /* 0x30000015ff227230 */ /* 0x002fe40000004100 */
[----:B------:R-:W-:Y:S02]  /*15810*/  HADD2.F32 R35, -RZ, R22.H1_H1 ;  /* 0x30000016ff237230 */ /* 0x000fe40000004100 */
[----:B------:R-:W-:Y:S02]  /*15820*/  HADD2.F32 R31, -RZ, R20.H0_H0 ;  /* 0x20000014ff1f7230 */ /* 0x000fe40000004100 */
[----:B---3--:R-:W-:Y:S02]  /*15830*/  HADD2.F32 R40, -RZ, R4.H0_H0 ;  /* 0x20000004ff287230 */ /* 0x008fe40000004100 */
[----:B------:R-:W-:-:S02]  /*15840*/  HADD2.F32 R41, -RZ, R5.H0_H0 ;  /* 0x20000005ff297230 */ /* 0x000fc40000004100 */
[----:B------:R-:W-:Y:S02]  /*15850*/  HADD2.F32 R4, -RZ, R4.H1_H1 ;  /* 0x30000004ff047230 */ /* 0x000fe40000004100 */
[----:B------:R-:W-:Y:S01]  /*15860*/  @!P0 FADD.FTZ R40, -R40, -RZ ;  /* 0x800000ff28288221 */ /* 0x000fe20000010100 */
[----:B------:R-:W-:Y:S02]  /*15870*/  HADD2.F32 R5, -RZ, R5.H1_H1 ;  /* 0x30000005ff057230 */ /* 0x000fe40000004100 */
[----:B------:R-:W-:Y:S01]  /*15880*/  @!P0 FADD.FTZ R41, -R41, -RZ ;  /* 0x800000ff29298221 */ /* 0x000fe20000010100 */
[--C-:B------:R-:W-:Y:S02]  /*15890*/  HADD2.F32 R42, -RZ, R6.reuse.H0_H0 ;  /* 0x20000006ff2a7230 */ /* 0x100fe40000004100 */
[----:B------:R-:W-:Y:S01]  /*158a0*/  @!P0 FADD.FTZ R4, -R4, -RZ ;  /* 0x800000ff04048221 */ /* 0x000fe20000010100 */
[----:B------:R-:W-:Y:S02]  /*158b0*/  HADD2.F32 R6, -RZ, R6.H1_H1 ;  /* 0x30000006ff067230 */ /* 0x000fe40000004100 */
[----:B------:R-:W-:Y:S01]  /*158c0*/  @!P0 FADD.FTZ R5, -R5, -RZ ;  /* 0x800000ff05058221 */ /* 0x000fe20000010100 */
[----:B------:R-:W-:-:S02]  /*158d0*/  HADD2.F32 R20, -RZ, R21.H0_H0 ;  /* 0x20000015ff147230 */ /* 0x000fc40000004100 */
[----:B------:R-:W-:Y:S01]  /*158e0*/  FMUL.FTZ R33, R33, R4 ;  /* 0x0000000421217220 */ /* 0x000fe20000410000 */
[--C-:B------:R-:W-:Y:S02]  /*158f0*/  HADD2.F32 R43, -RZ, R7.reuse.H0_H0 ;  /* 0x20000007ff2b7230 */ /* 0x100fe40000004100 */
[----:B------:R-:W-:Y:S01]  /*15900*/  @!P0 FADD.FTZ R6, -R6, -RZ ;  /* 0x800000ff06068221 */ /* 0x000fe20000010100 */
[----:B------:R-:W-:Y:S01]  /*15910*/  FMUL.FTZ R34, R34, R5 ;  /* 0x0000000522227220 */ /* 0x000fe20000410000 */
[----:B------:R-:W-:Y:S02]  /*15920*/  HADD2.F32 R44, -RZ, R7.H1_H1 ;  /* 0x30000007ff2c7230 */ /* 0x000fe40000004100 */
[----:B------:R-:W-:Y:S01]  /*15930*/  FMUL.FTZ R31, R31, R40 ;  /* 0x000000281f1f7220 */ /* 0x000fe20000410000 */
[--C-:B-----5:R-:W-:Y:S02]  /*15940*/  HADD2.F32 R4, -RZ, R36.reuse.H0_H0 ;  /* 0x20000024ff047230 */ /* 0x120fe40000004100 */
[----:B------:R-:W-:Y:S01]  /*15950*/  FMUL.FTZ R35, R35, R6 ;  /* 0x0000000623237220 */ /* 0x000fe20000410000 */
[----:B------:R-:W-:-:S02]  /*15960*/  HADD2.F32 R36, -RZ, R36.H1_H1 ;  /* 0x30000024ff247230 */ /* 0x000fc40000004100 */
[----:B------:R-:W-:Y:S01]  /*15970*/  FMUL.FTZ R20, R20, R41 ;  /* 0x0000002914147220 */ /* 0x000fe20000410000 */
[--C-:B----4-:R-:W-:Y:S02]  /*15980*/  HADD2.F32 R5, -RZ, R16.reuse.H0_H0 ;  /* 0x20000010ff057230 */ /* 0x110fe40000004100 */
[----:B------:R-:W-:Y:S01]  /*15990*/  @!P0 FADD.FTZ R42, -R42, -RZ ;  /* 0x800000ff2a2a8221 */ /* 0x000fe20000010100 */
[----:B------:R-:W-:Y:S02]  /*159a0*/  HADD2.F32 R16, -RZ, R16.H1_H1 ;  /* 0x30000010ff107230 */ /* 0x000fe40000004100 */
[----:B------:R-:W-:Y:S01]  /*159b0*/  @!P0 FADD.FTZ R43, -R43, -RZ ;  /* 0x800000ff2b2b8221 */ /* 0x000fe20000010100 */
[----:B------:R-:W-:Y:S02]  /*159c0*/  HADD2.F32 R21, -RZ, R22.H0_H0 ;  /* 0x20000016ff157230 */ /* 0x000fe40000004100 */
[----:B------:R-:W-:Y:S01]  /*159d0*/  @!P0 FADD.FTZ R44, -R44, -RZ ;  /* 0x800000ff2c2c8221 */ /* 0x000fe20000010100 */
[----:B------:R-:W-:-:S02]  /*159e0*/  HADD2.F32 R7, -RZ, R37.H0_H0 ;  /* 0x20000025ff077230 */ /* 0x000fc40000004100 */
[----:B------:R-:W-:Y:S01]  /*159f0*/  FFMA.FTZ R33, R36, R16, R33 ;  /* 0x0000001024217223 */ /* 0x000fe20000010021 */
[----:B------:R-:W-:Y:S02]  /*15a00*/  HADD2.F32 R6, -RZ, R17.H0_H0 ;  /* 0x20000011ff067230 */ /* 0x000fe40000004100 */
[----:B------:R-:W-:Y:S01]  /*15a10*/  FMUL.FTZ R21, R21, R42 ;  /* 0x0000002a15157220 */ /* 0x000fe20000410000 */
[--C-:B------:R-:W-:Y:S02]  /*15a20*/  HADD2.F32 R22, -RZ, R23.reuse.H0_H0 ;  /* 0x20000017ff167230 */ /* 0x100fe40000004100 */
[----:B------:R-:W-:Y:S01]  /*15a30*/  FFMA.FTZ R4, R4, R5, R31 ;  /* 0x0000000504047223 */ /* 0x000fe2000001001f */
[----:B------:R-:W-:Y:S02]  /*15a40*/  HADD2.F32 R23, -RZ, R23.H1_H1 ;  /* 0x30000017ff177230 */ /* 0x000fe40000004100 */
[----:B------:R-:W-:Y:S01]  /*15a50*/  FFMA.FTZ R6, R7, R6, R20 ;  /* 0x0000000607067223 */ /* 0x000fe20000010014 */
[----:B------:R-:W-:-:S02]  /*15a60*/  HADD2.F32 R40, -RZ, R18.H0_H0 ;  /* 0x20000012ff287230 */ /* 0x000fc40000004100 */
[----:B------:R-:W-:Y:S01]  /*15a70*/  FMUL.FTZ R22, R22, R43 ;  /* 0x0000002b16167220 */ /* 0x000fe20000410000 */
[----:B------:R-:W-:Y:S02]  /*15a80*/  HADD2.F32 R16, -RZ, R38.H0_H0 ;  /* 0x20000026ff107230 */ /* 0x000fe40000004100 */
[----:B------:R-:W-:Y:S01]  /*15a90*/  FMUL.FTZ R23, R23, R44 ;  /* 0x0000002c17177220 */ /* 0x000fe20000410000 */
[----:B------:R-:W-:Y:S01]  /*15aa0*/  HADD2.F32 R17, -RZ, R17.H1_H1 ;  /* 0x30000011ff117230 */ /* 0x000fe20000004100 */
[----:B------:R-:W-:Y:S01]  /*15ab0*/  F2FP.F16.F32.PACK_AB R36, R33, R4 ;  /* 0x000000042124723e */ /* 0x000fe200000000ff */
[----:B------:R-:W-:Y:S02]  /*15ac0*/  HADD2.F32 R18, -RZ, R18.H1_H1 ;  /* 0x30000012ff127230 */ /* 0x000fe40000004100 */
[----:B------:R-:W-:Y:S01]  /*15ad0*/  FFMA.FTZ R16, R16, R40, R21 ;  /* 0x0000002810107223 */ /* 0x000fe20000010015 */
[--C-:B------:R-:W-:Y:S02]  /*15ae0*/  HADD2.F32 R41, -RZ, R19.reuse.H0_H0 ;  /* 0x20000013ff297230 */ /* 0x100fe40000004100 */
[----:B------:R-:W-:-:S02]  /*15af0*/  HADD2.F32 R42, -RZ, R19.H1_H1 ;  /* 0x30000013ff2a7230 */ /* 0x000fc40000004100 */
[----:B------:R-:W-:Y:S02]  /*15b00*/  HADD2.F32 R37, -RZ, R37.H1_H1 ;  /* 0x30000025ff257230 */ /* 0x000fe40000004100 */
[----:B------:R-:W-:Y:S02]  /*15b10*/  HADD2.F32 R38, -RZ, R38.H1_H1 ;  /* 0x30000026ff267230 */ /* 0x000fe40000004100 */
[--C-:B------:R-:W-:Y:S02]  /*15b20*/  HADD2.F32 R5, -RZ, R39.reuse.H0_H0 ;  /* 0x20000027ff057230 */ /* 0x100fe40000004100 */
[----:B------:R-:W-:Y:S01]  /*15b30*/  FFMA.FTZ R17, R37, R17, R34 ;  /* 0x0000001125117223 */ /* 0x000fe20000010022 */
[----:B------:R-:W-:Y:S02]  /*15b40*/  HADD2.F32 R20, -RZ, R39.H1_H1 ;  /* 0x30000027ff147230 */ /* 0x000fe40000004100 */
[----:B------:R-:W-:Y:S01]  /*15b50*/  FFMA.FTZ R35, R38, R18, R35 ;  /* 0x0000001226237223 */ /* 0x000fe20000010023 */
[----:B------:R-:W-:Y:S01]  /*15b60*/  FFMA.FTZ R5, R5, R41, R22 ;  /* 0x0000002905057223 */ /* 0x000fe20000010016 */
[----:B------:R-:W-:Y:S01]  /*15b70*/  F2FP.F16.F32.PACK_AB R37, R17, R6 ;  /* 0x000000061125723e */ /* 0x000fe200000000ff */
[----:B------:R-:W-:-:S02]  /*15b80*/  FFMA.FTZ R20, R20, R42, R23 ;  /* 0x0000002a14147223 */ /* 0x000fc40000010017 */
[----:B------:R-:W-:-:S03]  /*15b90*/  F2FP.F16.F32.PACK_AB R38, R35, R16 ;  /* 0x000000102326723e */ /* 0x000fc600000000ff */
[----:B------:R-:W-:-:S03]  /*15ba0*/  F2FP.F16.F32.PACK_AB R39, R20, R5 ;  /* 0x000000051427723e */ /* 0x000fc600000000ff */
.L_x_839:
[----:B------:R-:W-:Y:S05]  /*15bb0*/  BSYNC.RECONVERGENT B0 ;  /* 0x0000000000007941 */ /* 0x000fea0003800200 */
.L_x_838:
[----:B-----5:R4:W-:Y:S02]  /*15bc0*/  STS.128 [R245+0x7000], R36 ;  /* 0x00700024f5007388 */ /* 0x0209e40000000c00 */
.L_x_825:
[----:B------:R-:W-:Y:S05]  /*15bd0*/  BSYNC.RECONVERGENT B2 ;  /* 0x0000000000027941 */ /* 0x000fea0003800200 */
.L_x_824:
[----:B-1--4-:R-:W-:-:S04]  /*15be0*/  IADD3 R34, PT, PT, R114, 0x30, RZ ;  /* 0x0000003072227810 */ /* 0x012fc80007ffe0ff */
[----:B------:R-:W-:-:S13]  /*15bf0*/  ISETP.GE.AND P0, PT, R34, R27, PT ;  /* 0x0000001b2200720c */ /* 0x000fda0003f06270 */
[----:B------:R-:W-:Y:S05]  /*15c00*/  @P0 BRA `(.L_x_728) ;  /* 0x0000001400b00947 */ /* 0x000fea0003800000 */
[----:B------:R-:W1:Y:S01]  /*15c10*/  LDC R27, c[0x0][0x440] ;  /* 0x00011000ff1b7b82 */ /* 0x000e620000000800 */
[----:B---3--:R-:W-:Y:S01]  /*15c20*/  IMAD.WIDE.U32 R14, R2, 0x60, R14 ;  /* 0x00000060020e7825 */ /* 0x008fe200078e000e */
[----:B------:R-:W-:Y:S03]  /*15c30*/  BSSY.RECONVERGENT B1, `(.L_x_840) ;  /* 0x000005d000017945 */ /* 0x000fe60003800200 */
[----:B------:R-:W-:Y:S01]  /*15c40*/  IMAD R3, R3, 0x60, RZ ;  /* 0x0000006003037824 */ /* 0x000fe200078e02ff */
[----:B------:R-:W-:Y:S01]  /*15c50*/  MOV R2, R14 ;  /* 0x0000000e00027202 */ /* 0x000fe20000000f00 */
[----:B------:R-:W-:-:S03]  /*15c60*/  IMAD R25, R25, 0x30, RZ ;  /* 0x0000003019197824 */ /* 0x000fc600078e02ff */
[----:B------:R-:W-:Y:S02]  /*15c70*/  IADD3 R3, PT, PT, R3, R15, RZ ;  /* 0x0000000f03037210 */ /* 0x000fe40007ffe0ff */
[----:B-1----:R-:W-:-:S13]  /*15c80*/  ISETP.GE.AND P0, PT, R12, R27, PT ;  /* 0x0000001b0c00720c */ /* 0x002fda0003f06270 */
[----:B------:R1:W-:Y:S01]  /*15c90*/  @P0 STS.128 [R245+0x1800], RZ ;  /* 0x001800fff5000388 */ /* 0x0003e20000000c00 */
[----:B------:R-:W-:Y:S05]  /*15ca0*/  @P0 BRA `(.L_x_841) ;  /* 0x0000000400540947 */ /* 0x000fea0003800000 */
[----:B------:R3:W5:Y:S01]  /*15cb0*/  LDG.E.128 R36, desc[UR4][R2.64] ;  /* 0x0000000402247981 */ /* 0x000762000c1e1d00 */
        /* <DEDUP_REMOVED lines=28> */
[--C-:B---3--:R-:W-:Y:S02]  /*15e80*/  HADD2.F32 R23, -RZ, R4.reuse.H0_H0 ;  /* 0x20000004ff177230 */ /* 0x108fe40000004100 */
[----:B------:R-:W-:Y:S02]  /*15e90*/  HADD2.F32 R41, -RZ, R4.H1_H1 ;  /* 0x30000004ff297230 */ /* 0x000fe40000004100 */
[--C-:B------:R-:W-:Y:S02]  /*15ea0*/  HADD2.F32 R4, -RZ, R5.reuse.H0_H0 ;  /* 0x20000005ff047230 */ /* 0x100fe40000004100 */
[----:B------:R-:W-:Y:S01]  /*15eb0*/  @!P0 FADD.FTZ R23, -R23, -RZ ;  /* 0x800000ff17178221 */ /* 0x000fe20000010100 */
[----:B------:R-:W-:Y:S02]  /*15ec0*/  HADD2.F32 R42, -RZ, R5.H1_H1 ;  /* 0x30000005ff2a7230 */ /* 0x000fe40000004100 */
[----:B------:R-:W-:Y:S01]  /*15ed0*/  @!P0 FADD.FTZ R41, -R41, -RZ ;  /* 0x800000ff29298221 */ /* 0x000fe20000010100 */
[----:B------:R-:W-:-:S02]  /*15ee0*/  HADD2.F32 R40, -RZ, R6.H0_H0 ;  /* 0x20000006ff287230 */ /* 0x000fc40000004100 */
[----:B------:R-:W-:Y:S01]  /*15ef0*/  @!P0 FADD.FTZ R4, -R4, -RZ ;  /* 0x800000ff04048221 */ /* 0x000fe20000010100 */
[----:B------:R-:W-:Y:S02]  /*15f00*/  HADD2.F32 R5, -RZ, R7.H0_H0 ;  /* 0x20000007ff057230 */ /* 0x000fe40000004100 */
[----:B------:R-:W-:Y:S01]  /*15f10*/  @!P0 FADD.FTZ R42, -R42, -RZ ;  /* 0x800000ff2a2a8221 */ /* 0x000fe20000010100 */
[----:B------:R-:W-:Y:S02]  /*15f20*/  HADD2.F32 R6, -RZ, R6.H1_H1 ;  /* 0x30000006ff067230 */ /* 0x000fe40000004100 */
[----:B------:R-:W-:Y:S01]  /*15f30*/  FMUL.FTZ R15, R15, R4 ;  /* 0x000000040f0f7220 */ /* 0x000fe20000410000 */
[--C-:B------:R-:W-:Y:S02]  /*15f40*/  HADD2.F32 R14, -RZ, R20.reuse.H0_H0 ;  /* 0x20000014ff0e7230 */ /* 0x100fe40000004100 */
[----:B------:R-:W-:Y:S01]  /*15f50*/  @!P0 FADD.FTZ R5, -R5, -RZ ;  /* 0x800000ff05058221 */ /* 0x000fe20000010100 */
[----:B------:R-:W-:-:S02]  /*15f60*/  HADD2.F32 R20, -RZ, R20.H1_H1 ;  /* 0x30000014ff147230 */ /* 0x000fc40000004100 */
[----:B------:R-:W-:Y:S01]  /*15f70*/  @!P0 FADD.FTZ R6, -R6, -RZ ;  /* 0x800000ff06068221 */ /* 0x000fe20000010100 */
[----:B------:R-:W-:Y:S02]  /*15f80*/  HADD2.F32 R44, -RZ, R7.H1_H1 ;  /* 0x30000007ff2c7230 */ /* 0x000fe40000004100 */
[----:B------:R-:W-:Y:S01]  /*15f90*/  FMUL.FTZ R14, R14, R23 ;  /* 0x000000170e0e7220 */ /* 0x000fe20000410000 */
[----:B------:R-:W-:Y:S01]  /*15fa0*/  FMUL.FTZ R22, R22, R5 ;  /* 0x0000000516167220 */ /* 0x000fe20000410000 */
[----:B------:R-:W-:Y:S01]  /*15fb0*/  FMUL.FTZ R33, R33, R6 ;  /* 0x0000000621217220 */ /* 0x000fe20000410000 */
[----:B-----5:R-:W-:Y:S02]  /*15fc0*/  HADD2.F32 R5, -RZ, R36.H0_H0 ;  /* 0x20000024ff057230 */ /* 0x020fe40000004100 */
[----:B------:R-:W-:Y:S01]  /*15fd0*/  @!P0 FADD.FTZ R40, -R40, -RZ ;  /* 0x800000ff28288221 */ /* 0x000fe20000010100 */
[--C-:B----4-:R-:W-:Y:S02]  /*15fe0*/  HADD2.F32 R4, -RZ, R16.reuse.H0_H0 ;  /* 0x20000010ff047230 */ /* 0x110fe40000004100 */
[----:B------:R-:W-:Y:S01]  /*15ff0*/  FMUL.FTZ R20, R20, R41 ;  /* 0x0000002914147220 */ /* 0x000fe20000410000 */
[----:B------:R-:W-:-:S02]  /*16000*/  HADD2.F32 R23, -RZ, R16.H1_H1 ;  /* 0x30000010ff177230 */ /* 0x000fc40000004100 */
[----:B------:R-:W-:Y:S01]  /*16010*/  @!P0 FADD.FTZ R44, -R44, -RZ ;  /* 0x800000ff2c2c8221 */ /* 0x000fe20000010100 */
[----:B------:R-:W-:Y:S02]  /*16020*/  HADD2.F32 R7, -RZ, R36.H1_H1 ;  /* 0x30000024ff077230 */ /* 0x000fe40000004100 */
[----:B------:R-:W-:Y:S01]  /*16030*/  FMUL.FTZ R21, R21, R40 ;  /* 0x0000002815157220 */ /* 0x000fe20000410000 */
[----:B------:R-:W-:Y:S02]  /*16040*/  HADD2.F32 R6, -RZ, R37.H0_H0 ;  /* 0x20000025ff067230 */ /* 0x000fe40000004100 */
[----:B------:R-:W-:Y:S01]  /*16050*/  FFMA.FTZ R4, R5, R4, R14 ;  /* 0x0000000405047223 */ /* 0x000fe2000001000e */
[--C-:B------:R-:W-:Y:S02]  /*16060*/  HADD2.F32 R16, -RZ, R17.reuse.H0_H0 ;  /* 0x20000011ff107230 */ /* 0x100fe40000004100 */
[----:B------:R-:W-:Y:S01]  /*16070*/  FMUL.FTZ R31, R31, R42 ;  /* 0x0000002a1f1f7220 */ /* 0x000fe20000410000 */
[----:B------:R-:W-:-:S02]  /*16080*/  HADD2.F32 R40, -RZ, R17.H1_H1 ;  /* 0x30000011ff287230 */ /* 0x000fc40000004100 */
[----:B------:R-:W-:Y:S01]  /*16090*/  FFMA.FTZ R7, R7, R23, R20 ;  /* 0x0000001707077223 */ /* 0x000fe20000010014 */
[----:B------:R-:W-:Y:S02]  /*160a0*/  HADD2.F32 R36, -RZ, R18.H0_H0 ;  /* 0x20000012ff247230 */ /* 0x000fe40000004100 */
[----:B------:R-:W-:Y:S01]  /*160b0*/  FFMA.FTZ R6, R6, R16, R15 ;  /* 0x0000001006067223 */ /* 0x000fe2000001000f */
[----:B------:R-:W-:Y:S02]  /*160c0*/  HADD2.F32 R14, -RZ, R38.H0_H0 ;  /* 0x20000026ff0e7230 */ /* 0x000fe40000004100 */
[----:B------:R-:W-:Y:S01]  /*160d0*/  FMUL.FTZ R35, R35, R44 ;  /* 0x0000002c23237220 */ /* 0x000fe20000410000 */
[----:B------:R-:W-:Y:S02]  /*160e0*/  HADD2.F32 R18, -RZ, R18.H1_H1 ;  /* 0x30000012ff127230 */ /* 0x000fe40000004100 */
[--C-:B------:R-:W-:Y:S02]  /*160f0*/  HADD2.F32 R17, -RZ, R19.reuse.H0_H0 ;  /* 0x20000013ff117230 */ /* 0x100fe40000004100 */
[----:B------:R-:W-:Y:S01]  /*16100*/  FFMA.FTZ R14, R14, R36, R21 ;  /* 0x000000240e0e7223 */ /* 0x000fe20000010015 */
[----:B------:R-:W-:Y:S01]  /*16110*/  HADD2.F32 R42, -RZ, R19.H1_H1 ;  /* 0x30000013ff2a7230 */ /* 0x000fe20000004100 */
[----:B------:R-:W-:Y:S01]  /*16120*/  F2FP.F16.F32.PACK_AB R36, R7, R4 ;  /* 0x000000040724723e */ /* 0x000fe200000000ff */
[----:B------:R-:W-:-:S02]  /*16130*/  HADD2.F32 R16, -RZ, R37.H1_H1 ;  /* 0x30000025ff107230 */ /* 0x000fc40000004100 */
        /* <DEDUP_REMOVED lines=10> */
.L_x_843:
[----:B------:R-:W-:Y:S05]  /*161e0*/  BSYNC.RECONVERGENT B0 ;  /* 0x0000000000007941 */ /* 0x000fea0003800200 */
.L_x_842:
[----:B-----5:R4:W-:Y:S02]  /*161f0*/  STS.128 [R245+0x1800], R36 ;  /* 0x00180024f5007388 */ /* 0x0209e40000000c00 */
.L_x_841:
[----:B------:R-:W-:Y:S05]  /*16200*/  BSYNC.RECONVERGENT B1 ;  /* 0x0000000000017941 */ /* 0x000fea0003800200 */
.L_x_840:
        /* <DEDUP_REMOVED lines=87> */
.L_x_847:
[----:B------:R-:W-:Y:S05]  /*16780*/  BSYNC.RECONVERGENT B0 ;  /* 0x0000000000007941 */ /* 0x000fea0003800200 */
.L_x_846:
[----:B-----5:R1:W-:Y:S02]  /*16790*/  STS.128 [R245+0x3800], R36 ;  /* 0x00380024f5007388 */ /* 0x0203e40000000c00 */
.L_x_845:
[----:B------:R-:W-:Y:S05]  /*167a0*/  BSYNC.RECONVERGENT B1 ;  /* 0x0000000000017941 */ /* 0x000fea0003800200 */
.L_x_844:
        /* <DEDUP_REMOVED lines=87> */
.L_x_851:
[----:B------:R-:W-:Y:S05]  /*16d20*/  BSYNC.RECONVERGENT B0 ;  /* 0x0000000000007941 */ /* 0x000fea0003800200 */
.L_x_850:
[----:B-----5:R4:W-:Y:S02]  /*16d30*/  STS.128 [R245+0x5800], R36 ;  /* 0x00580024f5007388 */ /* 0x0209e40000000c00 */
.L_x_849:
[----:B------:R-:W-:Y:S05]  /*16d40*/  BSYNC.RECONVERGENT B1 ;  /* 0x0000000000017941 */ /* 0x000fea0003800200 */
.L_x_848:
        /* <DEDUP_REMOVED lines=17> */
[----:B-1-3--:R-:W-:Y:S02]  /*16e60*/  SHF.L.U64.HI R2, R8, 0x1, R5 ;  /* 0x0000000108027819 */ /* 0x00afe40000010205 */
[----:B----4-:R-:W-:-:S03]  /*16e70*/  IADD3 R4, P1, PT, R0, UR8, RZ ;  /* 0x0000000800047c10 */ /* 0x010fc6000ff3e0ff */
[----:B------:R-:W2:Y:S01]  /*16e80*/  LDG.E.128 R20, desc[UR4][R20.64+0x180] ;  /* 0x0001800414147981 */ /* 0x000ea2000c1e1d00 */
[----:B------:R-:W-:Y:S01]  /*16e90*/  IADD3.X R5, PT, PT, R2, UR9, RZ, P1, !PT ;  /* 0x0000000902057c10 */ /* 0x000fe20008ffe4ff */
[----:B------:R-:W1:Y:S05]  /*16ea0*/  LDCU.64 UR8, c[0x0][0x4c8] ;  /* 0x00009900ff0877ac */ /* 0x000e6a0008000a00 */
[----:B------:R-:W3:Y:S01]  /*16eb0*/  LDG.E.128 R4, desc[UR4][R4.64+0x180] ;  /* 0x0001800404047981 */ /* 0x000ee2000c1e1d00 */
[----:B-1----:R-:W-:-:S04]  /*16ec0*/  IADD3 R16, P1, PT, R0, UR8, RZ ;  /* 0x0000000800107c10 */ /* 0x002fc8000ff3e0ff */
[----:B------:R-:W-:-:S06]  /*16ed0*/  IADD3.X R17, PT, PT, R2, UR9, RZ, P1, !PT ;  /* 0x0000000902117c10 */ /* 0x000fcc0008ffe4ff */
[----:B------:R-:W4:Y:S01]  /*16ee0*/  LDG.E.128 R16, desc[UR4][R16.64+0x180] ;  /* 0x0001800410107981 */ /* 0x000f22000c1e1d00 */
[----:B--2---:R-:W-:Y:S02]  /*16ef0*/  HADD2.F32 R3, -RZ, R22.H0_H0 ;  /* 0x20000016ff037230 */ /* 0x004fe40000004100 */
[--C-:B------:R-:W-:Y:S02]  /*16f00*/  HADD2.F32 R8, -RZ, R23.reuse.H0_H0 ;  /* 0x20000017ff087230 */ /* 0x100fe40000004100 */
[----:B------:R-:W-:Y:S02]  /*16f10*/  HADD2.F32 R0, -RZ, R20.H0_H0 ;  /* 0x20000014ff007230 */ /* 0x000fe40000004100 */
[----:B------:R-:W-:Y:S02]  /*16f20*/  HADD2.F32 R23, -RZ, R23.H1_H1 ;  /* 0x30000017ff177230 */ /* 0x000fe40000004100 */
[--C-:B---3--:R-:W-:Y:S02]  /*16f30*/  HADD2.F32 R15, -RZ, R4.reuse.H0_H0 ;  /* 0x20000004ff0f7230 */ /* 0x108fe40000004100 */
[----:B------:R-:W-:-:S02]  /*16f40*/  HADD2.F32 R27, -RZ, R4.H1_H1 ;  /* 0x30000004ff1b7230 */ /* 0x000fc40000004100 */
[--C-:B------:R-:W-:Y:S02]  /*16f50*/  HADD2.F32 R25, -RZ, R5.reuse.H0_H0 ;  /* 0x20000005ff197230 */ /* 0x100fe40000004100 */
        /* <DEDUP_REMOVED lines=10> */
[----:B------:R-:W-:Y:S01]  /*17000*/  @!P0 FADD.FTZ R14, -R14, -RZ ;  /* 0x800000ff0e0e8221 */ /* 0x000fe20000010100 */
[----:B------:R-:W-:Y:S02]  /*17010*/  HADD2.F32 R20, -RZ, R20.H1_H1 ;  /* 0x30000014ff147230 */ /* 0x000fe40000004100 */
[----:B------:R-:W-:Y:S01]  /*17020*/  @!P0 FADD.FTZ R5, -R5, -RZ ;  /* 0x800000ff05058221 */ /* 0x000fe20000010100 */
[--C-:B------:R-:W-:Y:S02]  /*17030*/  HADD2.F32 R2, -RZ, R21.reuse.H0_H0 ;  /* 0x20000015ff027230 */ /* 0x100fe40000004100 */
[----:B------:R-:W-:Y:S01]  /*17040*/  @!P0 FADD.FTZ R6, -R6, -RZ ;  /* 0x800000ff06068221 */ /* 0x000fe20000010100 */
[----:B------:R-:W-:Y:S01]  /*17050*/  FMUL.FTZ R3, R3, R4 ;  /* 0x0000000403037220 */ /* 0x000fe20000410000 */
[----:B------:R-:W-:-:S02]  /*17060*/  HADD2.F32 R21, -RZ, R21.H1_H1 ;  /* 0x30000015ff157230 */ /* 0x000fc40000004100 */
[----:B------:R-:W-:Y:S01]  /*17070*/  FMUL.FTZ R8, R8, R5 ;  /* 0x0000000508087220 */ /* 0x000fe20000410000 */
[----:B------:R-:W-:Y:S01]  /*17080*/  FMUL.FTZ R23, R23, R6 ;  /* 0x0000000617177220 */ /* 0x000fe20000410000 */
[----:B----4-:R-:W-:Y:S02]  /*17090*/  HADD2.F32 R4, -RZ, R16.H0_H0 ;  /* 0x20000010ff047230 */ /* 0x010fe40000004100 */
[----:B------:R-:W-:Y:S01]  /*170a0*/  FMUL.FTZ R20, R20, R27 ;  /* 0x0000001b14147220 */ /* 0x000fe20000410000 */
[--C-:B-----5:R-:W-:Y:S02]  /*170b0*/  HADD2.F32 R5, -RZ, R36.reuse.H0_H0 ;  /* 0x20000024ff057230 */ /* 0x120fe40000004100 */
[----:B------:R-:W-:Y:S01]  /*170c0*/  FMUL.FTZ R2, R2, R25 ;  /* 0x0000001902027220 */ /* 0x000fe20000410000 */
[----:B------:R-:W-:Y:S02]  /*170d0*/  HADD2.F32 R15, -RZ, R36.H1_H1 ;  /* 0x30000024ff0f7230 */ /* 0x000fe40000004100 */
[----:B------:R-:W-:Y:S01]  /*170e0*/  @!P0 FADD.FTZ R29, -R29, -RZ ;  /* 0x800000ff1d1d8221 */ /* 0x000fe20000010100 */
[----:B------:R-:W-:-:S02]  /*170f0*/  HADD2.F32 R7, -RZ, R37.H0_H0 ;  /* 0x20000025ff077230 */ /* 0x000fc40000004100 */
[----:B------:R-:W-:Y:S01]  /*17100*/  FMUL.FTZ R21, R21, R14 ;  /* 0x0000000e15157220 */ /* 0x000fe20000410000 */
[----:B------:R-:W-:Y:S02]  /*17110*/  HADD2.F32 R16, -RZ, R16.H1_H1 ;  /* 0x30000010ff107230 */ /* 0x000fe40000004100 */
[----:B------:R-:W-:Y:S01]  /*17120*/  FFMA.FTZ R0, R5, R4, R0 ;  /* 0x0000000405007223 */ /* 0x000fe20000010000 */
[--C-:B------:R-:W-:Y:S02]  /*17130*/  HADD2.F32 R6, -RZ, R17.reuse.H0_H0 ;  /* 0x20000011ff067230 */ /* 0x100fe40000004100 */
[----:B------:R-:W-:Y:S02]  /*17140*/  HADD2.F32 R22, -RZ, R22.H1_H1 ;  /* 0x30000016ff167230 */ /* 0x000fe40000004100 */
[----:B------:R-:W-:Y:S01]  /*17150*/  FFMA.FTZ R15, R15, R16, R20 ;  /* 0x000000100f0f7223 */ /* 0x000fe20000010014 */
[----:B------:R-:W-:Y:S02]  /*17160*/  HADD2.F32 R24, -RZ, R17.H1_H1 ;  /* 0x30000011ff187230 */ /* 0x000fe40000004100 */
[----:B------:R-:W-:Y:S01]  /*17170*/  FFMA.FTZ R2, R7, R6, R2 ;  /* 0x0000000607027223 */ /* 0x000fe20000010002 */
[----:B------:R-:W-:-:S02]  /*17180*/  HADD2.F32 R14, -RZ, R18.H0_H0 ;  /* 0x20000012ff0e7230 */ /* 0x000fc40000004100 */
[----:B------:R-:W-:Y:S01]  /*17190*/  FMUL.FTZ R22, R22, R29 ;  /* 0x0000001d16167220 */ /* 0x000fe20000410000 */
[----:B------:R-:W-:Y:S01]  /*171a0*/  HADD2.F32 R25, -RZ, R18.H1_H1 ;  /* 0x30000012ff197230 */ /* 0x000fe20000004100 */
[----:B------:R-:W-:Y:S01]  /*171b0*/  F2FP.F16.F32.PACK_AB R36, R15, R0 ;  /* 0x000000000f24723e */ /* 0x000fe200000000ff */
[--C-:B------:R-:W-:Y:S02]  /*171c0*/  HADD2.F32 R17, -RZ, R19.reuse.H0_H0 ;  /* 0x20000013ff117230 */ /* 0x100fe40000004100 */
[----:B------:R-:W-:Y:S02]  /*171d0*/  HADD2.F32 R18, -RZ, R19.H1_H1 ;  /* 0x30000013ff127230 */ /* 0x000fe40000004100 */
[----:B------:R-:W-:Y:S02]  /*171e0*/  HADD2.F32 R6, -RZ, R37.H1_H1 ;  /* 0x30000025ff067230 */ /* 0x000fe40000004100 */
[--C-:B------:R-:W-:Y:S02]  /*171f0*/  HADD2.F32 R4, -RZ, R38.reuse.H0_H0 ;  /* 0x20000026ff047230 */ /* 0x100fe40000004100 */
[----:B------:R-:W-:-:S02]  /*17200*/  HADD2.F32 R7, -RZ, R38.H1_H1 ;  /* 0x30000026ff077230 */ /* 0x000fc40000004100 */
[----:B------:R-:W-:Y:S01]  /*17210*/  FFMA.FTZ R21, R6, R24, R21 ;  /* 0x0000001806157223 */ /* 0x000fe20000010015 */
[--C-:B------:R-:W-:Y:S02]  /*17220*/  HADD2.F32 R5, -RZ, R39.reuse.H0_H0 ;  /* 0x20000027ff057230 */ /* 0x100fe40000004100 */
[----:B------:R-:W-:Y:S01]  /*17230*/  FFMA.FTZ R3, R4, R14, R3 ;  /* 0x0000000e04037223 */ /* 0x000fe20000010003 */
[----:B------:R-:W-:Y:S02]  /*17240*/  HADD2.F32 R16, -RZ, R39.H1_H1 ;  /* 0x30000027ff107230 */ /* 0x000fe40000004100 */
[----:B------:R-:W-:Y:S01]  /*17250*/  FFMA.FTZ R22, R7, R25, R22 ;  /* 0x0000001907167223 */ /* 0x000fe20000010016 */
[----:B------:R-:W-:Y:S01]  /*17260*/  F2FP.F16.F32.PACK_AB R37, R21, R2 ;  /* 0x000000021525723e */ /* 0x000fe200000000ff */
[----:B------:R-:W-:Y:S01]  /*17270*/  FFMA.FTZ R5, R5, R17, R8 ;  /* 0x0000001105057223 */ /* 0x000fe20000010008 */
[----:B------:R-:W-:Y:S02]  /*17280*/  FFMA.FTZ R16, R16, R18, R23 ;  /* 0x0000001210107223 */ /* 0x000fe40000010017 */
[----:B------:R-:W-:-:S03]  /*17290*/  F2FP.F16.F32.PACK_AB R38, R22, R3 ;  /* 0x000000031626723e */ /* 0x000fc600000000ff */
[----:B------:R-:W-:-:S03]  /*172a0*/  F2FP.F16.F32.PACK_AB R39, R16, R5 ;  /* 0x000000051027723e */ /* 0x000fc600000000ff */
.L_x_853:
[----:B------:R-:W-:Y:S05]  /*172b0*/  BSYNC.RECONVERGENT B0 ;  /* 0x0000000000007941 */ /* 0x000fea0003800200 */
.L_x_852:
[----:B-----5:R4:W-:Y:S02]  /*172c0*/  STS.128 [R245+0x7800], R36 ;  /* 0x00780024f5007388 */ /* 0x0209e40000000c00 */
.L_x_728:
[----:B------:R-:W-:Y:S05]  /*172d0*/  BSYNC.RECONVERGENT B3 ;  /* 0x0000000000037941 */ /* 0x000fea0003800200 */
.L_x_720:
[----:B-12-4-:R-:W-:Y:S01]  /*172e0*/  IMAD.IADD R5, R70, 0x1, -R61 ;  /* 0x0000000146057824 */ /* 0x016fe200078e0a3d */
[----:B------:R-:W-:Y:S04]  /*172f0*/  BSSY.RECONVERGENT B0, `(.L_x_854) ;  /* 0x0000022000007945 */ /* 0x000fe80003800200 */
[-C--:B------:R-:W-:Y:S02]  /*17300*/  ISETP.GE.AND P6, PT, R114, R5.reuse, PT ;  /* 0x000000057200720c */ /* 0x080fe40003fc6270 */
[-C--:B------:R-:W-:Y:S02]  /*17310*/  ISETP.GE.AND P5, PT, R30, R5.reuse, PT ;  /* 0x000000051e00720c */ /* 0x080fe40003fa6270 */
[----:B------:R-:W-:-:S09]  /*17320*/  ISETP.GE.AND P0, PT, R32, R5, PT ;  /* 0x000000052000720c */ /* 0x000fd20003f06270 */
[----:B------:R-:W-:Y:S05]  /*17330*/  @P6 BRA `(.L_x_855) ;  /* 0x0000000000746947 */ /* 0x000fea0003800000 */
[----:B------:R-:W1:Y:S02]  /*17340*/  LDCU UR7, c[0x0][0x440] ;  /* 0x00008800ff0777ac */ /* 0x000e640008000800 */
[----:B-1----:R-:W-:Y:S02]  /*17350*/  ISETP.GE.AND P3, PT, R11, UR7, PT ;  /* 0x000000070b007c0c */ /* 0x002fe4000bf66270 */
[----:B------:R-:W-:Y:S02]  /*17360*/  ISETP.GE.AND P2, PT, R10, UR7, PT ;  /* 0x000000070a007c0c */ /* 0x000fe4000bf46270 */
[----:B------:R-:W-:Y:S02]  /*17370*/  ISETP.GE.AND P4, PT, R12, UR7, PT ;  /* 0x000000070c007c0c */ /* 0x000fe4000bf86270 */
[----:B------:R-:W-:-:S07]  /*17380*/  ISETP.GE.AND P1, PT, R9, UR7, PT ;  /* 0x0000000709007c0c */ /* 0x000fce000bf26270 */
[--C-:B---3--:R-:W-:Y:S02]  /*17390*/  @!P3 IMAD.MOV.U32 R6, RZ, RZ, R228.reuse ;  /* 0x000000ffff06b224 */ /* 0x108fe400078e00e4 */
        /* <DEDUP_REMOVED lines=23> */
.L_x_855:
[----:B------:R-:W-:Y:S05]  /*17510*/  BSYNC.RECONVERGENT B0 ;  /* 0x0000000000007941 */ /* 0x000fea0003800200 */
.L_x_854:
[----:B------:R-:W-:Y:S04]  /*17520*/  BSSY.RECONVERGENT B0, `(.L_x_856) ;  /* 0x000001d000007945 */ /* 0x000fe80003800200 */
[----:B------:R-:W-:Y:S05]  /*17530*/  @P5 BRA `(.L_x_857) ;  /* 0x00000000006c5947 */ /* 0x000fea0003800000 */
[----:B------:R-:W2:Y:S01]  /*17540*/  LDCU UR7, c[0x0][0x440] ;  /* 0x00008800ff0777ac */ /* 0x000ea20008000800 */
[----:B-1-3--:R-:W-:-:S04]  /*17550*/  LEA R2, P5, R63, R228, 0x1 ;  /* 0x000000e43f027211 */ /* 0x00afc800078a08ff */
        /* <DEDUP_REMOVED lines=25> */
.L_x_857:
[----:B------:R-:W-:Y:S05]  /*176f0*/  BSYNC.RECONVERGENT B0 ;  /* 0x0000000000007941 */ /* 0x000fea0003800200 */
.L_x_856:
[----:B------:R-:W-:Y:S01]  /*17700*/  IMAD.SHL.U32 R216, R67, 0x8, RZ ;  /* 0x0000000843d87824 */ /* 0x000fe200078e00ff */
[----:B------:R-:W-:Y:S01]  /*17710*/  BSSY.RECONVERGENT B0, `(.L_x_858) ;  /* 0x0000020000007945 */ /* 0x000fe20003800200 */
[----:B------:R-:W-:-:S03]  /*17720*/  ISETP.GE.AND P5, PT, R34, R5, PT ;  /* 0x000000052200720c */ /* 0x000fc60003fa6270 */
[----:B------:R-:W-:Y:S01]  /*17730*/  LOP3.LUT R216, R216, 0x38, RZ, 0xc0, !PT ;  /* 0x00000038d8d87812 */ /* 0x000fe200078ec0ff */
[----:B------:R-:W-:Y:S05]  /*17740*/  @P0 BRA `(.L_x_859) ;  /* 0x0000000000700947 */ /* 0x000fea0003800000 */
[----:B-123--:R-:W1:Y:S01]  /*17750*/  LDC.64 R2, c[0x0][0x3b8] ;  /* 0x0000ee00ff027b82 */ /* 0x00ee620000000a00 */
[----:B------:R-:W2:Y:S02]  /*17760*/  LDCU UR7, c[0x0][0x440] ;  /* 0x00008800ff0777ac */ /* 0x000ea40008000800 */
[----:B--2---:R-:W-:Y:S02]  /*17770*/  ISETP.GE.AND P3, PT, R12, UR7, PT ;  /* 0x000000070c007c0c */ /* 0x004fe4000bf66270 */
[----:B------:R-:W-:Y:S02]  /*17780*/  ISETP.GE.AND P2, PT, R11, UR7, PT ;  /* 0x000000070b007c0c */ /* 0x000fe4000bf46270 */
[----:B------:R-:W-:Y:S02]  /*17790*/  ISETP.GE.AND P1, PT, R10, UR7, PT ;  /* 0x000000070a007c0c */ /* 0x000fe4000bf26270 */
[----:B-1----:R-:W-:Y:S02]  /*177a0*/  LEA R6, P4, R2, R228, 0x6 ;  /* 0x000000e402067211 */ /* 0x002fe400078830ff */
[----:B------:R-:W-:-:S02]  /*177b0*/  ISETP.GE.AND P0, PT, R9, UR7, PT ;  /* 0x0000000709007c0c */ /* 0x000fc4000bf06270 */
[----:B------:R-:W-:-:S05]  /*177c0*/  LEA.HI.X R7, R2, R229, R3, 0x6, P4 ;  /* 0x000000e502077211 */ /* 0x000fca00020f3403 */
        /* <DEDUP_REMOVED lines=20> */
.L_x_859:
[----:B------:R-:W-:Y:S05]  /*17910*/  BSYNC.RECONVERGENT B0 ;  /* 0x0000000000007941 */ /* 0x000fea0003800200 */
.L_x_858:
[----:B------:R-:W-:Y:S04]  /*17920*/  BSSY.RECONVERGENT B0, `(.L_x_860) ;  /* 0x000001f000007945 */ /* 0x000fe80003800200 */
[----:B------:R-:W-:Y:S05]  /*17930*/  @P5 BRA `(.L_x_861) ;  /* 0x0000000000745947 */ /* 0x000fea0003800000 */
[----:B-123--:R-:W4:Y:S01]  /*17940*/  LDC.64 R2, c[0x0][0x3b8] ;  /* 0x0000ee00ff027b82 */ /* 0x00ef220000000a00 */
[----:B------:R-:W1:Y:S02]  /*17950*/  LDCU UR7, c[0x0][0x440] ;  /* 0x00008800ff0777ac */ /* 0x000e640008000800 */
[----:B-1----:R-:W-:Y:S02]  /*17960*/  ISETP.GE.AND P3, PT, R216, UR7, PT ;  /* 0x00000007d8007c0c */ /* 0x002fe4000bf66270 */
[----:B------:R-:W-:Y:S02]  /*17970*/  ISETP.GE.AND P2, PT, R11, UR7, PT ;  /* 0x000000070b007c0c */ /* 0x000fe4000bf46270 */
[----:B------:R-:W-:Y:S01]  /*17980*/  ISETP.GE.AND P1, PT, R10, UR7, PT ;  /* 0x000000070a007c0c */ /* 0x000fe2000bf26270 */
[----:B----4-:R-:W-:Y:S01]  /*17990*/  IMAD.WIDE.U32 R6, R2, 0x60, R228 ;  /* 0x0000006002067825 */ /* 0x010fe200078e00e4 */
[----:B------:R-:W-:-:S03]  /*179a0*/  ISETP.GE.AND P0, PT, R9, UR7, PT ;  /* 0x0000000709007c0c */ /* 0x000fc6000bf06270 */
[----:B------:R-:W-:-:S04]  /*179b0*/  IMAD R3, R3, 0x60, RZ ;  /* 0x0000006003037824 */ /* 0x000fc800078e02ff */
[----:B------:R-:W-:-:S05]  /*179c0*/  IMAD.IADD R7, R3, 0x1, R7 ;  /* 0x0000000103077824 */ /* 0x000fca00078e0207 */
        /* <DEDUP_REMOVED lines=20> */
.L_x_861:
[----:B------:R-:W-:Y:S05]  /*17b10*/  BSYNC.RECONVERGENT B0 ;  /* 0x0000000000007941 */ /* 0x000fea0003800200 */
.L_x_860:
[----:B------:R-:W0:Y:S01]  /*17b20*/  LDGDEPBAR ;  /* 0x00000000000079af */ /* 0x000e220000000000 */
[----:B------:R-:W4:Y:S01]  /*17b30*/  LDCU UR7, c[0x0][0x508] ;  /* 0x0000a100ff0777ac */ /* 0x000f220008000800 */
[--C-:B------:R-:W-:Y:S01]  /*17b40*/  SHF.R.U32.HI R218, RZ, 0x1, R67.reuse ;  /* 0x00000001ffda7819 */ /* 0x100fe20000011643 */
[C---:B------:R-:W-:Y:S01]  /*17b50*/  IMAD.SHL.U32 R217, R67.reuse, 0x20, RZ ;  /* 0x0000002043d97824 */ /* 0x040fe200078e00ff */
[----:B------:R-:W-:Y:S01]  /*17b60*/  SHF.R.U32.HI R69, RZ, 0x2, R67 ;  /* 0x00000002ff457819 */ /* 0x000fe20000011643 */
[----:B------:R-:W-:Y:S01]  /*17b70*/  IMAD.SHL.U32 R60, R67, 0x40, RZ ;  /* 0x00000040433c7824 */ /* 0x000fe200078e00ff */
[----:B-123--:R-:W-:Y:S01]  /*17b80*/  LOP3.LUT R3, R218, 0x1f0, RZ, 0xc0, !PT ;  /* 0x000001f0da037812 */ /* 0x00efe200078ec0ff */
[----:B------:R-:W-:Y:S01]  /*17b90*/  BSSY.RECONVERGENT B0, `(.L_x_862) ;  /* 0x000002f000007945 */ /* 0x000fe20003800200 */
[----:B------:R-:W-:Y:S02]  /*17ba0*/  LOP3.LUT R69, R69, 0x7, RZ, 0xc0, !PT ;  /* 0x0000000745457812 */ /* 0x000fe400078ec0ff */
[----:B------:R-:W-:-:S02]  /*17bb0*/  IADD3 R72, PT, PT, R3, 0x1, R72 ;  /* 0x0000000103487810 */ /* 0x000fc40007ffe048 */
[----:B------:R-:W-:Y:S02]  /*17bc0*/  LOP3.LUT R3, R218, 0x8, RZ, 0xc0, !PT ;  /* 0x00000008da037812 */ /* 0x000fe400078ec0ff */
[----:B------:R-:W-:Y:S02]  /*17bd0*/  LOP3.LUT R217, R217, 0x7c00, RZ, 0xc0, !PT ;  /* 0x00007c00d9d97812 */ /* 0x000fe400078ec0ff */
[----:B------:R-:W-:Y:S02]  /*17be0*/  IADD3 R69, PT, PT, -R233, R72, R69 ;  /* 0x00000048e9457210 */ /* 0x000fe40007ffe145 */
[----:B------:R-:W-:Y:S02]  /*17bf0*/  LOP3.LUT R3, R216, R68, R3, 0x1e, !PT ;  /* 0x00000044d8037212 */ /* 0x000fe400078e1e03 */
[----:B------:R-:W-:Y:S02]  /*17c00*/  LOP3.LUT R100, R217, 0x200, R60, 0xf8, !PT ;  /* 0x00000200d9647812 */ /* 0x000fe400078ef83c */
[----:B----4-:R-:W-:Y:S01]  /*17c10*/  IADD3 R69, PT, PT, R69, UR7, R70 ;  /* 0x0000000745457c10 */ /* 0x010fe2000fffe046 */
[----:B------:R-:W-:-:S04]  /*17c20*/  DEPBAR.LE SB0, 0x0 ;  /* 0x000080000000791a */ /* 0x000fc80000000000 */
[----:B------:R-:W-:Y:S01]  /*17c30*/  IMAD.IADD R100, R100, 0x1, R3 ;  /* 0x0000000164647824 */ /* 0x000fe200078e0203 */
        /* <DEDUP_REMOVED lines=32> */
.L_x_863:
[----:B------:R2:W-:Y:S04]  /*17e40*/  STS.128 [R245+0x10000], RZ ;  /* 0x010000fff5007388 */ /* 0x0005e80000000c00 */
[----:B------:R2:W-:Y:S04]  /*17e50*/  STS.128 [R245+0x12000], RZ ;  /* 0x012000fff5007388 */ /* 0x0005e80000000c00 */
[----:B------:R2:W-:Y:S04]  /*17e60*/  STS.128 [R245+0x14000], RZ ;  /* 0x014000fff5007388 */ /* 0x0005e80000000c00 */
[----:B------:R2:W-:Y:S02]  /*17e70*/  STS.128 [R245+0x16000], RZ ;  /* 0x016000fff5007388 */ /* 0x0005e40000000c00 */
.L_x_864:
[----:B------:R-:W-:Y:S05]  /*17e80*/  BSYNC.RECONVERGENT B0 ;  /* 0x0000000000007941 */ /* 0x000fea0003800200 */
.L_x_862:
[-C--:B------:R-:W-:Y:S01]  /*17e90*/  ISETP.GE.AND P0, PT, R30, R5.reuse, PT ;  /* 0x000000051e00720c */ /* 0x080fe20003f06270 */
[----:B------:R-:W-:Y:S01]  /*17ea0*/  BSSY.RECONVERGENT B0, `(.L_x_865) ;  /* 0x0000027000007945 */ /* 0x000fe20003800200 */
[----:B-1----:R-:W-:Y:S02]  /*17eb0*/  LOP3.LUT R7, R68, 0x8, R67, 0x78, !PT ;  /* 0x0000000844077812 */ /* 0x002fe400078e7843 */
[----:B------:R-:W-:Y:S02]  /*17ec0*/  LOP3.LUT R0, R60, 0x400, RZ, 0xc0, !PT ;  /* 0x000004003c007812 */ /* 0x000fe400078ec0ff */
[----:B------:R-:W-:Y:S02]  /*17ed0*/  LOP3.LUT R7, R7, R216, RZ, 0x3c, !PT ;  /* 0x000000d807077212 */ /* 0x000fe400078e3cff */
[-C--:B------:R-:W-:Y:S02]  /*17ee0*/  ISETP.GE.AND P6, PT, R32, R5.reuse, PT ;  /* 0x000000052000720c */ /* 0x080fe40003fc6270 */
[----:B------:R-:W-:Y:S01]  /*17ef0*/  ISETP.GE.AND P5, PT, R34, R5, PT ;  /* 0x000000052200720c */ /* 0x000fe20003fa6270 */
[----:B------:R-:W-:-:S02]  /*17f00*/  IMAD R0, R7, 0x2, R0 ;  /* 0x0000000207007824 */ /* 0x000fc400078e0200 */
[----:B------:R1:W-:Y:S04]  /*17f10*/  @P0 STS.128 [R245+0x10800], RZ ;  /* 0x010800fff5000388 */ /* 0x0003e80000000c00 */
[----:B------:R1:W-:Y:S04]  /*17f20*/  @P0 STS.128 [R245+0x12800], RZ ;  /* 0x012800fff5000388 */ /* 0x0003e80000000c00 */
[----:B------:R1:W-:Y:S04]  /*17f30*/  @P0 STS.128 [R245+0x14800], RZ ;  /* 0x014800fff5000388 */ /* 0x0003e80000000c00 */
[----:B------:R1:W-:Y:S01]  /*17f40*/  @P0 STS.128 [R245+0x16800], RZ ;  /* 0x016800fff5000388 */ /* 0x0003e20000000c00 */
[----:B------:R-:W-:Y:S05]  /*17f50*/  @P0 BRA `(.L_x_866) ;  /* 0x00000000006c0947 */ /* 0x000fea0003800000 */
[----:B------:R-:W3:Y:S01]  /*17f60*/  LDCU UR7, c[0x0][0x440] ;  /* 0x00008800ff0777ac */ /* 0x000ee20008000800 */
[----:B------:R-:W-:-:S04]  /*17f70*/  LEA R4, P4, R65, R230, 0x1 ;  /* 0x000000e641047211 */ /* 0x000fc800078808ff */
        /* <DEDUP_REMOVED lines=25> */
.L_x_866:
[----:B------:R-:W-:Y:S05]  /*18110*/  BSYNC.RECONVERGENT B0 ;  /* 0x0000000000007941 */ /* 0x000fea0003800200 */
.L_x_865:
[----:B------:R4:W-:Y:S01]  /*18120*/  @P6 STS.128 [R245+0x11000], RZ ;  /* 0x011000fff5006388 */ /* 0x0009e20000000c00 */
[----:B------:R-:W-:Y:S01]  /*18130*/  BSSY.RECONVERGENT B0, `(.L_x_867) ;  /* 0x0000022000007945 */ /* 0x000fe20003800200 */
[----:B------:R-:W-:Y:S02]  /*18140*/  LEA R100, R100, UR6, 0x1 ;  /* 0x0000000664647c11 */ /* 0x000fe4000f8e08ff */
[----:B------:R4:W-:Y:S04]  /*18150*/  @P6 STS.128 [R245+0x13000], RZ ;  /* 0x013000fff5006388 */ /* 0x0009e80000000c00 */
[----:B------:R4:W-:Y:S04]  /*18160*/  @P6 STS.128 [R245+0x15000], RZ ;  /* 0x015000fff5006388 */ /* 0x0009e80000000c00 */
[----:B------:R4:W-:Y:S01]  /*18170*/  @P6 STS.128 [R245+0x17000], RZ ;  /* 0x017000fff5006388 */ /* 0x0009e20000000c00 */
[----:B------:R-:W-:Y:S05]  /*18180*/  @P6 BRA `(.L_x_868) ;  /* 0x0000000000706947 */ /* 0x000fea0003800000 */
[----:B---3--:R-:W3:Y:S01]  /*18190*/  LDC.64 R4, c[0x0][0x3c0] ;  /* 0x0000f000ff047b82 */ /* 0x008ee20000000a00 */
[----:B------:R-:W1:Y:S02]  /*181a0*/  LDCU UR7, c[0x0][0x440] ;  /* 0x00008800ff0777ac */ /* 0x000e640008000800 */
[----:B-1----:R-:W-:Y:S02]  /*181b0*/  ISETP.GE.AND P3, PT, R216, UR7, PT ;  /* 0x00000007d8007c0c */ /* 0x002fe4000bf66270 */
[----:B------:R-:W-:Y:S02]  /*181c0*/  ISETP.GE.AND P2, PT, R11, UR7, PT ;  /* 0x000000070b007c0c */ /* 0x000fe4000bf46270 */
[----:B------:R-:W-:Y:S02]  /*181d0*/  ISETP.GE.AND P1, PT, R10, UR7, PT ;  /* 0x000000070a007c0c */ /* 0x000fe4000bf26270 */
[----:B---3--:R-:W-:Y:S02]  /*181e0*/  LEA R6, P4, R4, R230, 0x6 ;  /* 0x000000e604067211 */ /* 0x008fe400078830ff */
        /* <DEDUP_REMOVED lines=22> */
.L_x_868:
[----:B------:R-:W-:Y:S05]  /*18350*/  BSYNC.RECONVERGENT B0 ;  /* 0x0000000000007941 */ /* 0x000fea0003800200 */
.L_x_867:
[----:B------:R1:W-:Y:S01]  /*18360*/  @P5 STS.128 [R245+0x11800], RZ ;  /* 0x011800fff5005388 */ /* 0x0003e20000000c00 */
[----:B------:R-:W-:Y:S03]  /*18370*/  BSSY.RECONVERGENT B0, `(.L_x_869) ;  /* 0x0000022000007945 */ /* 0x000fe60003800200 */
[----:B------:R1:W-:Y:S04]  /*18380*/  @P5 STS.128 [R245+0x13800], RZ ;  /* 0x013800fff5005388 */ /* 0x0003e80000000c00 */
[----:B------:R1:W-:Y:S04]  /*18390*/  @P5 STS.128 [R245+0x15800], RZ ;  /* 0x015800fff5005388 */ /* 0x0003e80000000c00 */
[----:B------:R1:W-:Y:S01]  /*183a0*/  @P5 STS.128 [R245+0x17800], RZ ;  /* 0x017800fff5005388 */ /* 0x0003e20000000c00 */
[----:B------:R-:W-:Y:S05]  /*183b0*/  @P5 BRA `(.L_x_870) ;  /* 0x0000000000745947 */ /* 0x000fea0003800000 */
[----:B---3--:R-:W1:Y:S01]  /*183c0*/  LDC.64 R4, c[0x0][0x3c0] ;  /* 0x0000f000ff047b82 */ /* 0x008e620000000a00 */
[----:B------:R-:W3:Y:S02]  /*183d0*/  LDCU UR7, c[0x0][0x440] ;  /* 0x00008800ff0777ac */ /* 0x000ee40008000800 */
[----:B---3--:R-:W-:Y:S02]  /*183e0*/  ISETP.GE.AND P3, PT, R216, UR7, PT ;  /* 0x00000007d8007c0c */ /* 0x008fe4000bf66270 */
[----:B------:R-:W-:Y:S02]  /*183f0*/  ISETP.GE.AND P2, PT, R11, UR7, PT ;  /* 0x000000070b007c0c */ /* 0x000fe4000bf46270 */
[----:B------:R-:W-:Y:S01]  /*18400*/  ISETP.GE.AND P1, PT, R10, UR7, PT ;  /* 0x000000070a007c0c */ /* 0x000fe2000bf26270 */
[----:B-1----:R-:W-:Y:S01]  /*18410*/  IMAD.WIDE.U32 R6, R4, 0x60, R230 ;  /* 0x0000006004067825 */ /* 0x002fe200078e00e6 */
        /* <DEDUP_REMOVED lines=23> */
.L_x_870:
[----:B------:R-:W-:Y:S05]  /*18590*/  BSYNC.RECONVERGENT B0 ;  /* 0x0000000000007941 */ /* 0x000fea0003800200 */
.L_x_869:
[----:B------:R-:W-:Y:S01]  /*185a0*/  LDSM.16.M88.4 R80, [R100] ;  /* 0x000000006450783b */ /* 0x000fe20000000200 */
[----:B------:R-:W-:Y:S01]  /*185b0*/  IMAD.MOV.U32 R8, RZ, RZ, 0x20 ;  /* 0x00000020ff087424 */ /* 0x000fe200078e00ff */
[C---:B------:R-:W-:Y:S01]  /*185c0*/  LOP3.LUT P6, RZ, R67.reuse, 0x2, RZ, 0xc0, !PT ;  /* 0x0000000243ff7812 */ /* 0x040fe200078cc0ff */
[----:B------:R-:W-:Y:S01]  /*185d0*/  VIADD R12, R0, UR6 ;  /* 0x00000006000c7c36 */ /* 0x000fe20008000000 */
[----:B------:R-:W2:Y:S01]  /*185e0*/  LDSM.16.M88.4 R76, [R0+UR6+0x8000] ;  /* 0x00800006004c783b */ /* 0x000ea20008000200 */
[----:B------:R-:W-:Y:S02]  /*185f0*/  LOP3.LUT P0, RZ, R67, 0x4, RZ, 0xc0, !PT ;  /* 0x0000000443ff7812 */ /* 0x000fe4000780c0ff */
[----:B------:R-:W-:Y:S01]  /*18600*/  SEL R8, R8, 0xffffffe0, !P6 ;  /* 0xffffffe008087807 */ /* 0x000fe20007000000 */
[----:B------:R-:W4:Y:S01]  /*18610*/  LDSM.16.M88.4 R56, [R0+UR6+0x8800] ;  /* 0x008800060038783b */ /* 0x000f220008000200 */
[----:B------:R-:W-:Y:S02]  /*18620*/  MOV R185, 0x40 ;  /* 0x0000004000b97802 */ /* 0x000fe40000000f00 */
[----:B------:R-:W-:Y:S01]  /*18630*/  ISETP.NE.AND P5, PT, R165, 0x1, PT ;  /* 0x00000001a500780c */ /* 0x000fe20003fa5270 */
[--C-:B------:R-:W-:Y:S01]  /*18640*/  IMAD.IADD R65, R100, 0x1, R8.reuse ;  /* 0x0000000164417824 */ /* 0x100fe200078e0208 */
[----:B-----5:R-:W4:Y:S01]  /*18650*/  LDSM.16.M88.4 R48, [R0+UR6+0x9000] ;  /* 0x009000060030783b */ /* 0x020f220008000200 */
[----:B------:R-:W-:Y:S01]  /*18660*/  IMAD.IADD R2, R12, 0x1, R8 ;  /* 0x000000010c027824 */ /* 0x000fe200078e0208 */
[----:B------:R-:W-:-:S02]  /*18670*/  SEL R185, R185, 0xffffffc0, !P0 ;  /* 0xffffffc0b9b97807 */ /* 0x000fc40004000000 */
[----:B------:R-:W4:Y:S03]  /*18680*/  LDSM.16.M88.4 R32, [R0+UR6+0x9800] ;  /* 0x009800060020783b */ /* 0x000f260008000200 */
[--C-:B------:R-:W-:Y:S01]  /*18690*/  IMAD.IADD R71, R100, 0x1, R185.reuse ;  /* 0x0000000164477824 */ /* 0x100fe200078e02b9 */
[----:B------:R-:W-:Y:S01]  /*186a0*/  LDSM.16.M88.4 R40, [R65] ;  /* 0x000000004128783b */ /* 0x000fe20000000200 */
[----:B------:R-:W-:-:S03]  /*186b0*/  IMAD.IADD R67, R12, 0x1, R185 ;  /* 0x000000010c437824 */ /* 0x000fc600078e02b9 */
[----:B------:R-:W4:Y:S01]  /*186c0*/  LDSM.16.M88.4 R20, [R2+0x8000] ;  /* 0x008000000214783b */ /* 0x000f220000000200 */
[C---:B------:R-:W-:Y:S01]  /*186d0*/  IADD3 R68, PT, PT, R8.reuse, R71, RZ ;  /* 0x0000004708447210 */ /* 0x040fe20007ffe0ff */
[----:B------:R-:W-:Y:S02]  /*186e0*/  IMAD.IADD R66, R8, 0x1, R67 ;  /* 0x0000000108427824 */ /* 0x000fe400078e0243 */
[----:B-1-3--:R-:W1:Y:S04]  /*186f0*/  LDSM.16.M88.4 R4, [R2+0x8800] ;  /* 0x008800000204783b */ /* 0x00ae680000000200 */
[----:B------:R-:W3:Y:S04]  /*18700*/  LDSM.16.M88.4 R92, [R2+0x9000] ;  /* 0x00900000025c783b */ /* 0x000ee80000000200 */
[----:B------:R-:W3:Y:S04]  /*18710*/  LDSM.16.M88.4 R88, [R2+0x9800] ;  /* 0x009800000258783b */ /* 0x000ee80000000200 */
[----:B------:R-:W-:Y:S01]  /*18720*/  LDSM.16.M88.4 R24, [R71] ;  /* 0x000000004718783b */ /* 0x000fe20000000200 */
[C---:B--2---:R-:W-:Y:S03]  /*18730*/  HMMA.16816.F32 R16, R80.reuse, R76, RZ ;  /* 0x0000004c5010723c */ /* 0x044fe600000018ff */
[----:B------:R-:W2:Y:S04]  /*18740*/  LDSM.16.M88.4 R28, [R67+0x8000] ;  /* 0x00800000431c783b */ /* 0x000ea80000000200 */
[----:B------:R-:W2:Y:S01]  /*18750*/  LDSM.16.M88.4 R12, [R67+0x8800] ;  /* 0x00880000430c783b */ /* 0x000ea20000000200 */
[C---:B----4-:R-:W-:Y:S03]  /*18760*/  HMMA.16816.F32 R72, R80.reuse, R56, RZ ;  /* 0x000000385048723c */ /* 0x050fe600000018ff */
[----:B------:R-:W4:Y:S04]  /*18770*/  LDSM.16.M88.4 R36, [R67+0x9000] ;  /* 0x009000004324783b */ /* 0x000f280000000200 */
[----:B------:R-:W-:Y:S01]  /*18780*/  LDSM.16.M88.4 R84, [R68] ;  /* 0x000000004454783b */ /* 0x000fe20000000200 */
[C---:B------:R-:W-:Y:S03]  /*18790*/  HMMA.16816.F32 R76, R80.reuse, R78, RZ ;  /* 0x0000004e504c723c */ /* 0x040fe600000018ff */
[----:B------:R-:W-:Y:S04]  /*187a0*/  LDSM.16.M88.4 R96, [R67+0xc000] ;  /* 0x00c000004360783b */ /* 0x000fe80000000200 */
[----:B------:R-:W0:Y:S01]  /*187b0*/  LDGDEPBAR ;  /* 0x00000000000079af */ /* 0x000e220000000000 */
[C---:B------:R-:W-:Y:S08]  /*187c0*/  HMMA.16816.F32 R56, R80.reuse, R58, RZ ;  /* 0x0000003a5038723c */ /* 0x040ff000000018ff */
[C---:B------:R-:W-:Y:S08]  /*187d0*/  HMMA.16816.F32 R52, R80.reuse, R48, RZ ;  /* 0x000000305034723c */ /* 0x040ff000000018ff */
        /* <DEDUP_REMOVED lines=8> */
[C---:B------:R-:W-:Y:S01]  /*18860*/  HMMA.16816.F32 R56, R40.reuse, R6, R56 ;  /* 0x000000062838723c */ /* 0x040fe20000001838 */
[----:B------:R-:W1:Y:S07]  /*18870*/  LDSM.16.M88.4 R4, [R66+0x8000] ;  /* 0x008000004204783b */ /* 0x000e6e0000000200 */
[C---:B---3--:R-:W-:Y:S08]  /*18880*/  HMMA.16816.F32 R52, R40.reuse, R92, R52 ;  /* 0x0000005c2834723c */ /* 0x048ff00000001834 */
[C---:B------:R-:W-:Y:S01]  /*18890*/  HMMA.16816.F32 R48, R40.reuse, R94, R48 ;  /* 0x0000005e2830723c */ /* 0x040fe20000001830 */
[----:B------:R-:W-:Y:S07]  /*188a0*/  LDSM.16.M88.4 R92, [R66+0x9000] ;  /* 0x00900000425c783b */ /* 0x000fee0000000200 */
[----:B------:R-:W-:Y:S08]  /*188b0*/  HMMA.16816.F32 R44, R40, R88, R44 ;  /* 0x00000058282c723c */ /* 0x000ff0000000182c */
[C---:B--2---:R-:W-:Y:S08]  /*188c0*/  HMMA.16816.F32 R16, R24.reuse, R28, R16 ;  /* 0x0000001c1810723c */ /* 0x044ff00000001810 */
[C---:B------:R-:W-:Y:S01]  /*188d0*/  HMMA.16816.F32 R76, R24.reuse, R30, R76 ;  /* 0x0000001e184c723c */ /* 0x040fe2000000184c */
[----:B------:R-:W-:Y:S07]  /*188e0*/  LDSM.16.M88.4 R28, [R100+0x2000] ;  /* 0x00200000641c783b */ /* 0x000fee0000000200 */
[C---:B------:R-:W-:Y:S08]  /*188f0*/  HMMA.16816.F32 R72, R24.reuse, R12, R72 ;  /* 0x0000000c1848723c */ /* 0x040ff00000001848 */
[----:B------:R-:W-:Y:S01]  /*18900*/  HMMA.16816.F32 R56, R24, R14, R56 ;  /* 0x0000000e1838723c */ /* 0x000fe20000001838 */
[----:B------:R-:W2:Y:S07]  /*18910*/  LDSM.16.M88.4 R12, [R0+UR6+0xa000] ;  /* 0x00a00006000c783b */ /* 0x000eae0008000200 */
[----:B------:R-:W-:Y:S01]  /*18920*/  HMMA.16816.F32 R40, R40, R90, R80 ;  /* 0x0000005a2828723c */ /* 0x000fe20000001850 */
[----:B------:R-:W3:Y:S04]  /*18930*/  LDSM.16.M88.4 R88, [R66+0x9800] ;  /* 0x009800004258783b */ /* 0x000ee80000000200 */
[----:B------:R-:W3:Y:S03]  /*18940*/  LDSM.16.M88.4 R80, [R0+UR6+0xa800] ;  /* 0x00a800060050783b */ /* 0x000ee60008000200 */
[C---:B----4-:R-:W-:Y:S08]  /*18950*/  HMMA.16816.F32 R52, R24.reuse, R36, R52 ;  /* 0x000000241834723c */ /* 0x050ff00000001834 */
[C---:B------:R-:W-:Y:S01]  /*18960*/  HMMA.16816.F32 R48, R24.reuse, R38, R48 ;  /* 0x000000261830723c */ /* 0x040fe20000001830 */
[----:B------:R-:W4:Y:S07]  /*18970*/  LDSM.16.M88.4 R36, [R0+UR6+0xb000] ;  /* 0x00b000060024783b */ /* 0x000f2e0008000200 */
[C---:B------:R-:W-:Y:S08]  /*18980*/  HMMA.16816.F32 R44, R24.reuse, R32, R44 ;  /* 0x00000020182c723c */ /* 0x040ff0000000182c */
        /* <DEDUP_REMOVED lines=9> */
[C---:B--2---:R-:W-:Y:S08]  /*18a20*/  HMMA.16816.F32 R16, R28.reuse, R12, R16 ;  /* 0x0000000c1c10723c */ /* 0x044ff00000001810 */
[----:B------:R-:W-:Y:S01]  /*18a30*/  HMMA.16816.F32 R76, R28, R14, R76 ;  /* 0x0000000e1c4c723c */ /* 0x000fe2000000184c */
[----:B------:R-:W2:Y:S07]  /*18a40*/  LDSM.16.M88.4 R12, [R2+0xb000] ;  /* 0x00b00000020c783b */ /* 0x000eae0000000200 */
[C---:B------:R-:W-:Y:S08]  /*18a50*/  HMMA.16816.F32 R52, R84.reuse, R92, R52 ;  /* 0x0000005c5434723c */ /* 0x040ff00000001834 */
[C---:B------:R-:W-:Y:S01]  /*18a60*/  HMMA.16816.F32 R48, R84.reuse, R94, R48 ;  /* 0x0000005e5430723c */ /* 0x040fe20000001830 */
[----:B------:R-:W-:Y:S07]  /*18a70*/  LDSM.16.M88.4 R92, [R71+0x4000] ;  /* 0x00400000475c783b */ /* 0x000fee0000000200 */
[C---:B---3--:R-:W-:Y:S08]  /*18a80*/  HMMA.16816.F32 R44, R84.reuse, R88, R44 ;  /* 0x00000058542c723c */ /* 0x048ff0000000182c */
[----:B------:R-:W-:Y:S01]  /*18a90*/  HMMA.16816.F32 R40, R84, R90, R40 ;  /* 0x0000005a5428723c */ /* 0x000fe20000001828 */
[----:B------:R-:W3:Y:S04]  /*18aa0*/  LDSM.16.M88.4 R84, [R2+0xb800] ;  /* 0x00b800000254783b */ /* 0x000ee80000000200 */
[----:B------:R-:W-:Y:S03]  /*18ab0*/  LDSM.16.M88.4 R88, [R66+0xb000] ;  /* 0x00b000004258783b */ /* 0x000fe60000000200 */
[C---:B------:R-:W-:Y:S08]  /*18ac0*/  HMMA.16816.F32 R72, R28.reuse, R80, R72 ;  /* 0x000000501c48723c */ /* 0x040ff00000001848 */
[C---:B------:R-:W-:Y:S01]  /*18ad0*/  HMMA.16816.F32 R56, R28.reuse, R82, R56 ;  /* 0x000000521c38723c */ /* 0x040fe20000001838 */
[----:B------:R-:W-:Y:S07]  /*18ae0*/  LDSM.16.M88.4 R80, [R67+0xa000] ;  /* 0x00a000004350783b */ /* 0x000fee0000000200 */
[C---:B----4-:R-:W-:Y:S08]  /*18af0*/  HMMA.16816.F32 R52, R28.reuse, R36, R52 ;  /* 0x000000241c34723c */ /* 0x050ff00000001834 */
[C---:B------:R-:W-:Y:S01]  /*18b00*/  HMMA.16816.F32 R48, R28.reuse, R38, R48 ;  /* 0x000000261c30723c */ /* 0x040fe20000001830 */
[----:B------:R-:W-:Y:S07]  /*18b10*/  LDSM.16.M88.4 R36, [R67+0xa800] ;  /* 0x00a800004324783b */ /* 0x000fee0000000200 */
[C---:B------:R-:W-:Y:S08]  /*18b20*/  HMMA.16816.F32 R44, R28.reuse, R32, R44 ;  /* 0x000000201c2c723c */ /* 0x040ff0000000182c */
        /* <DEDUP_REMOVED lines=9> */
[C---:B--2---:R-:W-:Y:S08]  /*18bc0*/  HMMA.16816.F32 R52, R4.reuse, R12, R52 ;  /* 0x0000000c0434723c */ /* 0x044ff00000001834 */
[C---:B------:R-:W-:Y:S01]  /*18bd0*/  HMMA.16816.F32 R48, R4.reuse, R14, R48 ;  /* 0x0000000e0430723c */ /* 0x040fe20000001830 */
[----:B------:R-:W2:Y:S07]  /*18be0*/  LDSM.16.M88.4 R12, [R66+0xa000] ;  /* 0x00a00000420c783b */ /* 0x000eae0000000200 */
[C---:B---3--:R-:W-:Y:S08]  /*18bf0*/  HMMA.16816.F32 R44, R4.reuse, R84, R44 ;  /* 0x00000054042c723c */ /* 0x048ff0000000182c */
[----:B------:R-:W-:Y:S01]  /*18c00*/  HMMA.16816.F32 R40, R4, R86, R40 ;  /* 0x000000560428723c */ /* 0x000fe20000001828 */
[----:B------:R-:W3:Y:S04]  /*18c10*/  LDSM.16.M88.4 R4, [R66+0xa800] ;  /* 0x00a800004204783b */ /* 0x000ee80000000200 */
        /* <DEDUP_REMOVED lines=26> */
[----:B------:R-:W4:Y:S03]  /*18dc0*/  LDSM.16.M88.4 R20, [R2+0xd000] ;  /* 0x00d000000214783b */ /* 0x000f260000000200 */
        /* <DEDUP_REMOVED lines=13> */
[C---:B---3--:R-:W-:Y:S08]  /*18ea0*/  HMMA.16816.F32 R16, R4.reuse, R28, R16 ;  /* 0x0000001c0410723c */ /* 0x048ff00000001810 */
[C---:B------:R-:W-:Y:S01]  /*18eb0*/  HMMA.16816.F32 R76, R4.reuse, R30, R76 ;  /* 0x0000001e044c723c */ /* 0x040fe2000000184c */
[----:B------:R-:W3:Y:S07]  /*18ec0*/  LDSM.16.M88.4 R28, [R66+0xc800] ;  /* 0x00c80000421c783b */ /* 0x000eee0000000200 */
[C---:B-1----:R-:W-:Y:S08]  /*18ed0*/  HMMA.16816.F32 R72, R4.reuse, R24, R72 ;  /* 0x000000180448723c */ /* 0x042ff00000001848 */
[C---:B------:R-:W-:Y:S01]  /*18ee0*/  HMMA.16816.F32 R56, R4.reuse, R26, R56 ;  /* 0x0000001a0438723c */ /* 0x040fe20000001838 */
[----:B------:R-:W1:Y:S07]  /*18ef0*/  LDSM.16.M88.4 R24, [R66+0xd000] ;  /* 0x00d000004218783b */ /* 0x000e6e0000000200 */
[C---:B----4-:R-:W-:Y:S08]  /*18f00*/  HMMA.16816.F32 R52, R4.reuse, R20, R52 ;  /* 0x000000140434723c */ /* 0x050ff00000001834 */
[C---:B------:R-:W-:Y:S01]  /*18f10*/  HMMA.16816.F32 R48, R4.reuse, R22, R48 ;  /* 0x000000160430723c */ /* 0x040fe20000001830 */
[----:B------:R-:W4:Y:S07]  /*18f20*/  LDSM.16.M88.4 R20, [R66+0xd800] ;  /* 0x00d800004214783b */ /* 0x000f2e0000000200 */
[C---:B--2---:R-:W-:Y:S08]  /*18f30*/  HMMA.16816.F32 R44, R4.reuse, R12, R44 ;  /* 0x0000000c042c723c */ /* 0x044ff0000000182c */
[----:B------:R-:W-:Y:S01]  /*18f40*/  HMMA.16816.F32 R40, R4, R14, R40 ;  /* 0x0000000e0428723c */ /* 0x000fe20000001828 */
[----:B------:R-:W-:Y:S04]  /*18f50*/  LDSM.16.M88.4 R12, [R100+0x6000] ;  /* 0x00600000640c783b */ /* 0x000fe80000000200 */
[----:B------:R-:W2:Y:S03]  /*18f60*/  LDSM.16.M88.4 R4, [R0+UR6+0xe000] ;  /* 0x00e000060004783b */ /* 0x000ea60008000200 */
        /* <DEDUP_REMOVED lines=11> */
[----:B------:R-:W2:Y:S04]  /*19020*/  LDSM.16.M88.4 R80, [R0+UR6+0xe800] ;  /* 0x00e800060050783b */ /* 0x000ea80008000200 */
[----:B------:R1:W2:Y:S03]  /*19030*/  LDSM.16.M88.4 R40, [R0+UR6+0xf000] ;  /* 0x00f000060028783b */ /* 0x0002a60008000200 */
[C---:B------:R-:W-:Y:S08]  /*19040*/  HMMA.16816.F32 R16, R36.reuse, R32, R16 ;  /* 0x000000202410723c */ /* 0x040ff00000001810 */
[C---:B------:R-:W-:Y:S01]  /*19050*/  HMMA.16816.F32 R76, R36.reuse, R34, R76 ;  /* 0x00000022244c723c */ /* 0x040fe2000000184c */
[----:B------:R-:W-:Y:S07]  /*19060*/  LDSM.16.M88.4 R32, [R2+0xf000] ;  /* 0x00f000000220783b */ /* 0x000fee0000000200 */
[----:B---3--:R-:W-:Y:S01]  /*19070*/  HMMA.16816.F32 R72, R36, R28, R72 ;  /* 0x0000001c2448723c */ /* 0x008fe20000001848 */
[----:B-1----:R-:W-:-:S07]  /*19080*/  VIMNMX R0, PT, PT, R69, R70, PT ;  /* 0x0000004645007248 */ /* 0x002fce0003fe0100 */
[C---:B------:R-:W-:Y:S01]  /*19090*/  HMMA.16816.F32 R56, R36.reuse, R30, R56 ;  /* 0x0000001e2438723c */ /* 0x040fe20000001838 */
[----:B------:R-:W-:Y:S07]  /*190a0*/  LDSM.16.M88.4 R28, [R65+0x6000] ;  /* 0x00600000411c783b */ /* 0x000fee0000000200 */
[C---:B------:R-:W-:Y:S08]  /*190b0*/  HMMA.16816.F32 R52, R36.reuse, R24, R52 ;  /* 0x000000182434723c */ /* 0x040ff00000001834 */
[C---:B------:R-:W-:Y:S01]  /*190c0*/  HMMA.16816.F32 R48, R36.reuse, R26, R48 ;  /* 0x0000001a2430723c */ /* 0x040fe20000001830 */
[----:B------:R-:W1:Y:S07]  /*190d0*/  LDSM.16.M88.4 R24, [R2+0xe000] ;  /* 0x00e000000218783b */ /* 0x000e6e0000000200 */
[C---:B----4-:R-:W-:Y:S08]  /*190e0*/  HMMA.16816.F32 R44, R36.reuse, R20, R44 ;  /* 0x00000014242c723c */ /* 0x050ff0000000182c */
[----:B------:R-:W-:Y:S01]  /*190f0*/  HMMA.16816.F32 R92, R36, R22, R92 ;  /* 0x00000016245c723c */ /* 0x000fe2000000185c */
[----:B------:R-:W3:Y:S04]  /*19100*/  LDSM.16.M88.4 R20, [R2+0xe800] ;  /* 0x00e800000214783b */ /* 0x000ee80000000200 */
[----:B------:R-:W-:Y:S03]  /*19110*/  LDSM.16.M88.4 R36, [R67+0xf000] ;  /* 0x00f000004324783b */ /* 0x000fe60000000200 */
[C---:B--2---:R-:W-:Y:S08]  /*19120*/  HMMA.16816.F32 R16, R12.reuse, R4, R16 ;  /* 0x000000040c10723c */ /* 0x044ff00000001810 */
[C---:B------:R-:W-:Y:S01]  /*19130*/  HMMA.16816.F32 R76, R12.reuse, R6, R76 ;  /* 0x000000060c4c723c */ /* 0x040fe2000000184c */
[----:B------:R2:W4:Y:S07]  /*19140*/  LDSM.16.M88.4 R4, [R2+0xf800] ;  /* 0x00f800000204783b */ /* 0x00052e0000000200 */
[C---:B------:R-:W-:Y:S08]  /*19150*/  HMMA.16816.F32 R72, R12.reuse, R80, R72 ;  /* 0x000000500c48723c */ /* 0x040ff00000001848 */
[C---:B------:R-:W-:Y:S01]  /*19160*/  HMMA.16816.F32 R56, R12.reuse, R82, R56 ;  /* 0x000000520c38723c */ /* 0x040fe20000001838 */
[----:B------:R-:W4:Y:S07]  /*19170*/  LDSM.16.M88.4 R80, [R67+0xe000] ;  /* 0x00e000004350783b */ /* 0x000f2e0000000200 */
[----:B------:R-:W-:Y:S01]  /*19180*/  HMMA.16816.F32 R52, R12, R40, R52 ;  /* 0x000000280c34723c */ /* 0x000fe20000001834 */
[----:B--2---:R-:W-:-:S07]  /*19190*/  VIADDMNMX R2, R69, 0x8, R70, PT ;  /* 0x0000000845027846 */ /* 0x004fce0003800146 */
[C---:B------:R-:W-:Y:S01]  /*191a0*/  HMMA.16816.F32 R48, R12.reuse, R42, R48 ;  /* 0x0000002a0c30723c */ /* 0x040fe20000001830 */
[----:B------:R-:W2:Y:S07]  /*191b0*/  LDSM.16.M88.4 R40, [R67+0xe800] ;  /* 0x00e800004328783b */ /* 0x000eae0000000200 */
[C---:B------:R-:W-:Y:S08]  /*191c0*/  HMMA.16816.F32 R44, R12.reuse, R84, R44 ;  /* 0x000000540c2c723c */ /* 0x040ff0000000182c */
[----:B------:R-:W-:Y:S01]  /*191d0*/  HMMA.16816.F32 R92, R12, R86, R92 ;  /* 0x000000560c5c723c */ /* 0x000fe2000000185c */
[----:B------:R-:W2:Y:S04]  /*191e0*/  LDSM.16.M88.4 R12, [R67+0xf800] ;  /* 0x00f80000430c783b */ /* 0x000ea80000000200 */
[----:B------:R-:W-:Y:S03]  /*191f0*/  LDSM.16.M88.4 R84, [R68+0x6000] ;  /* 0x006000004454783b */ /* 0x000fe60000000200 */
[C---:B-1----:R-:W-:Y:S08]  /*19200*/  HMMA.16816.F32 R16, R28.reuse, R24, R16 ;  /* 0x000000181c10723c */ /* 0x042ff00000001810 */
[C---:B------:R-:W-:Y:S01]  /*19210*/  HMMA.16816.F32 R76, R28.reuse, R26, R76 ;  /* 0x0000001a1c4c723c */ /* 0x040fe2000000184c */
[----:B------:R-:W-:Y:S07]  /*19220*/  LDSM.16.M88.4 R24, [R66+0xe800] ;  /* 0x00e800004218783b */ /* 0x000fee0000000200 */
[C---:B---3--:R-:W-:Y:S08]  /*19230*/  HMMA.16816.F32 R72, R28.reuse, R20, R72 ;  /* 0x000000141c48723c */ /* 0x048ff00000001848 */
[C---:B------:R-:W-:Y:S01]  /*19240*/  HMMA.16816.F32 R56, R28.reuse, R22, R56 ;  /* 0x000000161c38723c */ /* 0x040fe20000001838 */
[----:B------:R-:W-:Y:S07]  /*19250*/  LDSM.16.M88.4 R20, [R66+0xf000] ;  /* 0x00f000004214783b */ /* 0x000fee0000000200 */
[C---:B------:R-:W-:Y:S08]  /*19260*/  HMMA.16816.F32 R52, R28.reuse, R32, R52 ;  /* 0x000000201c34723c */ /* 0x040ff00000001834 */
[----:B------:R-:W-:Y:S01]  /*19270*/  HMMA.16816.F32 R48, R28, R34, R48 ;  /* 0x000000221c30723c */ /* 0x000fe20000001830 */
[----:B------:R-:W1:Y:S01]  /*19280*/  LDSM.16.M88.4 R32, [R66+0xe000] ;  /* 0x00e000004220783b */ /* 0x000e620000000200 */
[----:B------:R-:W-:-:S06]  /*19290*/  DEPBAR.LE SB0, 0x0 ;  /* 0x000080000000791a */ /* 0x000fcc0000000000 */
[C---:B----4-:R-:W-:Y:S08]  /*192a0*/  HMMA.16816.F32 R44, R28.reuse, R4, R44 ;  /* 0x000000041c2c723c */ /* 0x050ff0000000182c */
[----:B------:R-:W-:Y:S08]  /*192b0*/  HMMA.16816.F32 R92, R28, R6, R92 ;  /* 0x000000061c5c723c */ /* 0x000ff0000000185c */
[C---:B------:R-:W-:Y:S08]  /*192c0*/  HMMA.16816.F32 R16, R88.reuse, R80, R16 ;  /* 0x000000505810723c */ /* 0x040ff00000001810 */
[C---:B------:R-:W-:Y:S08]  /*192d0*/  HMMA.16816.F32 R76, R88.reuse, R82, R76 ;  /* 0x00000052584c723c */ /* 0x040ff0000000184c */
[C---:B--2---:R-:W-:Y:S08]  /*192e0*/  HMMA.16816.F32 R72, R88.reuse, R40, R72 ;  /* 0x000000285848723c */ /* 0x044ff00000001848 */
        /* <DEDUP_REMOVED lines=18> */
[----:B------:R-:W1:Y:S01]  /*19410*/  LDCU UR10, c[0x0][0x3b8] ;  /* 0x00007700ff0a77ac */ /* 0x000e620008000800 */
[----:B------:R-:W-:Y:S02]  /*19420*/  UMOV UR8, URZ ;  /* 0x000000ff00087c82 */ /* 0x000fe40008000000 */
[----:B------:R-:W-:Y:S01]  /*19430*/  IADD3 R5, P1, PT, RZ, -UR8, RZ ;  /* 0x80000008ff057c10 */ /* 0x000fe2000ff3e0ff */
[----:B-1----:R-:W-:-:S06]  /*19440*/  USHF.L.U32 UR7, UR10, 0x6, URZ ;  /* 0x000000060a077899 */ /* 0x002fcc00080006ff */
[----:B------:R-:W-:-:S05]  /*19450*/  IMAD.X R4, RZ, RZ, ~UR7, P1 ;  /* 0x80000007ff047e24 */ /* 0x000fca00088e06ff */
[----:B------:R-:W-:-:S04]  /*19460*/  SHF.R.S64 R5, R5, 0x1f, R4 ;  /* 0x0000001f05057819 */ /* 0x000fc80000001004 */
[----:B------:R-:W-:-:S04]  /*19470*/  IADD3 R228, P1, PT, R5, R228, RZ ;  /* 0x000000e405e47210 */ /* 0x000fc80007f3e0ff */
[----:B------:R-:W-:Y:S01]  /*19480*/  LEA.HI.X.SX32 R229, R4, R229, 0x1, P1 ;  /* 0x000000e504e57211 */ /* 0x000fe200008f0eff */
[----:B------:R-:W-:Y:S08]  /*19490*/  BRA `(.L_x_873) ;  /* 0x0000000000f07947 */ /* 0x000ff00003800000 */
.L_x_872:
[----:B------:R-:W1:Y:S01]  /*194a0*/  LDC R6, c[0x0][0x4f0] ;  /* 0x00013c00ff067b82 */ /* 0x000e620000000800 */
[----:B------:R-:W-:Y:S01]  /*194b0*/  IADD3 R15, PT, PT, R62, -0x80, RZ ;  /* 0xffffff803e0f7810 */ /* 0x000fe20007ffe0ff */
[----:B------:R-:W2:Y:S01]  /*194c0*/  LDCU.64 UR10, c[0x0][0x3b8] ;  /* 0x00007700ff0a77ac */ /* 0x000ea20008000a00 */
[----:B------:R-:W-:Y:S02]  /*194d0*/  IABS R12, R61 ;  /* 0x0000003d000c7213 */ /* 0x000fe40000000000 */
[----:B------:R-:W-:Y:S01]  /*194e0*/  IABS R7, R15 ;  /* 0x0000000f00077213 */ /* 0x000fe20000000000 */
[----:B------:R-:W3:Y:S01]  /*194f0*/  LDCU.64 UR8, c[0x0][0x3a0] ;  /* 0x00007400ff0877ac */ /* 0x000ee20008000a00 */
        /* <DEDUP_REMOVED lines=37> */
[----:B------:R-:W4:Y:S04]  /*19750*/  LDG.E R7, desc[UR4][R20.64] ;  /* 0x0000000414077981 */ /* 0x000f28000c1e1900 */
[----:B------:R-:W4:Y:S01]  /*19760*/  LDG.E R4, desc[UR4][R14.64] ;  /* 0x000000040e047981 */ /* 0x000f22000c1e1900 */
[----:B------:R-:W-:-:S04]  /*19770*/  IMAD.IADD R5, R5, 0x1, -R12 ;  /* 0x0000000105057824 */ /* 0x000fc800078e0a0c */
[----:B------:R-:W-:-:S04]  /*19780*/  IMAD R6, R5, R6, -0x40 ;  /* 0xffffffc005067424 */ /* 0x000fc800078e0206 */
[----:B--2---:R-:W-:Y:S01]  /*19790*/  IMAD.WIDE.U32 R12, R6, UR10, RZ ;  /* 0x0000000a060c7c25 */ /* 0x004fe2000f8e00ff */
[----:B------:R-:W-:-:S05]  /*197a0*/  SHF.R.S32.HI R5, RZ, 0x1f, R6 ;  /* 0x0000001fff057819 */ /* 0x000fca0000011406 */
[----:B------:R-:W-:-:S04]  /*197b0*/  IMAD R5, R5, UR10, RZ ;  /* 0x0000000a05057c24 */ /* 0x000fc8000f8e02ff */
[----:B------:R-:W-:-:S04]  /*197c0*/  IMAD R5, R6, UR11, R5 ;  /* 0x0000000b06057c24 */ /* 0x000fc8000f8e0205 */
[----:B------:R-:W-:Y:S01]  /*197d0*/  IMAD.IADD R13, R13, 0x1, R5 ;  /* 0x000000010d0d7824 */ /* 0x000fe200078e0205 */
[----:B----4-:R-:W-:-:S04]  /*197e0*/  IADD3 R4, PT, PT, R7, -R4, RZ ;  /* 0x8000000407047210 */ /* 0x010fc80007ffe0ff */
[----:B------:R-:W-:Y:S01]  /*197f0*/  SHF.R.S32.HI R6, RZ, 0x1f, R4 ;  /* 0x0000001fff067819 */ /* 0x000fe20000011404 */
[----:B---3--:R-:W-:-:S04]  /*19800*/  IMAD.WIDE.U32 R12, R4, UR8, R12 ;  /* 0x00000008040c7c25 */ /* 0x008fc8000f8e000c */
[----:B------:R-:W-:Y:S01]  /*19810*/  IMAD R5, R6, UR8, RZ ;  /* 0x0000000806057c24 */ /* 0x000fe2000f8e02ff */
[----:B------:R-:W-:-:S03]  /*19820*/  LEA R228, P1, R12, R228, 0x1 ;  /* 0x000000e40ce47211 */ /* 0x000fc600078208ff */
[----:B------:R-:W-:-:S05]  /*19830*/  IMAD R5, R4, UR9, R5 ;  /* 0x0000000904057c24 */ /* 0x000fca000f8e0205 */
[----:B------:R-:W-:-:S04]  /*19840*/  IADD3 R5, PT, PT, R13, R5, RZ ;  /* 0x000000050d057210 */ /* 0x000fc80007ffe0ff */
[----:B------:R-:W-:-:S07]  /*19850*/  LEA.HI.X R229, R12, R229, R5, 0x1, P1 ;  /* 0x000000e50ce57211 */ /* 0x000fce00008f0c05 */
.L_x_873:
[----:B------:R-:W1:Y:S01]  /*19860*/  LDCU UR7, c[0x0][0x3bc] ;  /* 0x00007780ff0777ac */ /* 0x000e620008000800 */
[C---:B------:R-:W-:Y:S01]  /*19870*/  LEA R4, P1, R63.reuse, R228, 0x1 ;  /* 0x000000e43f047211 */ /* 0x040fe200078208ff */
[----:B------:R-:W2:Y:S03]  /*19880*/  LDCU UR8, c[0x0][0x440] ;  /* 0x00008800ff0877ac */ /* 0x000ea60008000800 */
[----:B------:R-:W-:Y:S01]  /*19890*/  LEA.HI.X R5, R63, R229, R64, 0x1, P1 ;  /* 0x000000e53f057211 */ /* 0x000fe200008f0c40 */
[----:B------:R-:W-:-:S06]  /*198a0*/  USHF.L.U32 UR9, UR10, 0x5, URZ ;  /* 0x000000050a097899 */ /* 0x000fcc00080006ff */
[----:B------:R-:W-:Y:S01]  /*198b0*/  IADD3 R6, P1, PT, R4, UR9, RZ ;  /* 0x0000000904067c10 */ /* 0x000fe2000ff3e0ff */
[----:B-1----:R-:W-:Y:S01]  /*198c0*/  USHF.L.U64.HI UR7, UR10, 0x5, UR7 ;  /* 0x000000050a077899 */ /* 0x002fe20008010207 */
[----:B--2---:R-:W-:-:S05]  /*198d0*/  ISETP.GE.AND P4, PT, R216, UR8, PT ;  /* 0x00000008d8007c0c */ /* 0x004fca000bf86270 */
[----:B------:R-:W-:Y:S02]  /*198e0*/  IADD3.X R7, PT, PT, R5, UR7, RZ, P1, !PT ;  /* 0x0000000705077c10 */ /* 0x000fe40008ffe4ff */
[----:B------:R-:W-:Y:S02]  /*198f0*/  IADD3 R12, P1, PT, R6, UR9, RZ ;  /* 0x00000009060c7c10 */ /* 0x000fe4000ff3e0ff */
[----:B------:R-:W-:Y:S02]  /*19900*/  ISETP.GE.AND P3, PT, R11, UR8, PT ;  /* 0x000000080b007c0c */ /* 0x000fe4000bf66270 */
[----:B------:R-:W-:Y:S02]  /*19910*/  ISETP.GE.AND P2, PT, R10, UR8, PT ;  /* 0x000000080a007c0c */ /* 0x000fe4000bf46270 */
[----:B------:R-:W-:Y:S02]  /*19920*/  IADD3.X R13, PT, PT, R7, UR7, RZ, P1, !PT ;  /* 0x00000007070d7c10 */ /* 0x000fe40008ffe4ff */
[----:B------:R-:W-:Y:S01]  /*19930*/  ISETP.GE.AND P1, PT, R9, UR8, PT ;  /* 0x0000000809007c0c */ /* 0x000fe2000bf26270 */
        /* <DEDUP_REMOVED lines=81> */
.L_x_871:
[----:B------:R-:W1:Y:S01]  /*19e50*/  S2R R222, SR_TID.X ;  /* 0x0000000000de7919 */ /* 0x000e620000002100 */
[----:B------:R-:W2:Y:S01]  /*19e60*/  LDCU UR4, c[0x0][0x45c] ;  /* 0x00008b80ff0477ac */ /* 0x000ea20008000800 */
[----:B------:R-:W-:Y:S01]  /*19e70*/  LOP3.LUT R223, R3, 0x200, R60, 0xf8, !PT ;  /* 0x0000020003df7812 */ /* 0x000fe200078ef83c */
[----:B------:R-:W-:-:S03]  /*19e80*/  IMAD.MOV.U32 R239, RZ, RZ, -0x1 ;  /* 0xffffffffffef7424 */ /* 0x000fc600078e00ff */
[----:B------:R-:W-:-:S05]  /*19e90*/  LEA R223, R223, UR6, 0x1 ;  /* 0x00000006dfdf7c11 */ /* 0x000fca000f8e08ff */
[----:B------:R-:W-:Y:S01]  /*19ea0*/  IMAD.IADD R197, R8, 0x1, R223 ;  /* 0x0000000108c57824 */ /* 0x000fe200078e02df */
[----:B------:R-:W-:Y:S01]  /*19eb0*/  LDSM.16.MT88.4 R68, [R223+0x12000] ;  /* 0x01200000df44783b */ /* 0x000fe20000004200 */
[----:B------:R-:W-:-:S03]  /*19ec0*/  VIADD R196, R223, 0x10040 ;  /* 0x00010040dfc47836 */ /* 0x000fc60000000000 */
[----:B------:R-:W-:Y:S04]  /*19ed0*/  LDSM.16.MT88.4 R108, [R197+0x14000] ;  /* 0x01400000c56c783b */ /* 0x000fe80000004200 */
[----:B------:R-:W-:Y:S04]  /*19ee0*/  LDSM.16.MT88.4 R140, [R197+0x16000] ;  /* 0x01600000c58c783b */ /* 0x000fe80000004200 */
[----:B------:R-:W-:Y:S04]  /*19ef0*/  LDSM.16.MT88.4 R100, [R223+0x14000] ;  /* 0x01400000df64783b */ /* 0x000fe80000004200 */
[----:B------:R-:W-:Y:S01]  /*19f00*/  LDSM.16.MT88.4 R132, [R223+0x16000] ;  /* 0x01600000df84783b */ /* 0x000fe20000004200 */
[----:B-1----:R-:W-:-:S05]  /*19f10*/  IMAD.SHL.U32 R4, R222, 0x2, RZ ;  /* 0x00000002de047824 */ /* 0x002fca00078e00ff */
[----:B------:R-:W-:-:S05]  /*19f20*/  LOP3.LUT R4, R4, 0x6, RZ, 0xc0, !PT ;  /* 0x0000000604047812 */ /* 0x000fca00078ec0ff */
[----:B------:R-:W-:-:S04]  /*19f30*/  IMAD R4, R165, 0x40, R4 ;  /* 0x00000040a5047824 */ /* 0x000fc800078e0204 */
[C---:B------:R-:W-:Y:S02]  /*19f40*/  VIADD R5, R4.reuse, 0xffffffc0 ;  /* 0xffffffc004057836 */ /* 0x040fe40000000000 */
[C---:B------:R-:W-:Y:S02]  /*19f50*/  VIADD R7, R4.reuse, 0xffffffc1 ;  /* 0xffffffc104077836 */ /* 0x040fe40000000000 */
[C---:B------:R-:W-:Y:S01]  /*19f60*/  VIADD R9, R4.reuse, 0xffffffd1 ;  /* 0xffffffd104097836 */ /* 0x040fe20000000000 */
[C---:B------:R-:W-:Y:S01]  /*19f70*/  ISETP.GE.AND P1, PT, R5.reuse, R0, PT ;  /* 0x000000000500720c */ /* 0x040fe20003f26270 */
[C---:B------:R-:W-:Y:S01]  /*19f80*/  VIADD R11, R4.reuse, 0xffffffd8 ;  /* 0xffffffd8040b7836 */ /* 0x040fe20000000000 */
[----:B------:R-:W-:Y:S01]  /*19f90*/  ISETP.GE.AND P2, PT, R5, R2, PT ;  /* 0x000000020500720c */ /* 0x000fe20003f46270 */
[----:B------:R-:W-:Y:S01]  /*19fa0*/  VIADD R5, R4, 0xffffffc8 ;  /* 0xffffffc804057836 */ /* 0x000fe20000000000 */
[----:B------:R-:W-:Y:S01]  /*19fb0*/  FSEL R33, R16, -INF , !P1 ;  /* 0xff80000010217808 */ /* 0x000fe20004800000 */
[----:B------:R-:W-:Y:S01]  /*19fc0*/  VIADD R35, R4, 0xffffffe8 ;  /* 0xffffffe804237836 */ /* 0x000fe20000000000 */
[----:B------:R-:W-:Y:S01]  /*19fd0*/  FSEL R25, R18, -INF , !P2 ;  /* 0xff80000012197808 */ /* 0x000fe20005000000 */
[----:B------:R-:W-:Y:S01]  /*19fe0*/  VIADD R37, R4, 0xffffffe1 ;  /* 0xffffffe104257836 */ /* 0x000fe20000000000 */
[----:B------:R-:W-:-:S02]  /*19ff0*/  ISETP.GE.AND P1, PT, R5, R0, PT ;  /* 0x000000000500720c */ /* 0x000fc40003f26270 */
[----:B------:R-:W-:Y:S01]  /*1a000*/  ISETP.GE.AND P2, PT, R5, R2, PT ;  /* 0x000000020500720c */ /* 0x000fe20003f46270 */
[C---:B------:R-:W-:Y:S01]  /*1a010*/  VIADD R5, R4.reuse, 0xffffffc9 ;  /* 0xffffffc904057836 */ /* 0x040fe20000000000 */
[C---:B------:R-:W-:Y:S02]  /*1a020*/  ISETP.GE.AND P4, PT, R7.reuse, R0, PT ;  /* 0x000000000700720c */ /* 0x040fe40003f86270 */
[----:B------:R-:W-:Y:S01]  /*1a030*/  ISETP.GE.AND P3, PT, R7, R2, PT ;  /* 0x000000020700720c */ /* 0x000fe20003f66270 */
[C---:B------:R-:W-:Y:S01]  /*1a040*/  VIADD R7, R4.reuse, 0xffffffd0 ;  /* 0xffffffd004077836 */ /* 0x040fe20000000000 */
[----:B------:R-:W-:Y:S02]  /*1a050*/  FSEL R31, R17, -INF , !P4 ;  /* 0xff800000111f7808 */ /* 0x000fe40006000000 */
[----:B------:R-:W-:Y:S01]  /*1a060*/  FSEL R27, R19, -INF , !P3 ;  /* 0xff800000131b7808 */ /* 0x000fe20005800000 */
[----:B------:R-:W-:Y:S01]  /*1a070*/  VIADD R19, R4, 0xffffffe0 ;  /* 0xffffffe004137836 */ /* 0x000fe20000000000 */
[----:B------:R-:W-:-:S02]  /*1a080*/  ISETP.GE.AND P4, PT, R5, R0, PT ;  /* 0x000000000500720c */ /* 0x000fc40003f86270 */
[----:B------:R-:W-:Y:S02]  /*1a090*/  ISETP.GE.AND P3, PT, R5, R2, PT ;  /* 0x000000020500720c */ /* 0x000fe40003f66270 */
[----:B------:R-:W-:Y:S02]  /*1a0a0*/  FSEL R29, R76, -INF , !P1 ;  /* 0xff8000004c1d7808 */ /* 0x000fe40004800000 */
[----:B------:R-:W-:Y:S02]  /*1a0b0*/  FSEL R5, R78, -INF , !P2 ;  /* 0xff8000004e057808 */ /* 0x000fe40005000000 */
[C---:B------:R-:W-:Y:S02]  /*1a0c0*/  ISETP.GE.AND P1, PT, R7.reuse, R0, PT ;  /* 0x000000000700720c */ /* 0x040fe40003f26270 */
[----:B------:R-:W-:Y:S02]  /*1a0d0*/  ISETP.GE.AND P2, PT, R7, R2, PT ;  /* 0x000000020700720c */ /* 0x000fe40003f46270 */
[----:B------:R-:W-:-:S02]  /*1a0e0*/  FSEL R77, R77, -INF , !P4 ;  /* 0xff8000004d4d7808 */ /* 0x000fc40006000000 */
[----:B------:R-:W-:Y:S02]  /*1a0f0*/  FSEL R7, R79, -INF , !P3 ;  /* 0xff8000004f077808 */ /* 0x000fe40005800000 */
[C---:B------:R-:W-:Y:S02]  /*1a100*/  ISETP.GE.AND P4, PT, R9.reuse, R0, PT ;  /* 0x000000000900720c */ /* 0x040fe40003f86270 */
[----:B------:R-:W-:Y:S02]  /*1a110*/  ISETP.GE.AND P3, PT, R9, R2, PT ;  /* 0x000000020900720c */ /* 0x000fe40003f66270 */
[----:B------:R-:W-:Y:S02]  /*1a120*/  FSEL R13, R72, -INF , !P1 ;  /* 0xff800000480d7808 */ /* 0x000fe40004800000 */
[----:B------:R-:W-:Y:S02]  /*1a130*/  FSEL R9, R74, -INF , !P2 ;  /* 0xff8000004a097808 */ /* 0x000fe40005000000 */
[----:B------:R-:W-:-:S02]  /*1a140*/  ISETP.GE.AND P1, PT, R11, R0, PT ;  /* 0x000000000b00720c */ /* 0x000fc40003f26270 */
[----:B------:R-:W-:Y:S01]  /*1a150*/  ISETP.GE.AND P2, PT, R11, R2, PT ;  /* 0x000000020b00720c */ /* 0x000fe20003f46270 */
[----:B------:R-:W-:Y:S01]  /*1a160*/  VIADD R11, R4, 0xffffffd9 ;  /* 0xffffffd9040b7836 */ /* 0x000fe20000000000 */
        /* <DEDUP_REMOVED lines=8> */
[----:B------:R-:W-:Y:S02]  /*1a1f0*/  FMNMX3.FTZ R10, R33, R31, R29, !PT ;  /* 0x0000001f210a7276 */ /* 0x000fe4000781001d */
[----:B------:R-:W-:Y:S02]  /*1a200*/  FSEL R225, R52, -INF , !P1 ;  /* 0xff80000034e17808 */ /* 0x000fe40004800000 */
[----:B------:R-:W-:-:S02]  /*1a210*/  FSEL R199, R54, -INF , !P2 ;  /* 0xff80000036c77808 */ /* 0x000fc40005000000 */
[----:B------:R-:W-:Y:S02]  /*1a220*/  FSEL R23, R57, -INF , !P4 ;  /* 0xff80000039177808 */ /* 0x000fe40006000000 */
[----:B------:R-:W-:Y:S02]  /*1a230*/  FSEL R19, R59, -INF , !P3 ;  /* 0xff8000003b137808 */ /* 0x000fe40005800000 */
[C---:B------:R-:W-:Y:S02]  /*1a240*/  ISETP.GE.AND P1, PT, R35.reuse, R0, PT ;  /* 0x000000002300720c */ /* 0x040fe40003f26270 */
[----:B------:R-:W-:Y:S01]  /*1a250*/  ISETP.GE.AND P2, PT, R35, R2, PT ;  /* 0x000000022300720c */ /* 0x000fe20003f46270 */
[C---:B------:R-:W-:Y:S01]  /*1a260*/  VIADD R35, R4.reuse, 0xfffffff0 ;  /* 0xfffffff004237836 */ /* 0x040fe20000000000 */
[C---:B------:R-:W-:Y:S02]  /*1a270*/  ISETP.GE.AND P4, PT, R37.reuse, R0, PT ;  /* 0x000000002500720c */ /* 0x040fe40003f86270 */
[----:B------:R-:W-:Y:S01]  /*1a280*/  ISETP.GE.AND P3, PT, R37, R2, PT ;  /* 0x000000022500720c */ /* 0x000fe20003f66270 */
[----:B------:R-:W-:Y:S01]  /*1a290*/  VIADD R37, R4, 0xffffffe9 ;  /* 0xffffffe904257836 */ /* 0x000fe20000000000 */
[----:B------:R-:W-:-:S02]  /*1a2a0*/  FMNMX3.FTZ R10, R10, R77, R13, !PT ;  /* 0x0000004d0a0a7276 */ /* 0x000fc4000781000d */
[----:B------:R-:W-:Y:S02]  /*1a2b0*/  FSEL R201, R48, -INF , !P1 ;  /* 0xff80000030c97808 */ /* 0x000fe40004800000 */
[----:B------:R-:W-:Y:S02]  /*1a2c0*/  FSEL R179, R50, -INF , !P2 ;  /* 0xff80000032b37808 */ /* 0x000fe40005000000 */
[----:B------:R-:W-:Y:S02]  /*1a2d0*/  FSEL R221, R53, -INF , !P4 ;  /* 0xff80000035dd7808 */ /* 0x000fe40006000000 */
[----:B------:R-:W-:Y:S02]  /*1a2e0*/  FSEL R207, R55, -INF , !P3 ;  /* 0xff80000037cf7808 */ /* 0x000fe40005800000 */
[C---:B------:R-:W-:Y:S02]  /*1a2f0*/  ISETP.GE.AND P1, PT, R35.reuse, R0, PT ;  /* 0x000000002300720c */ /* 0x040fe40003f26270 */
[----:B------:R-:W-:Y:S01]  /*1a300*/  ISETP.GE.AND P2, PT, R35, R2, PT ;  /* 0x000000022300720c */ /* 0x000fe20003f46270 */
[----:B------:R-:W-:Y:S01]  /*1a310*/  VIADD R35, R4, 0xfffffff8 ;  /* 0xfffffff804237836 */ /* 0x000fe20000000000 */
[----:B------:R-:W-:-:S02]  /*1a320*/  FMNMX3.FTZ R10, R10, R15, R11, !PT ;  /* 0x0000000f0a0a7276 */ /* 0x000fc4000781000b */
[C---:B------:R-:W-:Y:S02]  /*1a330*/  ISETP.GE.AND P4, PT, R37.reuse, R0, PT ;  /* 0x000000002500720c */ /* 0x040fe40003f86270 */
[----:B------:R-:W-:Y:S01]  /*1a340*/  ISETP.GE.AND P3, PT, R37, R2, PT ;  /* 0x000000022500720c */ /* 0x000fe20003f66270 */
[----:B------:R-:W-:Y:S01]  /*1a350*/  VIADD R37, R4, 0xfffffff1 ;  /* 0xfffffff104257836 */ /* 0x000fe20000000000 */
[----:B------:R-:W-:Y:S02]  /*1a360*/  FMNMX3.FTZ R6, R25, R27, R5, !PT ;  /* 0x0000001b19067276 */ /* 0x000fe40007810005 */
[----:B------:R-:W-:Y:S02]  /*1a370*/  FMNMX3.FTZ R10, R10, R23, R225, !PT ;  /* 0x000000170a0a7276 */ /* 0x000fe400078100e1 */
[----:B------:R-:W-:Y:S02]  /*1a380*/  FSEL R219, R44, -INF , !P1 ;  /* 0xff8000002cdb7808 */ /* 0x000fe40004800000 */
[----:B------:R-:W-:-:S02]  /*1a390*/  FSEL R209, R46, -INF , !P2 ;  /* 0xff8000002ed17808 */ /* 0x000fc40005000000 */
[----:B------:R-:W-:Y:S02]  /*1a3a0*/  FSEL R213, R49, -INF , !P4 ;  /* 0xff80000031d57808 */ /* 0x000fe40006000000 */
[C---:B------:R-:W-:Y:S02]  /*1a3b0*/  ISETP.GE.AND P1, PT, R35.reuse, R0, PT ;  /* 0x000000002300720c */ /* 0x040fe40003f26270 */
[----:B------:R-:W-:Y:S01]  /*1a3c0*/  ISETP.GE.AND P2, PT, R35, R2, PT ;  /* 0x000000022300720c */ /* 0x000fe20003f46270 */
[----:B------:R-:W-:Y:S01]  /*1a3d0*/  VIADD R35, R4, 0xfffffff9 ;  /* 0xfffffff904237836 */ /* 0x000fe20000000000 */
[----:B------:R-:W-:Y:S02]  /*1a3e0*/  ISETP.GE.AND P4, PT, R37, R0, PT ;  /* 0x000000002500720c */ /* 0x000fe40003f86270 */
[----:B------:R-:W-:Y:S02]  /*1a3f0*/  FMNMX3.FTZ R6, R6, R7, R9, !PT ;  /* 0x0000000706067276 */ /* 0x000fe40007810009 */
[----:B------:R-:W-:-:S02]  /*1a400*/  FMNMX3.FTZ R10, R10, R221, R201, !PT ;  /* 0x000000dd0a0a7276 */ /* 0x000fc400078100c9 */
[----:B------:R-:W-:Y:S02]  /*1a410*/  FSEL R215, R45, -INF , !P4 ;  /* 0xff8000002dd77808 */ /* 0x000fe40006000000 */
[----:B------:R-:W-:Y:S02]  /*1a420*/  FMNMX3.FTZ R6, R6, R21, R17, !PT ;  /* 0x0000001506067276 */ /* 0x000fe40007810011 */
[C---:B------:R-:W-:Y:S02]  /*1a430*/  ISETP.GE.AND P4, PT, R35.reuse, R0, PT ;  /* 0x000000002300720c */ /* 0x040fe40003f86270 */
[----:B------:R-:W-:Y:S02]  /*1a440*/  FSEL R211, R92, -INF , !P1 ;  /* 0xff8000005cd37808 */ /* 0x000fe40004800000 */
[----:B------:R-:W-:Y:S02]  /*1a450*/  FMNMX3.FTZ R10, R10, R213, R219, !PT ;  /* 0x000000d50a0a7276 */ /* 0x000fe400078100db */
[----:B------:R-:W-:-:S02]  /*1a460*/  ISETP.GE.AND P1, PT, R35, R2, PT ;  /* 0x000000022300720c */ /* 0x000fc40003f26270 */
[----:B------:R-:W-:Y:S02]  /*1a470*/  FMNMX3.FTZ R6, R6, R19, R199, !PT ;  /* 0x0000001306067276 */ /* 0x000fe400078100c7 */
[----:B------:R-:W-:Y:S02]  /*1a480*/  FSEL R210, R93, -INF , !P4 ;  /* 0xff8000005dd27808 */ /* 0x000fe40006000000 */
[----:B------:R-:W-:Y:S02]  /*1a490*/  FMNMX3.FTZ R35, R10, R215, R211, !PT ;  /* 0x000000d70a237276 */ /* 0x000fe400078100d3 */
[----:B------:R-:W-:Y:S02]  /*1a4a0*/  FSEL R177, R51, -INF , !P3 ;  /* 0xff80000033b17808 */ /* 0x000fe40005800000 */
[----:B------:R-:W-:Y:S02]  /*1a4b0*/  ISETP.GE.AND P3, PT, R37, R2, PT ;  /* 0x000000022500720c */ /* 0x000fe40003f66270 */
[----:B------:R-:W-:-:S02]  /*1a4c0*/  FMNMX3.FTZ R6, R6, R207, R179, !PT ;  /* 0x000000cf06067276 */ /* 0x000fc400078100b3 */
[----:B------:R-:W-:Y:S02]  /*1a4d0*/  FMNMX.FTZ R10, R210, R35, !PT ;  /* 0x00000023d20a7209 */ /* 0x000fe40007810000 */
[----:B------:R-:W-:Y:S02]  /*1a4e0*/  FSEL R205, R47, -INF , !P3 ;  /* 0xff8000002fcd7808 */ /* 0x000fe40005800000 */
[----:B------:R-:W-:Y:S01]  /*1a4f0*/  FSEL R204, R94, -INF , !P2 ;  /* 0xff8000005ecc7808 */ /* 0x000fe20005000000 */
[----:B------:R-:W1:Y:S01]  /*1a500*/  SHFL.BFLY PT, R37, R10, 0x2, 0x1f ;  /* 0x0c401f000a257f89 */ /* 0x000e6200000e0000 */
[----:B------:R-:W-:Y:S02]  /*1a510*/  FMNMX3.FTZ R6, R6, R177, R209, !PT ;  /* 0x000000b106067276 */ /* 0x000fe400078100d1 */
[----:B------:R-:W-:Y:S01]  /*1a520*/  FSEL R203, R95, -INF , !P1 ;  /* 0xff8000005fcb7808 */ /* 0x000fe20004800000 */
[----:B------:R-:W-:Y:S01]  /*1a530*/  LDSM.16.MT88.4 R44, [R197+0x10000] ;  /* 0x01000000c52c783b */ /* 0x000fe20000004200 */
[----:B------:R-:W-:-:S04]  /*1a540*/  FMNMX3.FTZ R6, R6, R205, R204, !PT ;  /* 0x000000cd06067276 */ /* 0x000fc800078100cc */
[----:B------:R-:W-:-:S05]  /*1a550*/  FMNMX.FTZ R6, R203, R6, !PT ;  /* 0x00000006cb067209 */ /* 0x000fca0007810000 */
[----:B------:R-:W3:Y:S01]  /*1a560*/  SHFL.BFLY PT, R35, R6, 0x2, 0x1f ;  /* 0x0c401f0006237f89 */ /* 0x000ee200000e0000 */
[----:B-1----:R-:W-:-:S05]  /*1a570*/  FMNMX.FTZ R37, R10, R37, !PT ;  /* 0x000000250a257209 */ /* 0x002fca0007810000 */
[----:B------:R-:W1:Y:S01]  /*1a580*/  SHFL.BFLY PT, R164, R37, 0x1, 0x1f ;  /* 0x0c201f0025a47f89 */ /* 0x000e6200000e0000 */
[----:B---3--:R-:W-:-:S05]  /*1a590*/  FMNMX.FTZ R35, R6, R35, !PT ;  /* 0x0000002306237209 */ /* 0x008fca0007810000 */
[----:B------:R-:W3:Y:S01]  /*1a5a0*/  SHFL.BFLY PT, R4, R35, 0x1, 0x1f ;  /* 0x0c201f0023047f89 */ /* 0x000ee200000e0000 */
[----:B-1----:R-:W-:-:S03]  /*1a5b0*/  FMNMX.FTZ R164, R37, R164, !PT ;  /* 0x000000a425a47209 */ /* 0x002fc60007810000 */
[----:B------:R-:W-:Y:S01]  /*1a5c0*/  LDSM.16.MT88.4 R36, [R223+0x10000] ;  /* 0x01000000df24783b */ /* 0x000fe20000004200 */
[C---:B------:R-:W-:Y:S01]  /*1a5d0*/  FSETP.NEU.FTZ.AND P1, PT, R164.reuse, -INF , PT ;  /* 0xff800000a400780b */ /* 0x040fe20003f3d000 */
[----:B--2---:R-:W-:-:S05]  /*1a5e0*/  FMUL.FTZ R212, R164, UR4 ;  /* 0x00000004a4d47c20 */ /* 0x004fca0008410000 */
[----:B------:R-:W-:Y:S02]  /*1a5f0*/  FSEL R212, R212, RZ, P1 ;  /* 0x000000ffd4d47208 */ /* 0x000fe40000800000 */
[----:B---3--:R-:W-:Y:S01]  /*1a600*/  FMNMX.FTZ R3, R35, R4, !PT ;  /* 0x0000000423037209 */ /* 0x008fe20007810000 */
[----:B------:R-:W-:Y:S02]  /*1a610*/  VIADD R4, R223, 0x10000 ;  /* 0x00010000df047836 */ /* 0x000fe40000000000 */
[--C-:B------:R-:W-:Y:S01]  /*1a620*/  FFMA.FTZ R188, R77, UR4, -R212.reuse ;  /* 0x000000044dbc7c23 */ /* 0x100fe200080108d4 */
[----:B------:R-:W-:Y:S01]  /*1a630*/  FFMA.FTZ R195, R33, UR4, -R212 ;  /* 0x0000000421c37c23 */ /* 0x000fe200080108d4 */
[----:B------:R-:W1:Y:S01]  /*1a640*/  LDSM.16.MT88.4 R76, [R197+0x12000] ;  /* 0x01200000c54c783b */ /* 0x000e620000004200 */
[C---:B------:R-:W-:Y:S01]  /*1a650*/  FMUL.FTZ R206, R3.reuse, UR4 ;  /* 0x0000000403ce7c20 */ /* 0x040fe20008410000 */
[----:B------:R-:W-:Y:S01]  /*1a660*/  FSETP.NEU.FTZ.AND P1, PT, R3, -INF , PT ;  /* 0xff8000000300780b */ /* 0x000fe20003f3d000 */
[----:B------:R-:W-:-:S02]  /*1a670*/  @P0 VIADD R196, R4, 0xffffffc0 ;  /* 0xffffffc004c40836 */ /* 0x000fc40000000000 */
[--C-:B------:R-:W-:Y:S01]  /*1a680*/  FFMA.FTZ R192, R31, UR4, -R212.reuse ;  /* 0x000000041fc07c23 */ /* 0x100fe200080108d4 */
[----:B------:R-:W-:Y:S01]  /*1a690*/  FFMA.FTZ R191, R29, UR4, -R212 ;  /* 0x000000041dbf7c23 */ /* 0x000fe200080108d4 */
[----:B------:R-:W-:Y:S01]  /*1a6a0*/  FSEL R206, R206, RZ, P1 ;  /* 0x000000ffcece7208 */ /* 0x000fe20000800000 */
[----:B------:R-:W-:Y:S01]  /*1a6b0*/  IMAD.IADD R194, R8, 0x1, R196 ;  /* 0x0000000108c27824 */ /* 0x000fe200078e02c4 */
[----:B------:R-:W2:Y:S01]  /*1a6c0*/  LDSM.16.MT88.4 R52, [R196] ;  /* 0x00000000c434783b */ /* 0x000ea20000004200 */
[----:B------:R-:W-:Y:S01]  /*1a6d0*/  MUFU.EX2 R195, R195 ;  /* 0x000000c300c37308 */ /* 0x000fe20000000800 */
[----:B------:R-:W-:Y:S01]  /*1a6e0*/  FFMA.FTZ R187, R13, UR4, -R212 ;  /* 0x000000040dbb7c23 */ /* 0x000fe200080108d4 */
[--C-:B------:R-:W-:Y:S01]  /*1a6f0*/  FFMA.FTZ R189, R5, UR4, -R206.reuse ;  /* 0x0000000405bd7c23 */ /* 0x100fe200080108ce */
[--C-:B------:R-:W-:Y:S01]  /*1a700*/  FFMA.FTZ R186, R7, UR4, -R206.reuse ;  /* 0x0000000407ba7c23 */ /* 0x100fe200080108ce */
[----:B------:R-:W3:Y:S01]  /*1a710*/  LDSM.16.MT88.4 R60, [R194] ;  /* 0x00000000c23c783b */ /* 0x000ee20000004200 */
[--C-:B------:R-:W-:Y:S01]  /*1a720*/  FFMA.FTZ R193, R25, UR4, -R206.reuse ;  /* 0x0000000419c17c23 */ /* 0x100fe200080108ce */
[----:B------:R-:W-:Y:S01]  /*1a730*/  FFMA.FTZ R190, R27, UR4, -R206 ;  /* 0x000000041bbe7c23 */ /* 0x000fe200080108ce */
[----:B------:R-:W4:Y:S01]  /*1a740*/  MUFU.EX2 R192, R192 ;  /* 0x000000c000c07308 */ /* 0x000f220000000800 */
[----:B------:R-:W5:Y:S01]  /*1a750*/  LDSM.16.MT88.4 R84, [R196+0x2000] ;  /* 0x00200000c454783b */ /* 0x000f620000004200 */
[--C-:B------:R-:W-:Y:S01]  /*1a760*/  FFMA.FTZ R184, R15, UR4, -R212.reuse ;  /* 0x000000040fb87c23 */ /* 0x100fe200080108d4 */
[----:B------:R-:W-:Y:S01]  /*1a770*/  FFMA.FTZ R181, R11, UR4, -R212 ;  /* 0x000000040bb57c23 */ /* 0x000fe200080108d4 */
[----:B------:R-:W-:Y:S01]  /*1a780*/  MUFU.EX2 R191, R191 ;  /* 0x000000bf00bf7308 */ /* 0x000fe20000000800 */
[----:B------:R-:W5:Y:S01]  /*1a790*/  LDSM.16.MT88.4 R92, [R194+0x2000] ;  /* 0x00200000c25c783b */ /* 0x000f620000004200 */
[----:B------:R-:W-:Y:S01]  /*1a7a0*/  FFMA.FTZ R183, R9, UR4, -R206 ;  /* 0x0000000409b77c23 */ /* 0x000fe200080108ce */
[----:B------:R-:W-:Y:S01]  /*1a7b0*/  FFMA.FTZ R180, R23, UR4, -R212 ;  /* 0x0000000417b47c23 */ /* 0x000fe200080108d4 */
[----:B------:R-:W1:Y:S01]  /*1a7c0*/  MUFU.EX2 R188, R188 ;  /* 0x000000bc00bc7308 */ /* 0x000e620000000800 */
[----:B------:R-:W5:Y:S01]  /*1a7d0*/  LDSM.16.MT88.4 R116, [R196+0x4000] ;  /* 0x00400000c474783b */ /* 0x000f620000004200 */
[--C-:B------:R-:W-:Y:S01]  /*1a7e0*/  FFMA.FTZ R182, R21, UR4, -R206.reuse ;  /* 0x0000000415b67c23 */ /* 0x100fe200080108ce */
[--C-:B------:R-:W-:Y:S01]  /*1a7f0*/  FFMA.FTZ R167, R17, UR4, -R206.reuse ;  /* 0x0000000411a77c23 */ /* 0x100fe200080108ce */
[----:B------:R-:W-:Y:S01]  /*1a800*/  MUFU.EX2 R193, R193 ;  /* 0x000000c100c17308 */ /* 0x000fe20000000800 */
[----:B------:R-:W5:Y:S01]  /*1a810*/  LDSM.16.MT88.4 R124, [R194+0x4000] ;  /* 0x00400000c27c783b */ /* 0x000f620000004200 */
[----:B----4-:R-:W-:Y:S01]  /*1a820*/  F2FP.F16.F32.PACK_AB R152, R192, R195 ;  /* 0x000000c3c098723e */ /* 0x010fe200000000ff */
[----:B------:R-:W-:Y:S01]  /*1a830*/  FFMA.FTZ R166, R19, UR4, -R206 ;  /* 0x0000000413a67c23 */ /* 0x000fe200080108ce */
[----:B------:R-:W4:Y:S01]  /*1a840*/  MUFU.EX2 R190, R190 ;  /* 0x000000be00be7308 */ /* 0x000f220000000800 */
[----:B------:R-:W5:Y:S01]  /*1a850*/  LDSM.16.MT88.4 R148, [R196+0x6000] ;  /* 0x00600000c494783b */ /* 0x000f620000004200 */
[--C-:B------:R-:W-:Y:S01]  /*1a860*/  FFMA.FTZ R198, R225, UR4, -R212.reuse ;  /* 0x00000004e1c67c23 */ /* 0x100fe200080108d4 */
[----:B------:R-:W-:Y:S01]  /*1a870*/  FFMA.FTZ R200, R201, UR4, -R212 ;  /* 0x00000004c9c87c23 */ /* 0x000fe200080108d4 */
[----:B------:R-:W-:Y:S01]  /*1a880*/  MUFU.EX2 R189, R189 ;  /* 0x000000bd00bd7308 */ /* 0x000fe20000000800 */
[----:B------:R-:W5:Y:S01]  /*1a890*/  LDSM.16.MT88.4 R4, [R194+0x6000] ;  /* 0x00600000c204783b */ /* 0x000f620000004200 */
[----:B-1----:R-:W-:Y:S01]  /*1a8a0*/  F2FP.F16.F32.PACK_AB R154, R188, R191 ;  /* 0x000000bfbc9a723e */ /* 0x002fe200000000ff */
[--C-:B------:R-:W-:Y:S01]  /*1a8b0*/  FFMA.FTZ R208, R199, UR4, -R206.reuse ;  /* 0x00000004c7d07c23 */ /* 0x100fe200080108ce */
[----:B------:R-:W1:Y:S01]  /*1a8c0*/  MUFU.EX2 R186, R186 ;  /* 0x000000ba00ba7308 */ /* 0x000e620000000800 */
[----:B------:R-:W5:Y:S01]  /*1a8d0*/  LDSM.16.MT88.4 R12, [R197+0x10800] ;  /* 0x01080000c50c783b */ /* 0x000f620000004200 */
[--C-:B------:R-:W-:Y:S01]  /*1a8e0*/  FFMA.FTZ R207, R207, UR4, -R206.reuse ;  /* 0x00000004cfcf7c23 */ /* 0x100fe200080108ce */
[----:B------:R-:W-:Y:S01]  /*1a8f0*/  FFMA.FTZ R202, R179, UR4, -R206 ;  /* 0x00000004b3ca7c23 */ /* 0x000fe200080108ce */
[----:B------:R-:W-:Y:S01]  /*1a900*/  MUFU.EX2 R187, R187 ;  /* 0x000000bb00bb7308 */ /* 0x000fe20000000800 */
[----:B------:R-:W5:Y:S01]  /*1a910*/  LDSM.16.MT88.4 R8, [R197+0x12800] ;  /* 0x01280000c508783b */ /* 0x000f620000004200 */
[----:B----4-:R-:W-:Y:S01]  /*1a920*/  F2FP.F16.F32.PACK_AB R153, R190, R193 ;  /* 0x000000c1be99723e */ /* 0x010fe200000000ff */
[----:B------:R-:W-:Y:S01]  /*1a930*/  FFMA.FTZ R221, R221, UR4, -R212 ;  /* 0x00000004dddd7c23 */ /* 0x000fe200080108d4 */
[----:B------:R-:W4:Y:S01]  /*1a940*/  MUFU.EX2 R184, R184 ;  /* 0x000000b800b87308 */ /* 0x000f220000000800 */
[----:B------:R-:W4:Y:S01]  /*1a950*/  LDSM.16.MT88.4 R16, [R197+0x16800] ;  /* 0x01680000c510783b */ /* 0x000f220000004200 */
[----:B------:R-:W-:Y:S01]  /*1a960*/  FFMA.FTZ R205, R205, UR4, -R206 ;  /* 0x00000004cdcd7c23 */ /* 0x000fe200080108ce */
[----:B------:R-:W-:Y:S01]  /*1a970*/  FFMA.FTZ R243, R210, UR4, -R212 ;  /* 0x00000004d2f37c23 */ /* 0x000fe200080108d4 */
[----:B------:R-:W-:Y:S01]  /*1a980*/  MUFU.EX2 R181, R181 ;  /* 0x000000b500b57308 */ /* 0x000fe20000000800 */
[----:B------:R-:W4:Y:S01]  /*1a990*/  LDSM.16.MT88.4 R20, [R197+0x14800] ;  /* 0x01480000c514783b */ /* 0x000f220000004200 */
[----:B-1----:R-:W-:Y:S01]  /*1a9a0*/  F2FP.F16.F32.PACK_AB R155, R186, R189 ;  /* 0x000000bdba9b723e */ /* 0x002fe200000000ff */
[----:B------:R-:W-:Y:S01]  /*1a9b0*/  FADD.FTZ R192, R195, R192 ;  /* 0x000000c0c3c07221 */ /* 0x000fe20000010000 */
[----:B------:R-:W-:Y:S01]  /*1a9c0*/  MUFU.EX2 R180, R180 ;  /* 0x000000b400b47308 */ /* 0x000fe20000000800 */
[----:B------:R-:W-:Y:S01]  /*1a9d0*/  LDSM.16.MT88.4 R24, [R223+0x14800] ;  /* 0x01480000df18783b */ /* 0x000fe20000004200 */
[----:B------:R-:W-:Y:S01]  /*1a9e0*/  FADD.FTZ R190, R193, R190 ;  /* 0x000000bec1be7221 */ /* 0x000fe20000010000 */
[----:B------:R-:W-:Y:S01]  /*1a9f0*/  FADD.FTZ R191, R191, R192 ;  /* 0x000000c0bfbf7221 */ /* 0x000fe20000010000 */
[----:B------:R-:W-:Y:S01]  /*1aa00*/  MUFU.EX2 R183, R183 ;  /* 0x000000b700b77308 */ /* 0x000fe20000000800 */
[C---:B------:R-:W-:Y:S01]  /*1aa10*/  HMMA.16816.F32 R40, R152.reuse, R44, RZ ;  /* 0x0000002c9828723c */ /* 0x040fe200000018ff */
[----:B------:R-:W-:Y:S01]  /*1aa20*/  LDSM.16.MT88.4 R28, [R194+0x2800] ;  /* 0x00280000c21c783b */ /* 0x000fe20000004200 */
[----:B------:R-:W-:Y:S01]  /*1aa30*/  FADD.FTZ R189, R189, R190 ;  /* 0x000000bebdbd7221 */ /* 0x000fe20000010000 */
[----:B------:R-:W1:Y:S01]  /*1aa40*/  MUFU.EX2 R182, R182 ;  /* 0x000000b600b67308 */ /* 0x000e620000000800 */
[----:B------:R-:W-:Y:S01]  /*1aa50*/  FADD.FTZ R188, R188, R191 ;  /* 0x000000bfbcbc7221 */ /* 0x000fe20000010000 */
[----:B------:R-:W-:Y:S01]  /*1aa60*/  LDSM.16.MT88.4 R172, [R196+0x800] ;  /* 0x00080000c4ac783b */ /* 0x000fe20000004200 */
[----:B------:R-:W-:Y:S01]  /*1aa70*/  FADD.FTZ R186, R186, R189 ;  /* 0x000000bdbaba7221 */ /* 0x000fe20000010000 */
[----:B------:R-:W-:Y:S01]  /*1aa80*/  MUFU.EX2 R167, R167 ;  /* 0x000000a700a77308 */ /* 0x000fe20000000800 */
[C---:B------:R-:W-:Y:S01]  /*1aa90*/  HMMA.16816.F32 R72, R152.reuse, R76, RZ ;  /* 0x0000004c9848723c */ /* 0x040fe200000018ff */
[----:B------:R-:W-:Y:S02]  /*1aaa0*/  LDSM.16.MT88.4 R168, [R194+0x800] ;  /* 0x00080000c2a8783b */ /* 0x000fe40000004200 */
[----:B------:R-:W1:Y:S02]  /*1aab0*/  MUFU.EX2 R166, R166 ;  /* 0x000000a600a67308 */ /* 0x000e640000000800 */
[----:B------:R-:W-:Y:S02]  /*1aac0*/  LDSM.16.MT88.4 R32, [R196+0x2800] ;  /* 0x00280000c420783b */ /* 0x000fe40000004200 */
[----:B------:R-:W-:Y:S01]  /*1aad0*/  MUFU.EX2 R198, R198 ;  /* 0x000000c600c67308 */ /* 0x000fe20000000800 */
[C---:B------:R-:W-:Y:S03]  /*1aae0*/  HMMA.16816.F32 R44, R152.reuse, R46, RZ ;  /* 0x0000002e982c723c */ /* 0x040fe600000018ff */
[----:B------:R-:W1:Y:S04]  /*1aaf0*/  MUFU.EX2 R201, R221 ;  /* 0x000000dd00c97308 */ /* 0x000e680000000800 */
[----:B------:R-:W-:Y:S01]  /*1ab00*/  MUFU.EX2 R200, R200 ;  /* 0x000000c800c87308 */ /* 0x000fe20000000800 */
[C---:B------:R-:W-:Y:S03]  /*1ab10*/  HMMA.16816.F32 R76, R152.reuse, R78, RZ ;  /* 0x0000004e984c723c */ /* 0x040fe600000018ff */
[----:B------:R-:W-:Y:S04]  /*1ab20*/  MUFU.EX2 R208, R208 ;  /* 0x000000d000d07308 */ /* 0x000fe80000000800 */
[----:B------:R-:W1:Y:S01]  /*1ab30*/  MUFU.EX2 R207, R207 ;  /* 0x000000cf00cf7308 */ /* 0x000e620000000800 */
[C---:B------:R-:W-:Y:S03]  /*1ab40*/  HMMA.16816.F32 R104, R152.reuse, R108, RZ ;  /* 0x0000006c9868723c */ /* 0x040fe600000018ff */
[----:B------:R-:W-:Y:S04]  /*1ab50*/  MUFU.EX2 R202, R202 ;  /* 0x000000ca00ca7308 */ /* 0x000fe80000000800 */
[----:B------:R-:W-:Y:S01]  /*1ab60*/  MUFU.EX2 R243, R243 ;  /* 0x000000f300f37308 */ /* 0x000fe20000000800 */
[C---:B------:R-:W-:Y:S08]  /*1ab70*/  HMMA.16816.F32 R136, R152.reuse, R140, RZ ;  /* 0x0000008c9888723c */ /* 0x040ff000000018ff */
[C---:B------:R-:W-:Y:S08]  /*1ab80*/  HMMA.16816.F32 R160, R152.reuse, R36, RZ ;  /* 0x0000002498a0723c */ /* 0x040ff000000018ff */
[C---:B--2---:R-:W-:Y:S08]  /*1ab90*/  HMMA.16816.F32 R48, R152.reuse, R52, RZ ;  /* 0x000000349830723c */ /* 0x044ff000000018ff */
[C---:B---3--:R-:W-:Y:S08]  /*1aba0*/  HMMA.16816.F32 R56, R152.reuse, R60, RZ ;  /* 0x0000003c9838723c */ /* 0x048ff000000018ff */
[C---:B------:R-:W-:Y:S08]  /*1abb0*/  HMMA.16816.F32 R64, R152.reuse, R68, RZ ;  /* 0x000000449840723c */ /* 0x040ff000000018ff */
[C---:B-----5:R-:W-:Y:S08]  /*1abc0*/  HMMA.16816.F32 R80, R152.reuse, R84, RZ ;  /* 0x000000549850723c */ /* 0x060ff000000018ff */
        /* <DEDUP_REMOVED lines=20> */
[----:B----4-:R-:W-:Y:S01]  /*1ad10*/  F2FP.F16.F32.PACK_AB R4, R184, R187 ;  /* 0x000000bbb804723e */ /* 0x010fe200000000ff */
[----:B------:R-:W-:Y:S01]  /*1ad20*/  FADD.FTZ R187, R187, R188 ;  /* 0x000000bcbbbb7221 */ /* 0x000fe20000010000 */
[----:B-1----:R-:W-:Y:S01]  /*1ad30*/  F2FP.F16.F32.PACK_AB R5, R182, R183 ;  /* 0x000000b7b605723e */ /* 0x002fe200000000ff */
[----:B------:R-:W-:-:S02]  /*1ad40*/  FADD.FTZ R183, R183, R186 ;  /* 0x000000bab7b77221 */ /* 0x000fc40000010000 */
[----:B------:R-:W-:Y:S02]  /*1ad50*/  FADD.FTZ R184, R184, R187 ;  /* 0x000000bbb8b87221 */ /* 0x000fe40000010000 */
[----:B------:R-:W-:Y:S01]  /*1ad60*/  HMMA.16816.F32 R152, R152, R6, RZ ;  /* 0x000000069898723c */ /* 0x000fe200000018ff */
[----:B------:R-:W-:Y:S01]  /*1ad70*/  F2FP.F16.F32.PACK_AB R6, R180, R181 ;  /* 0x000000b5b406723e */ /* 0x000fe200000000ff */
[----:B------:R-:W-:Y:S01]  /*1ad80*/  FADD.FTZ R182, R182, R183 ;  /* 0x000000b7b6b67221 */ /* 0x000fe20000010000 */
[----:B------:R-:W-:-:S07]  /*1ad90*/  F2FP.F16.F32.PACK_AB R7, R166, R167 ;  /* 0x000000a7a607723e */ /* 0x000fce00000000ff */
[C---:B------:R-:W-:Y:S08]  /*1ada0*/  HMMA.16816.F32 R40, R4.reuse, R12, R40 ;  /* 0x0000000c0428723c */ /* 0x040ff00000001828 */
        /* <DEDUP_REMOVED lines=9> */
[C---:B-1----:R-:W-:Y:S08]  /*1ae40*/  HMMA.16816.F32 R160, R4.reuse, R12, R160 ;  /* 0x0000000c04a0723c */ /* 0x042ff000000018a0 */
[C---:B------:R-:W-:Y:S01]  /*1ae50*/  HMMA.16816.F32 R36, R4.reuse, R14, R36 ;  /* 0x0000000e0424723c */ /* 0x040fe20000001824 */
[----:B------:R-:W1:Y:S07]  /*1ae60*/  LDSM.16.MT88.4 R12, [R223+0x16800] ;  /* 0x01680000df0c783b */ /* 0x000e6e0000004200 */
        /* <DEDUP_REMOVED lines=14> */
[C---:B--2---:R-:W-:Y:S08]  /*1af50*/  HMMA.16816.F32 R144, R4.reuse, R8, R144 ;  /* 0x000000080490723c */ /* 0x044ff00000001890 */
[C---:B------:R-:W-:Y:S01]  /*1af60*/  HMMA.16816.F32 R148, R4.reuse, R10, R148 ;  /* 0x0000000a0494723c */ /* 0x040fe20000001894 */
[----:B------:R-:W2:Y:S07]  /*1af70*/  LDSM.16.MT88.4 R8, [R197+0x17000] ;  /* 0x01700000c508783b */ /* 0x000eae0000004200 */
[----:B------:R-:W-:Y:S01]  /*1af80*/  HMMA.16816.F32 R88, R4, R28, R88 ;  /* 0x0000001c0458723c */ /* 0x000fe20000001858 */
[----:B------:R-:W-:Y:S01]  /*1af90*/  FFMA.FTZ R28, R213, UR4, -R212 ;  /* 0x00000004d51c7c23 */ /* 0x000fe200080108d4 */
[----:B------:R-:W-:-:S02]  /*1afa0*/  FFMA.FTZ R213, R177, UR4, -R206 ;  /* 0x00000004b1d57c23 */ /* 0x000fc400080108ce */
[----:B------:R-:W-:Y:S01]  /*1afb0*/  LDSM.16.MT88.4 R176, [R223+0x11000] ;  /* 0x01100000dfb0783b */ /* 0x000fe20000004200 */
[----:B------:R4:W3:Y:S03]  /*1afc0*/  MUFU.EX2 R199, R28 ;  /* 0x0000001c00c77308 */ /* 0x0008e60000000800 */
[C---:B------:R-:W-:Y:S01]  /*1afd0*/  HMMA.16816.F32 R48, R4.reuse, R172, R48 ;  /* 0x000000ac0430723c */ /* 0x040fe20000001830 */
[----:B------:R-:W1:Y:S07]  /*1afe0*/  MUFU.EX2 R213, R213 ;  /* 0x000000d500d57308 */ /* 0x000e6e0000000800 */
        /* <DEDUP_REMOVED lines=10> */
[C---:B------:R-:W-:Y:S08]  /*1b090*/  HMMA.16816.F32 R112, R4.reuse, R20, R112 ;  /* 0x000000140470723c */ /* 0x040ff00000001870 */
[C---:B------:R-:W-:Y:S01]  /*1b0a0*/  HMMA.16816.F32 R116, R4.reuse, R22, R116 ;  /* 0x000000160474723c */ /* 0x040fe20000001874 */
[----:B------:R-:W4:Y:S07]  /*1b0b0*/  LDSM.16.MT88.4 R20, [R197+0x11000] ;  /* 0x01100000c514783b */ /* 0x000f2e0000004200 */
[C---:B-----5:R-:W-:Y:S08]  /*1b0c0*/  HMMA.16816.F32 R156, R4.reuse, R24, R156 ;  /* 0x00000018049c723c */ /* 0x060ff0000000189c */
[----:B------:R-:W-:Y:S01]  /*1b0d0*/  HMMA.16816.F32 R152, R4, R26, R152 ;  /* 0x0000001a0498723c */ /* 0x000fe20000001898 */
[----:B------:R-:W-:Y:S01]  /*1b0e0*/  F2FP.F16.F32.PACK_AB R4, R201, R198 ;  /* 0x000000c6c904723e */ /* 0x000fe200000000ff */
[----:B------:R-:W-:Y:S01]  /*1b0f0*/  LDSM.16.MT88.4 R24, [R223+0x15000] ;  /* 0x01500000df18783b */ /* 0x000fe20000004200 */
[----:B------:R-:W-:-:S02]  /*1b100*/  F2FP.F16.F32.PACK_AB R5, R207, R208 ;  /* 0x000000d0cf05723e */ /* 0x000fc400000000ff */
[----:B---3--:R-:W-:Y:S02]  /*1b110*/  F2FP.F16.F32.PACK_AB R6, R199, R200 ;  /* 0x000000c8c706723e */ /* 0x008fe400000000ff */
[----:B-1----:R-:W-:-:S07]  /*1b120*/  F2FP.F16.F32.PACK_AB R7, R213, R202 ;  /* 0x000000cad507723e */ /* 0x002fce00000000ff */
[C---:B------:R-:W-:Y:S08]  /*1b130*/  HMMA.16816.F32 R72, R4.reuse, R16, R72 ;  /* 0x000000100448723c */ /* 0x040ff00000001848 */
[C---:B------:R-:W-:Y:S01]  /*1b140*/  HMMA.16816.F32 R76, R4.reuse, R18, R76 ;  /* 0x00000012044c723c */ /* 0x040fe2000000184c */
[----:B------:R-:W1:Y:S07]  /*1b150*/  LDSM.16.MT88.4 R16, [R223+0x13000] ;  /* 0x01300000df10783b */ /* 0x000e6e0000004200 */
[C---:B------:R-:W-:Y:S08]  /*1b160*/  HMMA.16816.F32 R104, R4.reuse, R12, R104 ;  /* 0x0000000c0468723c */ /* 0x040ff00000001868 */
[C---:B------:R-:W-:Y:S01]  /*1b170*/  HMMA.16816.F32 R108, R4.reuse, R14, R108 ;  /* 0x0000000e046c723c */ /* 0x040fe2000000186c */
[----:B------:R-:W3:Y:S07]  /*1b180*/  LDSM.16.MT88.4 R12, [R194+0x5000] ;  /* 0x00500000c20c783b */ /* 0x000eee0000004200 */
[C---:B--2---:R-:W-:Y:S08]  /*1b190*/  HMMA.16816.F32 R136, R4.reuse, R8, R136 ;  /* 0x000000080488723c */ /* 0x044ff00000001888 */
[C---:B------:R-:W-:Y:S01]  /*1b1a0*/  HMMA.16816.F32 R140, R4.reuse, R10, R140 ;  /* 0x0000000a048c723c */ /* 0x040fe2000000188c */
[----:B------:R-:W2:Y:S07]  /*1b1b0*/  LDSM.16.MT88.4 R8, [R223+0x17000] ;  /* 0x01700000df08783b */ /* 0x000eae0000004200 */
[C---:B----4-:R-:W-:Y:S08]  /*1b1c0*/  HMMA.16816.F32 R40, R4.reuse, R20, R40 ;  /* 0x000000140428723c */ /* 0x050ff00000001828 */
[C---:B------:R-:W-:Y:S01]  /*1b1d0*/  HMMA.16816.F32 R44, R4.reuse, R22, R44 ;  /* 0x00000016042c723c */ /* 0x040fe2000000182c */
[----:B------:R-:W4:Y:S07]  /*1b1e0*/  LDSM.16.MT88.4 R20, [R196+0x5000] ;  /* 0x00500000c414783b */ /* 0x000f2e0000004200 */
[C---:B-1----:R-:W-:Y:S08]  /*1b1f0*/  HMMA.16816.F32 R64, R4.reuse, R16, R64 ;  /* 0x000000100440723c */ /* 0x042ff00000001840 */
[C---:B------:R-:W-:Y:S01]  /*1b200*/  HMMA.16816.F32 R68, R4.reuse, R18, R68 ;  /* 0x000000120444723c */ /* 0x040fe20000001844 */
[----:B------:R-:W1:Y:S07]  /*1b210*/  LDSM.16.MT88.4 R16, [R196+0x7000] ;  /* 0x00700000c410783b */ /* 0x000e6e0000004200 */
        /* <DEDUP_REMOVED lines=10> */
[----:B------:R-:W-:Y:S01]  /*1b2c0*/  FFMA.FTZ R179, R209, UR4, -R206 ;  /* 0x00000004d1b37c23 */ /* 0x000fe200080108ce */
[----:B------:R-:W-:-:S05]  /*1b2d0*/  FFMA.FTZ R178, R211, UR4, -R212 ;  /* 0x00000004d3b27c23 */ /* 0x000fca00080108d4 */
[----:B------:R-:W-:Y:S01]  /*1b2e0*/  MUFU.EX2 R179, R179 ;  /* 0x000000b300b37308 */ /* 0x000fe20000000800 */
[C---:B------:R-:W-:Y:S01]  /*1b2f0*/  HMMA.16816.F32 R88, R4.reuse, R28, R88 ;  /* 0x0000001c0458723c */ /* 0x040fe20000001858 */
[--C-:B------:R-:W-:Y:S01]  /*1b300*/  FFMA.FTZ R28, R204, UR4, -R206.reuse ;  /* 0x00000004cc1c7c23 */ /* 0x100fe200080108ce */
[----:B------:R-:W-:Y:S01]  /*1b310*/  FFMA.FTZ R206, R203, UR4, -R206 ;  /* 0x00000004cbce7c23 */ /* 0x000fe200080108ce */
[----:B------:R-:W-:Y:S04]  /*1b320*/  MUFU.EX2 R178, R178 ;  /* 0x000000b200b27308 */ /* 0x000fe80000000800 */
[----:B------:R-:W-:Y:S01]  /*1b330*/  MUFU.EX2 R204, R205 ;  /* 0x000000cd00cc7308 */ /* 0x000fe20000000800 */
[C---:B------:R-:W-:Y:S01]  /*1b340*/  HMMA.16816.F32 R160, R4.reuse, R176, R160 ;  /* 0x000000b004a0723c */ /* 0x040fe200000018a0 */
[--C-:B------:R-:W-:Y:S01]  /*1b350*/  FFMA.FTZ R176, R219, UR4, -R212.reuse ;  /* 0x00000004dbb07c23 */ /* 0x100fe200080108d4 */
[----:B------:R-:W-:Y:S01]  /*1b360*/  FFMA.FTZ R177, R215, UR4, -R212 ;  /* 0x00000004d7b17c23 */ /* 0x000fe200080108d4 */
[----:B------:R4:W-:Y:S04]  /*1b370*/  MUFU.EX2 R203, R28 ;  /* 0x0000001c00cb7308 */ /* 0x0009e80000000800 */
[----:B------:R-:W-:Y:S01]  /*1b380*/  MUFU.EX2 R176, R176 ;  /* 0x000000b000b07308 */ /* 0x000fe20000000800 */
[C---:B------:R-:W-:Y:S03]  /*1b390*/  HMMA.16816.F32 R48, R4.reuse, R172, R48 ;  /* 0x000000ac0430723c */ /* 0x040fe60000001830 */
[----:B------:R-:W3:Y:S04]  /*1b3a0*/  MUFU.EX2 R177, R177 ;  /* 0x000000b100b17308 */ /* 0x000ee80000000800 */
[----:B------:R-:W2:Y:S01]  /*1b3b0*/  MUFU.EX2 R206, R206 ;  /* 0x000000ce00ce7308 */ /* 0x000ea20000000800 */
        /* <DEDUP_REMOVED lines=12> */
[----:B------:R-:W-:Y:S07]  /*1b480*/  LDSM.16.MT88.4 R20, [R197+0x15800] ;  /* 0x01580000c514783b */ /* 0x000fee0000004200 */
[C---:B-1----:R-:W-:Y:S08]  /*1b490*/  HMMA.16816.F32 R144, R4.reuse, R16, R144 ;  /* 0x000000100490723c */ /* 0x042ff00000001890 */
[C---:B------:R-:W-:Y:S01]  /*1b4a0*/  HMMA.16816.F32 R148, R4.reuse, R18, R148 ;  /* 0x000000120494723c */ /* 0x040fe20000001894 */
[----:B------:R-:W1:Y:S07]  /*1b4b0*/  LDSM.16.MT88.4 R16, [R197+0x17800] ;  /* 0x01780000c510783b */ /* 0x000e6e0000004200 */
[C---:B-----5:R-:W-:Y:S08]  /*1b4c0*/  HMMA.16816.F32 R156, R4.reuse, R24, R156 ;  /* 0x00000018049c723c */ /* 0x060ff0000000189c */
[----:B------:R-:W-:Y:S01]  /*1b4d0*/  HMMA.16816.F32 R152, R4, R26, R152 ;  /* 0x0000001a0498723c */ /* 0x000fe20000001898 */
[----:B---3--:R-:W-:Y:S01]  /*1b4e0*/  F2FP.F16.F32.PACK_AB R4, R177, R176 ;  /* 0x000000b0b104723e */ /* 0x008fe200000000ff */
[----:B------:R-:W-:Y:S01]  /*1b4f0*/  LDSM.16.MT88.4 R24, [R223+0x13800] ;  /* 0x01380000df18783b */ /* 0x000fe20000004200 */
[----:B------:R-:W-:-:S02]  /*1b500*/  F2FP.F16.F32.PACK_AB R5, R204, R179 ;  /* 0x000000b3cc05723e */ /* 0x000fc400000000ff */
[----:B------:R-:W-:Y:S02]  /*1b510*/  F2FP.F16.F32.PACK_AB R6, R243, R178 ;  /* 0x000000b2f306723e */ /* 0x000fe400000000ff */
[----:B--2---:R-:W-:-:S07]  /*1b520*/  F2FP.F16.F32.PACK_AB R7, R206, R203 ;  /* 0x000000cbce07723e */ /* 0x004fce00000000ff */
[C---:B------:R-:W-:Y:S08]  /*1b530*/  HMMA.16816.F32 R40, R4.reuse, R12, R40 ;  /* 0x0000000c0428723c */ /* 0x040ff00000001828 */
[C---:B------:R-:W-:Y:S01]  /*1b540*/  HMMA.16816.F32 R44, R4.reuse, R14, R44 ;  /* 0x0000000e042c723c */ /* 0x040fe2000000182c */
[----:B------:R-:W2:Y:S07]  /*1b550*/  LDSM.16.MT88.4 R12, [R196+0x1800] ;  /* 0x00180000c40c783b */ /* 0x000eae0000004200 */
[C---:B------:R-:W-:Y:S08]  /*1b560*/  HMMA.16816.F32 R72, R4.reuse, R8, R72 ;  /* 0x000000080448723c */ /* 0x040ff00000001848 */
        /* <DEDUP_REMOVED lines=9> */
[C---:B---3--:R-:W-:Y:S08]  /*1b600*/  HMMA.16816.F32 R160, R4.reuse, R8, R160 ;  /* 0x0000000804a0723c */ /* 0x048ff000000018a0 */
[C---:B------:R-:W-:Y:S01]  /*1b610*/  HMMA.16816.F32 R36, R4.reuse, R10, R36 ;  /* 0x0000000a0424723c */ /* 0x040fe20000001824 */
[----:B------:R-:W3:Y:S07]  /*1b620*/  LDSM.16.MT88.4 R8, [R223+0x17800] ;  /* 0x01780000df08783b */ /* 0x000eee0000004200 */
[C---:B------:R-:W-:Y:S01]  /*1b630*/  HMMA.16816.F32 R108, R4.reuse, R22, R108 ;  /* 0x00000016046c723c */ /* 0x040fe2000000186c */
[----:B------:R-:W4:Y:S07]  /*1b640*/  LDSM.16.MT88.4 R20, [R194+0x3800] ;  /* 0x00380000c214783b */ /* 0x000f2e0000004200 */
        /* <DEDUP_REMOVED lines=9> */
[----:B---3--:R-:W-:Y:S01]  /*1b6e0*/  HMMA.16816.F32 R128, R4, R8, R128 ;  /* 0x000000080480723c */ /* 0x008fe20000001880 */
        /* <DEDUP_REMOVED lines=29> */
[C---:B-1----:R-:W-:Y:S08]  /*1b8c0*/  HMMA.16816.F32 R156, R4.reuse, R16, R156 ;  /* 0x00000010049c723c */ /* 0x042ff0000000189c */
[----:B------:R-:W-:Y:S01]  /*1b8d0*/  HMMA.16816.F32 R152, R4, R18, R152 ;  /* 0x000000120498723c */ /* 0x000fe20000001898 */
[----:B------:R-:W-:-:S04]  /*1b8e0*/  NOP ;  /* 0x0000000000007918 */ /* 0x000fc80000000000 */
[----:B------:R-:W-:-:S15]  /*1b8f0*/  @!P5 BRA `(.L_x_874) ;  /* 0x0000004400d8d947 */ /* 0x000fde0003800000 */
[----:B------:R-:W1:Y:S01]  /*1b900*/  S2R R5, SR_TID.X ;  /* 0x0000000000057919 */ /* 0x000e620000002100 */
[----:B------:R-:W-:-:S04]  /*1b910*/  DEPBAR.LE SB0, 0x0 ;  /* 0x000080000000791a */ /* 0x000fc80000000000 */
[----:B------:R-:W-:Y:S01]  /*1b920*/  UISETP.NE.U32.AND UP0, UPT, UR12, URZ, UPT ;  /* 0x000000ff0c00728c */ /* 0x000fe2000bf05070 */
[----:B------:R-:W-:Y:S01]  /*1b930*/  SHF.L.U32 R167, R165, 0x6, RZ ;  /* 0x00000006a5a77819 */ /* 0x000fe200000006ff */
[----:B------:R-:W2:Y:S02]  /*1b940*/  LDCU.64 UR10, c[0x0][0x358] ;  /* 0x00006b00ff0a77ac */ /* 0x000ea40008000a00 */
[----:B------:R-:W-:Y:S01]  /*1b950*/  UISETP.NE.AND.EX UP0, UPT, UR13, URZ, UPT, UP0 ;  /* 0x000000ff0d00728c */ /* 0x000fe2000bf05300 */
[----:B-1----:R-:W-:-:S05]  /*1b960*/  IMAD.SHL.U32 R4, R5, 0x40, RZ ;  /* 0x0000004005047824 */ /* 0x002fca00078e00ff */
[----:B------:R-:W-:Y:S01]  /*1b970*/  LOP3.LUT R12, R4, 0x1c0, RZ, 0xc0, !PT ;  /* 0x000001c0040c7812 */ /* 0x000fe200078ec0ff */
[----:B------:R-:W-:Y:S06]  /*1b980*/  BAR.SYNC.DEFER_BLOCKING 0x0 ;  /* 0x0000000000007b1d */ /* 0x000fec0000010000 */
[----:B--2---:R-:W-:Y:S05]  /*1b990*/  BRA.U !UP0, `(.L_x_875) ;  /* 0x0000000108fc7547 */ /* 0x004fea000b800000 */
[----:B------:R-:W1:Y:S01]  /*1b9a0*/  LDC R7, c[0x0][0x4f0] ;  /* 0x00013c00ff077b82 */ /* 0x000e620000000800 */
[C---:B------:R-:W-:Y:S01]  /*1b9b0*/  IADD3 R10, PT, PT, R167.reuse, -0x80, RZ ;  /* 0xffffff80a70a7810 */ /* 0x040fe20007ffe0ff */
[----:B------:R-:W-:Y:S01]  /*1b9c0*/  VIADD R8, R167, 0xffffffc0 ;  /* 0xffffffc0a7087836 */ /* 0x000fe20000000000 */
[----:B------:R-:W2:Y:S02]  /*1b9d0*/  LDCU.64 UR4, c[0x0][0x3c0] ;  /* 0x00007800ff0477ac */ /* 0x000ea40008000a00 */
[----:B------:R-:W-:Y:S02]  /*1b9e0*/  IABS R11, R10 ;  /* 0x0000000a000b7213 */ /* 0x000fe40000000000 */
[----:B------:R-:W-:Y:S01]  /*1b9f0*/  IABS R14, R8 ;  /* 0x00000008000e7213 */ /* 0x000fe20000000000 */
[----:B------:R-:W3:Y:S01]  /*1ba00*/  LDCU.64 UR8, c[0x0][0x3a8] ;  /* 0x00007500ff0877ac */ /* 0x000ee20008000a00 */
[-C--:B-1----:R-:W-:Y:S02]  /*1ba10*/  IABS R6, R7.reuse ;  /* 0x0000000700067213 */ /* 0x082fe40000000000 */
[----:B------:R-:W-:-:S02]  /*1ba20*/  LOP3.LUT R8, R8, R7, RZ, 0x3c, !PT ;  /* 0x0000000708087212 */ /* 0x000fc400078e3cff */
[----:B------:R-:W1:Y:S01]  /*1ba30*/  I2F.RP R13, R6 ;  /* 0x00000006000d7306 */ /* 0x000e620000209400 */
[----:B------:R-:W-:Y:S02]  /*1ba40*/  LOP3.LUT R10, R10, R7, RZ, 0x3c, !PT ;  /* 0x000000070a0a7212 */ /* 0x000fe400078e3cff */
[----:B------:R-:W-:-:S05]  /*1ba50*/  ISETP.GE.AND P3, PT, R8, RZ, PT ;  /* 0x000000ff0800720c */ /* 0x000fca0003f66270 */
        /* <DEDUP_REMOVED lines=8> */
[----:B------:R-:W-:Y:S01]  /*1bae0*/  IMAD.HI.U32 R16, R16, R14, RZ ;  /* 0x0000000e10107227 */ /* 0x000fe200078e00ff */
[----:B------:R-:W-:-:S03]  /*1baf0*/  IADD3 R9, PT, PT, -R15, RZ, RZ ;  /* 0x000000ff0f097210 */ /* 0x000fc60007ffe1ff */
[----:B------:R-:W-:Y:S02]  /*1bb00*/  IMAD.MOV R13, RZ, RZ, -R16 ;  /* 0x000000ffff0d7224 */ /* 0x000fe400078e0a10 */
[C---:B------:R-:W-:Y:S01]  /*1bb10*/  IMAD R9, R6.reuse, R9, R11 ;  /* 0x0000000906097224 */ /* 0x040fe200078e020b */
[----:B------:R-:W-:Y:S01]  /*1bb20*/  LOP3.LUT R11, RZ, R7, RZ, 0x33, !PT ;  /* 0x00000007ff0b7212 */ /* 0x000fe200078e33ff */
[----:B------:R-:W-:-:S03]  /*1bb30*/  IMAD R13, R6, R13, R14 ;  /* 0x0000000d060d7224 */ /* 0x000fc600078e020e */
[C---:B------:R-:W-:Y:S02]  /*1bb40*/  ISETP.GT.U32.AND P2, PT, R6.reuse, R9, PT ;  /* 0x000000090600720c */ /* 0x040fe40003f44070 */
[----:B------:R-:W-:-:S11]  /*1bb50*/  ISETP.GT.U32.AND P1, PT, R6, R13, PT ;  /* 0x0000000d0600720c */ /* 0x000fd60003f24070 */
[-C--:B------:R-:W-:Y:S01]  /*1bb60*/  @!P2 IADD3 R9, PT, PT, R9, -R6.reuse, RZ ;  /* 0x800000060909a210 */ /* 0x080fe20007ffe0ff */
[----:B------:R-:W-:Y:S01]  /*1bb70*/  @!P2 VIADD R15, R15, 0x1 ;  /* 0x000000010f0fa836 */ /* 0x000fe20000000000 */
[----:B------:R-:W-:Y:S01]  /*1bb80*/  @!P1 IADD3 R16, PT, PT, R16, 0x1, RZ ;  /* 0x0000000110109810 */ /* 0x000fe20007ffe0ff */
[----:B------:R-:W-:Y:S01]  /*1bb90*/  @!P1 IMAD.IADD R13, R13, 0x1, -R6 ;  /* 0x000000010d0d9824 */ /* 0x000fe200078e0a06 */
[-C--:B------:R-:W-:Y:S02]  /*1bba0*/  ISETP.GE.U32.AND P4, PT, R9, R6.reuse, PT ;  /* 0x000000060900720c */ /* 0x080fe40003f86070 */
[----:B------:R-:W-:Y:S02]  /*1bbb0*/  ISETP.GE.AND P1, PT, R10, RZ, PT ;  /* 0x000000ff0a00720c */ /* 0x000fe40003f26270 */
[----:B------:R-:W-:Y:S02]  /*1bbc0*/  ISETP.GE.U32.AND P5, PT, R13, R6, PT ;  /* 0x000000060d00720c */ /* 0x000fe40003fa6070 */
[----:B------:R-:W-:-:S07]  /*1bbd0*/  ISETP.NE.AND P2, PT, R7, RZ, PT ;  /* 0x000000ff0700720c */ /* 0x000fce0003f45270 */
[----:B------:R-:W-:-:S04]  /*1bbe0*/  @P4 IADD3 R15, PT, PT, R15, 0x1, RZ ;  /* 0x000000010f0f4810 */ /* 0x000fc80007ffe0ff */
[----:B------:R-:W-:Y:S01]  /*1bbf0*/  @P5 VIADD R16, R16, 0x1 ;  /* 0x0000000110105836 */ /* 0x000fe20000000000 */
[----:B------:R-:W-:-:S03]  /*1bc00*/  @!P1 IADD3 R15, PT, PT, -R15, RZ, RZ ;  /* 0x000000ff0f0f9210 */ /* 0x000fc60007ffe1ff */
[----:B------:R-:W-:Y:S01]  /*1bc10*/  @!P3 IMAD.MOV R16, RZ, RZ, -R16 ;  /* 0x000000ffff10b224 */ /* 0x000fe200078e0a10 */
[----:B------:R-:W-:-:S04]  /*1bc20*/  SEL R6, R11, R15, !P2 ;  /* 0x0000000f0b067207 */ /* 0x000fc80005000000 */
[----:B------:R-:W-:Y:S01]  /*1bc30*/  SEL R11, R11, R16, !P2 ;  /* 0x000000100b0b7207 */ /* 0x000fe20005000000 */
[----:B------:R-:W-:-:S04]  /*1bc40*/  IMAD.WIDE R16, R6, 0x4, R234 ;  /* 0x0000000406107825 */ /* 0x000fc800078e02ea */
[C---:B------:R-:W-:Y:S01]  /*1bc50*/  IMAD.WIDE R14, R11.reuse, 0x4, R234 ;  /* 0x000000040b0e7825 */ /* 0x040fe200078e02ea */
[----:B------:R-:W4:Y:S04]  /*1bc60*/  LDG.E R9, desc[UR10][R16.64] ;  /* 0x0000000a10097981 */ /* 0x000f28000c1e1900 */
[----:B------:R-:W4:Y:S01]  /*1bc70*/  LDG.E R8, desc[UR10][R14.64] ;  /* 0x0000000a0e087981 */ /* 0x000f22000c1e1900 */
[----:B------:R-:W-:Y:S01]  /*1bc80*/  IADD3 R10, PT, PT, R11, -R6, RZ ;  /* 0x800000060b0a7210 */ /* 0x000fe20007ffe0ff */
[----:B--2---:R-:W-:-:S04]  /*1bc90*/  IMAD.U32 R6, RZ, RZ, UR4 ;  /* 0x00000004ff067e24 */ /* 0x004fc8000f8e00ff */
[----:B------:R-:W-:-:S05]  /*1bca0*/  IMAD R10, R10, R7, -0x40 ;  /* 0xffffffc00a0a7424 */ /* 0x000fca00078e0207 */
[----:B------:R-:W-:-:S05]  /*1bcb0*/  SHF.R.S32.HI R7, RZ, 0x1f, R10 ;  /* 0x0000001fff077819 */ /* 0x000fca000001140a */
[----:B------:R-:W-:-:S04]  /*1bcc0*/  IMAD R7, R7, R6, RZ ;  /* 0x0000000607077224 */ /* 0x000fc800078e02ff */
[C---:B------:R-:W-:Y:S02]  /*1bcd0*/  IMAD R7, R10.reuse, UR5, R7 ;  /* 0x000000050a077c24 */ /* 0x040fe4000f8e0207 */
[----:B------:R-:W-:-:S04]  /*1bce0*/  IMAD.WIDE.U32 R10, R10, R6, RZ ;  /* 0x000000060a0a7225 */ /* 0x000fc800078e00ff */
        /* <DEDUP_REMOVED lines=8> */
[----:B------:R-:W-:Y:S01]  /*1bd70*/  LEA.HI.X R231, R10, R231, R9, 0x1, P1 ;  /* 0x000000e70ae77211 */ /* 0x000fe200008f0c09 */
[----:B------:R-:W-:Y:S06]  /*1bd80*/  BRA `(.L_x_876) ;  /* 0x0000000000207947 */ /* 0x000fec0003800000 */
.L_x_875:
[----:B------:R-:W1:Y:S01]  /*1bd90*/  LDC R6, c[0x0][0x3c0] ;  /* 0x0000f000ff067b82 */ /* 0x000e620000000800 */
[----:B------:R-:W-:Y:S02]  /*1bda0*/  UMOV UR4, URZ ;  /* 0x000000ff00047c82 */ /* 0x000fe40008000000 */
[----:B------:R-:W-:Y:S01]  /*1bdb0*/  IADD3 R8, P1, PT, RZ, -UR4, RZ ;  /* 0x80000004ff087c10 */ /* 0x000fe2000ff3e0ff */
[----:B-1----:R-:W-:-:S04]  /*1bdc0*/  IMAD.SHL.U32 R7, R6, 0x40, RZ ;  /* 0x0000004006077824 */ /* 0x002fc800078e00ff */
[----:B------:R-:W-:-:S05]  /*1bdd0*/  IMAD.X R7, RZ, RZ, ~R7, P1 ;  /* 0x000000ffff077224 */ /* 0x000fca00008e0e07 */
[----:B------:R-:W-:-:S04]  /*1bde0*/  SHF.R.S64 R9, R8, 0x1f, R7 ;  /* 0x0000001f08097819 */ /* 0x000fc80000001007 */
[----:B------:R-:W-:-:S04]  /*1bdf0*/  IADD3 R230, P1, PT, R9, R230, RZ ;  /* 0x000000e609e67210 */ /* 0x000fc80007f3e0ff */
[----:B------:R-:W-:-:S09]  /*1be00*/  LEA.HI.X.SX32 R231, R7, R231, 0x1, P1 ;  /* 0x000000e707e77211 */ /* 0x000fd200008f0eff */
.L_x_876:
[----:B------:R-:W1:Y:S01]  /*1be10*/  LDCU UR4, c[0x0][0x440] ;  /* 0x00008800ff0477ac */ /* 0x000e620008000800 */
[----:B------:R-:W-:Y:S01]  /*1be20*/  LOP3.LUT R7, R216, 0x40, RZ, 0xfc, !PT ;  /* 0x00000040d8077812 */ /* 0x000fe200078efcff */
[----:B------:R-:W-:Y:S01]  /*1be30*/  IMAD.SHL.U32 R217, R222, 0x20, RZ ;  /* 0x00000020ded97824 */ /* 0x000fe200078e00ff */
[----:B------:R-:W-:Y:S01]  /*1be40*/  LOP3.LUT R11, R12, 0x8, R5, 0xf8, !PT ;  /* 0x000000080c0b7812 */ /* 0x000fe200078ef805 */
[----:B------:R-:W-:Y:S01]  /*1be50*/  IMAD.MOV.U32 R166, RZ, RZ, 0x20 ;  /* 0x00000020ffa67424 */ /* 0x000fe200078e00ff */
[C---:B------:R-:W-:Y:S02]  /*1be60*/  LOP3.LUT R5, R216.reuse, 0x80, RZ, 0xfc, !PT ;  /* 0x00000080d8057812 */ /* 0x040fe400078efcff */
[----:B------:R-:W-:Y:S02]  /*1be70*/  SHF.R.U32.HI R218, RZ, 0x1, R222 ;  /* 0x00000001ffda7819 */ /* 0x000fe400000116de */
[----:B------:R-:W-:Y:S02]  /*1be80*/  LOP3.LUT R9, R216, 0xc0, RZ, 0xfc, !PT ;  /* 0x000000c0d8097812 */ /* 0x000fe400078efcff */
[----:B------:R-:W-:-:S02]  /*1be90*/  LOP3.LUT R217, R217, 0x7c00, RZ, 0xc0, !PT ;  /* 0x00007c00d9d97812 */ /* 0x000fc400078ec0ff */
[----:B------:R-:W-:Y:S02]  /*1bea0*/  LOP3.LUT R221, R4, 0x400, RZ, 0xc0, !PT ;  /* 0x0000040004dd7812 */ /* 0x000fe400078ec0ff */
[----:B------:R-:W-:Y:S02]  /*1beb0*/  LOP3.LUT R8, R11, R216, RZ, 0x3c, !PT ;  /* 0x000000d80b087212 */ /* 0x000fe400078e3cff */
[----:B------:R-:W-:Y:S02]  /*1bec0*/  SEL R213, R166, 0xffffffe0, !P6 ;  /* 0xffffffe0a6d57807 */ /* 0x000fe40007000000 */
[----:B-1----:R-:W-:Y:S01]  /*1bed0*/  ISETP.GE.AND P4, PT, R7, UR4, PT ;  /* 0x0000000407007c0c */ /* 0x002fe2000bf86270 */
[----:B------:R-:W-:Y:S01]  /*1bee0*/  IMAD R221, R8, 0x2, R221 ;  /* 0x0000000208dd7824 */ /* 0x000fe200078e02dd */
[----:B------:R-:W1:Y:S01]  /*1bef0*/  LDC R7, c[0x0][0x3c4] ;  /* 0x0000f100ff077b82 */ /* 0x000e620000000800 */
[----:B------:R-:W-:Y:S02]  /*1bf00*/  ISETP.GE.AND P5, PT, R216, UR4, PT ;  /* 0x00000004d8007c0c */ /* 0x000fe4000bfa6270 */
[----:B------:R-:W-:Y:S01]  /*1bf10*/  ISETP.GE.AND P3, PT, R5, UR4, PT ;  /* 0x0000000405007c0c */ /* 0x000fe2000bf66270 */
[----:B------:R-:W-:Y:S01]  /*1bf20*/  VIADD R212, R221, UR6 ;  /* 0x00000006ddd47c36 */ /* 0x000fe20008000000 */
[----:B------:R-:W-:-:S02]  /*1bf30*/  LOP3.LUT R5, R218, 0x8, RZ, 0xc0, !PT ;  /* 0x00000008da057812 */ /* 0x000fc400078ec0ff */
[----:B------:R-:W-:Y:S01]  /*1bf40*/  ISETP.GE.AND P2, PT, R9, UR4, PT ;  /* 0x0000000409007c0c */ /* 0x000fe2000bf46270 */
[----:B------:R-:W-:Y:S01]  /*1bf50*/  IMAD.IADD R214, R213, 0x1, R212 ;  /* 0x00000001d5d67824 */ /* 0x000fe200078e02d4 */
[----:B------:R-:W-:Y:S01]  /*1bf60*/  LOP3.LUT R5, R5, 0x1c0, R4, 0xf8, !PT ;  /* 0x000001c005057812 */ /* 0x000fe200078ef804 */
[----:B------:R-:W-:Y:S01]  /*1bf70*/  IMAD.IADD R212, R185, 0x1, R212 ;  /* 0x00000001b9d47824 */ /* 0x000fe200078e02d4 */
[----:B------:R-:W-:Y:S02]  /*1bf80*/  LOP3.LUT R4, R217, 0x200, R4, 0xf8, !PT ;  /* 0x00000200d9047812 */ /* 0x000fe400078ef804 */
[----:B------:R-:W-:Y:S01]  /*1bf90*/  LEA R8, P1, R6, R230, 0x5 ;  /* 0x000000e606087211 */ /* 0x000fe200078228ff */
[----:B------:R-:W-:Y:S01]  /*1bfa0*/  @!PT LDS RZ, [RZ] ;  /* 0x00000000fffff984 */ /* 0x000fe20000000800 */
[----:B------:R-:W-:Y:S01]  /*1bfb0*/  @!PT LDS RZ, [RZ] ;  /* 0x00000000fffff984 */ /* 0x000fe20000000800 */
[----:B------:R-:W-:Y:S01]  /*1bfc0*/  @!PT LDS RZ, [RZ] ;  /* 0x00000000fffff984 */ /* 0x000fe20000000800 */
[----:B------:R-:W-:Y:S01]  /*1bfd0*/  @!P5 LDGSTS.E.BYPASS.LTC128B.128 [R245+0x10000], desc[UR10][R230.64] ;  /* 0x10000000e6f5dfae */ /* 0x000fe2000b981a0a */
[----:B------:R-:W-:Y:S01]  /*1bfe0*/  LOP3.LUT R224, R4, R5, R216, 0xf6, !PT ;  /* 0x0000000504e07212 */ /* 0x000fe200078ef6d8 */
[----:B------:R-:W-:Y:S02]  /*1bff0*/  IMAD.SHL.U32 R5, R6, 0x20, RZ ;  /* 0x0000002006057824 */ /* 0x000fe400078e00ff */
[----:B------:R-:W-:Y:S01]  /*1c000*/  @P5 STS.128 [R245+0x10000], RZ ;  /* 0x010000fff5005388 */ /* 0x000fe20000000c00 */
[----:B------:R-:W-:-:S03]  /*1c010*/  LEA R224, R224, UR6, 0x1 ;  /* 0x00000006e0e07c11 */ /* 0x000fc6000f8e08ff */
[----:B------:R-:W-:Y:S01]  /*1c020*/  @!PT LDS RZ, [RZ] ;  /* 0x00000000fffff984 */ /* 0x000fe20000000800 */
[----:B------:R-:W-:Y:S01]  /*1c030*/  @!PT LDS RZ, [RZ] ;  /* 0x00000000fffff984 */ /* 0x000fe20000000800 */
[----:B------:R-:W-:Y:S01]  /*1c040*/  @!PT LDS RZ, [RZ] ;  /* 0x00000000fffff984 */ /* 0x000fe20000000800 */
[----:B------:R-:W-:Y:S01]  /*1c050*/  @!P4 LDGSTS.E.BYPASS.LTC128B.128 [R245+0x12000], desc[UR10][R230.64+0x80] ;  /* 0x12000080e6f5cfae */ /* 0x000fe2000b981a0a */
[C-C-:B-1----:R-:W-:Y:S01]  /*1c060*/  LEA.HI.X R9, R6.reuse, R231, R7.reuse, 0x5, P1 ;  /* 0x000000e706097211 */ /* 0x142fe200008f2c07 */
[--C-:B------:R-:W-:Y:S02]  /*1c070*/  IMAD.IADD R220, R213, 0x1, R224.reuse ;  /* 0x00000001d5dc7824 */ /* 0x100fe400078e02e0 */
[----:B------:R-:W-:Y:S01]  /*1c080*/  @P4 STS.128 [R245+0x12000], RZ ;  /* 0x012000fff5004388 */ /* 0x000fe20000000c00 */
[----:B------:R-:W-:Y:S01]  /*1c090*/  SHF.L.U64.HI R4, R6, 0x5, R7 ;  /* 0x0000000506047819 */ /* 0x000fe20000010207 */
[----:B------:R-:W-:Y:S01]  /*1c0a0*/  IMAD.IADD R215, R185, 0x1, R224 ;  /* 0x00000001b9d77824 */ /* 0x000fe200078e02e0 */
[----:B------:R-:W-:Y:S01]  /*1c0b0*/  IADD3 R6, P1, PT, R5, R8, RZ ;  /* 0x0000000805067210 */ /* 0x000fe20007f3e0ff */
[----:B------:R-:W-:Y:S01]  /*1c0c0*/  @!PT LDS RZ, [RZ] ;  /* 0x00000000fffff984 */ /* 0x000fe20000000800 */
[----:B------:R-:W-:Y:S01]  /*1c0d0*/  @!PT LDS RZ, [RZ] ;  /* 0x00000000fffff984 */ /* 0x000fe20000000800 */
[----:B------:R-:W-:Y:S01]  /*1c0e0*/  @!PT LDS RZ, [RZ] ;  /* 0x00000000fffff984 */ /* 0x000fe20000000800 */
[----:B------:R-:W-:Y:S02]  /*1c0f0*/  @!P3 LDGSTS.E.BYPASS.LTC128B.128 [R245+0x14000], desc[UR10][R230.64+0x100] ;  /* 0x14000100e6f5bfae */ /* 0x000fe4000b981a0a */
[----:B------:R-:W-:-:S02]  /*1c100*/  IMAD.IADD R219, R213, 0x1, R215 ;  /* 0x00000001d5db7824 */ /* 0x000fc400078e02d7 */
[----:B------:R-:W-:Y:S01]  /*1c110*/  @P3 STS.128 [R245+0x14000], RZ ;  /* 0x014000fff5003388 */ /* 0x000fe20000000c00 */
[C---:B------:R-:W-:Y:S01]  /*1c120*/  IMAD.X R7, R4.reuse, 0x1, R9, P1 ;  /* 0x0000000104077824 */ /* 0x040fe200008e0609 */
[----:B------:R-:W-:Y:S01]  /*1c130*/  IADD3 R10, P1, PT, R5, R6, RZ ;  /* 0x00000006050a7210 */ /* 0x000fe20007f3e0ff */
[----:B------:R-:W-:Y:S01]  /*1c140*/  IMAD.IADD R213, R213, 0x1, R212 ;  /* 0x00000001d5d57824 */ /* 0x000fe200078e02d4 */
[----:B------:R-:W-:Y:S01]  /*1c150*/  @!PT LDS RZ, [RZ] ;  /* 0x00000000fffff984 */ /* 0x000fe20000000800 */
[----:B------:R-:W-:Y:S01]  /*1c160*/  @!PT LDS RZ, [RZ] ;  /* 0x00000000fffff984 */ /* 0x000fe20000000800 */
[----:B------:R-:W-:Y:S01]  /*1c170*/  @!PT LDS RZ, [RZ] ;  /* 0x00000000fffff984 */ /* 0x000fe20000000800 */
[----:B------:R-:W-:Y:S03]  /*1c180*/  @!P2 LDGSTS.E.BYPASS.LTC128B.128 [R245+0x16000], desc[UR10][R230.64+0x180] ;  /* 0x16000180e6f5afae */ /* 0x000fe6000b981a0a */
[----:B------:R-:W-:Y:S01]  /*1c190*/  IMAD.X R11, R4, 0x1, R7, P1 ;  /* 0x00000001040b7824 */ /* 0x000fe200008e0607 */
        /* <DEDUP_REMOVED lines=74> */
[----:B------:R-:W2:Y:S01]  /*1c640*/  LDSM.16.M88.4 R196, [R212+0x9800] ;  /* 0x00980000d4c4783b */ /* 0x000ea20000000200 */
[C---:B------:R-:W-:Y:S03]  /*1c650*/  HMMA.16816.F32 R12, R172.reuse, R14, RZ ;  /* 0x0000000eac0c723c */ /* 0x040fe600000018ff */
[----:B------:R-:W2:Y:S04]  /*1c660*/  LDSM.16.M88.4 R204, [R212+0x8800] ;  /* 0x00880000d4cc783b */ /* 0x000ea80000000200 */
[----:B------:R-:W2:Y:S01]  /*1c670*/  LDSM.16.M88.4 R200, [R212+0x9000] ;  /* 0x00900000d4c8783b */ /* 0x000ea20000000200 */
[C---:B---3--:R-:W-:Y:S03]  /*1c680*/  HMMA.16816.F32 R192, R172.reuse, R188, RZ ;  /* 0x000000bcacc0723c */ /* 0x048fe600000018ff */
[----:B------:R-:W0:Y:S05]  /*1c690*/  LDGDEPBAR ;  /* 0x00000000000079af */ /* 0x000e2a0000000000 */
[C---:B----4-:R-:W-:Y:S08]  /*1c6a0*/  HMMA.16816.F32 R184, R172.reuse, R180, RZ ;  /* 0x000000b4acb8723c */ /* 0x050ff000000018ff */
[C---:B------:R-:W-:Y:S08]  /*1c6b0*/  HMMA.16816.F32 R188, R172.reuse, R190, RZ ;  /* 0x000000beacbc723c */ /* 0x040ff000000018ff */
[C---:B------:R-:W-:Y:S08]  /*1c6c0*/  HMMA.16816.F32 R180, R172.reuse, R182, RZ ;  /* 0x000000b6acb4723c */ /* 0x040ff000000018ff */
[C---:B-----5:R-:W-:Y:S08]  /*1c6d0*/  HMMA.16816.F32 R176, R172.reuse, R24, RZ ;  /* 0x00000018acb0723c */ /* 0x060ff000000018ff */
[----:B------:R-:W-:Y:S01]  /*1c6e0*/  HMMA.16816.F32 R172, R172, R26, RZ ;  /* 0x0000001aacac723c */ /* 0x000fe200000018ff */
[----:B------:R-:W-:Y:S07]  /*1c6f0*/  LDSM.16.M88.4 R24, [R219] ;  /* 0x00000000db18783b */ /* 0x000fee0000000200 */
        /* <DEDUP_REMOVED lines=8> */
[----:B------:R-:W4:Y:S07]  /*1c780*/  LDSM.16.M88.4 R208, [R213+0x9000] ;  /* 0x00900000d5d0783b */ /* 0x000f2e0000000200 */
[C---:B------:R-:W-:Y:S08]  /*1c790*/  HMMA.16816.F32 R176, R32.reuse, R168, R176 ;  /* 0x000000a820b0723c */ /* 0x040ff000000018b0 */
[----:B------:R-:W-:Y:S01]  /*1c7a0*/  HMMA.16816.F32 R172, R32, R170, R172 ;  /* 0x000000aa20ac723c */ /* 0x000fe200000018ac */
[----:B------:R-:W5:Y:S04]  /*1c7b0*/  LDSM.16.M88.4 R168, [R213+0x9800] ;  /* 0x00980000d5a8783b */ /* 0x000f680000000200 */
[----:B------:R-:W-:Y:S03]  /*1c7c0*/  LDSM.16.M88.4 R32, [R224+0x2000] ;  /* 0x00200000e020783b */ /* 0x000fe60000000200 */
[C---:B--2---:R-:W-:Y:S08]  /*1c7d0*/  HMMA.16816.F32 R16, R20.reuse, R4, R16 ;  /* 0x000000041410723c */ /* 0x044ff00000001810 */
[C---:B------:R-:W-:Y:S01]  /*1c7e0*/  HMMA.16816.F32 R12, R20.reuse, R6, R12 ;  /* 0x00000006140c723c */ /* 0x040fe2000000180c */
[----:B------:R-:W2:Y:S07]  /*1c7f0*/  LDSM.16.M88.4 R4, [R221+UR6+0xa000] ;  /* 0x00a00006dd04783b */ /* 0x000eae0008000200 */
[C---:B------:R-:W-:Y:S08]  /*1c800*/  HMMA.16816.F32 R176, R20.reuse, R196, R176 ;  /* 0x000000c414b0723c */ /* 0x040ff000000018b0 */
[C---:B------:R-:W-:Y:S01]  /*1c810*/  HMMA.16816.F32 R172, R20.reuse, R198, R172 ;  /* 0x000000c614ac723c */ /* 0x040fe200000018ac */
[----:B------:R-:W2:Y:S07]  /*1c820*/  LDSM.16.M88.4 R196, [R221+UR6+0xb800] ;  /* 0x00b80006ddc4783b */ /* 0x000eae0008000200 */
[C---:B------:R-:W-:Y:S08]  /*1c830*/  HMMA.16816.F32 R192, R20.reuse, R204, R192 ;  /* 0x000000cc14c0723c */ /* 0x040ff000000018c0 */
[C---:B------:R-:W-:Y:S01]  /*1c840*/  HMMA.16816.F32 R188, R20.reuse, R206, R188 ;  /* 0x000000ce14bc723c */ /* 0x040fe200000018bc */
[----:B------:R-:W2:Y:S07]  /*1c850*/  LDSM.16.M88.4 R204, [R221+UR6+0xa800] ;  /* 0x00a80006ddcc783b */ /* 0x000eae0008000200 */
[C---:B------:R-:W-:Y:S08]  /*1c860*/  HMMA.16816.F32 R184, R20.reuse, R200, R184 ;  /* 0x000000c814b8723c */ /* 0x040ff000000018b8 */
[----:B------:R-:W-:Y:S01]  /*1c870*/  HMMA.16816.F32 R180, R20, R202, R180 ;  /* 0x000000ca14b4723c */ /* 0x000fe200000018b4 */
[----:B------:R-:W2:Y:S04]  /*1c880*/  LDSM.16.M88.4 R200, [R221+UR6+0xb000] ;  /* 0x00b00006ddc8783b */ /* 0x000ea80008000200 */
[----:B------:R-:W-:Y:S03]  /*1c890*/  LDSM.16.M88.4 R20, [R220+0x2000] ;  /* 0x00200000dc14783b */ /* 0x000fe60000000200 */
[C---:B-1----:R-:W-:Y:S08]  /*1c8a0*/  HMMA.16816.F32 R16, R24.reuse, R8, R16 ;  /* 0x000000081810723c */ /* 0x042ff00000001810 */
[C---:B------:R-:W-:Y:S01]  /*1c8b0*/  HMMA.16816.F32 R12, R24.reuse, R10, R12 ;  /* 0x0000000a180c723c */ /* 0x040fe2000000180c */
[----:B------:R-:W1:Y:S07]  /*1c8c0*/  LDSM.16.M88.4 R8, [R214+0xa000] ;  /* 0x00a00000d608783b */ /* 0x000e6e0000000200 */
[C---:B---3--:R-:W-:Y:S08]  /*1c8d0*/  HMMA.16816.F32 R192, R24.reuse, R28, R192 ;  /* 0x0000001c18c0723c */ /* 0x048ff000000018c0 */
[C---:B------:R-:W-:Y:S01]  /*1c8e0*/  HMMA.16816.F32 R188, R24.reuse, R30, R188 ;  /* 0x0000001e18bc723c */ /* 0x040fe200000018bc */
[----:B------:R-:W3:Y:S07]  /*1c8f0*/  LDSM.16.M88.4 R28, [R214+0xa800] ;  /* 0x00a80000d61c783b */ /* 0x000eee0000000200 */
[C---:B----4-:R-:W-:Y:S08]  /*1c900*/  HMMA.16816.F32 R184, R24.reuse, R208, R184 ;  /* 0x000000d018b8723c */ /* 0x050ff000000018b8 */
[C---:B------:R-:W-:Y:S01]  /*1c910*/  HMMA.16816.F32 R180, R24.reuse, R210, R180 ;  /* 0x000000d218b4723c */ /* 0x040fe200000018b4 */
[----:B------:R-:W4:Y:S07]  /*1c920*/  LDSM.16.M88.4 R208, [R214+0xb000] ;  /* 0x00b00000d6d0783b */ /* 0x000f2e0000000200 */
[C---:B-----5:R-:W-:Y:S08]  /*1c930*/  HMMA.16816.F32 R176, R24.reuse, R168, R176 ;  /* 0x000000a818b0723c */ /* 0x060ff000000018b0 */
[----:B------:R-:W-:Y:S01]  /*1c940*/  HMMA.16816.F32 R172, R24, R170, R172 ;  /* 0x000000aa18ac723c */ /* 0x000fe200000018ac */
[----:B------:R-:W5:Y:S04]  /*1c950*/  LDSM.16.M88.4 R24, [R214+0xb800] ;  /* 0x00b80000d618783b */ /* 0x000f680000000200 */
[----:B------:R-:W-:Y:S03]  /*1c960*/  LDSM.16.M88.4 R168, [R215+0x2000] ;  /* 0x00200000d7a8783b */ /* 0x000fe60000000200 */
[C---:B--2---:R-:W-:Y:S08]  /*1c970*/  HMMA.16816.F32 R16, R32.reuse, R4, R16 ;  /* 0x000000042010723c */ /* 0x044ff00000001810 */
[C---:B------:R-:W-:Y:S01]  /*1c980*/  HMMA.16816.F32 R12, R32.reuse, R6, R12 ;  /* 0x00000006200c723c */ /* 0x040fe2000000180c */
[----:B------:R-:W2:Y:S07]  /*1c990*/  LDSM.16.M88.4 R4, [R212+0xa000] ;  /* 0x00a00000d404783b */ /* 0x000eae0000000200 */
[C---:B------:R-:W-:Y:S08]  /*1c9a0*/  HMMA.16816.F32 R176, R32.reuse, R196, R176 ;  /* 0x000000c420b0723c */ /* 0x040ff000000018b0 */
[C---:B------:R-:W-:Y:S01]  /*1c9b0*/  HMMA.16816.F32 R172, R32.reuse, R198, R172 ;  /* 0x000000c620ac723c */ /* 0x040fe200000018ac */
[----:B------:R-:W2:Y:S07]  /*1c9c0*/  LDSM.16.M88.4 R196, [R212+0xb800] ;  /* 0x00b80000d4c4783b */ /* 0x000eae0000000200 */
[C---:B------:R-:W-:Y:S08]  /*1c9d0*/  HMMA.16816.F32 R192, R32.reuse, R204, R192 ;  /* 0x000000cc20c0723c */ /* 0x040ff000000018c0 */
        /* <DEDUP_REMOVED lines=14> */
[----:B------:R-:W-:Y:S07]  /*1cac0*/  LDSM.16.M88.4 R208, [R224+0x4000] ;  /* 0x00400000e0d0783b */ /* 0x000fee0000000200 */
[C---:B-----5:R-:W-:Y:S08]  /*1cad0*/  HMMA.16816.F32 R176, R20.reuse, R24, R176 ;  /* 0x0000001814b0723c */ /* 0x060ff000000018b0 */
[----:B------:R-:W-:Y:S01]  /*1cae0*/  HMMA.16816.F32 R172, R20, R26, R172 ;  /* 0x0000001a14ac723c */ /* 0x000fe200000018ac */
[----:B------:R-:W4:Y:S04]  /*1caf0*/  LDSM.16.M88.4 R24, [R213+0xb000] ;  /* 0x00b00000d518783b */ /* 0x000f280000000200 */
[----:B------:R-:W5:Y:S03]  /*1cb00*/  LDSM.16.M88.4 R20, [R213+0xb800] ;  /* 0x00b80000d514783b */ /* 0x000f660000000200 */
        /* <DEDUP_REMOVED lines=24> */
[----:B------:R-:W-:Y:S04]  /*1cc90*/  LDSM.16.M88.4 R8, [R215+0x4000] ;  /* 0x00400000d708783b */ /* 0x000fe80000000200 */
[----:B------:R-:W-:Y:S03]  /*1cca0*/  LDSM.16.M88.4 R20, [R214+0xd800] ;  /* 0x00d80000d614783b */ /* 0x000fe60000000200 */
[C---:B--2---:R-:W-:Y:S08]  /*1ccb0*/  HMMA.16816.F32 R16, R208.reuse, R4, R16 ;  /* 0x00000004d010723c */ /* 0x044ff00000001810 */
[C---:B------:R-:W-:Y:S01]  /*1ccc0*/  HMMA.16816.F32 R12, R208.reuse, R6, R12 ;  /* 0x00000006d00c723c */ /* 0x040fe2000000180c */
[----:B------:R-:W2:Y:S07]  /*1ccd0*/  LDSM.16.M88.4 R4, [R212+0xc000] ;  /* 0x00c00000d404783b */ /* 0x000eae0000000200 */
[C---:B------:R-:W-:Y:S08]  /*1cce0*/  HMMA.16816.F32 R176, R208.reuse, R196, R176 ;  /* 0x000000c4d0b0723c */ /* 0x040ff000000018b0 */
[C---:B------:R-:W-:Y:S08]  /*1ccf0*/  HMMA.16816.F32 R192, R208.reuse, R204, R192 ;  /* 0x000000ccd0c0723c */ /* 0x040ff000000018c0 */
[C---:B------:R-:W-:Y:S01]  /*1cd00*/  HMMA.16816.F32 R188, R208.reuse, R206, R188 ;  /* 0x000000ced0bc723c */ /* 0x040fe200000018bc */
[----:B------:R-:W-:Y:S07]  /*1cd10*/  LDSM.16.M88.4 R204, [R212+0xd000] ;  /* 0x00d00000d4cc783b */ /* 0x000fee0000000200 */
[C---:B------:R-:W-:Y:S08]  /*1cd20*/  HMMA.16816.F32 R184, R208.reuse, R200, R184 ;  /* 0x000000c8d0b8723c */ /* 0x040ff000000018b8 */
[C---:B------:R-:W-:Y:S01]  /*1cd30*/  HMMA.16816.F32 R180, R208.reuse, R202, R180 ;  /* 0x000000cad0b4723c */ /* 0x040fe200000018b4 */
[----:B------:R-:W-:Y:S07]  /*1cd40*/  LDSM.16.M88.4 R200, [R212+0xd800] ;  /* 0x00d80000d4c8783b */ /* 0x000fee0000000200 */
[----:B------:R-:W-:Y:S01]  /*1cd50*/  HMMA.16816.F32 R196, R208, R198, R172 ;  /* 0x000000c6d0c4723c */ /* 0x000fe200000018ac */
[----:B------:R-:W5:Y:S07]  /*1cd60*/  LDSM.16.M88.4 R172, [R212+0xc800] ;  /* 0x00c80000d4ac783b */ /* 0x000f6e0000000200 */
[C---:B-1----:R-:W-:Y:S08]  /*1cd70*/  HMMA.16816.F32 R16, R168.reuse, R32, R16 ;  /* 0x00000020a810723c */ /* 0x042ff00000001810 */
[C---:B------:R-:W-:Y:S01]  /*1cd80*/  HMMA.16816.F32 R12, R168.reuse, R34, R12 ;  /* 0x00000022a80c723c */ /* 0x040fe2000000180c */
[----:B------:R-:W-:Y:S07]  /*1cd90*/  LDSM.16.M88.4 R32, [R221+UR6+0xe800] ;  /* 0x00e80006dd20783b */ /* 0x000fee0008000200 */
[C---:B---3--:R-:W-:Y:S08]  /*1cda0*/  HMMA.16816.F32 R192, R168.reuse, R28, R192 ;  /* 0x0000001ca8c0723c */ /* 0x048ff000000018c0 */
[C---:B------:R-:W-:Y:S01]  /*1cdb0*/  HMMA.16816.F32 R188, R168.reuse, R30, R188 ;  /* 0x0000001ea8bc723c */ /* 0x040fe200000018bc */
[----:B------:R-:W-:Y:S07]  /*1cdc0*/  LDSM.16.M88.4 R28, [R213+0xc800] ;  /* 0x00c80000d51c783b */ /* 0x000fee0000000200 */
[C---:B----4-:R-:W-:Y:S08]  /*1cdd0*/  HMMA.16816.F32 R184, R168.reuse, R24, R184 ;  /* 0x00000018a8b8723c */ /* 0x050ff000000018b8 */
[----:B------:R-:W-:Y:S01]  /*1cde0*/  HMMA.16816.F32 R180, R168, R26, R180 ;  /* 0x0000001aa8b4723c */ /* 0x000fe200000018b4 */
[----:B------:R-:W1:Y:S07]  /*1cdf0*/  LDSM.16.M88.4 R24, [R219+0x4000] ;  /* 0x00400000db18783b */ /* 0x000e6e0000000200 */
[C---:B--2---:R-:W-:Y:S08]  /*1ce00*/  HMMA.16816.F32 R16, R8.reuse, R4, R16 ;  /* 0x000000040810723c */ /* 0x044ff00000001810 */
[----:B------:R-:W-:Y:S01]  /*1ce10*/  HMMA.16816.F32 R12, R8, R6, R12 ;  /* 0x00000006080c723c */ /* 0x000fe2000000180c */
[----:B------:R-:W2:Y:S07]  /*1ce20*/  LDSM.16.M88.4 R4, [R213+0xd000] ;  /* 0x00d00000d504783b */ /* 0x000eae0000000200 */
[C---:B------:R-:W-:Y:S08]  /*1ce30*/  HMMA.16816.F32 R176, R168.reuse, R20, R176 ;  /* 0x00000014a8b0723c */ /* 0x040ff000000018b0 */
[----:B------:R-:W-:Y:S01]  /*1ce40*/  HMMA.16816.F32 R196, R168, R22, R196 ;  /* 0x00000016a8c4723c */ /* 0x000fe200000018c4 */
[----:B------:R-:W3:Y:S04]  /*1ce50*/  LDSM.16.M88.4 R20, [R213+0xc000] ;  /* 0x00c00000d514783b */ /* 0x000ee80000000200 */
[----:B------:R-:W-:Y:S03]  /*1ce60*/  LDSM.16.M88.4 R168, [R221+UR6+0xe000] ;  /* 0x00e00006dda8783b */ /* 0x000fe60008000200 */
[C---:B-----5:R-:W-:Y:S08]  /*1ce70*/  HMMA.16816.F32 R192, R8.reuse, R172, R192 ;  /* 0x000000ac08c0723c */ /* 0x060ff000000018c0 */
[C---:B------:R-:W-:Y:S01]  /*1ce80*/  HMMA.16816.F32 R188, R8.reuse, R174, R188 ;  /* 0x000000ae08bc723c */ /* 0x040fe200000018bc */
[----:B------:R-:W-:Y:S07]  /*1ce90*/  LDSM.16.M88.4 R172, [R224+0x6000] ;  /* 0x00600000e0ac783b */ /* 0x000fee0000000200 */
[C---:B------:R-:W-:Y:S08]  /*1cea0*/  HMMA.16816.F32 R184, R8.reuse, R204, R184 ;  /* 0x000000cc08b8723c */ /* 0x040ff000000018b8 */
[C---:B------:R-:W-:Y:S01]  /*1ceb0*/  HMMA.16816.F32 R180, R8.reuse, R206, R180 ;  /* 0x000000ce08b4723c */ /* 0x040fe200000018b4 */
[----:B------:R-:W4:Y:S07]  /*1cec0*/  LDSM.16.M88.4 R204, [R213+0xd800] ;  /* 0x00d80000d5cc783b */ /* 0x000f2e0000000200 */
[C---:B------:R-:W-:Y:S08]  /*1ced0*/  HMMA.16816.F32 R176, R8.reuse, R200, R176 ;  /* 0x000000c808b0723c */ /* 0x040ff000000018b0 */
[----:B------:R-:W-:Y:S01]  /*1cee0*/  HMMA.16816.F32 R196, R8, R202, R196 ;  /* 0x000000ca08c4723c */ /* 0x000fe200000018c4 */
[----:B------:R-:W-:Y:S07]  /*1cef0*/  LDSM.16.M88.4 R8, [R221+UR6+0xf000] ;  /* 0x00f00006dd08783b */ /* 0x000fee0008000200 */
[C---:B-1----:R-:W-:Y:S08]  /*1cf00*/  HMMA.16816.F32 R192, R24.reuse, R28, R192 ;  /* 0x0000001c18c0723c */ /* 0x042ff000000018c0 */
[C---:B------:R-:W-:Y:S01]  /*1cf10*/  HMMA.16816.F32 R188, R24.reuse, R30, R188 ;  /* 0x0000001e18bc723c */ /* 0x040fe200000018bc */
[----:B------:R-:W-:Y:S07]  /*1cf20*/  LDSM.16.M88.4 R28, [R214+0xe000] ;  /* 0x00e00000d61c783b */ /* 0x000fee0000000200 */
[C---:B--2---:R-:W-:Y:S01]  /*1cf30*/  HMMA.16816.F32 R200, R24.reuse, R4, R184 ;  /* 0x0000000418c8723c */ /* 0x044fe200000018b8 */
[----:B------:R-:W1:Y:S07]  /*1cf40*/  LDSM.16.M88.4 R184, [R220+0x6000] ;  /* 0x00600000dcb8783b */ /* 0x000e6e0000000200 */
[C---:B---3--:R-:W-:Y:S08]  /*1cf50*/  HMMA.16816.F32 R16, R24.reuse, R20, R16 ;  /* 0x000000141810723c */ /* 0x048ff00000001810 */
[C---:B------:R-:W-:Y:S01]  /*1cf60*/  HMMA.16816.F32 R12, R24.reuse, R22, R12 ;  /* 0x00000016180c723c */ /* 0x040fe2000000180c */
[----:B------:R-:W2:Y:S07]  /*1cf70*/  LDSM.16.M88.4 R20, [R221+UR6+0xf800] ;  /* 0x00f80006dd14783b */ /* 0x000eae0008000200 */
[C---:B------:R-:W-:Y:S01]  /*1cf80*/  HMMA.16816.F32 R180, R24.reuse, R6, R180 ;  /* 0x0000000618b4723c */ /* 0x040fe200000018b4 */
[----:B------:R-:W-:Y:S07]  /*1cf90*/  LDSM.16.M88.4 R4, [R212+0xe000] ;  /* 0x00e00000d404783b */ /* 0x000fee0000000200 */
[C---:B----4-:R-:W-:Y:S08]  /*1cfa0*/  HMMA.16816.F32 R176, R24.reuse, R204, R176 ;  /* 0x000000cc18b0723c */ /* 0x050ff000000018b0 */
[----:B------:R-:W-:Y:S01]  /*1cfb0*/  HMMA.16816.F32 R196, R24, R206, R196 ;  /* 0x000000ce18c4723c */ /* 0x000fe200000018c4 */
[----:B------:R-:W3:Y:S04]  /*1cfc0*/  LDSM.16.M88.4 R24, [R215+0x6000] ;  /* 0x00600000d718783b */ /* 0x000ee80000000200 */
[----:B------:R-:W-:Y:S03]  /*1cfd0*/  LDSM.16.M88.4 R204, [R219+0x6000] ;  /* 0x00600000dbcc783b */ /* 0x000fe60000000200 */
[C---:B------:R-:W-:Y:S08]  /*1cfe0*/  HMMA.16816.F32 R16, R172.reuse, R168, R16 ;  /* 0x000000a8ac10723c */ /* 0x040ff00000001810 */
[C---:B------:R-:W-:Y:S08]  /*1cff0*/  HMMA.16816.F32 R192, R172.reuse, R32, R192 ;  /* 0x00000020acc0723c */ /* 0x040ff000000018c0 */
[----:B------:R-:W-:Y:S01]  /*1d000*/  HMMA.16816.F32 R188, R172, R34, R188 ;  /* 0x00000022acbc723c */ /* 0x000fe200000018bc */
[----:B------:R-:W4:Y:S07]  /*1d010*/  LDSM.16.M88.4 R32, [R214+0xe800] ;  /* 0x00e80000d620783b */ /* 0x000f2e0000000200 */
[----:B-1----:R-:W-:Y:S01]  /*1d020*/  HMMA.16816.F32 R208, R184, R28, R16 ;  /* 0x0000001cb8d0723c */ /* 0x002fe20000001810 */
[----:B------:R-:W1:Y:S07]  /*1d030*/  LDSM.16.M88.4 R16, [R213+0xe000] ;  /* 0x00e00000d510783b */ /* 0x000e6e0000000200 */
[C---:B------:R-:W-:Y:S01]  /*1d040*/  HMMA.16816.F32 R12, R172.reuse, R170, R12 ;  /* 0x000000aaac0c723c */ /* 0x040fe2000000180c */
[----:B------:R-:W-:Y:S07]  /*1d050*/  LDSM.16.M88.4 R168, [R214+0xf800] ;  /* 0x00f80000d6a8783b */ /* 0x000fee0000000200 */
[C---:B------:R-:W-:Y:S08]  /*1d060*/  HMMA.16816.F32 R200, R172.reuse, R8, R200 ;  /* 0x00000008acc8723c */ /* 0x040ff000000018c8 */
[C---:B------:R-:W-:Y:S01]  /*1d070*/  HMMA.16816.F32 R180, R172.reuse, R10, R180 ;  /* 0x0000000aacb4723c */ /* 0x040fe200000018b4 */
[----:B------:R-:W5:Y:S07]  /*1d080*/  LDSM.16.M88.4 R8, [R214+0xf000] ;  /* 0x00f00000d608783b */ /* 0x000f6e0000000200 */
[C---:B--2---:R-:W-:Y:S08]  /*1d090*/  HMMA.16816.F32 R176, R172.reuse, R20, R176 ;  /* 0x00000014acb0723c */ /* 0x044ff000000018b0 */
[----:B------:R-:W-:Y:S01]  /*1d0a0*/  HMMA.16816.F32 R196, R172, R22, R196 ;  /* 0x00000016acc4723c */ /* 0x000fe200000018c4 */
[----:B------:R-:W2:Y:S07]  /*1d0b0*/  LDSM.16.M88.4 R20, [R212+0xe800] ;  /* 0x00e80000d414783b */ /* 0x000eae0000000200 */
[----:B------:R-:W-:Y:S08]  /*1d0c0*/  HMMA.16816.F32 R12, R184, R30, R12 ;  /* 0x0000001eb80c723c */ /* 0x000ff0000000180c */
[----:B---3--:R-:W-:Y:S08]  /*1d0d0*/  HMMA.16816.F32 R208, R24, R4, R208 ;  /* 0x0000000418d0723c */ /* 0x008ff000000018d0 */
[----:B----4-:R-:W-:Y:S08]  /*1d0e0*/  HMMA.16816.F32 R192, R184, R32, R192 ;  /* 0x00000020b8c0723c */ /* 0x010ff000000018c0 */
[----:B------:R-:W-:Y:S01]  /*1d0f0*/  HMMA.16816.F32 R12, R24, R6, R12 ;  /* 0x00000006180c723c */ /* 0x000fe2000000180c */
[----:B------:R-:W3:Y:S07]  /*1d100*/  LDSM.16.M88.4 R4, [R213+0xe800] ;  /* 0x00e80000d504783b */ /* 0x000eee0000000200 */
[----:B-1----:R-:W-:Y:S01]  /*1d110*/  HMMA.16816.F32 R208, R204, R16, R208 ;  /* 0x00000010ccd0723c */ /* 0x002fe200000018d0 */
[----:B------:R-:W-:-:S02]  /*1d120*/  IMAD.SHL.U32 R17, R165, 0x40, RZ ;  /* 0x00000040a5117824 */ /* 0x000fc400078e00ff */
[----:B------:R-:W-:-:S05]  /*1d130*/  IMAD.SHL.U32 R16, R222, 0x2, RZ ;  /* 0x00000002de107824 */ /* 0x000fca00078e00ff */
[C---:B-----5:R-:W-:Y:S08]  /*1d140*/  HMMA.16816.F32 R200, R184.reuse, R8, R200 ;  /* 0x00000008b8c8723c */ /* 0x060ff000000018c8 */
[----:B------:R-:W-:Y:S01]  /*1d150*/  HMMA.16816.F32 R180, R184, R10, R180 ;  /* 0x0000000ab8b4723c */ /* 0x000fe200000018b4 */
[----:B------:R-:W1:Y:S07]  /*1d160*/  LDSM.16.M88.4 R8, [R212+0xf000] ;  /* 0x00f00000d408783b */ /* 0x000e6e0000000200 */
[----:B--2---:R-:W-:Y:S01]  /*1d170*/  HMMA.16816.F32 R192, R24, R20, R192 ;  /* 0x0000001418c0723c */ /* 0x004fe200000018c0 */
[----:B------:R-:W-:-:S05]  /*1d180*/  LOP3.LUT R20, R17, 0x6, R16, 0xf8, !PT ;  /* 0x0000000611147812 */ /* 0x000fca00078ef810 */
[----:B------:R-:W-:Y:S02]  /*1d190*/  VIADD R17, R20, 0xffffff80 ;  /* 0xffffff8014117836 */ /* 0x000fe40000000000 */
[----:B------:R-:W-:Y:S03]  /*1d1a0*/  HMMA.16816.F32 R188, R184, R34, R188 ;  /* 0x00000022b8bc723c */ /* 0x000fe600000018bc */
[----:B------:R-:W-:-:S04]  /*1d1b0*/  ISETP.GE.AND P1, PT, R17, R0, PT ;  /* 0x000000001100720c */ /* 0x000fc80003f26270 */
[----:B------:R-:W-:Y:S01]  /*1d1c0*/  FSEL R208, R208, -INF , !P1 ;  /* 0xff800000d0d07808 */ /* 0x000fe20004800000 */
[----:B------:R-:W-:Y:S01]  /*1d1d0*/  HMMA.16816.F32 R12, R204, R18, R12 ;  /* 0x00000012cc0c723c */ /* 0x000fe2000000180c */
[----:B------:R-:W-:Y:S01]  /*1d1e0*/  ISETP.GE.AND P1, PT, R17, R2, PT ;  /* 0x000000021100720c */ /* 0x000fe20003f26270 */
[----:B------:R-:W-:-:S03]  /*1d1f0*/  VIADD R17, R20, 0xffffff81 ;  /* 0xffffff8114117836 */ /* 0x000fc60000000000 */
[----:B------:R-:W-:Y:S02]  /*1d200*/  FSEL R21, R210, -INF , !P1 ;  /* 0xff800000d2157808 */ /* 0x000fe40004800000 */
[----:B------:R-:W-:Y:S01]  /*1d210*/  ISETP.GE.AND P1, PT, R17, R0, PT ;  /* 0x000000001100720c */ /* 0x000fe20003f26270 */
[----:B---3--:R-:W-:Y:S01]  /*1d220*/  HMMA.16816.F32 R192, R204, R4, R192 ;  /* 0x00000004ccc0723c */ /* 0x008fe200000018c0 */
[----:B------:R-:W-:-:S07]  /*1d230*/  VIADD R5, R20, 0xffffff89 ;  /* 0xffffff8914057836 */ /* 0x000fce0000000000 */
[C---:B------:R-:W-:Y:S01]  /*1d240*/  HMMA.16816.F32 R188, R24.reuse, R22, R188 ;  /* 0x0000001618bc723c */ /* 0x040fe200000018bc */
[----:B------:R-:W-:Y:S01]  /*1d250*/  FSEL R22, R209, -INF , !P1 ;  /* 0xff800000d1167808 */ /* 0x000fe20004800000 */
[----:B------:R-:W-:Y:S01]  /*1d260*/  VIADD R23, R20, 0xffffff88 ;  /* 0xffffff8814177836 */ /* 0x000fe20000000000 */
[----:B------:R-:W-:Y:S02]  /*1d270*/  ISETP.GE.AND P1, PT, R17, R2, PT ;  /* 0x000000021100720c */ /* 0x000fe40003f26270 */
[----:B------:R-:W2:Y:S02]  /*1d280*/  LDSM.16.M88.4 R16, [R213+0xf000] ;  /* 0x00f00000d510783b */ /* 0x000ea40000000200 */
[----:B------:R-:W-:Y:S01]  /*1d290*/  FSEL R211, R211, -INF , !P1 ;  /* 0xff800000d3d37808 */ /* 0x000fe20004800000 */
[----:B-1----:R-:W-:Y:S01]  /*1d2a0*/  HMMA.16816.F32 R200, R24, R8, R200 ;  /* 0x0000000818c8723c */ /* 0x002fe200000018c8 */
[----:B------:R-:W-:-:S04]  /*1d2b0*/  ISETP.GE.AND P1, PT, R23, R0, PT ;  /* 0x000000001700720c */ /* 0x000fc80003f26270 */
[----:B------:R-:W-:Y:S02]  /*1d2c0*/  FSEL R12, R12, -INF , !P1 ;  /* 0xff8000000c0c7808 */ /* 0x000fe40004800000 */
[----:B------:R-:W-:Y:S01]  /*1d2d0*/  ISETP.GE.AND P1, PT, R23, R2, PT ;  /* 0x000000021700720c */ /* 0x000fe20003f26270 */
[----:B------:R-:W-:Y:S03]  /*1d2e0*/  HMMA.16816.F32 R176, R184, R168, R176 ;  /* 0x000000a8b8b0723c */ /* 0x000fe600000018b0 */
[----:B------:R-:W-:Y:S02]  /*1d2f0*/  FSEL R9, R14, -INF , !P1 ;  /* 0xff8000000e097808 */ /* 0x000fe40004800000 */
[----:B------:R-:W-:-:S03]  /*1d300*/  ISETP.GE.AND P1, PT, R5, R0, PT ;  /* 0x000000000500720c */ /* 0x000fc60003f26270 */
[----:B------:R-:W-:Y:S01]  /*1d310*/  HMMA.16816.F32 R188, R204, R6, R188 ;  /* 0x00000006ccbc723c */ /* 0x000fe200000018bc */
[----:B------:R-:W-:Y:S01]  /*1d320*/  FSEL R8, R13, -INF , !P1 ;  /* 0xff8000000d087808 */ /* 0x000fe20004800000 */
[C---:B------:R-:W-:Y:S01]  /*1d330*/  VIADD R13, R20.reuse, 0xffffff90 ;  /* 0xffffff90140d7836 */ /* 0x040fe20000000000 */
[----:B------:R-:W-:Y:S02]  /*1d340*/  ISETP.GE.AND P1, PT, R5, R2, PT ;  /* 0x000000020500720c */ /* 0x000fe40003f26270 */
[----:B------:R-:W1:Y:S02]  /*1d350*/  LDSM.16.M88.4 R4, [R212+0xf800] ;  /* 0x00f80000d404783b */ /* 0x000e640000000200 */
[----:B------:R-:W-:Y:S01]  /*1d360*/  FSEL R23, R15, -INF , !P1 ;  /* 0xff8000000f177808 */ /* 0x000fe20004800000 */
[----:B------:R-:W-:Y:S01]  /*1d370*/  HMMA.16816.F32 R180, R24, R10, R180 ;  /* 0x0000000a18b4723c */ /* 0x000fe200000018b4 */
[----:B------:R-:W-:Y:S01]  /*1d380*/  ISETP.GE.AND P1, PT, R13, R0, PT ;  /* 0x000000000d00720c */ /* 0x000fe20003f26270 */
[----:B------:R-:W-:Y:S01]  /*1d390*/  VIADD R11, R20, 0xffffff98 ;  /* 0xffffff98140b7836 */ /* 0x000fe20000000000 */
[----:B------:R-:W3:Y:S01]  /*1d3a0*/  LDSM.16.M88.4 R212, [R213+0xf800] ;  /* 0x00f80000d5d4783b */ /* 0x000ee20000000200 */
[----:B------:R-:W-:-:S04]  /*1d3b0*/  DEPBAR.LE SB0, 0x0 ;  /* 0x000080000000791a */ /* 0x000fc80000000000 */
[----:B------:R-:W-:Y:S01]  /*1d3c0*/  FSEL R192, R192, -INF , !P1 ;  /* 0xff800000c0c07808 */ /* 0x000fe20004800000 */
[----:B------:R-:W-:Y:S01]  /*1d3d0*/  HMMA.16816.F32 R196, R184, R170, R196 ;  /* 0x000000aab8c4723c */ /* 0x000fe200000018c4 */
[----:B------:R-:W-:Y:S01]  /*1d3e0*/  BAR.SYNC.DEFER_BLOCKING 0x0 ;  /* 0x0000000000007b1d */ /* 0x000fe20000010000 */
[----:B------:R-:W-:Y:S01]  /*1d3f0*/  ISETP.GE.AND P1, PT, R13, R2, PT ;  /* 0x000000020d00720c */ /* 0x000fe20003f26270 */
[----:B------:R-:W-:-:S03]  /*1d400*/  VIADD R13, R20, 0xffffff91 ;  /* 0xffffff91140d7836 */ /* 0x000fc60000000000 */
[----:B------:R-:W-:Y:S02]  /*1d410*/  FSEL R169, R194, -INF , !P1 ;  /* 0xff800000c2a97808 */ /* 0x000fe40004800000 */
[----:B------:R-:W-:Y:S01]  /*1d420*/  ISETP.GE.AND P1, PT, R13, R0, PT ;  /* 0x000000000d00720c */ /* 0x000fe20003f26270 */
[----:B--2---:R-:W-:Y:S03]  /*1d430*/  HMMA.16816.F32 R200, R204, R16, R200 ;  /* 0x00000010ccc8723c */ /* 0x004fe600000018c8 */
[----:B------:R-:W-:Y:S02]  /*1d440*/  FSEL R168, R193, -INF , !P1 ;  /* 0xff800000c1a87808 */ /* 0x000fe40004800000 */
[----:B------:R-:W-:-:S03]  /*1d450*/  ISETP.GE.AND P1, PT, R13, R2, PT ;  /* 0x000000020d00720c */ /* 0x000fc60003f26270 */
[----:B------:R-:W-:Y:S01]  /*1d460*/  HMMA.16816.F32 R16, R204, R18, R180 ;  /* 0x00000012cc10723c */ /* 0x000fe200000018b4 */
[----:B------:R-:W-:Y:S02]  /*1d470*/  FSEL R195, R195, -INF , !P1 ;  /* 0xff800000c3c37808 */ /* 0x000fe40004800000 */
[----:B------:R-:W-:-:S04]  /*1d480*/  ISETP.GE.AND P1, PT, R11, R0, PT ;  /* 0x000000000b00720c */ /* 0x000fc80003f26270 */
[----:B------:R-:W-:Y:S02]  /*1d490*/  FSEL R172, R188, -INF , !P1 ;  /* 0xff800000bcac7808 */ /* 0x000fe40004800000 */
[----:B------:R-:W-:Y:S01]  /*1d4a0*/  ISETP.GE.AND P1, PT, R11, R2, PT ;  /* 0x000000020b00720c */ /* 0x000fe20003f26270 */
[C---:B------:R-:W-:Y:S01]  /*1d4b0*/  VIADD R11, R20.reuse, 0xffffff99 ;  /* 0xffffff99140b7836 */ /* 0x040fe20000000000 */
[----:B-1----:R-:W-:Y:S01]  /*1d4c0*/  HMMA.16816.F32 R176, R24, R4, R176 ;  /* 0x0000000418b0723c */ /* 0x002fe200000018b0 */
[----:B------:R-:W-:Y:S01]  /*1d4d0*/  VIADD R5, R20, 0xffffffa1 ;  /* 0xffffffa114057836 */ /* 0x000fe20000000000 */
[----:B------:R-:W-:Y:S02]  /*1d4e0*/  FSEL R171, R190, -INF , !P1 ;  /* 0xff800000beab7808 */ /* 0x000fe40004800000 */
[----:B------:R-:W-:-:S04]  /*1d4f0*/  ISETP.GE.AND P1, PT, R11, R0, PT ;  /* 0x000000000b00720c */ /* 0x000fc80003f26270 */
[----:B------:R-:W-:Y:S01]  /*1d500*/  FSEL R170, R189, -INF , !P1 ;  /* 0xff800000bdaa7808 */ /* 0x000fe20004800000 */
[----:B------:R-:W-:Y:S01]  /*1d510*/  HMMA.16816.F32 R196, R24, R6, R196 ;  /* 0x0000000618c4723c */ /* 0x000fe200000018c4 */
[----:B------:R-:W-:Y:S01]  /*1d520*/  ISETP.GE.AND P1, PT, R11, R2, PT ;  /* 0x000000020b00720c */ /* 0x000fe20003f26270 */
[C---:B------:R-:W-:Y:S02]  /*1d530*/  VIADD R11, R20.reuse, 0xffffffa0 ;  /* 0xffffffa0140b7836 */ /* 0x040fe40000000000 */
[----:B------:R-:W-:Y:S01]  /*1d540*/  VIADD R7, R20, 0xffffffb9 ;  /* 0xffffffb914077836 */ /* 0x000fe20000000000 */
[----:B------:R-:W-:Y:S02]  /*1d550*/  FSEL R173, R191, -INF , !P1 ;  /* 0xff800000bfad7808 */ /* 0x000fe40004800000 */
[----:B------:R-:W-:-:S04]  /*1d560*/  ISETP.GE.AND P1, PT, R11, R0, PT ;  /* 0x000000000b00720c */ /* 0x000fc80003f26270 */
[----:B------:R-:W-:Y:S01]  /*1d570*/  FSEL R188, R200, -INF , !P1 ;  /* 0xff800000c8bc7808 */ /* 0x000fe20004800000 */
[----:B---3--:R-:W-:Y:S01]  /*1d580*/  HMMA.16816.F32 R176, R204, R212, R176 ;  /* 0x000000d4ccb0723c */ /* 0x008fe200000018b0 */
[----:B------:R-:W-:-:S04]  /*1d590*/  ISETP.GE.AND P1, PT, R11, R2, PT ;  /* 0x000000020b00720c */ /* 0x000fc80003f26270 */
[----:B------:R-:W-:Y:S02]  /*1d5a0*/  FSEL R181, R202, -INF , !P1 ;  /* 0xff800000cab57808 */ /* 0x000fe40004800000 */
[----:B------:R-:W-:Y:S01]  /*1d5b0*/  ISETP.GE.AND P1, PT, R5, R0, PT ;  /* 0x000000000500720c */ /* 0x000fe20003f26270 */
[----:B------:R-:W-:Y:S03]  /*1d5c0*/  HMMA.16816.F32 R204, R204, R214, R196 ;  /* 0x000000d6cccc723c */ /* 0x000fe600000018c4 */
        /* <DEDUP_REMOVED lines=32> */
[----:B------:R-:W-:-:S13]  /*1d7d0*/  ISETP.GE.AND P1, PT, R165, 0x3, PT ;  /* 0x00000003a500780c */ /* 0x000fda0003f26270 */
[----:B------:R-:W-:Y:S05]  /*1d7e0*/  @!P1 BRA `(.L_x_877) ;  /* 0x0000000800949947 */ /* 0x000fea0003800000 */
[----:B------:R-:W-:Y:S05]  /*1d7f0*/  BRA.U !UP0, `(.L_x_878) ;  /* 0x0000000508007547 */ /* 0x000fea000b800000 */
[----:B------:R-:W1:Y:S01]  /*1d800*/  LDC R4, c[0x0][0x4f0] ;  /* 0x00013c00ff047b82 */ /* 0x000e620000000800 */
[C---:B------:R-:W-:Y:S01]  /*1d810*/  IADD3 R5, PT, PT, R167.reuse, -0x80, RZ ;  /* 0xffffff80a7057810 */ /* 0x040fe20007ffe0ff */
[----:B------:R-:W-:Y:S01]  /*1d820*/  VIADD R167, R167, 0xffffff40 ;  /* 0xffffff40a7a77836 */ /* 0x000fe20000000000 */
[----:B------:R-:W2:Y:S02]  /*1d830*/  LDCU.64 UR4, c[0x0][0x3b8] ;  /* 0x00007700ff0477ac */ /* 0x000ea40008000a00 */
[----:B------:R-:W-:Y:S01]  /*1d840*/  IABS R11, R5 ;  /* 0x00000005000b7213 */ /* 0x000fe20000000000 */
[----:B------:R-:W3:Y:S01]  /*1d850*/  LDCU.64 UR8, c[0x0][0x3a0] ;  /* 0x00007400ff0877ac */ /* 0x000ee20008000a00 */
        /* <DEDUP_REMOVED lines=12> */
[----:B------:R-:W-:-:S05]  /*1d920*/  IMAD R7, R2, R7, R11 ;  /* 0x0000000702077224 */ /* 0x000fca00078e020b */
        /* <DEDUP_REMOVED lines=10> */
[----:B------:R-:W-:Y:S01]  /*1d9d0*/  IMAD R5, R2, R5, R7 ;  /* 0x0000000502057224 */ /* 0x000fe200078e0207 */
[----:B------:R-:W-:-:S07]  /*1d9e0*/  LOP3.LUT R7, RZ, R4, RZ, 0x33, !PT ;  /* 0x00000004ff077212 */ /* 0x000fce00078e33ff */
        /* <DEDUP_REMOVED lines=13> */
[----:B------:R-:W4:Y:S04]  /*1dac0*/  LDG.E R7, desc[UR10][R6.64] ;  /* 0x0000000a06077981 */ /* 0x000f28000c1e1900 */
[----:B------:R-:W4:Y:S01]  /*1dad0*/  LDG.E R0, desc[UR10][R10.64] ;  /* 0x0000000a0a007981 */ /* 0x000f22000c1e1900 */
[----:B------:R-:W-:-:S04]  /*1dae0*/  IMAD.IADD R5, R5, 0x1, -R2 ;  /* 0x0000000105057824 */ /* 0x000fc800078e0a02 */
[----:B------:R-:W-:Y:S01]  /*1daf0*/  IMAD R4, R5, R4, -0x40 ;  /* 0xffffffc005047424 */ /* 0x000fe200078e0204 */
[----:B--2---:R-:W-:-:S04]  /*1db00*/  MOV R5, UR4 ;  /* 0x0000000400057c02 */ /* 0x004fc80008000f00 */
[----:B------:R-:W-:-:S05]  /*1db10*/  SHF.R.S32.HI R2, RZ, 0x1f, R4 ;  /* 0x0000001fff027819 */ /* 0x000fca0000011404 */
[----:B------:R-:W-:-:S04]  /*1db20*/  IMAD R2, R2, R5, RZ ;  /* 0x0000000502027224 */ /* 0x000fc800078e02ff */
[C---:B------:R-:W-:Y:S02]  /*1db30*/  IMAD R2, R4.reuse, UR5, R2 ;  /* 0x0000000504027c24 */ /* 0x040fe4000f8e0202 */
[----:B----4-:R-:W-:Y:S02]  /*1db40*/  IMAD.IADD R0, R7, 0x1, -R0 ;  /* 0x0000000107007824 */ /* 0x010fe400078e0a00 */
[----:B------:R-:W-:-:S03]  /*1db50*/  IMAD.WIDE.U32 R6, R4, R5, RZ ;  /* 0x0000000504067225 */ /* 0x000fc600078e00ff */
[----:B------:R-:W-:Y:S01]  /*1db60*/  SHF.R.S32.HI R4, RZ, 0x1f, R0 ;  /* 0x0000001fff047819 */ /* 0x000fe20000011400 */
[----:B------:R-:W-:Y:S01]  /*1db70*/  IMAD.MOV.U32 R10, RZ, RZ, R6 ;  /* 0x000000ffff0a7224 */ /* 0x000fe200078e0006 */
[----:B------:R-:W-:-:S03]  /*1db80*/  IADD3 R11, PT, PT, R7, R2, RZ ;  /* 0x00000002070b7210 */ /* 0x000fc60007ffe0ff */
[----:B---3--:R-:W-:Y:S02]  /*1db90*/  IMAD R7, R4, UR8, RZ ;  /* 0x0000000804077c24 */ /* 0x008fe4000f8e02ff */
[----:B------:R-:W-:-:S04]  /*1dba0*/  IMAD.WIDE.U32 R10, R0, UR8, R10 ;  /* 0x00000008000a7c25 */ /* 0x000fc8000f8e000a */
[----:B------:R-:W-:Y:S01]  /*1dbb0*/  IMAD R7, R0, UR9, R7 ;  /* 0x0000000900077c24 */ /* 0x000fe2000f8e0207 */
[----:B------:R-:W-:-:S04]  /*1dbc0*/  LEA R228, P1, R10, R228, 0x1 ;  /* 0x000000e40ae47211 */ /* 0x000fc800078208ff */
[----:B------:R-:W-:-:S04]  /*1dbd0*/  IADD3 R7, PT, PT, R11, R7, RZ ;  /* 0x000000070b077210 */ /* 0x000fc80007ffe0ff */
[----:B------:R-:W-:Y:S01]  /*1dbe0*/  LEA.HI.X R229, R10, R229, R7, 0x1, P1 ;  /* 0x000000e50ae57211 */ /* 0x000fe200008f0c07 */
[----:B------:R-:W-:Y:S06]  /*1dbf0*/  BRA `(.L_x_879) ;  /* 0x0000000000207947 */ /* 0x000fec0003800000 */
.L_x_878:
        /* <DEDUP_REMOVED lines=8> */
.L_x_879:
[----:B------:R-:W1:Y:S01]  /*1dc80*/  LDC R4, c[0x0][0x3bc] ;  /* 0x0000ef00ff047b82 */ /* 0x000e620000000800 */
[C---:B------:R-:W-:Y:S01]  /*1dc90*/  LEA R6, P1, R5.reuse, R228, 0x5 ;  /* 0x000000e405067211 */ /* 0x040fe200078228ff */
[----:B------:R-:W-:Y:S01]  /*1dca0*/  @!P3 IMAD.MOV.U32 R10, RZ, RZ, R228 ;  /* 0x000000ffff0ab224 */ /* 0x000fe200078e00e4 */
[----:B------:R-:W-:Y:S01]  /*1dcb0*/  @!PT LDS RZ, [RZ] ;  /* 0x00000000fffff984 */ /* 0x000fe20000000800 */
[----:B------:R-:W-:Y:S01]  /*1dcc0*/  @!PT LDS RZ, [RZ] ;  /* 0x00000000fffff984 */ /* 0x000fe20000000800 */
[----:B------:R-:W-:Y:S01]  /*1dcd0*/  @!PT LDS RZ, [RZ] ;  /* 0x00000000fffff984 */ /* 0x000fe20000000800 */
[----:B------:R2:W-:Y:S01]  /*1dce0*/  @!P5 LDGSTS.E.BYPASS.LTC128B.128 [R245+0x8000], desc[UR10][R228.64] ;  /* 0x08000000e4f5dfae */ /* 0x0005e2000b981a0a */
[----:B------:R-:W-:Y:S02]  /*1dcf0*/  @!P3 IMAD.MOV.U32 R11, RZ, RZ, R229 ;  /* 0x000000ffff0bb224 */ /* 0x000fe400078e00e5 */
[C---:B------:R-:W-:Y:S01]  /*1dd00*/  IMAD.SHL.U32 R0, R5.reuse, 0x20, RZ ;  /* 0x0000002005007824 */ /* 0x040fe200078e00ff */
        /* <DEDUP_REMOVED lines=11> */
[----:B-1----:R-:W-:-:S02]  /*1ddc0*/  LEA.HI.X R7, R5, R229, R4, 0x5, P1 ;  /* 0x000000e505077211 */ /* 0x002fc400008f2c04 */
[----:B------:R-:W-:Y:S01]  /*1ddd0*/  SHF.L.U64.HI R2, R5, 0x5, R4 ;  /* 0x0000000505027819 */ /* 0x000fe20000010204 */
[----:B------:R-:W-:Y:S01]  /*1dde0*/  @!PT LDS RZ, [RZ] ;  /* 0x00000000fffff984 */ /* 0x000fe20000000800 */
[----:B------:R-:W-:Y:S01]  /*1ddf0*/  @!PT LDS RZ, [RZ] ;  /* 0x00000000fffff984 */ /* 0x000fe20000000800 */
[----:B------:R-:W-:Y:S01]  /*1de00*/  @!PT LDS RZ, [RZ] ;  /* 0x00000000fffff984 */ /* 0x000fe20000000800 */
[----:B------:R2:W-:Y:S01]  /*1de10*/  @!P2 LDGSTS.E.BYPASS.LTC128B.128 [R245+0xe000], desc[UR10][R228.64+0x180] ;  /* 0x0e000180e4f5afae */ /* 0x0005e2000b981a0a */
[----:B------:R-:W-:-:S03]  /*1de20*/  IADD3 R4, P1, PT, R0, R6, RZ ;  /* 0x0000000600047210 */ /* 0x000fc60007f3e0ff */
[----:B------:R2:W-:Y:S02]  /*1de30*/  @P2 STS.128 [R245+0xe000], RZ ;  /* 0x00e000fff5002388 */ /* 0x0005e40000000c00 */
[----:B------:R-:W-:Y:S01]  /*1de40*/  IMAD.X R5, R2, 0x1, R7, P1 ;  /* 0x0000000102057824 */ /* 0x000fe200008e0607 */
[----:B------:R-:W-:Y:S01]  /*1de50*/  IADD3 R14, P1, PT, R0, R4, RZ ;  /* 0x00000004000e7210 */ /* 0x000fe20007f3e0ff */
[----:B------:R-:W-:Y:S01]  /*1de60*/  @!PT LDS RZ, [RZ] ;  /* 0x00000000fffff984 */ /* 0x000fe20000000800 */
[----:B------:R-:W-:Y:S01]  /*1de70*/  @!PT LDS RZ, [RZ] ;  /* 0x00000000fffff984 */ /* 0x000fe20000000800 */
[----:B------:R-:W-:Y:S01]  /*1de80*/  @!PT LDS RZ, [RZ] ;  /* 0x00000000fffff984 */ /* 0x000fe20000000800 */
[----:B------:R2:W-:Y:S04]  /*1de90*/  @!P5 LDGSTS.E.BYPASS.LTC128B.128 [R245+0x8800], desc[UR10][R6.64] ;  /* 0x0880000006f5dfae */ /* 0x0005e8000b981a0a */
[----:B------:R2:W-:Y:S01]  /*1dea0*/  @P5 STS.128 [R245+0x8800], RZ ;  /* 0x008800fff5005388 */ /* 0x0005e20000000c00 */
[----:B------:R-:W-:-:S03]  /*1deb0*/  IMAD.X R15, R2, 0x1, R5, P1 ;  /* 0x00000001020f7824 */ /* 0x000fc600008e0605 */
        /* <DEDUP_REMOVED lines=56> */
.L_x_877:
[----:B--2---:R-:W-:Y:S01]  /*1e240*/  FMNMX3.FTZ R5, R164, R208, R22, !PT ;  /* 0x000000d0a4057276 */ /* 0x004fe20007810016 */
[----:B------:R-:W1:Y:S01]  /*1e250*/  LDCU UR4, c[0x0][0x45c] ;  /* 0x00008b80ff0477ac */ /* 0x000e620008000800 */
[----:B------:R-:W-:Y:S01]  /*1e260*/  FMNMX3.FTZ R0, R3, R21, R211, !PT ;  /* 0x0000001503007276 */ /* 0x000fe200078100d3 */
        /* <DEDUP_REMOVED lines=15> */
[----:B------:R-:W-:Y:S01]  /*1e360*/  SEL R206, R166, 0xffffffe0, !P6 ;  /* 0xffffffe0a6ce7807 */ /* 0x000fe20007000000 */
[----:B------:R-:W2:Y:S01]  /*1e370*/  SHFL.BFLY PT, R5, R2, 0x2, 0x1f ;  /* 0x0c401f0002057f89 */ /* 0x000ea200000e0000 */
[----:B------:R-:W-:-:S02]  /*1e380*/  IADD3 R16, PT, PT, R223, 0x10000, RZ ;  /* 0x00010000df107810 */ /* 0x000fc40007ffe0ff */
[----:B------:R-:W-:Y:S01]  /*1e390*/  IADD3 R219, PT, PT, R206, R223, RZ ;  /* 0x000000dfcedb7210 */ /* 0x000fe20007ffe0ff */
[----:B------:R-:W3:Y:S01]  /*1e3a0*/  SHFL.BFLY PT, R0, R7, 0x2, 0x1f ;  /* 0x0c401f0007007f89 */ /* 0x000ee200000e0000 */
[----:B------:R-:W-:Y:S02]  /*1e3b0*/  IADD3 R215, PT, PT, R223, 0x10040, RZ ;  /* 0x00010040dfd77810 */ /* 0x000fe40007ffe0ff */
[----:B------:R-:W-:Y:S02]  /*1e3c0*/  @P0 IADD3 R215, PT, PT, R16, -0x40, RZ ;  /* 0xffffffc010d70810 */ /* 0x000fe40007ffe0ff */
[----:B------:R-:W-:Y:S02]  /*1e3d0*/  VIMNMX R165, PT, PT, R165, 0x2, !PT ;  /* 0x00000002a5a57848 */ /* 0x000fe40007fe0100 */
[----:B------:R-:W-:Y:S01]  /*1e3e0*/  IADD3 R206, PT, PT, R206, R215, RZ ;  /* 0x000000d7cece7210 */ /* 0x000fe20007ffe0ff */
[----:B------:R-:W-:Y:S04]  /*1e3f0*/  LDSM.16.MT88.4 R28, [R215] ;  /* 0x00000000d71c783b */ /* 0x000fe80000004200 */
[----:B------:R-:W-:Y:S01]  /*1e400*/  LDSM.16.MT88.4 R184, [R215+0x6800] ;  /* 0x00680000d7b8783b */ /* 0x000fe20000004200 */
[----:B--2---:R-:W-:-:S02]  /*1e410*/  FMNMX.FTZ R5, R2, R5, !PT ;  /* 0x0000000502057209 */ /* 0x004fc40007810000 */
[----:B---3--:R-:W-:-:S03]  /*1e420*/  FMNMX.FTZ R0, R7, R0, !PT ;  /* 0x0000000007007209 */ /* 0x008fc60007810000 */
[----:B------:R-:W2:Y:S04]  /*1e430*/  SHFL.BFLY PT, R204, R5, 0x1, 0x1f ;  /* 0x0c201f0005cc7f89 */ /* 0x000ea800000e0000 */
[----:B------:R-:W3:Y:S01]  /*1e440*/  SHFL.BFLY PT, R203, R0, 0x1, 0x1f ;  /* 0x0c201f0000cb7f89 */ /* 0x000ee200000e0000 */
[----:B--2---:R-:W-:-:S04]  /*1e450*/  FMNMX.FTZ R204, R5, R204, !PT ;  /* 0x000000cc05cc7209 */ /* 0x004fc80007810000 */
[C---:B------:R-:W-:Y:S01]  /*1e460*/  FSETP.NEU.FTZ.AND P2, PT, R204.reuse, -INF , PT ;  /* 0xff800000cc00780b */ /* 0x040fe20003f5d000 */
[----:B-1----:R-:W-:Y:S01]  /*1e470*/  FMUL.FTZ R227, R204, UR4 ;  /* 0x00000004cce37c20 */ /* 0x002fe20008410000 */
[----:B---3--:R-:W-:Y:S02]  /*1e480*/  FMNMX.FTZ R203, R0, R203, !PT ;  /* 0x000000cb00cb7209 */ /* 0x008fe40007810000 */
[----:B------:R-:W-:Y:S02]  /*1e490*/  FSEL R5, R204, RZ, P2 ;  /* 0x000000ffcc057208 */ /* 0x000fe40001000000 */
[----:B------:R-:W-:Y:S01]  /*1e4a0*/  FSEL R227, R227, RZ, P2 ;  /* 0x000000ffe3e37208 */ /* 0x000fe20001000000 */
[C---:B------:R-:W-:Y:S01]  /*1e4b0*/  FMUL.FTZ R198, R203.reuse, UR4 ;  /* 0x00000004cbc67c20 */ /* 0x040fe20008410000 */
[C---:B------:R-:W-:Y:S01]  /*1e4c0*/  FSETP.NEU.FTZ.AND P1, PT, R203.reuse, -INF , PT ;  /* 0xff800000cb00780b */ /* 0x040fe20003f3d000 */
[----:B------:R-:W-:Y:S02]  /*1e4d0*/  FADD.FTZ R5, R164, -R5 ;  /* 0x80000005a4057221 */ /* 0x000fe40000010000 */
[--C-:B------:R-:W-:Y:S01]  /*1e4e0*/  FFMA.FTZ R200, R12, UR4, -R227.reuse ;  /* 0x000000040cc87c23 */ /* 0x100fe200080108e3 */
[----:B------:R-:W-:Y:S01]  /*1e4f0*/  FSEL R4, R203, RZ, P1 ;  /* 0x000000ffcb047208 */ /* 0x000fe20000800000 */
[----:B------:R-:W1:Y:S01]  /*1e500*/  LDSM.16.MT88.4 R12, [R223+0x10000] ;  /* 0x01000000df0c783b */ /* 0x000e620000004200 */
[----:B------:R-:W-:Y:S01]  /*1e510*/  FSEL R198, R198, RZ, P1 ;  /* 0x000000ffc6c67208 */ /* 0x000fe20000800000 */
[--C-:B------:R-:W-:Y:S01]  /*1e520*/  FFMA.FTZ R202, R208, UR4, -R227.reuse ;  /* 0x00000004d0ca7c23 */ /* 0x100fe200080108e3 */
[--C-:B------:R-:W-:Y:S01]  /*1e530*/  FFMA.FTZ R201, R22, UR4, -R227.reuse ;  /* 0x0000000416c97c23 */ /* 0x100fe200080108e3 */
[----:B------:R-:W-:Y:S01]  /*1e540*/  FADD.FTZ R4, R3, -R4 ;  /* 0x8000000403047221 */ /* 0x000fe20000010000 */
[--C-:B------:R-:W-:Y:S01]  /*1e550*/  FFMA.FTZ R167, R8, UR4, -R227.reuse ;  /* 0x0000000408a77c23 */ /* 0x100fe200080108e3 */
[--C-:B------:R-:W-:Y:S01]  /*1e560*/  FFMA.FTZ R2, R21, UR4, -R198.reuse ;  /* 0x0000000415027c23 */ /* 0x100fe200080108c6 */
[--C-:B------:R-:W-:Y:S01]  /*1e570*/  FFMA.FTZ R0, R211, UR4, -R198.reuse ;  /* 0x00000004d3007c23 */ /* 0x100fe200080108c6 */
[----:B------:R-:W-:Y:S01]  /*1e580*/  FMUL.FTZ R205, R5, UR4 ;  /* 0x0000000405cd7c20 */ /* 0x000fe20008410000 */
[----:B------:R-:W-:Y:S01]  /*1e590*/  FMUL.FTZ R166, R4, UR4 ;  /* 0x0000000404a67c20 */ /* 0x000fe20008410000 */
[--C-:B------:R-:W-:Y:S01]  /*1e5a0*/  FFMA.FTZ R9, R9, UR4, -R198.reuse ;  /* 0x0000000409097c23 */ /* 0x100fe200080108c6 */
[--C-:B------:R-:W-:Y:S01]  /*1e5b0*/  FFMA.FTZ R8, R23, UR4, -R198.reuse ;  /* 0x0000000417087c23 */ /* 0x100fe200080108c6 */
[----:B------:R-:W-:Y:S01]  /*1e5c0*/  MUFU.EX2 R202, R202 ;  /* 0x000000ca00ca7308 */ /* 0x000fe20000000800 */
[----:B------:R-:W2:Y:S01]  /*1e5d0*/  LDSM.16.MT88.4 R20, [R219+0x10000] ;  /* 0x01000000db14783b */ /* 0x000ea20000004200 */
[--C-:B------:R-:W-:Y:S01]  /*1e5e0*/  FFMA.FTZ R210, R192, UR4, -R227.reuse ;  /* 0x00000004c0d27c23 */ /* 0x100fe200080108e3 */
[--C-:B------:R-:W-:Y:S01]  /*1e5f0*/  FFMA.FTZ R209, R168, UR4, -R227.reuse ;  /* 0x00000004a8d17c23 */ /* 0x100fe200080108e3 */
[----:B------:R-:W3:Y:S01]  /*1e600*/  MUFU.EX2 R201, R201 ;  /* 0x000000c900c97308 */ /* 0x000ee20000000800 */
[--C-:B------:R-:W-:Y:S01]  /*1e610*/  FFMA.FTZ R208, R172, UR4, -R227.reuse ;  /* 0x00000004acd07c23 */ /* 0x100fe200080108e3 */
[--C-:B------:R-:W-:Y:S01]  /*1e620*/  FFMA.FTZ R207, R170, UR4, -R227.reuse ;  /* 0x00000004aacf7c23 */ /* 0x100fe200080108e3 */
[--C-:B------:R-:W-:Y:S01]  /*1e630*/  FFMA.FTZ R214, R169, UR4, -R198.reuse ;  /* 0x00000004a9d67c23 */ /* 0x100fe200080108c6 */
[----:B------:R-:W-:Y:S01]  /*1e640*/  MUFU.EX2 R200, R200 ;  /* 0x000000c800c87308 */ /* 0x000fe20000000800 */
[--C-:B------:R-:W-:Y:S01]  /*1e650*/  FFMA.FTZ R213, R195, UR4, -R198.reuse ;  /* 0x00000004c3d57c23 */ /* 0x100fe200080108c6 */
[--C-:B------:R-:W-:Y:S01]  /*1e660*/  FFMA.FTZ R212, R171, UR4, -R198.reuse ;  /* 0x00000004abd47c23 */ /* 0x100fe200080108c6 */
[--C-:B------:R-:W-:Y:S01]  /*1e670*/  FFMA.FTZ R211, R173, UR4, -R198.reuse ;  /* 0x00000004add37c23 */ /* 0x100fe200080108c6 */
[----:B------:R-:W4:Y:S01]  /*1e680*/  MUFU.EX2 R167, R167 ;  /* 0x000000a700a77308 */ /* 0x000f220000000800 */
[----:B------:R-:W-:Y:S01]  /*1e690*/  LDSM.16.MT88.4 R168, [R215+0x4800] ;  /* 0x00480000d7a8783b */ /* 0x000fe20000004200 */
[--C-:B------:R-:W-:Y:S01]  /*1e6a0*/  FFMA.FTZ R236, R188, UR4, -R227.reuse ;  /* 0x00000004bcec7c23 */ /* 0x100fe200080108e3 */
[--C-:B------:R-:W-:Y:S01]  /*1e6b0*/  FFMA.FTZ R239, R180, UR4, -R227.reuse ;  /* 0x00000004b4ef7c23 */ /* 0x100fe200080108e3 */
[----:B------:R-:W-:Y:S01]  /*1e6c0*/  MUFU.EX2 R2, R2 ;  /* 0x0000000200027308 */ /* 0x000fe20000000800 */
[--C-:B------:R-:W-:Y:S01]  /*1e6d0*/  FFMA.FTZ R238, R182, UR4, -R227.reuse ;  /* 0x00000004b6ee7c23 */ /* 0x100fe200080108e3 */
[----:B---3--:R-:W-:Y:S01]  /*1e6e0*/  F2FP.F16.F32.PACK_AB R4, R201, R202 ;  /* 0x000000cac904723e */ /* 0x008fe200000000ff */
[--C-:B------:R-:W-:Y:S01]  /*1e6f0*/  FFMA.FTZ R237, R190, UR4, -R227.reuse ;  /* 0x00000004beed7c23 */ /* 0x100fe200080108e3 */
[----:B------:R-:W3:Y:S01]  /*1e700*/  MUFU.EX2 R0, R0 ;  /* 0x0000000000007308 */ /* 0x000ee20000000800 */
[--C-:B------:R-:W-:Y:S01]  /*1e710*/  FFMA.FTZ R249, R181, UR4, -R198.reuse ;  /* 0x00000004b5f97c23 */ /* 0x100fe200080108c6 */
[--C-:B------:R-:W-:Y:S01]  /*1e720*/  FFMA.FTZ R240, R189, UR4, -R198.reuse ;  /* 0x00000004bdf07c23 */ /* 0x100fe200080108c6 */
[--C-:B------:R-:W-:Y:S01]  /*1e730*/  FFMA.FTZ R242, R191, UR4, -R198.reuse ;  /* 0x00000004bff27c23 */ /* 0x100fe200080108c6 */
[----:B------:R-:W-:Y:S01]  /*1e740*/  MUFU.EX2 R164, R9 ;  /* 0x0000000900a47308 */ /* 0x000fe20000000800 */
[--C-:B------:R-:W-:Y:S01]  /*1e750*/  FFMA.FTZ R247, R193, UR4, -R198.reuse ;  /* 0x00000004c1f77c23 */ /* 0x100fe200080108c6 */
[----:B----4-:R-:W-:Y:S01]  /*1e760*/  F2FP.F16.F32.PACK_AB R6, R167, R200 ;  /* 0x000000c8a706723e */ /* 0x010fe200000000ff */
[----:B------:R-:W-:Y:S01]  /*1e770*/  LDSM.16.MT88.4 R172, [R206+0x4800] ;  /* 0x00480000ceac783b */ /* 0x000fe20000004200 */
[----:B------:R-:W4:Y:S01]  /*1e780*/  MUFU.EX2 R3, R8 ;  /* 0x0000000800037308 */ /* 0x000f220000000800 */
[--C-:B------:R-:W-:Y:S01]  /*1e790*/  FFMA.FTZ R224, R224, UR4, -R227.reuse ;  /* 0x00000004e0e07c23 */ /* 0x100fe200080108e3 */
[--C-:B------:R-:W-:Y:S01]  /*1e7a0*/  FFMA.FTZ R251, R226, UR4, -R227.reuse ;  /* 0x00000004e2fb7c23 */ /* 0x100fe200080108e3 */
[----:B------:R-:W-:Y:S01]  /*1e7b0*/  FFMA.FTZ R220, R220, UR4, -R227 ;  /* 0x00000004dcdc7c23 */ /* 0x000fe200080108e3 */
[----:B------:R-:W5:Y:S01]  /*1e7c0*/  MUFU.EX2 R205, R205 ;  /* 0x000000cd00cd7308 */ /* 0x000f620000000800 */
[--C-:B------:R-:W-:Y:S01]  /*1e7d0*/  FFMA.FTZ R244, R221, UR4, -R198.reuse ;  /* 0x00000004ddf47c23 */ /* 0x100fe200080108c6 */
[----:B---3--:R-:W-:Y:S01]  /*1e7e0*/  F2FP.F16.F32.PACK_AB R5, R0, R2 ;  /* 0x000000020005723e */ /* 0x008fe200000000ff */
[----:B------:R-:W-:Y:S01]  /*1e7f0*/  FFMA.FTZ R226, R196, UR4, -R198 ;  /* 0x00000004c4e27c23 */ /* 0x000fe200080108c6 */
[----:B------:R-:W3:Y:S04]  /*1e800*/  MUFU.EX2 R166, R166 ;  /* 0x000000a600a67308 */ /* 0x000ee80000000800 */
[----:B------:R-:W-:Y:S01]  /*1e810*/  MUFU.EX2 R210, R210 ;  /* 0x000000d200d27308 */ /* 0x000fe20000000800 */
[----:B----4-:R-:W-:-:S03]  /*1e820*/  F2FP.F16.F32.PACK_AB R7, R3, R164 ;  /* 0x000000a40307723e */ /* 0x010fc600000000ff */
[----:B------:R-:W-:Y:S01]  /*1e830*/  MUFU.EX2 R209, R209 ;  /* 0x000000d100d17308 */ /* 0x000fe20000000800 */
[-C--:B-----5:R-:W-:Y:S01]  /*1e840*/  FMUL.FTZ R8, R160, R205.reuse ;  /* 0x000000cda0087220 */ /* 0x0a0fe20000410000 */
[-C--:B------:R-:W-:Y:S01]  /*1e850*/  FMUL.FTZ R9, R161, R205.reuse ;  /* 0x000000cda1097220 */ /* 0x080fe20000410000 */
[-C--:B------:R-:W-:Y:S01]  /*1e860*/  FMUL.FTZ R36, R36, R205.reuse ;  /* 0x000000cd24247220 */ /* 0x080fe20000410000 */
[-C--:B------:R-:W-:Y:S01]  /*1e870*/  FMUL.FTZ R37, R37, R205.reuse ;  /* 0x000000cd25257220 */ /* 0x080fe20000410000 */
[-C--:B---3--:R-:W-:Y:S01]  /*1e880*/  FMUL.FTZ R10, R162, R166.reuse ;  /* 0x000000a6a20a7220 */ /* 0x088fe20000410000 */
        /* <DEDUP_REMOVED lines=16> */
[----:B------:R-:W1:Y:S01]  /*1e990*/  LDSM.16.MT88.4 R36, [R206] ;  /* 0x00000000ce24783b */ /* 0x000e620000004200 */
        /* <DEDUP_REMOVED lines=15> */
[----:B------:R-:W2:Y:S01]  /*1ea90*/  LDSM.16.MT88.4 R44, [R223+0x12000] ;  /* 0x01200000df2c783b */ /* 0x000ea20000004200 */
[-C--:B------:R-:W-:Y:S01]  /*1eaa0*/  FMUL.FTZ R40, R64, R205.reuse ;  /* 0x000000cd40287220 */ /* 0x080fe20000410000 */
[-C--:B------:R-:W-:Y:S01]  /*1eab0*/  FMUL.FTZ R41, R65, R205.reuse ;  /* 0x000000cd41297220 */ /* 0x080fe20000410000 */
[-C--:B------:R-:W-:Y:S01]  /*1eac0*/  FMUL.FTZ R42, R66, R166.reuse ;  /* 0x000000a6422a7220 */ /* 0x080fe20000410000 */
[-C--:B------:R-:W-:Y:S01]  /*1ead0*/  FMUL.FTZ R43, R67, R166.reuse ;  /* 0x000000a6432b7220 */ /* 0x080fe20000410000 */
[-C--:B------:R-:W-:Y:S01]  /*1eae0*/  FMUL.FTZ R68, R68, R205.reuse ;  /* 0x000000cd44447220 */ /* 0x080fe20000410000 */
[-C--:B------:R-:W-:Y:S01]  /*1eaf0*/  FMUL.FTZ R69, R69, R205.reuse ;  /* 0x000000cd45457220 */ /* 0x080fe20000410000 */
[C---:B------:R-:W-:Y:S01]  /*1eb00*/  HMMA.16816.F32 R24, R4.reuse, R28, R24 ;  /* 0x0000001c0418723c */ /* 0x040fe20000001818 */
        /* <DEDUP_REMOVED lines=85> */
[----:B------:R-:W-:Y:S01]  /*1f060*/  LDSM.16.MT88.4 R160, [R206+0x800] ;  /* 0x00080000cea0783b */ /* 0x000fe20000004200 */
[-C--:B------:R-:W-:Y:S01]  /*1f070*/  FMUL.FTZ R140, R140, R205.reuse ;  /* 0x000000cd8c8c7220 */ /* 0x080fe20000410000 */
[-C--:B------:R-:W-:Y:S01]  /*1f080*/  FMUL.FTZ R141, R141, R205.reuse ;  /* 0x000000cd8d8d7220 */ /* 0x080fe20000410000 */
[-C--:B------:R-:W-:Y:S01]  /*1f090*/  FMUL.FTZ R142, R142, R166.reuse ;  /* 0x000000a68e8e7220 */ /* 0x080fe20000410000 */
[C---:B------:R-:W-:Y:S01]  /*1f0a0*/  HMMA.16816.F32 R68, R4.reuse, R70, R92 ;  /* 0x000000460444723c */ /* 0x040fe2000000185c */
[----:B------:R-:W2:Y:S01]  /*1f0b0*/  LDSM.16.MT88.4 R92, [R215+0x4000] ;  /* 0x00400000d75c783b */ /* 0x000ea20000004200 */
[-C--:B------:R-:W-:Y:S01]  /*1f0c0*/  FMUL.FTZ R143, R143, R166.reuse ;  /* 0x000000a68f8f7220 */ /* 0x080fe20000410000 */
[----:B------:R-:W-:Y:S01]  /*1f0d0*/  MUFU.EX2 R208, R208 ;  /* 0x000000d000d07308 */ /* 0x000fe20000000800 */
[-C--:B------:R-:W-:Y:S01]  /*1f0e0*/  FMUL.FTZ R120, R144, R205.reuse ;  /* 0x000000cd90787220 */ /* 0x080fe20000410000 */
[----:B------:R-:W-:Y:S01]  /*1f0f0*/  LDSM.16.MT88.4 R136, [R215+0x800] ;  /* 0x00080000d788783b */ /* 0x000fe20000004200 */
[-C--:B------:R-:W-:Y:S01]  /*1f100*/  FMUL.FTZ R121, R145, R205.reuse ;  /* 0x000000cd91797220 */ /* 0x080fe20000410000 */
[----:B------:R-:W-:Y:S01]  /*1f110*/  MUFU.EX2 R207, R207 ;  /* 0x000000cf00cf7308 */ /* 0x000fe20000000800 */
[C---:B---3--:R-:W-:Y:S01]  /*1f120*/  HMMA.16816.F32 R72, R4.reuse, R76, R72 ;  /* 0x0000004c0448723c */ /* 0x048fe20000001848 */
[-C--:B------:R-:W-:Y:S01]  /*1f130*/  FMUL.FTZ R122, R146, R166.reuse ;  /* 0x000000a6927a7220 */ /* 0x080fe20000410000 */
[-C--:B------:R-:W-:Y:S01]  /*1f140*/  FMUL.FTZ R123, R147, R166.reuse ;  /* 0x000000a6937b7220 */ /* 0x080fe20000410000 */
[----:B------:R-:W-:Y:S01]  /*1f150*/  MUFU.EX2 R214, R214 ;  /* 0x000000d600d67308 */ /* 0x000fe20000000800 */
[----:B------:R-:W-:Y:S01]  /*1f160*/  LDSM.16.MT88.4 R144, [R223+0x10800] ;  /* 0x01080000df90783b */ /* 0x000fe20000004200 */
[-C--:B------:R-:W-:Y:S01]  /*1f170*/  FMUL.FTZ R148, R148, R205.reuse ;  /* 0x000000cd94947220 */ /* 0x080fe20000410000 */
[-C--:B------:R-:W-:Y:S01]  /*1f180*/  FMUL.FTZ R149, R149, R205.reuse ;  /* 0x000000cd95957220 */ /* 0x080fe20000410000 */
[----:B------:R-:W-:Y:S01]  /*1f190*/  MUFU.EX2 R213, R213 ;  /* 0x000000d500d57308 */ /* 0x000fe20000000800 */
[C---:B------:R-:W-:Y:S01]  /*1f1a0*/  HMMA.16816.F32 R76, R4.reuse, R78, R100 ;  /* 0x0000004e044c723c */ /* 0x040fe20000001864 */
[----:B------:R-:W3:Y:S01]  /*1f1b0*/  LDSM.16.MT88.4 R100, [R206+0x4000] ;  /* 0x00400000ce64783b */ /* 0x000ee20000004200 */
[-C--:B------:R-:W-:Y:S01]  /*1f1c0*/  FMUL.FTZ R150, R150, R166.reuse ;  /* 0x000000a696967220 */ /* 0x080fe20000410000 */
[----:B------:R-:W-:Y:S01]  /*1f1d0*/  MUFU.EX2 R212, R212 ;  /* 0x000000d400d47308 */ /* 0x000fe20000000800 */
[-C--:B------:R-:W-:Y:S01]  /*1f1e0*/  FMUL.FTZ R151, R151, R166.reuse ;  /* 0x000000a697977220 */ /* 0x080fe20000410000 */
[-C--:B------:R-:W-:Y:S01]  /*1f1f0*/  FMUL.FTZ R128, R156, R205.reuse ;  /* 0x000000cd9c807220 */ /* 0x080fe20000410000 */
[-C--:B------:R-:W-:Y:S01]  /*1f200*/  FMUL.FTZ R129, R157, R205.reuse ;  /* 0x000000cd9d817220 */ /* 0x080fe20000410000 */
[----:B------:R-:W-:Y:S01]  /*1f210*/  MUFU.EX2 R211, R211 ;  /* 0x000000d300d37308 */ /* 0x000fe20000000800 */
[-C--:B------:R-:W-:Y:S01]  /*1f220*/  FMUL.FTZ R130, R158, R166.reuse ;  /* 0x000000a69e827220 */ /* 0x080fe20000410000 */
[C---:B-1----:R-:W-:Y:S01]  /*1f230*/  HMMA.16816.F32 R80, R4.reuse, R84, R80 ;  /* 0x000000540450723c */ /* 0x042fe20000001850 */
[-C--:B------:R-:W-:Y:S01]  /*1f240*/  FMUL.FTZ R131, R159, R166.reuse ;  /* 0x000000a69f837220 */ /* 0x080fe20000410000 */
[-C--:B------:R-:W-:Y:S01]  /*1f250*/  FMUL.FTZ R152, R152, R205.reuse ;  /* 0x000000cd98987220 */ /* 0x080fe20000410000 */
[-C--:B------:R-:W-:Y:S01]  /*1f260*/  FMUL.FTZ R153, R153, R205.reuse ;  /* 0x000000cd99997220 */ /* 0x080fe20000410000 */
[-C--:B------:R-:W-:Y:S01]  /*1f270*/  FMUL.FTZ R154, R154, R166.reuse ;  /* 0x000000a69a9a7220 */ /* 0x080fe20000410000 */
[-C--:B------:R-:W-:Y:S01]  /*1f280*/  FMUL.FTZ R155, R155, R166.reuse ;  /* 0x000000a69b9b7220 */ /* 0x080fe20000410000 */
        /* <DEDUP_REMOVED lines=12> */
[----:B------:R-:W2:Y:S02]  /*1f350*/  MUFU.EX2 R237, R237 ;  /* 0x000000ed00ed7308 */ /* 0x000ea40000000800 */
[----:B------:R-:W-:Y:S01]  /*1f360*/  FADD.FTZ R164, R164, R241 ;  /* 0x000000f1a4a47221 */ /* 0x000fe20000010000 */
[----:B------:R-:W-:Y:S01]  /*1f370*/  FADD.FTZ R167, R167, R200 ;  /* 0x000000c8a7a77221 */ /* 0x000fe20000010000 */
[----:B------:R-:W-:Y:S01]  /*1f380*/  MUFU.EX2 R249, R249 ;  /* 0x000000f900f97308 */ /* 0x000fe20000000800 */
[----:B------:R-:W-:Y:S01]  /*1f390*/  HMMA.16816.F32 R92, R4, R94, R116 ;  /* 0x0000005e045c723c */ /* 0x000fe20000001874 */
[----:B------:R-:W5:Y:S01]  /*1f3a0*/  LDSM.16.MT88.4 R116, [R219+0x16000] ;  /* 0x01600000db74783b */ /* 0x000f620000004200 */
[----:B----4-:R-:W-:Y:S01]  /*1f3b0*/  F2FP.F16.F32.PACK_AB R192, R239, R236 ;  /* 0x000000ecefc0723e */ /* 0x010fe200000000ff */
[----:B------:R-:W4:Y:S01]  /*1f3c0*/  MUFU.EX2 R240, R240 ;  /* 0x000000f000f07308 */ /* 0x000f220000000800 */
[----:B------:R-:W-:Y:S01]  /*1f3d0*/  FADD.FTZ R3, R3, R164 ;  /* 0x000000a403037221 */ /* 0x000fe20000010000 */
[----:B------:R-:W-:-:S02]  /*1f3e0*/  MOV R164, R204 ;  /* 0x000000cc00a47202 */ /* 0x000fc40000000f00 */
        /* <DEDUP_REMOVED lines=26> */
[----:B------:R-:W-:Y:S01]  /*1f590*/  FADD.FTZ R214, R214, R3 ;  /* 0x00000003d6d67221 */ /* 0x000fe20000010000 */
[----:B------:R-:W-:Y:S01]  /*1f5a0*/  MOV R3, R203 ;  /* 0x000000cb00037202 */ /* 0x000fe20000000f00 */
[----:B------:R-:W-:-:S02]  /*1f5b0*/  FADD.FTZ R209, R209, R210 ;  /* 0x000000d2d1d17221 */ /* 0x000fc40000010000 */
        /* <DEDUP_REMOVED lines=13> */
[C---:B------:R-:W-:Y:S02]  /*1f690*/  HMMA.16816.F32 R28, R132.reuse, R138, R28 ;  /* 0x0000008a841c723c */ /* 0x040fe4000000181c */
[----:B------:R-:W-:Y:S01]  /*1f6a0*/  FADD.FTZ R249, R240, R249 ;  /* 0x000000f9f0f97221 */ /* 0x000fe20000010000 */
[----:B------:R-:W-:Y:S01]  /*1f6b0*/  FADD.FTZ R238, R238, R239 ;  /* 0x000000efeeee7221 */ /* 0x000fe20000010000 */
[----:B------:R-:W-:Y:S02]  /*1f6c0*/  IADD3 R239, PT, PT, R165, -0x3, RZ ;  /* 0xfffffffda5ef7810 */ /* 0x000fe40007ffe0ff */
        /* <DEDUP_REMOVED lines=151> */
[----:B------:R-:W-:-:S15]  /*20040*/  HMMA.16816.F32 R152, R4, R18, R152 ;  /* 0x000000120498723c */ /* 0x000fde0000001898 */
[----:B------:R-:W-:-:S05]  /*20050*/  NOP ;  /* 0x0000000000007918 */ /* 0x000fca0000000000 */
.L_x_874:
[----:B------:R-:W-:-:S13]  /*20060*/  ISETP.GE.AND P1, PT, R239, RZ, PT ;  /* 0x000000ffef00720c */ /* 0x000fda0003f26270 */
[----:B------:R-:W-:Y:S05]  /*20070*/  @!P1 BRA `(.L_x_880) ;  /* 0x0000004400189947 */ /* 0x000fea0003800000 */
[----:B------:R-:W1:Y:S01]  /*20080*/  S2R R2, SR_TID.X ;  /* 0x0000000000027919 */ /* 0x000e620000002100 */
[----:B------:R-:W2:Y:S01]  /*20090*/  S2UR UR6, SR_CgaCtaId ;  /* 0x00000000000679c3 */ /* 0x000ea20000008800 */
[----:B------:R-:W-:Y:S01]  /*200a0*/  UISETP.NE.U32.AND UP0, UPT, UR12, URZ, UPT ;  /* 0x000000ff0c00728c */ /* 0x000fe2000bf05070 */
[----:B------:R-:W-:Y:S01]  /*200b0*/  IMAD.MOV.U32 R4, RZ, RZ, 0x20 ;  /* 0x00000020ff047424 */ /* 0x000fe200078e00ff */
[----:B------:R-:W3:Y:S01]  /*200c0*/  S2R R0, SR_TID.X ;  /* 0x0000000000007919 */ /* 0x000ee20000002100 */
[C---:B------:R-:W-:Y:S01]  /*200d0*/  LEA R240, R239.reuse, 0x40, 0x6 ;  /* 0x00000040eff07811 */ /* 0x040fe200078e30ff */
[----:B------:R-:W-:Y:S01]  /*200e0*/  UISETP.NE.AND.EX UP0, UPT, UR13, URZ, UPT, UP0 ;  /* 0x000000ff0d00728c */ /* 0x000fe2000bf05300 */
[----:B------:R-:W-:Y:S01]  /*200f0*/  IMAD.MOV.U32 R165, RZ, RZ, R164 ;  /* 0x000000ffffa57224 */ /* 0x000fe200078e00a4 */
[----:B------:R-:W-:Y:S01]  /*20100*/  IADD3 R239, PT, PT, R239, 0x1, RZ ;  /* 0x00000001efef7810 */ /* 0x000fe20007ffe0ff */
[C---:B------:R-:W-:Y:S01]  /*20110*/  VIADD R236, R223.reuse, 0x10040 ;  /* 0x00010040dfec7836 */ /* 0x040fe20000000000 */
[----:B------:R-:W-:Y:S01]  /*20120*/  IADD3 R237, PT, PT, R223, 0x10000, RZ ;  /* 0x00010000dfed7810 */ /* 0x000fe20007ffe0ff */
[----:B------:R-:W-:Y:S01]  /*20130*/  IMAD.MOV.U32 R238, RZ, RZ, RZ ;  /* 0x000000ffffee7224 */ /* 0x000fe200078e00ff */
[----:B------:R-:W-:Y:S01]  /*20140*/  PLOP3.LUT P5, PT, PT, PT, UP0, 0x80, 0x8 ;  /* 0x000000000008781c */ /* 0x000fe20003faf008 */
[----:B------:R-:W-:Y:S01]  /*20150*/  UMOV UR7, 0x400 ;  /* 0x0000040000077882 */ /* 0x000fe20000000000 */
[----:B------:R-:W4:Y:S01]  /*20160*/  LDCU UR5, c[0x0][0x440] ;  /* 0x00008800ff0577ac */ /* 0x000f220008000800 */
[----:B------:R-:W2:Y:S01]  /*20170*/  LDCU UR4, c[0x0][0x45c] ;  /* 0x00008b80ff0477ac */ /* 0x000ea20008000800 */
[----:B------:R-:W2:Y:S01]  /*20180*/  LDCU.64 UR12, c[0x0][0x358] ;  /* 0x00006b00ff0c77ac */ /* 0x000ea20008000a00 */
[----:B------:R-:W3:Y:S01]  /*20190*/  LDCU.64 UR8, c[0x0][0x3a0] ;  /* 0x00007400ff0877ac */ /* 0x000ee20008000a00 */
[----:B------:R-:W3:Y:S01]  /*201a0*/  LDCU.64 UR10, c[0x0][0x3a8] ;  /* 0x00007500ff0a77ac */ /* 0x000ee20008000a00 */
[----:B-1----:R-:W-:Y:S01]  /*201b0*/  LOP3.LUT P1, RZ, R2, 0x2, RZ, 0xc0, !PT ;  /* 0x0000000202ff7812 */ /* 0x002fe2000782c0ff */
[----:B------:R-:W-:Y:S01]  /*201c0*/  IMAD.MOV.U32 R2, RZ, RZ, 0x20 ;  /* 0x00000020ff027424 */ /* 0x000fe200078e00ff */
[----:B--2---:R-:W-:Y:S01]  /*201d0*/  ULEA UR6, UR6, UR7, 0x18 ;  /* 0x0000000706067291 */ /* 0x004fe2000f8ec0ff */
[----:B---3--:R-:W-:Y:S01]  /*201e0*/  LOP3.LUT P0, RZ, R0, 0x2, RZ, 0xc0, !PT ;  /* 0x0000000200ff7812 */ /* 0x008fe2000780c0ff */
[----:B------:R-:W-:Y:S01]  /*201f0*/  IMAD.MOV.U32 R0, RZ, RZ, R3 ;  /* 0x000000ffff007224 */ /* 0x000fe200078e0003 */
[----:B------:R-:W-:-:S02]  /*20200*/  SEL R4, R4, 0xffffffe0, !P1 ;  /* 0xffffffe004047807 */ /* 0x000fc40004800000 */
[----:B------:R-:W-:Y:S02]  /*20210*/  SEL R2, R2, 0xffffffe0, !P0 ;  /* 0xffffffe002027807 */ /* 0x000fe40004000000 */
[-C--:B------:R-:W-:Y:S02]  /*20220*/  IADD3 R221, PT, PT, R4, R223.reuse, RZ ;  /* 0x000000df04dd7210 */ /* 0x080fe40007ffe0ff */
[C---:B------:R-:W-:Y:S01]  /*20230*/  IADD3 R219, PT, PT, R2.reuse, R223, RZ ;  /* 0x000000df02db7210 */ /* 0x040fe20007ffe0ff */
[----:B----4-:R-:W-:-:S07]  /*20240*/  IMAD.IADD R220, R2, 0x1, R223 ;  /* 0x0000000102dc7824 */ /* 0x010fce00078e02df */
.L_x_884:
[----:B------:R-:W-:Y:S01]  /*20250*/  @!P5 IADD3 R5, P0, PT, RZ, -R238, RZ ;  /* 0x800000eeff05d210 */ /* 0x000fe20007f1e0ff */
[----:B------:R-:W-:Y:S01]  /*20260*/  IMAD.SHL.U32 R6, R222, 0x8, RZ ;  /* 0x00000008de067824 */ /* 0x000fe200078e00ff */
[----:B------:R-:W1:Y:S01]  /*20270*/  @!P5 LDC R4, c[0x0][0x3c0] ;  /* 0x0000f000ff04db82 */ /* 0x000e620000000800 */
[----:B------:R-:W-:Y:S04]  /*20280*/  DEPBAR.LE SB0, 0x0 ;  /* 0x000080000000791a */ /* 0x000fe80000000000 */
[C---:B------:R-:W-:Y:S03]  /*20290*/  LOP3.LUT R245, R6.reuse, 0x1f8, RZ, 0xc0, !PT ;  /* 0x000001f806f57812 */ /* 0x040fe600078ec0ff */
[----:B------:R-:W2:Y:S01]  /*202a0*/  LDC R7, c[0x0][0x3c4] ;  /* 0x0000f100ff077b82 */ /* 0x000ea20000000800 */
[----:B------:R-:W-:Y:S07]  /*202b0*/  LOP3.LUT R216, R6, 0x38, RZ, 0xc0, !PT ;  /* 0x0000003806d87812 */ /* 0x000fee00078ec0ff */
[----:B------:R-:W-:Y:S01]  /*202c0*/  BAR.SYNC.DEFER_BLOCKING 0x0 ;  /* 0x0000000000007b1d */ /* 0x000fe20000010000 */
[----:B------:R-:W-:Y:S01]  /*202d0*/  LOP3.LUT R245, R245, 0x38, R222, 0x78, !PT ;  /* 0x00000038f5f57812 */ /* 0x000fe200078e78de */
[----:B------:R-:W-:Y:S01]  /*202e0*/  IMAD.MOV.U32 R8, RZ, RZ, R230 ;  /* 0x000000ffff087224 */ /* 0x000fe200078e00e6 */
[C---:B------:R-:W-:Y:S02]  /*202f0*/  LOP3.LUT R2, R216.reuse, 0x40, RZ, 0xfc, !PT ;  /* 0x00000040d8027812 */ /* 0x040fe400078efcff */
[----:B------:R-:W-:Y:S02]  /*20300*/  LOP3.LUT R3, R216, 0x80, RZ, 0xfc, !PT ;  /* 0x00000080d8037812 */ /* 0x000fe400078efcff */
[----:B------:R-:W-:Y:S02]  /*20310*/  ISETP.GE.AND P3, PT, R2, UR5, PT ;  /* 0x0000000502007c0c */ /* 0x000fe4000bf66270 */
[----:B------:R-:W-:Y:S02]  /*20320*/  LOP3.LUT R2, R216, 0xc0, RZ, 0xfc, !PT ;  /* 0x000000c0d8027812 */ /* 0x000fe400078efcff */
[----:B------:R-:W-:Y:S02]  /*20330*/  LOP3.LUT R245, R245, 0x1e00, R6, 0xf8, !PT ;  /* 0x00001e00f5f57812 */ /* 0x000fe400078ef806 */
[----:B------:R-:W-:Y:S02]  /*20340*/  ISETP.GE.AND P1, PT, R2, UR5, PT ;  /* 0x0000000502007c0c */ /* 0x000fe4000bf26270 */
[----:B------:R-:W-:Y:S01]  /*20350*/  ISETP.GE.AND P2, PT, R3, UR5, PT ;  /* 0x0000000503007c0c */ /* 0x000fe2000bf46270 */
[----:B-1----:R-:W-:Y:S01]  /*20360*/  @!P5 IMAD.SHL.U32 R6, R4, 0x40, RZ ;  /* 0x000000400406d824 */ /* 0x002fe200078e00ff */
[----:B------:R-:W-:Y:S02]  /*20370*/  ISETP.GE.AND P4, PT, R216, UR5, PT ;  /* 0x00000005d8007c0c */ /* 0x000fe4000bf86270 */
[----:B------:R-:W-:Y:S01]  /*20380*/  LEA R245, R245, UR6, 0x1 ;  /* 0x00000006f5f57c11 */ /* 0x000fe2000f8e08ff */
[----:B------:R-:W-:Y:S05]  /*20390*/  @!P5 IMAD.X R6, RZ, RZ, ~R6, P0 ;  /* 0x000000ffff06d224 */ /* 0x000fea00000e0e06 */
[----:B------:R-:W-:Y:S01]  /*203a0*/  @!P5 SHF.R.S64 R5, R5, 0x1f, R6 ;  /* 0x0000001f0505d819 */ /* 0x000fe20000001006 */
[----:B------:R-:W1:Y:S03]  /*203b0*/  S2R R222, SR_TID.X ;  /* 0x0000000000de7919 */ /* 0x000e660000002100 */
[----:B------:R-:W-:Y:S02]  /*203c0*/  @!P5 IADD3 R230, P0, PT, R230, R5, RZ ;  /* 0x00000005e6e6d210 */ /* 0x000fe40007f1e0ff */
[--C-:B-1----:R-:W-:Y:S01]  /*203d0*/  SHF.R.U32.HI R218, RZ, 0x1, R222.reuse ;  /* 0x00000001ffda7819 */ /* 0x102fe200000116de */
[C---:B------:R-:W-:Y:S02]  /*203e0*/  IMAD.SHL.U32 R2, R222.reuse, 0x40, RZ ;  /* 0x00000040de027824 */ /* 0x040fe400078e00ff */
[----:B------:R-:W-:Y:S01]  /*203f0*/  IMAD.SHL.U32 R217, R222, 0x20, RZ ;  /* 0x00000020ded97824 */ /* 0x000fe200078e00ff */
[----:B------:R-:W-:Y:S02]  /*20400*/  LOP3.LUT R227, R218, 0x8, RZ, 0xc0, !PT ;  /* 0x00000008dae37812 */ /* 0x000fe400078ec0ff */
[C---:B------:R-:W-:Y:S02]  /*20410*/  LOP3.LUT R3, R2.reuse, 0x1c0, RZ, 0xc0, !PT ;  /* 0x000001c002037812 */ /* 0x040fe400078ec0ff */
[----:B------:R-:W-:Y:S02]  /*20420*/  LOP3.LUT R217, R217, 0x7c00, RZ, 0xc0, !PT ;  /* 0x00007c00d9d97812 */ /* 0x000fe400078ec0ff */
[----:B------:R-:W-:Y:S02]  /*20430*/  LOP3.LUT R3, R3, 0x8, R222, 0xf8, !PT ;  /* 0x0000000803037812 */ /* 0x000fe400078ef8de */
[----:B------:R-:W-:Y:S02]  /*20440*/  LOP3.LUT R226, R2, 0x400, RZ, 0xc0, !PT ;  /* 0x0000040002e27812 */ /* 0x000fe400078ec0ff */
[--C-:B------:R-:W-:Y:S02]  /*20450*/  LOP3.LUT R227, R227, 0x1c0, R2.reuse, 0xf8, !PT ;  /* 0x000001c0e3e37812 */ /* 0x100fe400078ef802 */
[----:B------:R-:W-:Y:S02]  /*20460*/  LOP3.LUT R2, R217, 0x200, R2, 0xf8, !PT ;  /* 0x00000200d9027812 */ /* 0x000fe400078ef802 */
[----:B------:R-:W-:Y:S02]  /*20470*/  LOP3.LUT R3, R3, R216, RZ, 0x3c, !PT ;  /* 0x000000d803037212 */ /* 0x000fe400078e3cff */
[----:B------:R-:W-:Y:S01]  /*20480*/  LOP3.LUT R227, R2, R227, R216, 0xf6, !PT ;  /* 0x000000e302e37212 */ /* 0x000fe200078ef6d8 */
[----:B------:R-:W-:Y:S01]  /*20490*/  IMAD.MOV.U32 R2, RZ, RZ, R231 ;  /* 0x000000ffff027224 */ /* 0x000fe200078e00e7 */
[----:B------:R-:W-:Y:S01]  /*204a0*/  @!P5 LEA.HI.X.SX32 R231, R6, R231, 0x1, P0 ;  /* 0x000000e706e7d211 */ /* 0x000fe200000f0eff */
[----:B------:R-:W-:Y:S01]  /*204b0*/  IMAD R226, R3, 0x2, R226 ;  /* 0x0000000203e27824 */ /* 0x000fe200078e02e2 */
[----:B--2---:R-:W-:Y:S06]  /*204c0*/  @!P5 BRA `(.L_x_881) ;  /* 0x0000000000f4d947 */ /* 0x004fec0003800000 */
[----:B------:R-:W-:Y:S01]  /*204d0*/  VIADD R6, R240, 0xffffffc0 ;  /* 0xffffffc0f0067836 */ /* 0x000fe20000000000 */
[----:B------:R-:W1:Y:S01]  /*204e0*/  LDC R3, c[0x0][0x4f0] ;  /* 0x00013c00ff037b82 */ /* 0x000e620000000800 */
[----:B------:R-:W-:Y:S03]  /*204f0*/  IABS R10, R240 ;  /* 0x000000f0000a7213 */ /* 0x000fe60000000000 */
[----:B------:R-:W-:Y:S02]  /*20500*/  IABS R9, R6 ;  /* 0x0000000600097213 */ /* 0x000fe40000000000 */
[-C--:B-1----:R-:W-:Y:S02]  /*20510*/  IABS R4, R3.reuse ;  /* 0x0000000300047213 */ /* 0x082fe40000000000 */
[----:B------:R-:W-:Y:S02]  /*20520*/  LOP3.LUT R6, R6, R3, RZ, 0x3c, !PT ;  /* 0x0000000306067212 */ /* 0x000fe400078e3cff */
[----:B------:R-:W1:Y:S10]  /*20530*/  I2F.RP R11, R4 ;  /* 0x00000004000b7306 */ /* 0x000e740000209400 */
[----:B-1----:R-:W1:Y:S02]  /*20540*/  MUFU.RCP R5, R11 ;  /* 0x0000000b00057308 */ /* 0x002e640000001000 */
[----:B-1----:R-:W-:Y:S08]  /*20550*/  VIADD R12, R5, 0xffffffe ;  /* 0x0ffffffe050c7836 */ /* 0x002ff00000000000 */
[----:B------:R-:W1:Y:S02]  /*20560*/  F2I.FTZ.U32.TRUNC.NTZ R13, R12 ;  /* 0x0000000c000d7305 */ /* 0x000e64000021f000 */
[--C-:B-1----:R-:W-:Y:S01]  /*20570*/  IMAD.MOV R5, RZ, RZ, -R13.reuse ;  /* 0x000000ffff057224 */ /* 0x102fe200078e0a0d */
[----:B------:R-:W-:Y:S03]  /*20580*/  MOV R12, RZ ;  /* 0x000000ff000c7202 */ /* 0x000fe60000000f00 */
[----:B------:R-:W-:Y:S04]  /*20590*/  IMAD R5, R5, R4, RZ ;  /* 0x0000000405057224 */ /* 0x000fe800078e02ff */
        /* <DEDUP_REMOVED lines=9> */
[----:B------:R-:W-:Y:S02]  /*20630*/  @!P0 IMAD.IADD R9, R9, 0x1, -R4 ;  /* 0x0000000109098824 */ /* 0x000fe400078e0a04 */
[-C--:B------:R-:W-:Y:S01]  /*20640*/  @!P6 IADD3 R10, PT, PT, R10, -R4.reuse, RZ ;  /* 0x800000040a0ae210 */ /* 0x080fe20007ffe0ff */
[----:B------:R-:W-:Y:S02]  /*20650*/  @!P0 VIADD R12, R12, 0x1 ;  /* 0x000000010c0c8836 */ /* 0x000fe40000000000 */
[-C--:B------:R-:W-:Y:S01]  /*20660*/  ISETP.GE.U32.AND P0, PT, R9, R4.reuse, PT ;  /* 0x000000040900720c */ /* 0x080fe20003f06070 */
[----:B------:R-:W-:Y:S01]  /*20670*/  @!P6 VIADD R13, R13, 0x1 ;  /* 0x000000010d0de836 */ /* 0x000fe20000000000 */
[----:B------:R-:W-:Y:S02]  /*20680*/  ISETP.GE.U32.AND P6, PT, R10, R4, PT ;  /* 0x000000040a00720c */ /* 0x000fe40003fc6070 */
[-C--:B------:R-:W-:Y:S09]  /*20690*/  LOP3.LUT R4, R240, R3.reuse, RZ, 0x3c, !PT ;  /* 0x00000003f0047212 */ /* 0x080ff200078e3cff */
[----:B------:R-:W-:Y:S02]  /*206a0*/  @P0 IADD3 R12, PT, PT, R12, 0x1, RZ ;  /* 0x000000010c0c0810 */ /* 0x000fe40007ffe0ff */
[----:B------:R-:W-:Y:S01]  /*206b0*/  ISETP.GE.AND P0, PT, R6, RZ, PT ;  /* 0x000000ff0600720c */ /* 0x000fe20003f06270 */
[----:B------:R-:W-:Y:S01]  /*206c0*/  @P6 VIADD R13, R13, 0x1 ;  /* 0x000000010d0d6836 */ /* 0x000fe20000000000 */
[----:B------:R-:W-:Y:S02]  /*206d0*/  ISETP.GE.AND P6, PT, R4, RZ, PT ;  /* 0x000000ff0400720c */ /* 0x000fe40003fc6270 */
[----:B------:R-:W-:Y:S09]  /*206e0*/  LOP3.LUT R4, RZ, R3, RZ, 0x33, !PT ;  /* 0x00000003ff047212 */ /* 0x000ff200078e33ff */
[----:B------:R-:W-:Y:S01]  /*206f0*/  @!P0 IMAD.MOV R12, RZ, RZ, -R12 ;  /* 0x000000ffff0c8224 */ /* 0x000fe200078e0a0c */
[----:B------:R-:W-:Y:S02]  /*20700*/  ISETP.NE.AND P0, PT, R3, RZ, PT ;  /* 0x000000ff0300720c */ /* 0x000fe40003f05270 */
[----:B------:R-:W-:Y:S02]  /*20710*/  @!P6 IADD3 R13, PT, PT, -R13, RZ, RZ ;  /* 0x000000ff0d0de210 */ /* 0x000fe40007ffe1ff */
[C---:B------:R-:W-:Y:S02]  /*20720*/  SEL R11, R4.reuse, R12, !P0 ;  /* 0x0000000c040b7207 */ /* 0x040fe40004000000 */
[----:B------:R-:W-:Y:S02]  /*20730*/  SEL R13, R4, R13, !P0 ;  /* 0x0000000d040d7207 */ /* 0x000fe40004000000 */
[-C--:B------:R-:W-:Y:S01]  /*20740*/  LEA R16, P6, R11, R234.reuse, 0x2 ;  /* 0x000000ea0b107211 */ /* 0x080fe200078c10ff */
[----:B------:R-:W1:Y:S01]  /*20750*/  LDC.64 R4, c[0x0][0x3c0] ;  /* 0x0000f000ff047b82 */ /* 0x000e620000000a00 */
[C---:B------:R-:W-:Y:S01]  /*20760*/  LEA R14, P0, R13.reuse, R234, 0x2 ;  /* 0x000000ea0d0e7211 */ /* 0x040fe200078010ff */
[----:B------:R-:W-:Y:S01]  /*20770*/  IMAD.IADD R10, R13, 0x1, -R11 ;  /* 0x000000010d0a7824 */ /* 0x000fe200078e0a0b */
[-C--:B------:R-:W-:Y:S02]  /*20780*/  LEA.HI.X.SX32 R17, R11, R235.reuse, 0x2, P6 ;  /* 0x000000eb0b117211 */ /* 0x080fe400030f16ff */
[----:B------:R-:W-:Y:S01]  /*20790*/  LEA.HI.X.SX32 R15, R13, R235, 0x2, P0 ;  /* 0x000000eb0d0f7211 */ /* 0x000fe200000f16ff */
[----:B------:R-:W-:Y:S02]  /*207a0*/  IMAD R3, R10, R3, -0x40 ;  /* 0xffffffc00a037424 */ /* 0x000fe400078e0203 */
[----:B------:R-:W2:Y:S03]  /*207b0*/  LDG.E R9, desc[UR12][R16.64] ;  /* 0x0000000c10097981 */ /* 0x000ea6000c1e1900 */
[----:B------:R-:W-:Y:S01]  /*207c0*/  SHF.R.S32.HI R11, RZ, 0x1f, R3 ;  /* 0x0000001fff0b7819 */ /* 0x000fe20000011403 */
[----:B------:R-:W2:Y:S04]  /*207d0*/  LDG.E R6, desc[UR12][R14.64] ;  /* 0x0000000c0e067981 */ /* 0x000ea8000c1e1900 */
[-C--:B-1----:R-:W-:Y:S02]  /*207e0*/  IMAD R10, R11, R4.reuse, RZ ;  /* 0x000000040b0a7224 */ /* 0x082fe400078e02ff */
[C---:B------:R-:W-:Y:S04]  /*207f0*/  IMAD.WIDE.U32 R12, R3.reuse, R4, RZ ;  /* 0x00000004030c7225 */ /* 0x040fe800078e00ff */
[----:B------:R-:W-:Y:S05]  /*20800*/  IMAD R10, R3, R5, R10 ;  /* 0x00000005030a7224 */ /* 0x000fea00078e020a */
[----:B------:R-:W-:Y:S01]  /*20810*/  IADD3 R13, PT, PT, R13, R10, RZ ;  /* 0x0000000a0d0d7210 */ /* 0x000fe20007ffe0ff */
[----:B--2---:R-:W-:Y:S04]  /*20820*/  IMAD.IADD R9, R9, 0x1, -R6 ;  /* 0x0000000109097824 */ /* 0x004fe800078e0a06 */
[----:B------:R-:W-:Y:S01]  /*20830*/  IMAD.WIDE.U32 R12, R9, UR10, R12 ;  /* 0x0000000a090c7c25 */ /* 0x000fe2000f8e000c */
[----:B------:R-:W-:Y:S02]  /*20840*/  SHF.R.S32.HI R3, RZ, 0x1f, R9 ;  /* 0x0000001fff037819 */ /* 0x000fe40000011409 */
[C---:B------:R-:W-:Y:S03]  /*20850*/  LEA R230, P0, R12.reuse, R8, 0x1 ;  /* 0x000000080ce67211 */ /* 0x040fe600078008ff */
[----:B------:R-:W-:Y:S04]  /*20860*/  IMAD R6, R3, UR10, RZ ;  /* 0x0000000a03067c24 */ /* 0x000fe8000f8e02ff */
[----:B------:R-:W-:Y:S04]  /*20870*/  IMAD R6, R9, UR11, R6 ;  /* 0x0000000b09067c24 */ /* 0x000fe8000f8e0206 */
[----:B------:R-:W-:Y:S05]  /*20880*/  IMAD.IADD R231, R13, 0x1, R6 ;  /* 0x000000010de77824 */ /* 0x000fea00078e0206 */
[----:B------:R-:W-:Y:S07]  /*20890*/  LEA.HI.X R231, R12, R2, R231, 0x1, P0 ;  /* 0x000000020ce77211 */ /* 0x000fee00000f0ce7 */
.L_x_881:
[----:B------:R-:W-:Y:S01]  /*208a0*/  @!PT LDS RZ, [RZ] ;  /* 0x00000000fffff984 */ /* 0x000fe20000000800 */
[----:B------:R-:W-:Y:S01]  /*208b0*/  @!PT LDS RZ, [RZ] ;  /* 0x00000000fffff984 */ /* 0x000fe20000000800 */
[----:B------:R-:W-:Y:S01]  /*208c0*/  @!PT LDS RZ, [RZ] ;  /* 0x00000000fffff984 */ /* 0x000fe20000000800 */
[----:B------:R-:W-:Y:S01]  /*208d0*/  @!P4 LDGSTS.E.BYPASS.LTC128B.128 [R245+0x10000], desc[UR12][R230.64] ;  /* 0x10000000e6f5cfae */ /* 0x000fe2000b981a0c */
[C---:B------:R-:W-:Y:S01]  /*208e0*/  LEA R6, P0, R4.reuse, R230, 0x5 ;  /* 0x000000e604067211 */ /* 0x040fe200078028ff */
[C---:B------:R-:W-:Y:S01]  /*208f0*/  IMAD.SHL.U32 R2, R4.reuse, 0x20, RZ ;  /* 0x0000002004027824 */ /* 0x040fe200078e00ff */
[C-C-:B------:R-:W-:Y:S01]  /*20900*/  SHF.L.U64.HI R3, R4.reuse, 0x5, R7.reuse ;  /* 0x0000000504037819 */ /* 0x140fe20000010207 */
[----:B------:R-:W-:Y:S01]  /*20910*/  @P4 STS.128 [R245+0x10000], RZ ;  /* 0x010000fff5004388 */ /* 0x000fe20000000c00 */
[----:B------:R-:W-:Y:S01]  /*20920*/  LEA.HI.X R7, R4, R231, R7, 0x5, P0 ;  /* 0x000000e704077211 */ /* 0x000fe200000f2c07 */
[----:B------:R-:W-:Y:S01]  /*20930*/  IMAD.MOV.U32 R224, RZ, RZ, 0x20 ;  /* 0x00000020ffe07424 */ /* 0x000fe200078e00ff */
[C---:B------:R-:W-:Y:S01]  /*20940*/  IADD3 R4, P6, PT, R2.reuse, R6, RZ ;  /* 0x0000000602047210 */ /* 0x040fe20007fde0ff */
[----:B------:R-:W-:Y:S01]  /*20950*/  @!PT LDS RZ, [RZ] ;  /* 0x00000000fffff984 */ /* 0x000fe20000000800 */
[----:B------:R-:W-:Y:S01]  /*20960*/  @!PT LDS RZ, [RZ] ;  /* 0x00000000fffff984 */ /* 0x000fe20000000800 */
[----:B------:R-:W-:Y:S01]  /*20970*/  @!PT LDS RZ, [RZ] ;  /* 0x00000000fffff984 */ /* 0x000fe20000000800 */
[----:B------:R-:W-:Y:S01]  /*20980*/  @!P3 LDGSTS.E.BYPASS.LTC128B.128 [R245+0x12000], desc[UR12][R230.64+0x80] ;  /* 0x12000080e6f5bfae */ /* 0x000fe2000b981a0c */
[----:B------:R-:W-:Y:S02]  /*20990*/  LEA R227, R227, UR6, 0x1 ;  /* 0x00000006e3e37c11 */ /* 0x000fe4000f8e08ff */
[----:B------:R-:W-:Y:S01]  /*209a0*/  IADD3 R12, P0, PT, R2, R4, RZ ;  /* 0x00000004020c7210 */ /* 0x000fe20007f1e0ff */
[----:B------:R-:W-:Y:S01]  /*209b0*/  @P3 STS.128 [R245+0x12000], RZ ;  /* 0x012000fff5003388 */ /* 0x000fe20000000c00 */
[----:B------:R-:W-:Y:S01]  /*209c0*/  IMAD.X R5, R3, 0x1, R7, P6 ;  /* 0x0000000103057824 */ /* 0x000fe200030e0607 */
[----:B------:R-:W-:Y:S01]  /*209d0*/  ISETP.NE.AND P6, PT, R239, 0x1, PT ;  /* 0x00000001ef00780c */ /* 0x000fe20003fc5270 */
[----:B------:R-:W-:Y:S01]  /*209e0*/  IMAD.MOV.U32 R2, RZ, RZ, 0x40 ;  /* 0x00000040ff027424 */ /* 0x000fe200078e00ff */
[----:B------:R-:W-:Y:S01]  /*209f0*/  @!PT LDS RZ, [RZ] ;  /* 0x00000000fffff984 */ /* 0x000fe20000000800 */
[----:B------:R-:W-:Y:S01]  /*20a00*/  @!PT LDS RZ, [RZ] ;  /* 0x00000000fffff984 */ /* 0x000fe20000000800 */
[----:B------:R-:W-:Y:S01]  /*20a10*/  @!PT LDS RZ, [RZ] ;  /* 0x00000000fffff984 */ /* 0x000fe20000000800 */
[----:B------:R-:W-:Y:S01]  /*20a20*/  @!P2 LDGSTS.E.BYPASS.LTC128B.128 [R245+0x14000], desc[UR12][R230.64+0x100] ;  /* 0x14000100e6f5afae */ /* 0x000fe2000b981a0c */
[----:B------:R-:W-:Y:S01]  /*20a30*/  IMAD.X R13, R3, 0x1, R5, P0 ;  /* 0x00000001030d7824 */ /* 0x000fe200000e0605 */
[----:B------:R-:W-:Y:S01]  /*20a40*/  LOP3.LUT P0, RZ, R222, 0x2, RZ, 0xc0, !PT ;  /* 0x00000002deff7812 */ /* 0x000fe2000780c0ff */
[----:B------:R-:W-:Y:S01]  /*20a50*/  VIADD R3, R226, UR6 ;  /* 0x00000006e2037c36 */ /* 0x000fe20008000000 */
[----:B------:R-:W-:Y:S02]  /*20a60*/  @P2 STS.128 [R245+0x14000], RZ ;  /* 0x014000fff5002388 */ /* 0x000fe40000000c00 */
[----:B------:R-:W-:Y:S02]  /*20a70*/  SEL R224, R224, 0xffffffe0, !P0 ;  /* 0xffffffe0e0e07807 */ /* 0x000fe40004000000 */
[----:B------:R-:W-:Y:S01]  /*20a80*/  @!PT LDS RZ, [RZ] ;  /* 0x00000000fffff984 */ /* 0x000fe20000000800 */
[----:B------:R-:W-:Y:S01]  /*20a90*/  @!PT LDS RZ, [RZ] ;  /* 0x00000000fffff984 */ /* 0x000fe20000000800 */
[----:B------:R-:W-:Y:S01]  /*20aa0*/  @!PT LDS RZ, [RZ] ;  /* 0x00000000fffff984 */ /* 0x000fe20000000800 */
[----:B------:R-:W-:Y:S01]  /*20ab0*/  @!P1 LDGSTS.E.BYPASS.LTC128B.128 [R245+0x16000], desc[UR12][R230.64+0x180] ;  /* 0x16000180e6f59fae */ /* 0x000fe2000b981a0c */
[----:B------:R-:W-:Y:S02]  /*20ac0*/  LOP3.LUT P0, RZ, R222, 0x4, RZ, 0xc0, !PT ;  /* 0x00000004deff7812 */ /* 0x000fe4000780c0ff */
[C-C-:B------:R-:W-:Y:S01]  /*20ad0*/  IMAD.IADD R225, R224.reuse, 0x1, R227.reuse ;  /* 0x00000001e0e17824 */ /* 0x140fe200078e02e3 */
[----:B------:R-:W-:Y:S01]  /*20ae0*/  @P1 STS.128 [R245+0x16000], RZ ;  /* 0x016000fff5001388 */ /* 0x000fe20000000c00 */
[----:B------:R-:W-:Y:S02]  /*20af0*/  IADD3 R166, PT, PT, R224, R3, RZ ;  /* 0x00000003e0a67210 */ /* 0x000fe40007ffe0ff */
[----:B------:R-:W-:Y:S01]  /*20b00*/  SEL R2, R2, 0xffffffc0, !P0 ;  /* 0xffffffc002027807 */ /* 0x000fe20004000000 */
[----:B------:R-:W-:Y:S01]  /*20b10*/  @!PT LDS RZ, [RZ] ;  /* 0x00000000fffff984 */ /* 0x000fe20000000800 */
[----:B------:R-:W-:Y:S01]  /*20b20*/  @!PT LDS RZ, [RZ] ;  /* 0x00000000fffff984 */ /* 0x000fe20000000800 */
[----:B------:R-:W-:Y:S01]  /*20b30*/  @!PT LDS RZ, [RZ] ;  /* 0x00000000fffff984 */ /* 0x000fe20000000800 */
[----:B------:R-:W-:Y:S04]  /*20b40*/  @!P4 LDGSTS.E.BYPASS.LTC128B.128 [R245+0x10800], desc[UR12][R6.64] ;  /* 0x1080000006f5cfae */ /* 0x000fe8000b981a0c */
[----:B------:R-:W-:Y:S01]  /*20b50*/  @P4 STS.128 [R245+0x10800], RZ ;  /* 0x010800fff5004388 */ /* 0x000fe20000000c00 */
[C---:B------:R-:W-:Y:S02]  /*20b60*/  IMAD.IADD R167, R2.reuse, 0x1, R227 ;  /* 0x0000000102a77824 */ /* 0x040fe400078e02e3 */
[----:B------:R-:W-:Y:S01]  /*20b70*/  IMAD.IADD R3, R2, 0x1, R3 ;  /* 0x0000000102037824 */ /* 0x000fe200078e0203 */
[----:B------:R-:W-:Y:S01]  /*20b80*/  @!PT LDS RZ, [RZ] ;  /* 0x00000000fffff984 */ /* 0x000fe20000000800 */
[----:B------:R-:W-:Y:S01]  /*20b90*/  @!PT LDS RZ, [RZ] ;  /* 0x00000000fffff984 */ /* 0x000fe20000000800 */
[----:B------:R-:W-:Y:S01]  /*20ba0*/  @!PT LDS RZ, [RZ] ;  /* 0x00000000fffff984 */ /* 0x000fe20000000800 */
[----:B------:R-:W-:Y:S02]  /*20bb0*/  @!P3 LDGSTS.E.BYPASS.LTC128B.128 [R245+0x12800], desc[UR12][R6.64+0x80] ;  /* 0x1280008006f5bfae */ /* 0x000fe4000b981a0c */
[C---:B------:R-:W-:Y:S01]  /*20bc0*/  IADD3 R164, PT, PT, R224.reuse, R167, RZ ;  /* 0x000000a7e0a47210 */ /* 0x040fe20007ffe0ff */
        /* <DEDUP_REMOVED lines=53> */
[----:B------:R-:W1:Y:S04]  /*20f20*/  LDSM.16.M88.4 R8, [R226+UR6+0x8000] ;  /* 0x00800006e208783b */ /* 0x000e680008000200 */
[----:B------:R-:W2:Y:S04]  /*20f30*/  LDSM.16.M88.4 R16, [R226+UR6+0x8800] ;  /* 0x00880006e210783b */ /* 0x000ea80008000200 */
[----:B------:R-:W3:Y:S04]  /*20f40*/  LDSM.16.M88.4 R24, [R226+UR6+0x9000] ;  /* 0x00900006e218783b */ /* 0x000ee80008000200 */
[----:B------:R-:W0:Y:S04]  /*20f50*/  LDGDEPBAR ;  /* 0x00000000000079af */ /* 0x000e280000000000 */
[----:B------:R-:W4:Y:S04]  /*20f60*/  LDSM.16.M88.4 R168, [R226+UR6+0x9800] ;  /* 0x00980006e2a8783b */ /* 0x000f280008000200 */
[----:B------:R-:W-:Y:S04]  /*20f70*/  LDSM.16.M88.4 R172, [R225] ;  /* 0x00000000e1ac783b */ /* 0x000fe80000000200 */
[----:B------:R-:W5:Y:S04]  /*20f80*/  LDSM.16.M88.4 R176, [R166+0x8000] ;  /* 0x00800000a6b0783b */ /* 0x000f680000000200 */
[----:B------:R-:W5:Y:S04]  /*20f90*/  LDSM.16.M88.4 R180, [R166+0x8800] ;  /* 0x00880000a6b4783b */ /* 0x000f680000000200 */
[----:B------:R-:W5:Y:S04]  /*20fa0*/  LDSM.16.M88.4 R184, [R166+0x9000] ;  /* 0x00900000a6b8783b */ /* 0x000f680000000200 */
[----:B------:R-:W5:Y:S01]  /*20fb0*/  LDSM.16.M88.4 R188, [R166+0x9800] ;  /* 0x00980000a6bc783b */ /* 0x000f620000000200 */
[C---:B-1----:R-:W-:Y:S03]  /*20fc0*/  HMMA.16816.F32 R4, R32.reuse, R8, RZ ;  /* 0x000000082004723c */ /* 0x042fe600000018ff */
[----:B------:R-:W-:Y:S04]  /*20fd0*/  LDSM.16.M88.4 R192, [R167] ;  /* 0x00000000a7c0783b */ /* 0x000fe80000000200 */
[----:B------:R-:W1:Y:S01]  /*20fe0*/  LDSM.16.M88.4 R196, [R3+0x8000] ;  /* 0x0080000003c4783b */ /* 0x000e620000000200 */
[C---:B------:R-:W-:Y:S03]  /*20ff0*/  HMMA.16816.F32 R8, R32.reuse, R10, RZ ;  /* 0x0000000a2008723c */ /* 0x040fe600000018ff */
[----:B------:R-:W1:Y:S04]  /*21000*/  LDSM.16.M88.4 R200, [R3+0x8800] ;  /* 0x0088000003c8783b */ /* 0x000e680000000200 */
[----:B------:R-:W-:Y:S01]  /*21010*/  LDSM.16.M88.4 R204, [R2+0x8000] ;  /* 0x0080000002cc783b */ /* 0x000fe20000000200 */
[C---:B--2---:R-:W-:Y:S03]  /*21020*/  HMMA.16816.F32 R12, R32.reuse, R16, RZ ;  /* 0x00000010200c723c */ /* 0x044fe600000018ff */
[----:B------:R-:W-:Y:S04]  /*21030*/  LDSM.16.M88.4 R208, [R2+0x8800] ;  /* 0x0088000002d0783b */ /* 0x000fe80000000200 */
[----:B------:R-:W-:Y:S01]  /*21040*/  LDSM.16.M88.4 R212, [R226+UR6+0xe000] ;  /* 0x00e00006e2d4783b */ /* 0x000fe20008000200 */
[C---:B------:R-:W-:Y:S08]  /*21050*/  HMMA.16816.F32 R16, R32.reuse, R18, RZ ;  /* 0x000000122010723c */ /* 0x040ff000000018ff */
[C---:B---3--:R-:W-:Y:S08]  /*21060*/  HMMA.16816.F32 R20, R32.reuse, R24, RZ ;  /* 0x000000182014723c */ /* 0x048ff000000018ff */
[C---:B------:R-:W-:Y:S08]  /*21070*/  HMMA.16816.F32 R24, R32.reuse, R26, RZ ;  /* 0x0000001a2018723c */ /* 0x040ff000000018ff */
[C---:B----4-:R-:W-:Y:S08]  /*21080*/  HMMA.16816.F32 R28, R32.reuse, R168, RZ ;  /* 0x000000a8201c723c */ /* 0x050ff000000018ff */
[----:B------:R-:W-:Y:S01]  /*21090*/  HMMA.16816.F32 R32, R32, R170, RZ ;  /* 0x000000aa2020723c */ /* 0x000fe200000018ff */
[----:B------:R-:W2:Y:S07]  /*210a0*/  LDSM.16.M88.4 R168, [R3+0x9000] ;  /* 0x0090000003a8783b */ /* 0x000eae0000000200 */
[C---:B-----5:R-:W-:Y:S08]  /*210b0*/  HMMA.16816.F32 R4, R172.reuse, R176, R4 ;  /* 0x000000b0ac04723c */ /* 0x060ff00000001804 */
[C---:B------:R-:W-:Y:S01]  /*210c0*/  HMMA.16816.F32 R8, R172.reuse, R178, R8 ;  /* 0x000000b2ac08723c */ /* 0x040fe20000001808 */
[----:B------:R-:W3:Y:S07]  /*210d0*/  LDSM.16.M88.4 R176, [R3+0x9800] ;  /* 0x0098000003b0783b */ /* 0x000eee0000000200 */
[C---:B------:R-:W-:Y:S08]  /*210e0*/  HMMA.16816.F32 R12, R172.reuse, R180, R12 ;  /* 0x000000b4ac0c723c */ /* 0x040ff0000000180c */
[C---:B------:R-:W-:Y:S01]  /*210f0*/  HMMA.16816.F32 R16, R172.reuse, R182, R16 ;  /* 0x000000b6ac10723c */ /* 0x040fe20000001810 */
[----:B------:R-:W4:Y:S07]  /*21100*/  LDSM.16.M88.4 R180, [R164] ;  /* 0x00000000a4b4783b */ /* 0x000f2e0000000200 */
[C---:B------:R-:W-:Y:S08]  /*21110*/  HMMA.16816.F32 R20, R172.reuse, R184, R20 ;  /* 0x000000b8ac14723c */ /* 0x040ff00000001814 */
        /* <DEDUP_REMOVED lines=8> */
[----:B------:R-:W1:Y:S07]  /*211a0*/  LDSM.16.M88.4 R196, [R226+UR6+0xa000] ;  /* 0x00a00006e2c4783b */ /* 0x000e6e0008000200 */
[C---:B------:R-:W-:Y:S08]  /*211b0*/  HMMA.16816.F32 R12, R192.reuse, R200, R12 ;  /* 0x000000c8c00c723c */ /* 0x040ff0000000180c */
[C---:B------:R-:W-:Y:S01]  /*211c0*/  HMMA.16816.F32 R16, R192.reuse, R202, R16 ;  /* 0x000000cac010723c */ /* 0x040fe20000001810 */
[----:B------:R-:W1:Y:S07]  /*211d0*/  LDSM.16.M88.4 R200, [R226+UR6+0xa800] ;  /* 0x00a80006e2c8783b */ /* 0x000e6e0008000200 */
[C---:B--2---:R-:W-:Y:S08]  /*211e0*/  HMMA.16816.F32 R20, R192.reuse, R168, R20 ;  /* 0x000000a8c014723c */ /* 0x044ff00000001814 */
[C---:B------:R-:W-:Y:S01]  /*211f0*/  HMMA.16816.F32 R24, R192.reuse, R170, R24 ;  /* 0x000000aac018723c */ /* 0x040fe20000001818 */
[----:B------:R-:W2:Y:S07]  /*21200*/  LDSM.16.M88.4 R168, [R226+UR6+0xb000] ;  /* 0x00b00006e2a8783b */ /* 0x000eae0008000200 */
[C---:B---3--:R-:W-:Y:S08]  /*21210*/  HMMA.16816.F32 R28, R192.reuse, R176, R28 ;  /* 0x000000b0c01c723c */ /* 0x048ff0000000181c */
        /* <DEDUP_REMOVED lines=8> */
[----:B------:R-:W4:Y:S07]  /*212a0*/  LDSM.16.M88.4 R208, [R166+0xa800] ;  /* 0x00a80000a6d0783b */ /* 0x000f2e0000000200 */
[C---:B-----5:R-:W-:Y:S08]  /*212b0*/  HMMA.16816.F32 R20, R180.reuse, R172, R20 ;  /* 0x000000acb414723c */ /* 0x060ff00000001814 */
        /* <DEDUP_REMOVED lines=9> */
[C---:B------:R-:W-:Y:S08]  /*21350*/  HMMA.16816.F32 R12, R188.reuse, R200, R12 ;  /* 0x000000c8bc0c723c */ /* 0x040ff0000000180c */
[C---:B------:R-:W-:Y:S01]  /*21360*/  HMMA.16816.F32 R16, R188.reuse, R202, R16 ;  /* 0x000000cabc10723c */ /* 0x040fe20000001810 */
[----:B------:R-:W-:Y:S07]  /*21370*/  LDSM.16.M88.4 R200, [R2+0xa000] ;  /* 0x00a0000002c8783b */ /* 0x000fee0000000200 */
[C---:B--2---:R-:W-:Y:S08]  /*21380*/  HMMA.16816.F32 R20, R188.reuse, R168, R20 ;  /* 0x000000a8bc14723c */ /* 0x044ff00000001814 */
[C---:B------:R-:W-:Y:S01]  /*21390*/  HMMA.16816.F32 R24, R188.reuse, R170, R24 ;  /* 0x000000aabc18723c */ /* 0x040fe20000001818 */
[----:B------:R-:W-:Y:S07]  /*213a0*/  LDSM.16.M88.4 R168, [R167+0x2000] ;  /* 0x00200000a7a8783b */ /* 0x000fee0000000200 */
[C---:B---3--:R-:W-:Y:S08]  /*213b0*/  HMMA.16816.F32 R28, R188.reuse, R176, R28 ;  /* 0x000000b0bc1c723c */ /* 0x048ff0000000181c */
[----:B------:R-:W-:Y:S01]  /*213c0*/  HMMA.16816.F32 R32, R188, R178, R32 ;  /* 0x000000b2bc20723c */ /* 0x000fe20000001820 */
[----:B------:R-:W1:Y:S04]  /*213d0*/  LDSM.16.M88.4 R176, [R3+0xa000] ;  /* 0x00a0000003b0783b */ /* 0x000e680000000200 */
[----:B------:R-:W2:Y:S03]  /*213e0*/  LDSM.16.M88.4 R188, [R3+0xb000] ;  /* 0x00b0000003bc783b */ /* 0x000ea60000000200 */
        /* <DEDUP_REMOVED lines=8> */
[----:B------:R-:W3:Y:S07]  /*21470*/  LDSM.16.M88.4 R172, [R3+0xb800] ;  /* 0x00b8000003ac783b */ /* 0x000eee0000000200 */
[C---:B------:R-:W-:Y:S08]  /*21480*/  HMMA.16816.F32 R28, R192.reuse, R180, R28 ;  /* 0x000000b4c01c723c */ /* 0x040ff0000000181c */
[----:B------:R-:W-:Y:S01]  /*21490*/  HMMA.16816.F32 R32, R192, R182, R32 ;  /* 0x000000b6c020723c */ /* 0x000fe20000001820 */
[----:B------:R-:W4:Y:S04]  /*214a0*/  LDSM.16.M88.4 R180, [R2+0xa800] ;  /* 0x00a8000002b4783b */ /* 0x000f280000000200 */
[----:B------:R-:W-:Y:S03]  /*214b0*/  LDSM.16.M88.4 R192, [R226+UR6+0xd000] ;  /* 0x00d00006e2c0783b */ /* 0x000fe60008000200 */
[C---:B-1----:R-:W-:Y:S08]  /*214c0*/  HMMA.16816.F32 R4, R168.reuse, R176, R4 ;  /* 0x000000b0a804723c */ /* 0x042ff00000001804 */
[C---:B------:R-:W-:Y:S01]  /*214d0*/  HMMA.16816.F32 R8, R168.reuse, R178, R8 ;  /* 0x000000b2a808723c */ /* 0x040fe20000001808 */
[----:B------:R-:W1:Y:S07]  /*214e0*/  LDSM.16.M88.4 R176, [R2+0xb000] ;  /* 0x00b0000002b0783b */ /* 0x000e6e0000000200 */
[C---:B------:R-:W-:Y:S08]  /*214f0*/  HMMA.16816.F32 R12, R168.reuse, R184, R12 ;  /* 0x000000b8a80c723c */ /* 0x040ff0000000180c */
[C---:B------:R-:W-:Y:S01]  /*21500*/  HMMA.16816.F32 R16, R168.reuse, R186, R16 ;  /* 0x000000baa810723c */ /* 0x040fe20000001810 */
[----:B------:R-:W-:Y:S07]  /*21510*/  LDSM.16.M88.4 R184, [R226+UR6+0xc000] ;  /* 0x00c00006e2b8783b */ /* 0x000fee0008000200 */
[C---:B--2---:R-:W-:Y:S08]  /*21520*/  HMMA.16816.F32 R20, R168.reuse, R188, R20 ;  /* 0x000000bca814723c */ /* 0x044ff00000001814 */
[C---:B------:R-:W-:Y:S01]  /*21530*/  HMMA.16816.F32 R24, R168.reuse, R190, R24 ;  /* 0x000000bea818723c */ /* 0x040fe20000001818 */
[----:B------:R-:W-:Y:S07]  /*21540*/  LDSM.16.M88.4 R188, [R226+UR6+0xc800] ;  /* 0x00c80006e2bc783b */ /* 0x000fee0008000200 */
[C---:B---3--:R-:W-:Y:S08]  /*21550*/  HMMA.16816.F32 R28, R168.reuse, R172, R28 ;  /* 0x000000aca81c723c */ /* 0x048ff0000000181c */
[----:B------:R-:W-:Y:S01]  /*21560*/  HMMA.16816.F32 R32, R168, R174, R32 ;  /* 0x000000aea820723c */ /* 0x000fe20000001820 */
[----:B------:R-:W2:Y:S04]  /*21570*/  LDSM.16.M88.4 R168, [R2+0xb800] ;  /* 0x00b8000002a8783b */ /* 0x000ea80000000200 */
[----:B------:R-:W3:Y:S03]  /*21580*/  LDSM.16.M88.4 R172, [R227+0x4000] ;  /* 0x00400000e3ac783b */ /* 0x000ee60000000200 */
[C---:B------:R-:W-:Y:S08]  /*21590*/  HMMA.16816.F32 R4, R196.reuse, R200, R4 ;  /* 0x000000c8c404723c */ /* 0x040ff00000001804 */
[C---:B------:R-:W-:Y:S01]  /*215a0*/  HMMA.16816.F32 R8, R196.reuse, R202, R8 ;  /* 0x000000cac408723c */ /* 0x040fe20000001808 */
[----:B------:R-:W-:Y:S07]  /*215b0*/  LDSM.16.M88.4 R200, [R225+0x4000] ;  /* 0x00400000e1c8783b */ /* 0x000fee0000000200 */
[C---:B----4-:R-:W-:Y:S08]  /*215c0*/  HMMA.16816.F32 R12, R196.reuse, R180, R12 ;  /* 0x000000b4c40c723c */ /* 0x050ff0000000180c */
[C---:B------:R-:W-:Y:S01]  /*215d0*/  HMMA.16816.F32 R16, R196.reuse, R182, R16 ;  /* 0x000000b6c410723c */ /* 0x040fe20000001810 */
[----:B------:R-:W4:Y:S07]  /*215e0*/  LDSM.16.M88.4 R180, [R226+UR6+0xd800] ;  /* 0x00d80006e2b4783b */ /* 0x000f2e0008000200 */
[C---:B-1----:R-:W-:Y:S08]  /*215f0*/  HMMA.16816.F32 R20, R196.reuse, R176, R20 ;  /* 0x000000b0c414723c */ /* 0x042ff00000001814 */
[C---:B------:R-:W-:Y:S01]  /*21600*/  HMMA.16816.F32 R24, R196.reuse, R178, R24 ;  /* 0x000000b2c418723c */ /* 0x040fe20000001818 */
[----:B------:R-:W-:Y:S07]  /*21610*/  LDSM.16.M88.4 R176, [R166+0xd000] ;  /* 0x00d00000a6b0783b */ /* 0x000fee0000000200 */
[C---:B--2---:R-:W-:Y:S08]  /*21620*/  HMMA.16816.F32 R28, R196.reuse, R168, R28 ;  /* 0x000000a8c41c723c */ /* 0x044ff0000000181c */
[----:B------:R-:W-:Y:S01]  /*21630*/  HMMA.16816.F32 R32, R196, R170, R32 ;  /* 0x000000aac420723c */ /* 0x000fe20000001820 */
[----:B------:R-:W1:Y:S04]  /*21640*/  LDSM.16.M88.4 R168, [R166+0xc800] ;  /* 0x00c80000a6a8783b */ /* 0x000e680000000200 */
[----:B------:R-:W-:Y:S03]  /*21650*/  LDSM.16.M88.4 R196, [R2+0xc000] ;  /* 0x00c0000002c4783b */ /* 0x000fe60000000200 */
        /* <DEDUP_REMOVED lines=9> */
[C---:B----4-:R-:W-:Y:S08]  /*216f0*/  HMMA.16816.F32 R28, R172.reuse, R180, R28 ;  /* 0x000000b4ac1c723c */ /* 0x050ff0000000181c */
        /* <DEDUP_REMOVED lines=165> */
.L_x_883:
[----:B------:R-:W-:Y:S01]  /*22150*/  @!PT LDS RZ, [RZ] ;  /* 0x00000000fffff984 */ /* 0x000fe20000000800 */
[----:B------:R-:W-:Y:S01]  /*22160*/  @!PT LDS RZ, [RZ] ;  /* 0x00000000fffff984 */ /* 0x000fe20000000800 */
[----:B------:R-:W-:Y:S01]  /*22170*/  @!PT LDS RZ, [RZ] ;  /* 0x00000000fffff984 */ /* 0x000fe20000000800 */
[----:B------:R1:W-:Y:S01]  /*22180*/  @!P4 LDGSTS.E.BYPASS.LTC128B.128 [R245+0x8000], desc[UR12][R228.64] ;  /* 0x08000000e4f5cfae */ /* 0x0003e2000b981a0c */
[C---:B------:R-:W-:Y:S01]  /*22190*/  LEA R166, P6, R2.reuse, R228, 0x5 ;  /* 0x000000e402a67211 */ /* 0x040fe200078c28ff */
[C---:B------:R-:W-:Y:S01]  /*221a0*/  IMAD.SHL.U32 R3, R2.reuse, 0x20, RZ ;  /* 0x0000002002037824 */ /* 0x040fe200078e00ff */
[C-C-:B------:R-:W-:Y:S01]  /*221b0*/  SHF.L.U64.HI R164, R2.reuse, 0x5, R167.reuse ;  /* 0x0000000502a47819 */ /* 0x140fe200000102a7 */
[----:B------:R1:W-:Y:S01]  /*221c0*/  @P4 STS.128 [R245+0x8000], RZ ;  /* 0x008000fff5004388 */ /* 0x0003e20000000c00 */
[----:B------:R-:W-:Y:S01]  /*221d0*/  LEA.HI.X R167, R2, R229, R167, 0x5, P6 ;  /* 0x000000e502a77211 */ /* 0x000fe200030f2ca7 */
[----:B------:R-:W-:Y:S01]  /*221e0*/  @!P1 IMAD.MOV.U32 R2, RZ, RZ, R228 ;  /* 0x000000ffff029224 */ /* 0x000fe200078e00e4 */
[C---:B------:R-:W-:Y:S01]  /*221f0*/  IADD3 R168, P6, PT, R3.reuse, R166, RZ ;  /* 0x000000a603a87210 */ /* 0x040fe20007fde0ff */
[----:B------:R-:W-:Y:S01]  /*22200*/  @!PT LDS RZ, [RZ] ;  /* 0x00000000fffff984 */ /* 0x000fe20000000800 */
[----:B------:R-:W-:Y:S01]  /*22210*/  @!PT LDS RZ, [RZ] ;  /* 0x00000000fffff984 */ /* 0x000fe20000000800 */
[----:B------:R-:W-:Y:S01]  /*22220*/  @!PT LDS RZ, [RZ] ;  /* 0x00000000fffff984 */ /* 0x000fe20000000800 */
[----:B------:R1:W-:Y:S04]  /*22230*/  @!P3 LDGSTS.E.BYPASS.LTC128B.128 [R245+0xa000], desc[UR12][R228.64+0x80] ;  /* 0x0a000080e4f5bfae */ /* 0x0003e8000b981a0c */
[----:B------:R1:W-:Y:S01]  /*22240*/  @P3 STS.128 [R245+0xa000], RZ ;  /* 0x00a000fff5003388 */ /* 0x0003e20000000c00 */
[C---:B------:R-:W-:Y:S01]  /*22250*/  IMAD.X R169, R164.reuse, 0x1, R167, P6 ;  /* 0x00000001a4a97824 */ /* 0x040fe200030e06a7 */
[----:B------:R-:W-:Y:S01]  /*22260*/  IADD3 R170, P6, PT, R3, R168, RZ ;  /* 0x000000a803aa7210 */ /* 0x000fe20007fde0ff */
[----:B------:R-:W-:Y:S01]  /*22270*/  @!P1 IMAD.MOV.U32 R3, RZ, RZ, R229 ;  /* 0x000000ffff039224 */ /* 0x000fe200078e00e5 */
[----:B------:R-:W-:Y:S01]  /*22280*/  @!PT LDS RZ, [RZ] ;  /* 0x00000000fffff984 */ /* 0x000fe20000000800 */
[----:B------:R-:W-:Y:S01]  /*22290*/  @!PT LDS RZ, [RZ] ;  /* 0x00000000fffff984 */ /* 0x000fe20000000800 */
[----:B------:R-:W-:Y:S01]  /*222a0*/  @!PT LDS RZ, [RZ] ;  /* 0x00000000fffff984 */ /* 0x000fe20000000800 */
[----:B------:R1:W-:Y:S03]  /*222b0*/  @!P2 LDGSTS.E.BYPASS.LTC128B.128 [R245+0xc000], desc[UR12][R228.64+0x100] ;  /* 0x0c000100e4f5afae */ /* 0x0003e6000b981a0c */
[----:B------:R-:W-:Y:S01]  /*222c0*/  IMAD.X R171, R164, 0x1, R169, P6 ;  /* 0x00000001a4ab7824 */ /* 0x000fe200030e06a9 */
        /* <DEDUP_REMOVED lines=67> */
.L_x_882:
[----:B-1----:R-:W-:Y:S01]  /*22700*/  FMNMX3.FTZ R2, R0, R6, R7, !PT ;  /* 0x0000000600027276 */ /* 0x002fe20007810007 */
        /* <DEDUP_REMOVED lines=477> */
.L_x_880:
[----:B------:R-:W1:Y:S01]  /*244e0*/  SHFL.BFLY PT, R0, R241, 0x2, 0x1f ;  /* 0x0c401f00f1007f89 */ /* 0x000e6200000e0000 */
[----:B------:R-:W2:Y:S01]  /*244f0*/  S2UR UR8, SR_CTAID.X ;  /* 0x00000000000879c3 */ /* 0x000ea20000002500 */
[----:B------:R-:W-:Y:S01]  /*24500*/  MOV R22, 0x7f800000 ;  /* 0x7f80000000167802 */ /* 0x000fe20000000f00 */
[----:B------:R-:W-:Y:S01]  /*24510*/  BSSY.RECONVERGENT B0, `(.L_x_885) ;  /* 0x0000154000007945 */ /* 0x000fe20003800200 */
[----:B------:R-:W3:Y:S01]  /*24520*/  SHFL.BFLY PT, R8, R243, 0x2, 0x1f ;  /* 0x0c401f00f3087f89 */ /* 0x000ee200000e0000 */
[----:B------:R-:W-:Y:S01]  /*24530*/  SHF.R.U32.HI R20, RZ, 0x2, R222 ;  /* 0x00000002ff147819 */ /* 0x000fe200000116de */
        /* <DEDUP_REMOVED lines=8> */
[----:B-1----:R-:W-:-:S04]  /*245c0*/  FADD.FTZ R2, R9, R2 ;  /* 0x0000000209027221 */ /* 0x002fc80000010000 */
[----:B------:R-:W1:Y:S01]  /*245d0*/  MUFU.RCP R6, R2 ;  /* 0x0000000200067308 */ /* 0x000e620000001000 */
[----:B--2---:R-:W-:Y:S01]  /*245e0*/  FADD.FTZ R4, R8, R5 ;  /* 0x0000000508047221 */ /* 0x004fe20000010000 */
[----:B------:R-:W-:Y:S02]  /*245f0*/  SHF.L.U32 R5, R222, 0x4, RZ ;  /* 0x00000004de057819 */ /* 0x000fe400000006ff */
[----:B------:R-:W-:Y:S02]  /*24600*/  FSETP.NE.FTZ.AND P1, PT, R2, RZ, PT ;  /* 0x000000ff0200720b */ /* 0x000fe40003f35000 */
[----:B------:R-:W-:Y:S02]  /*24610*/  LOP3.LUT R5, R5, 0x1c0, RZ, 0xc0, !PT ;  /* 0x000001c005057812 */ /* 0x000fe400078ec0ff */
[----:B------:R-:W2:Y:S01]  /*24620*/  MUFU.RCP R7, R4 ;  /* 0x0000000400077308 */ /* 0x000ea20000001000 */
[----:B------:R-:W-:Y:S02]  /*24630*/  FSETP.NE.FTZ.AND P2, PT, R4, RZ, PT ;  /* 0x000000ff0400720b */ /* 0x000fe40003f55000 */
[----:B------:R-:W-:-:S02]  /*24640*/  LOP3.LUT R0, R5, 0x38, R0, 0xf8, !PT ;  /* 0x0000003805007812 */ /* 0x000fc400078ef800 */
[----:B------:R-:W-:Y:S02]  /*24650*/  R2P PR, R222, 0x18 ;  /* 0x00000018de007804 */ /* 0x000fe40000000000 */
[----:B------:R-:W-:Y:S02]  /*24660*/  LOP3.LUT R0, R217, R0, RZ, 0xfc, !PT ;  /* 0x00000000d9007212 */ /* 0x000fe400078efcff */
[----:B------:R-:W-:Y:S01]  /*24670*/  MOV R5, 0x10 ;  /* 0x0000001000057802 */ /* 0x000fe20000000f00 */
[----:B------:R-:W3:Y:S01]  /*24680*/  @P1 LDC R16, c[0x0][0x458] ;  /* 0x00011600ff101b82 */ /* 0x000ee20000000800 */
[----:B-1----:R-:W-:Y:S01]  /*24690*/  FSEL R6, R6, 1, P1 ;  /* 0x3f80000006067808 */ /* 0x002fe20000800000 */
[----:B------:R-:W1:Y:S01]  /*246a0*/  @P1 MUFU.LG2 R2, R2 ;  /* 0x0000000200021308 */ /* 0x000e620000000c00 */
[----:B------:R-:W-:Y:S01]  /*246b0*/  LEA R9, R0, UR6, 0x1 ;  /* 0x0000000600097c11 */ /* 0x000fe2000f8e08ff */
[----:B------:R-:W1:Y:S01]  /*246c0*/  LDCU.64 UR6, c[0x0][0x358] ;  /* 0x00006b00ff0677ac */ /* 0x000e620008000a00 */
[----:B------:R-:W-:Y:S01]  /*246d0*/  SEL R5, R5, 0xfffffff0, !P0 ;  /* 0xfffffff005057807 */ /* 0x000fe20004000000 */
        /* <DEDUP_REMOVED lines=69> */
[----:B------:R-:W-:Y:S01]  /*24b30*/  SEL R6, R6, 0xffffffe0, !P3 ;  /* 0xffffffe006067807 */ /* 0x000fe20005800000 */
[C---:B------:R-:W-:Y:S01]  /*24b40*/  FMUL.FTZ R37, R7.reuse, R37 ;  /* 0x0000002507257220 */ /* 0x040fe20000410000 */
[C---:B------:R-:W-:Y:S01]  /*24b50*/  FMUL.FTZ R40, R7.reuse, R40 ;  /* 0x0000002807287220 */ /* 0x040fe20000410000 */
[C---:B------:R-:W-:Y:S01]  /*24b60*/  FMUL.FTZ R41, R7.reuse, R41 ;  /* 0x0000002907297220 */ /* 0x040fe20000410000 */
[C---:B------:R-:W-:Y:S01]  /*24b70*/  FMUL.FTZ R44, R7.reuse, R44 ;  /* 0x0000002c072c7220 */ /* 0x040fe20000410000 */
[----:B------:R-:W-:Y:S01]  /*24b80*/  FMUL.FTZ R45, R7, R45 ;  /* 0x0000002d072d7220 */ /* 0x000fe20000410000 */
[----:B------:R-:W-:Y:S01]  /*24b90*/  IADD3 R15, PT, PT, R9, 0x40, RZ ;  /* 0x00000040090f7810 */ /* 0x000fe20007ffe0ff */
        /* <DEDUP_REMOVED lines=36> */
[----:B------:R-:W-:Y:S01]  /*24de0*/  IADD3 R21, PT, PT, R5, R15, RZ ;  /* 0x0000000f05157210 */ /* 0x000fe20007ffe0ff */
        /* <DEDUP_REMOVED lines=8> */
[----:B------:R-:W-:Y:S01]  /*24e70*/  FMUL.FTZ R84, R7, R84 ;  /* 0x0000005407547220 */ /* 0x000fe20000410000 */
        /* <DEDUP_REMOVED lines=100> */
[----:B------:R-:W2:Y:S01]  /*254c0*/  LDC.U8 R0, c[0x0][0x548] ;  /* 0x00015200ff007b82 */ /* 0x000ea20000000000 */
[----:B------:R-:W-:Y:S01]  /*254d0*/  F2FP.F16.F32.PACK_AB R138, R139, R138 ;  /* 0x0000008a8b8a723e */ /* 0x000fe200000000ff */
[----:B------:R-:W-:Y:S01]  /*254e0*/  STS [R5+0x2000], R92 ;  /* 0x0020005c05007388 */ /* 0x000fe20000000800 */
[----:B------:R-:W-:Y:S01]  /*254f0*/  F2FP.F16.F32.PACK_AB R140, R141, R140 ;  /* 0x0000008c8d8c723e */ /* 0x000fe200000000ff */
[----:B------:R-:W5:Y:S01]  /*25500*/  @P2 MUFU.LG2 R18, R4 ;  /* 0x0000000400122308 */ /* 0x000f620000000c00 */
[----:B------:R-:W-:Y:S01]  /*25510*/  F2FP.F16.F32.PACK_AB R142, R143, R142 ;  /* 0x0000008e8f8e723e */ /* 0x000fe200000000ff */
[----:B------:R-:W-:Y:S01]  /*25520*/  STS [R5+0x2400], R94 ;  /* 0x0024005e05007388 */ /* 0x000fe20000000800 */
[----:B------:R-:W-:Y:S01]  /*25530*/  F2FP.F16.F32.PACK_AB R144, R145, R144 ;  /* 0x000000909190723e */ /* 0x000fe200000000ff */
[----:B-1----:R-:W-:Y:S01]  /*25540*/  @P1 FMUL.FTZ R2, R2, 0.69314718246459960938 ;  /* 0x3f31721802021820 */ /* 0x002fe20000410000 */
        /* <DEDUP_REMOVED lines=11> */
[----:B------:R-:W-:Y:S01]  /*25600*/  ISETP.NE.AND P3, PT, R232, -0x1, PT ;  /* 0xffffffffe800780c */ /* 0x000fe20003f65270 */
[----:B-----5:R-:W-:Y:S01]  /*25610*/  @P2 FMUL.FTZ R23, R18, 0.69314718246459960938 ;  /* 0x3f31721812172820 */ /* 0x020fe20000410000 */
[----:B--2---:R-:W-:Y:S01]  /*25620*/  ISETP.NE.AND P4, PT, R0, RZ, PT ;  /* 0x000000ff0000720c */ /* 0x004fe20003f85270 */
[----:B------:R-:W-:Y:S03]  /*25630*/  STS [R13+0x4000], R104 ;  /* 0x004000680d007388 */ /* 0x000fe60000000800 */
[C---:B------:R-:W-:Y:S01]  /*25640*/  ISETP.NE.OR P0, PT, R232.reuse, -0x1, !P4 ;  /* 0xffffffffe800780c */ /* 0x040fe20006705670 */
[----:B------:R-:W-:Y:S04]  /*25650*/  STS [R13+0x4400], R106 ;  /* 0x0044006a0d007388 */ /* 0x000fe80000000800 */
[----:B------:R-:W-:Y:S04]  /*25660*/  STS [R17+0x4000], R108 ;  /* 0x0040006c11007388 */ /* 0x000fe80000000800 */
[----:B------:R-:W-:Y:S01]  /*25670*/  STS [R17+0x4400], R110 ;  /* 0x0044006e11007388 */ /* 0x000fe20000000800 */
[----:B------:R-:W4:Y:S03]  /*25680*/  @!P4 LDC R6, c[0x0][0x3e0] ;  /* 0x0000f800ff06cb82 */ /* 0x000f260000000800 */
        /* <DEDUP_REMOVED lines=13> */
[----:B------:R-:W-:Y:S04]  /*25760*/  STS [R13+0x6400], R138 ;  /* 0x0064008a0d007388 */ /* 0x000fe80000000800 */
[----:B------:R-:W-:Y:S04]  /*25770*/  STS [R17+0x6000], R140 ;  /* 0x0060008c11007388 */ /* 0x000fe80000000800 */
[----:B------:R5:W-:Y:S01]  /*25780*/  STS [R17+0x6400], R142 ;  /* 0x0064008e11007388 */ /* 0x000be20000000800 */
[----:B-1----:R-:W1:Y:S03]  /*25790*/  @!P3 LDC.64 R8, c[0x0][0x400] ;  /* 0x00010000ff08bb82 */ /* 0x002e660000000a00 */
[----:B------:R-:W-:Y:S04]  /*257a0*/  STS [R15+0x6000], R144 ;  /* 0x006000900f007388 */ /* 0x000fe80000000800 */
[----:B------:R-:W-:Y:S01]  /*257b0*/  STS [R15+0x6400], R146 ;  /* 0x006400920f007388 */ /* 0x000fe20000000800 */
[----:B--2---:R-:W2:Y:S03]  /*257c0*/  @P3 LDC.64 R10, c[0x0][0x408] ;  /* 0x00010200ff0a3b82 */ /* 0x004ea60000000a00 */
[----:B------:R-:W-:Y:S04]  /*257d0*/  STS [R21+0x6000], R148 ;  /* 0x0060009415007388 */ /* 0x000fe80000000800 */
[----:B------:R3:W-:Y:S04]  /*257e0*/  STS [R21+0x6400], R150 ;  /* 0x0064009615007388 */ /* 0x0007e80000000800 */
[----:B------:R-:W-:Y:S04]  /*257f0*/  STS [R19+0x6000], R156 ;  /* 0x0060009c13007388 */ /* 0x000fe80000000800 */
[----:B------:R4:W-:Y:S01]  /*25800*/  STS [R19+0x6400], R158 ;  /* 0x0064009e13007388 */ /* 0x0009e20000000800 */
[----:B-----5:R-:W5:Y:S03]  /*25810*/  @P2 LDC R17, c[0x0][0x458] ;  /* 0x00011600ff112b82 */ /* 0x020f660000000800 */
[----:B------:R1:W-:Y:S04]  /*25820*/  STS [R5+0x6000], R7 ;  /* 0x0060000705007388 */ /* 0x0003e80000000800 */
[----:B------:R1:W-:Y:S01]  /*25830*/  STS [R5+0x6400], R154 ;  /* 0x0064009a05007388 */ /* 0x0003e20000000800 */
[----:B--2---:R-:W-:Y:S01]  /*25840*/  @P3 IMAD.WIDE.U32 R26, R232, R10, RZ ;  /* 0x0000000ae81a3225 */ /* 0x004fe200078e00ff */
[----:B------:R-:W-:Y:S01]  /*25850*/  BAR.SYNC.DEFER_BLOCKING 0x0 ;  /* 0x0000000000007b1d */ /* 0x000fe20000010000 */
[----:B---3--:R-:W-:-:S05]  /*25860*/  LOP3.LUT R21, R218, 0x30, RZ, 0xc0, !PT ;  /* 0x00000030da157812 */ /* 0x008fca00078ec0ff */
[----:B------:R-:W2:Y:S01]  /*25870*/  S2R R0, SR_CTAID.Y ;  /* 0x0000000000007919 */ /* 0x000ea20000002600 */
[----:B------:R-:W-:Y:S01]  /*25880*/  LOP3.LUT R20, R21, 0x7, R20, 0xf8, !PT ;  /* 0x0000000715147812 */ /* 0x000fe200078ef814 */
[----:B----4-:R-:W3:Y:S01]  /*25890*/  LDC R19, c[0x0][0x434] ;  /* 0x00010d00ff137b82 */ /* 0x010ee20000000800 */
[----:B-----5:R-:W-:Y:S01]  /*258a0*/  @P2 FFMA.FTZ R22, R164, R17, R23 ;  /* 0x00000011a4162223 */ /* 0x020fe20000010017 */
[----:B------:R-:W-:-:S06]  /*258b0*/  LOP3.LUT P2, RZ, R222, 0x3, RZ, 0xc0, !PT ;  /* 0x00000003deff7812 */ /* 0x000fcc000784c0ff */
[----:B-1----:R-:W1:Y:S01]  /*258c0*/  @P4 LDC R7, c[0x0][0x454] ;  /* 0x00011500ff074b82 */ /* 0x002e620000000800 */
[----:B------:R4:W1:Y:S07]  /*258d0*/  LDS.128 R12, [R245+0x1800] ;  /* 0x00180000f50c7984 */ /* 0x00086e0000000c00 */
[----:B------:R-:W4:Y:S01]  /*258e0*/  LDC.64 R4, c[0x0][0x408] ;  /* 0x00010200ff047b82 */ /* 0x000f220000000a00 */
[----:B--2---:R-:W-:Y:S01]  /*258f0*/  @!P3 IMAD.WIDE.U32 R24, R0, R8, RZ ;  /* 0x000000080018b225 */ /* 0x004fe200078e00ff */
[----:B------:R-:W-:-:S03]  /*25900*/  MOV R8, 0x7f800000 ;  /* 0x7f80000000087802 */ /* 0x000fc60000000f00 */
[----:B------:R-:W-:Y:S01]  /*25910*/  @P1 FFMA.FTZ R8, R3, R16, R2 ;  /* 0x0000001003081223 */ /* 0x000fe20000010002 */
[C---:B------:R-:W-:Y:S02]  /*25920*/  @!P3 IMAD R9, R0.reuse, R9, R25 ;  /* 0x000000090009b224 */ /* 0x040fe400078e0219 */
[----:B------:R-:W-:Y:S02]  /*25930*/  @!P4 IMAD R6, R0, R6, R31 ;  /* 0x000000060006c224 */ /* 0x000fe400078e021f */
[----:B------:R-:W-:Y:S02]  /*25940*/  @P3 IMAD R9, R232, R11, R27 ;  /* 0x0000000be8093224 */ /* 0x000fe400078e021b */
[-C--:B---3--:R-:W-:Y:S02]  /*25950*/  @!P0 IMAD R232, R0, R19.reuse, RZ ;  /* 0x0000001300e88224 */ /* 0x088fe400078e02ff */
[----:B------:R-:W-:Y:S02]  /*25960*/  @!P4 IMAD R6, R6, R19, RZ ;  /* 0x000000130606c224 */ /* 0x000fe400078e02ff */
[----:B-1----:R-:W-:Y:S01]  /*25970*/  @P4 IMAD R6, R31, R7, R232 ;  /* 0x000000071f064224 */ /* 0x002fe200078e02e8 */
[----:B------:R-:W-:Y:S06]  /*25980*/  @P2 BRA `(.L_x_886) ;  /* 0x0000000000302947 */ /* 0x000fec0003800000 */
[----:B------:R-:W1:Y:S01]  /*25990*/  LDCU.64 UR4, c[0x0][0x420] ;  /* 0x00008400ff0477ac */ /* 0x000e620008000a00 */
[----:B------:R-:W-:Y:S02]  /*259a0*/  VIADD R7, R6, UR8 ;  /* 0x0000000806077c36 */ /* 0x000fe40008000000 */
[----:B------:R-:W-:Y:S02]  /*259b0*/  VIADD R3, R233, -UR8 ;  /* 0x80000008e9037c36 */ /* 0x000fe40008000000 */
[C---:B------:R-:W-:Y:S01]  /*259c0*/  VIADD R2, R20.reuse, 0x8 ;  /* 0x0000000814027836 */ /* 0x040fe20000000000 */
[C---:B------:R-:W-:Y:S02]  /*259d0*/  IADD3 R0, P0, PT, R20.reuse, R7, RZ ;  /* 0x0000000714007210 */ /* 0x040fe40007f1e0ff */
[-C--:B------:R-:W-:Y:S02]  /*259e0*/  ISETP.GE.AND P2, PT, R20, R3.reuse, PT ;  /* 0x000000031400720c */ /* 0x080fe40003f46270 */
[----:B------:R-:W-:-:S02]  /*259f0*/  ISETP.GE.AND P1, PT, R2, R3, PT ;  /* 0x000000030200720c */ /* 0x000fc40003f26270 */
[----:B------:R-:W-:Y:S02]  /*25a00*/  LEA.HI.X.SX32 R7, R7, RZ, 0x1, P0 ;  /* 0x000000ff07077211 */ /* 0x000fe400000f0eff */
[----:B-1----:R-:W-:-:S04]  /*25a10*/  LEA R2, P0, R0, UR4, 0x2 ;  /* 0x0000000400027c11 */ /* 0x002fc8000f8010ff */
[----:B------:R-:W-:-:S05]  /*25a20*/  LEA.HI.X R3, R0, UR5, R7, 0x2, P0 ;  /* 0x0000000500037c11 */ /* 0x000fca00080f1407 */
[----:B------:R1:W-:Y:S04]  /*25a30*/  @!P2 STG.E desc[UR6][R2.64], R22 ;  /* 0x000000160200a986 */ /* 0x0003e8000c101906 */
[----:B------:R1:W-:Y:S02]  /*25a40*/  @!P1 STG.E desc[UR6][R2.64+0x20], R8 ;  /* 0x0000200802009986 */ /* 0x0003e4000c101906 */
.L_x_886:
[----:B------:R-:W-:Y:S05]  /*25a50*/  BSYNC.RECONVERGENT B0 ;  /* 0x0000000000007941 */ /* 0x000fea0003800200 */
.L_x_885:
[----:B------:R-:W-:Y:S01]  /*25a60*/  IMAD.MOV.U32 R217, RZ, RZ, RZ ;  /* 0x000000ffffd97224 */ /* 0x000fe200078e00ff */
[----:B-1----:R1:W2:Y:S01]  /*25a70*/  LDS.128 R20, [R245+0x2000] ;  /* 0x00200000f5147984 */ /* 0x0022a20000000c00 */
[----:B------:R-:W-:Y:S01]  /*25a80*/  @P3 IMAD.MOV.U32 R24, RZ, RZ, R26 ;  /* 0x000000ffff183224 */ /* 0x000fe200078e001a */
[----:B------:R-:W3:Y:S01]  /*25a90*/  LDCU.64 UR4, c[0x0][0x410] ;  /* 0x00008200ff0477ac */ /* 0x000ee20008000a00 */
[----:B----4-:R-:W-:Y:S01]  /*25aa0*/  IMAD.WIDE.U32 R28, R4, UR8, R216 ;  /* 0x00000008041c7c25 */ /* 0x010fe2000f8e00d8 */
[----:B------:R1:W4:Y:S01]  /*25ab0*/  LDS.128 R16, [R245+0x4000] ;  /* 0x00400000f5107984 */ /* 0x0003220000000c00 */
[----:B------:R-:W-:Y:S01]  /*25ac0*/  SHF.R.U32.HI R0, RZ, 0x3, R222 ;  /* 0x00000003ff007819 */ /* 0x000fe200000116de */
[----:B------:R-:W-:Y:S01]  /*25ad0*/  BSSY.RECONVERGENT B0, `(.L_x_887) ;  /* 0x0000023000007945 */ /* 0x000fe20003800200 */
[----:B------:R-:W-:Y:S01]  /*25ae0*/  IMAD R2, R5, UR8, R29 ;  /* 0x0000000805027c24 */ /* 0x000fe2000f8e021d */
[----:B------:R-:W-:Y:S02]  /*25af0*/  IADD3 R28, P0, PT, R24, R28, RZ ;  /* 0x0000001c181c7210 */ /* 0x000fe40007f1e0ff */
[----:B------:R1:W1:Y:S01]  /*25b00*/  LDS.128 R24, [R245] ;  /* 0x00000000f5187984 */ /* 0x0002620000000c00 */
[----:B------:R-:W-:Y:S01]  /*25b10*/  IADD3 R233, PT, PT, R233, -UR8, RZ ;  /* 0x80000008e9e97c10 */ /* 0x000fe2000fffe0ff */
[----:B------:R-:W-:Y:S01]  /*25b20*/  VIADD R6, R0, 0x10 ;  /* 0x0000001000067836 */ /* 0x000fe20000000000 */
[----:B------:R-:W-:Y:S01]  /*25b30*/  LOP3.LUT R3, R216, 0x40, RZ, 0xfc, !PT ;  /* 0x00000040d8037812 */ /* 0x000fe200078efcff */
[----:B------:R-:W-:Y:S01]  /*25b40*/  IMAD.X R29, R9, 0x1, R2, P0 ;  /* 0x00000001091d7824 */ /* 0x000fe200000e0602 */
[-C--:B------:R-:W-:Y:S01]  /*25b50*/  ISETP.GE.AND P0, PT, R0, R233.reuse, PT ;  /* 0x000000e90000720c */ /* 0x080fe20003f06270 */
[----:B------:R1:W1:Y:S01]  /*25b60*/  LDS.128 R8, [R245+0x6000] ;  /* 0x00600000f5087984 */ /* 0x0002620000000c00 */
[----:B------:R-:W-:Y:S01]  /*25b70*/  ISETP.GE.AND P4, PT, R6, R233, PT ;  /* 0x000000e90600720c */ /* 0x000fe20003f86270 */
[C---:B------:R-:W-:Y:S01]  /*25b80*/  VIADD R6, R0.reuse, 0x20 ;  /* 0x0000002000067836 */ /* 0x040fe20000000000 */
[----:B------:R-:W-:Y:S01]  /*25b90*/  IADD3 R2, PT, PT, R0, 0x30, RZ ;  /* 0x0000003000027810 */ /* 0x000fe20007ffe0ff */
[----:B---3--:R-:W-:-:S03]  /*25ba0*/  IMAD.WIDE.U32 R28, R31, UR4, R28 ;  /* 0x000000041f1c7c25 */ /* 0x008fc6000f8e001c */
[-C--:B------:R-:W-:Y:S01]  /*25bb0*/  ISETP.GE.AND P6, PT, R6, R233.reuse, PT ;  /* 0x000000e90600720c */ /* 0x080fe20003fc6270 */
[----:B------:R-:W-:Y:S01]  /*25bc0*/  IMAD R31, R31, UR5, R29 ;  /* 0x000000051f1f7c24 */ /* 0x000fe2000f8e021d */
[----:B------:R-:W-:Y:S02]  /*25bd0*/  ISETP.GE.AND P5, PT, R2, R233, PT ;  /* 0x000000e90200720c */ /* 0x000fe40003fa6270 */
[C---:B------:R-:W-:Y:S02]  /*25be0*/  LOP3.LUT R6, R216.reuse, 0xc0, RZ, 0xfc, !PT ;  /* 0x000000c0d8067812 */ /* 0x040fe400078efcff */
[----:B------:R-:W-:Y:S01]  /*25bf0*/  LOP3.LUT R2, R216, 0x80, RZ, 0xfc, !PT ;  /* 0x00000080d8027812 */ /* 0x000fe200078efcff */
[----:B------:R-:W-:Y:S08]  /*25c00*/  @P0 BRA `(.L_x_888) ;  /* 0x00000000003c0947 */ /* 0x000ff00003800000 */
[----:B------:R-:W3:Y:S01]  /*25c10*/  LDCU.64 UR4, c[0x0][0x3f0] ;  /* 0x00007e00ff0477ac */ /* 0x000ee20008000a00 */
[----:B------:R-:W-:Y:S01]  /*25c20*/  IMAD.MOV.U32 R30, RZ, RZ, R28 ;  /* 0x000000ffff1e7224 */ /* 0x000fe200078e001c */
[----:B------:R-:W5:Y:S03]  /*25c30*/  LDCU UR8, c[0x0][0x440] ;  /* 0x00008800ff0877ac */ /* 0x000f660008000800 */
[----:B------:R-:W-:-:S04]  /*25c40*/  IMAD.WIDE.U32 R34, R0, R4, R30 ;  /* 0x0000000400227225 */ /* 0x000fc800078e001e */
[----:B------:R-:W-:Y:S01]  /*25c50*/  IMAD R7, R0, R5, R35 ;  /* 0x0000000500077224 */ /* 0x000fe200078e0223 */
[----:B---3--:R-:W-:-:S04]  /*25c60*/  LEA R32, P0, R34, UR4, 0x1 ;  /* 0x0000000422207c11 */ /* 0x008fc8000f8008ff */
[----:B------:R-:W-:Y:S02]  /*25c70*/  LEA.HI.X R33, R34, UR5, R7, 0x1, P0 ;  /* 0x0000000522217c11 */ /* 0x000fe400080f0c07 */
[----:B-----5:R-:W-:Y:S02]  /*25c80*/  ISETP.GE.AND P3, PT, R216, UR8, PT ;  /* 0x00000008d8007c0c */ /* 0x020fe4000bf66270 */
[----:B------:R-:W-:Y:S02]  /*25c90*/  ISETP.GE.AND P2, PT, R3, UR8, PT ;  /* 0x0000000803007c0c */ /* 0x000fe4000bf46270 */
[----:B------:R-:W-:Y:S02]  /*25ca0*/  ISETP.GE.AND P1, PT, R2, UR8, PT ;  /* 0x0000000802007c0c */ /* 0x000fe4000bf26270 */
[----:B------:R-:W-:-:S07]  /*25cb0*/  ISETP.GE.AND P0, PT, R6, UR8, PT ;  /* 0x0000000806007c0c */ /* 0x000fce000bf06270 */
[----:B-1----:R3:W-:Y:S04]  /*25cc0*/  @!P3 STG.E.128 desc[UR6][R32.64], R24 ;  /* 0x000000182000b986 */ /* 0x0027e8000c101d06 */
[----:B--2---:R3:W-:Y:S04]  /*25cd0*/  @!P2 STG.E.128 desc[UR6][R32.64+0x80], R20 ;  /* 0x000080142000a986 */ /* 0x0047e8000c101d06 */
[----:B----4-:R3:W-:Y:S04]  /*25ce0*/  @!P1 STG.E.128 desc[UR6][R32.64+0x100], R16 ;  /* 0x0001001020009986 */ /* 0x0107e8000c101d06 */
[----:B------:R3:W-:Y:S02]  /*25cf0*/  @!P0 STG.E.128 desc[UR6][R32.64+0x180], R8 ;  /* 0x0001800820008986 */ /* 0x0007e4000c101d06 */
.L_x_888:
[----:B------:R-:W-:Y:S05]  /*25d00*/  BSYNC.RECONVERGENT B0 ;  /* 0x0000000000007941 */ /* 0x000fea0003800200 */
.L_x_887:
[----:B-1-3--:R1:W3:Y:S01]  /*25d10*/  LDS.128 R24, [R245+0x800] ;  /* 0x00080000f5187984 */ /* 0x00a2e20000000c00 */
[----:B------:R-:W-:Y:S03]  /*25d20*/  BSSY.RECONVERGENT B0, `(.L_x_889) ;  /* 0x0000019000007945 */ /* 0x000fe60003800200 */
[----:B--2---:R1:W2:Y:S04]  /*25d30*/  LDS.128 R20, [R245+0x2800] ;  /* 0x00280000f5147984 */ /* 0x0042a80000000c00 */
[----:B----4-:R1:W4:Y:S04]  /*25d40*/  LDS.128 R16, [R245+0x4800] ;  /* 0x00480000f5107984 */ /* 0x0103280000000c00 */
[----:B------:R1:W1:Y:S01]  /*25d50*/  LDS.128 R8, [R245+0x6800] ;  /* 0x00680000f5087984 */ /* 0x0002620000000c00 */
[----:B------:R-:W-:Y:S05]  /*25d60*/  @P4 BRA `(.L_x_890) ;  /* 0x0000000000504947 */ /* 0x000fea0003800000 */
[----:B------:R-:W5:Y:S01]  /*25d70*/  LDCU UR8, c[0x0][0x440] ;  /* 0x00008800ff0877ac */ /* 0x000f620008000800 */
[----:B------:R-:W-:Y:S01]  /*25d80*/  IADD3 R7, P0, PT, R0, 0x10, RZ ;  /* 0x0000001000077810 */ /* 0x000fe20007f1e0ff */
[----:B------:R-:W-:Y:S01]  /*25d90*/  IMAD.MOV.U32 R34, RZ, RZ, R28 ;  /* 0x000000ffff227224 */ /* 0x000fe200078e001c */
[----:B------:R-:W3:Y:S01]  /*25da0*/  LDCU.64 UR4, c[0x0][0x3f0] ;  /* 0x00007e00ff0477ac */ /* 0x000ee20008000a00 */
[----:B------:R-:W-:Y:S02]  /*25db0*/  IMAD.MOV.U32 R35, RZ, RZ, R31 ;  /* 0x000000ffff237224 */ /* 0x000fe400078e001f */
[----:B------:R-:W-:Y:S02]  /*25dc0*/  IMAD.X R33, RZ, RZ, RZ, P0 ;  /* 0x000000ffff217224 */ /* 0x000fe400000e06ff */
[----:B------:R-:W-:-:S04]  /*25dd0*/  IMAD.WIDE.U32 R34, R7, R4, R34 ;  /* 0x0000000407227225 */ /* 0x000fc800078e0022 */
[----:B------:R-:W-:-:S04]  /*25de0*/  IMAD R32, R33, R4, RZ ;  /* 0x0000000421207224 */ /* 0x000fc800078e02ff */
[----:B------:R-:W-:Y:S01]  /*25df0*/  IMAD R32, R7, R5, R32 ;  /* 0x0000000507207224 */ /* 0x000fe200078e0220 */
[----:B-----5:R-:W-:Y:S02]  /*25e00*/  ISETP.GE.AND P3, PT, R216, UR8, PT ;  /* 0x00000008d8007c0c */ /* 0x020fe4000bf66270 */
[----:B------:R-:W-:Y:S01]  /*25e10*/  ISETP.GE.AND P2, PT, R3, UR8, PT ;  /* 0x0000000803007c0c */ /* 0x000fe2000bf46270 */
[----:B------:R-:W-:Y:S01]  /*25e20*/  IMAD.IADD R32, R32, 0x1, R35 ;  /* 0x0000000120207824 */ /* 0x000fe200078e0223 */
[----:B------:R-:W-:Y:S02]  /*25e30*/  ISETP.GE.AND P1, PT, R2, UR8, PT ;  /* 0x0000000802007c0c */ /* 0x000fe4000bf26270 */
[----:B------:R-:W-:Y:S02]  /*25e40*/  ISETP.GE.AND P0, PT, R6, UR8, PT ;  /* 0x0000000806007c0c */ /* 0x000fe4000bf06270 */
[----:B---3--:R-:W-:-:S04]  /*25e50*/  LEA R36, P4, R34, UR4, 0x1 ;  /* 0x0000000422247c11 */ /* 0x008fc8000f8808ff */
[----:B------:R-:W-:-:S05]  /*25e60*/  LEA.HI.X R37, R34, UR5, R32, 0x1, P4 ;  /* 0x0000000522257c11 */ /* 0x000fca000a0f0c20 */
[----:B------:R3:W-:Y:S04]  /*25e70*/  @!P3 STG.E.128 desc[UR6][R36.64], R24 ;  /* 0x000000182400b986 */ /* 0x0007e8000c101d06 */
[----:B--2---:R3:W-:Y:S04]  /*25e80*/  @!P2 STG.E.128 desc[UR6][R36.64+0x80], R20 ;  /* 0x000080142400a986 */ /* 0x0047e8000c101d06 */
[----:B----4-:R3:W-:Y:S04]  /*25e90*/  @!P1 STG.E.128 desc[UR6][R36.64+0x100], R16 ;  /* 0x0001001024009986 */ /* 0x0107e8000c101d06 */
[----:B-1----:R3:W-:Y:S02]  /*25ea0*/  @!P0 STG.E.128 desc[UR6][R36.64+0x180], R8 ;  /* 0x0001800824008986 */ /* 0x0027e4000c101d06 */
.L_x_890:
[----:B------:R-:W-:Y:S05]  /*25eb0*/  BSYNC.RECONVERGENT B0 ;  /* 0x0000000000007941 */ /* 0x000fea0003800200 */
.L_x_889:
[----:B---3--:R3:W3:Y:S01]  /*25ec0*/  LDS.128 R24, [R245+0x1000] ;  /* 0x00100000f5187984 */ /* 0x0086e20000000c00 */
[----:B------:R-:W-:Y:S03]  /*25ed0*/  BSSY.RECONVERGENT B0, `(.L_x_891) ;  /* 0x0000019000007945 */ /* 0x000fe60003800200 */
[----:B--2---:R2:W2:Y:S04]  /*25ee0*/  LDS.128 R20, [R245+0x3000] ;  /* 0x00300000f5147984 */ /* 0x0044a80000000c00 */
[----:B----4-:R4:W2:Y:S04]  /*25ef0*/  LDS.128 R16, [R245+0x5000] ;  /* 0x00500000f5107984 */ /* 0x0108a80000000c00 */
[----:B-1----:R4:W1:Y:S01]  /*25f00*/  LDS.128 R8, [R245+0x7000] ;  /* 0x00700000f5087984 */ /* 0x0028620000000c00 */
[----:B------:R-:W-:Y:S05]  /*25f10*/  @P6 BRA `(.L_x_892) ;  /* 0x0000000000506947 */ /* 0x000fea0003800000 */
[----:B------:R-:W5:Y:S01]  /*25f20*/  LDCU UR8, c[0x0][0x440] ;  /* 0x00008800ff0877ac */ /* 0x000f620008000800 */
[----:B------:R-:W-:Y:S01]  /*25f30*/  IADD3 R7, P0, PT, R0, 0x20, RZ ;  /* 0x0000002000077810 */ /* 0x000fe20007f1e0ff */
[----:B------:R-:W-:Y:S01]  /*25f40*/  IMAD.MOV.U32 R34, RZ, RZ, R28 ;  /* 0x000000ffff227224 */ /* 0x000fe200078e001c */
[----:B------:R-:W4:Y:S01]  /*25f50*/  LDCU.64 UR4, c[0x0][0x3f0] ;  /* 0x00007e00ff0477ac */ /* 0x000f220008000a00 */
        /* <DEDUP_REMOVED lines=10> */
[----:B----4-:R-:W-:-:S04]  /*26000*/  LEA R36, P4, R34, UR4, 0x1 ;  /* 0x0000000422247c11 */ /* 0x010fc8000f8808ff */
[----:B------:R-:W-:-:S05]  /*26010*/  LEA.HI.X R37, R34, UR5, R32, 0x1, P4 ;  /* 0x0000000522257c11 */ /* 0x000fca000a0f0c20 */
[----:B---3--:R3:W-:Y:S04]  /*26020*/  @!P3 STG.E.128 desc[UR6][R36.64], R24 ;  /* 0x000000182400b986 */ /* 0x0087e8000c101d06 */
[----:B--2---:R3:W-:Y:S04]  /*26030*/  @!P2 STG.E.128 desc[UR6][R36.64+0x80], R20 ;  /* 0x000080142400a986 */ /* 0x0047e8000c101d06 */
[----:B------:R3:W-:Y:S04]  /*26040*/  @!P1 STG.E.128 desc[UR6][R36.64+0x100], R16 ;  /* 0x0001001024009986 */ /* 0x0007e8000c101d06 */
[----:B-1----:R3:W-:Y:S02]  /*26050*/  @!P0 STG.E.128 desc[UR6][R36.64+0x180], R8 ;  /* 0x0001800824008986 */ /* 0x0027e4000c101d06 */
.L_x_892:
[----:B------:R-:W-:Y:S05]  /*26060*/  BSYNC.RECONVERGENT B0 ;  /* 0x0000000000007941 */ /* 0x000fea0003800200 */
.L_x_891:
[----:B--23--:R2:W3:Y:S04]  /*26070*/  LDS.128 R16, [R245+0x3800] ;  /* 0x00380000f5107984 */ /* 0x00c4e80000000c00 */
[----:B-1----:R2:W1:Y:S01]  /*26080*/  LDS.128 R8, [R245+0x5800] ;  /* 0x00580000f5087984 */ /* 0x0024620000000c00 */
[----:B------:R-:W-:Y:S05]  /*26090*/  @P5 EXIT ;  /* 0x000000000000594d */ /* 0x000fea0003800000 */
[----:B------:R-:W5:Y:S01]  /*260a0*/  LDCU UR8, c[0x0][0x440] ;  /* 0x00008800ff0877ac */ /* 0x000f620008000800 */
[----:B------:R-:W-:Y:S01]  /*260b0*/  IADD3 R7, P0, PT, R0, 0x30, RZ ;  /* 0x0000003000077810 */ /* 0x000fe20007f1e0ff */
[----:B------:R1:W2:Y:S01]  /*260c0*/  LDS.128 R20, [R245+0x7800] ;  /* 0x00780000f5147984 */ /* 0x0002a20000000c00 */
[----:B------:R-:W-:Y:S01]  /*260d0*/  IMAD.MOV.U32 R24, RZ, RZ, R28 ;  /* 0x000000ffff187224 */ /* 0x000fe200078e001c */
[----:B------:R-:W4:Y:S02]  /*260e0*/  LDCU.64 UR4, c[0x0][0x3f0] ;  /* 0x00007e00ff0477ac */ /* 0x000f240008000a00 */
[----:B------:R-:W-:-:S04]  /*260f0*/  IMAD.X R25, RZ, RZ, RZ, P0 ;  /* 0x000000ffff197224 */ /* 0x000fc800000e06ff */
[-C--:B------:R-:W-:Y:S02]  /*26100*/  IMAD R0, R25, R4.reuse, RZ ;  /* 0x0000000419007224 */ /* 0x080fe400078e02ff */
[----:B------:R-:W-:Y:S02]  /*26110*/  IMAD.MOV.U32 R25, RZ, RZ, R31 ;  /* 0x000000ffff197224 */ /* 0x000fe400078e001f */
[C---:B------:R-:W-:Y:S02]  /*26120*/  IMAD R0, R7.reuse, R5, R0 ;  /* 0x0000000507007224 */ /* 0x040fe400078e0200 */
[----:B------:R-:W-:Y:S01]  /*26130*/  IMAD.WIDE.U32 R24, R7, R4, R24 ;  /* 0x0000000407187225 */ /* 0x000fe200078e0018 */
[----:B-----5:R-:W-:-:S03]  /*26140*/  ISETP.GE.AND P1, PT, R2, UR8, PT ;  /* 0x0000000802007c0c */ /* 0x020fc6000bf26270 */
[----:B------:R-:W-:Y:S01]  /*26150*/  IMAD.IADD R0, R0, 0x1, R25 ;  /* 0x0000000100007824 */ /* 0x000fe200078e0219 */
[----:B------:R-:W-:Y:S02]  /*26160*/  ISETP.GE.AND P2, PT, R3, UR8, PT ;  /* 0x0000000803007c0c */ /* 0x000fe4000bf46270 */
[----:B----4-:R-:W-:Y:S02]  /*26170*/  LEA R2, P0, R24, UR4, 0x1 ;  /* 0x0000000418027c11 */ /* 0x010fe4000f8008ff */
[----:B------:R-:W-:Y:S02]  /*26180*/  ISETP.GE.AND P3, PT, R216, UR8, PT ;  /* 0x00000008d8007c0c */ /* 0x000fe4000bf66270 */
[----:B------:R-:W-:Y:S02]  /*26190*/  LEA.HI.X R3, R24, UR5, R0, 0x1, P0 ;  /* 0x0000000518037c11 */ /* 0x000fe400080f0c00 */
[----:B------:R-:W-:-:S03]  /*261a0*/  ISETP.GE.AND P0, PT, R6, UR8, PT ;  /* 0x0000000806007c0c */ /* 0x000fc6000bf06270 */
[----:B-1----:R1:W-:Y:S04]  /*261b0*/  @!P1 STG.E.128 desc[UR6][R2.64+0x100], R8 ;  /* 0x0001000802009986 */ /* 0x0023e8000c101d06 */
[----:B---3--:R1:W-:Y:S04]  /*261c0*/  @!P2 STG.E.128 desc[UR6][R2.64+0x80], R16 ;  /* 0x000080100200a986 */ /* 0x0083e8000c101d06 */
[----:B------:R1:W-:Y:S02]  /*261d0*/  @!P3 STG.E.128 desc[UR6][R2.64], R12 ;  /* 0x0000000c0200b986 */ /* 0x0003e4000c101d06 */
[----:B--2---:R-:W-:Y:S05]  /*261e0*/  @P0 EXIT ;  /* 0x000000000000094d */ /* 0x004fea0003800000 */
[----:B------:R-:W-:Y:S01]  /*261f0*/  STG.E.128 desc[UR6][R2.64+0x180], R20 ;  /* 0x0001801402007986 */ /* 0x000fe2000c101d06 */
[----:B------:R-:W-:Y:S05]  /*26200*/  EXIT ;  /* 0x000000000000794d */ /* 0x000fea0003800000 */
.L_x_893:
        /* <DEDUP_REMOVED lines=15> */
.L_x_4070:


//--------------------- .text._ZN5flash24flash_fwd_splitkv_kernelI23Flash_fwd_kernel_traitsILi256ELi64ELi64ELi4ELb0ELb0EN7cutlass6half_tE19Flash_kernel_traitsILi256ELi64ELi64ELi4ES3_EELb1ELb0ELb0ELb0ELb0ELb1ELb0ELb1EEEvNS_16Flash_fwd_paramsE --------------------------
	.section	.text._ZN5flash24flash_fwd_splitkv_kernelI23Flash_fwd_kernel_traitsILi256ELi64ELi64ELi4ELb0ELb0EN7cutlass6half_tE19Flash_kernel_traitsILi256ELi64ELi64ELi4ES3_EELb1ELb0ELb0ELb0ELb0ELb1ELb0ELb1EEEvNS_16Flash_fwd_paramsE,"ax",@progbits
	.align	128
        .global         _ZN5flash24flash_fwd_splitkv_kernelI23Flash_fwd_kernel_traitsILi256ELi64ELi64ELi4ELb0ELb0EN7cutlass6half_tE19Flash_kernel_traitsILi256ELi64ELi64ELi4ES3_EELb1ELb0ELb0ELb0ELb0ELb1ELb0ELb1EEEvNS_16Flash_fwd_paramsE
        .type           _ZN5flash24flash_fwd_splitkv_kernelI23Flash_fwd_kernel_traitsILi256ELi64ELi64ELi4ELb0ELb0EN7cutlass6half_tE19Flash_kernel_traitsILi256ELi64ELi64ELi4ES3_EELb1ELb0ELb0ELb0ELb0ELb1ELb0ELb1EEEvNS_16Flash_fwd_paramsE,@function
        .size           _ZN5flash24flash_fwd_splitkv_kernelI23Flash_fwd_kernel_traitsILi256ELi64ELi64ELi4ELb0ELb0EN7cutlass6half_tE19Flash_kernel_traitsILi256ELi64ELi64ELi4ES3_EELb1ELb0ELb0ELb0ELb0ELb1ELb0ELb1EEEvNS_16Flash_fwd_paramsE,(.L_x_4071 - _ZN5flash24flash_fwd_splitkv_kernelI23Flash_fwd_kernel_traitsILi256ELi64ELi64ELi4ELb0ELb0EN7cutlass6half_tE19Flash_kernel_traitsILi256ELi64ELi64ELi4ES3_EELb1ELb0ELb0ELb0ELb0ELb1ELb0ELb1EEEvNS_16Flash_fwd_paramsE)
        .other          _ZN5flash24flash_fwd_splitkv_kernelI23Flash_fwd_kernel_traitsILi256ELi64ELi64ELi4ELb0ELb0EN7cutlass6half_tE19Flash_kernel_traitsILi256ELi64ELi64ELi4ES3_EELb1ELb0ELb0ELb0ELb0ELb1ELb0ELb1EEEvNS_16Flash_fwd_paramsE,@"STO_CUDA_ENTRY STV_DEFAULT"
_ZN5flash24flash_fwd_splitkv_kernelI23Flash_fwd_kernel_traitsILi256ELi64ELi64ELi4ELb0ELb0EN7cutlass6half_tE19Flash_kernel_traitsILi256ELi64ELi64ELi4ES3_EELb1ELb0ELb0ELb0ELb0ELb1ELb0ELb1EEEvNS_16Flash_fwd_paramsE:
.text._ZN5flash24flash_fwd_splitkv_kernelI23Flash_fwd_kernel_traitsILi256ELi64ELi64ELi4ELb0ELb0EN7cutlass6half_tE19Flash_kernel_traitsILi256ELi64ELi64ELi4ES3_EELb1ELb0ELb0ELb0ELb0ELb1ELb0ELb1EEEvNS_16Flash_fwd_paramsE:
        /* <DEDUP_REMOVED lines=51> */
.L_x_894:
        /* <DEDUP_REMOVED lines=79> */
.L_x_897:
[----:B------:R-:W-:Y:S05]  /*0820*/  BSYNC.RECONVERGENT B0 ;  /* 0x0000000000007941 */ /* 0x000fea0003800200 */
.L_x_896:
        /* <DEDUP_REMOVED lines=23> */
.L_x_899:
[----:B------:R-:W-:Y:S05]  /*09a0*/  BSYNC.RECONVERGENT B0 ;  /* 0x0000000000007941 */ /* 0x000fea0003800200 */
.L_x_898:
        /* <DEDUP_REMOVED lines=22> */
.L_x_901:
[----:B------:R-:W-:Y:S05]  /*0b10*/  BSYNC.RECONVERGENT B0 ;  /* 0x0000000000007941 */ /* 0x000fea0003800200 */
.L_x_900:
        /* <DEDUP_REMOVED lines=21> */
.L_x_903:
[----:B------:R-:W-:Y:S05]  /*0c70*/  BSYNC.RECONVERGENT B0 ;  /* 0x0000000000007941 */ /* 0x000fea0003800200 */
.L_x_902:
        /* <DEDUP_REMOVED lines=20> */
.L_x_895:
        /* <DEDUP_REMOVED lines=10> */
.L_x_904:
        /* <DEDUP_REMOVED lines=104> */
.L_x_905:
        /* <DEDUP_REMOVED lines=16> */
.L_x_907:
[----:B------:R-:W2:Y:S01]  /*15e0*/  LDC.64 R6, c[0x0][0x3b8] ;  /* 0x0000ee00ff067b82 */ /* 0x000ea20000000a00 */
[----:B-1----:R-:W-:-:S05]  /*15f0*/  IADD3 R2, PT, PT, R0, R9, RZ ;  /* 0x0000000900027210 */ /* 0x002fca0007ffe0ff */
[C---:B--2---:R-:W-:Y:S02]  /*1600*/  IMAD R17, R2.reuse, R7, RZ ;  /* 0x0000000702117224 */ /* 0x044fe400078e02ff */
[----:B------:R-:W-:-:S05]  /*1610*/  IMAD.WIDE.U32 R2, R2, R6, RZ ;  /* 0x0000000602027225 */ /* 0x000fca00078e00ff */
[----:B------:R-:W-:Y:S02]  /*1620*/  IADD3 R17, PT, PT, R3, R17, RZ ;  /* 0x0000001103117210 */ /* 0x000fe40007ffe0ff */
[----:B------:R-:W-:Y:S02]  /*1630*/  MOV R12, R2 ;  /* 0x00000002000c7202 */ /* 0x000fe40000000f00 */
.L_x_908:
        /* <DEDUP_REMOVED lines=14> */
.L_x_909:
[----:B------:R-:W1:Y:S01]  /*1720*/  LDC.64 R2, c[0x0][0x3c0] ;  /* 0x0000f000ff027b82 */ /* 0x000e620000000a00 */
[----:B------:R-:W-:-:S05]  /*1730*/  IADD3 R0, PT, PT, R0, R9, RZ ;  /* 0x0000000900007210 */ /* 0x000fca0007ffe0ff */
[C---:B-1----:R-:W-:Y:S02]  /*1740*/  IMAD R19, R0.reuse, R3, RZ ;  /* 0x0000000300137224 */ /* 0x042fe400078e02ff */
[----:B------:R-:W-:-:S05]  /*1750*/  IMAD.WIDE.U32 R8, R0, R2, RZ ;  /* 0x0000000200087225 */ /* 0x000fca00078e00ff */
[----:B------:R-:W-:Y:S02]  /*1760*/  IADD3 R19, PT, PT, R9, R19, RZ ;  /* 0x0000001309137210 */ /* 0x000fe40007ffe0ff */
[----:B------:R-:W-:-:S07]  /*1770*/  MOV R18, R8 ;  /* 0x0000000800127202 */ /* 0x000fce0000000f00 */
.L_x_910:
        /* <DEDUP_REMOVED lines=47> */
.L_x_906:
        /* <DEDUP_REMOVED lines=170> */
.L_x_995:
        /* <DEDUP_REMOVED lines=24> */
.L_x_913:
[----:B-1--4-:R-:W-:Y:S05]  /*2690*/  BSYNC.RECONVERGENT B0 ;  /* 0x0000000000007941 */ /* 0x012fea0003800200 */
.L_x_912:
        /* <DEDUP_REMOVED lines=19> */
.L_x_915:
[----:B------:R-:W-:Y:S05]  /*27d0*/  BSYNC.RECONVERGENT B0 ;  /* 0x0000000000007941 */ /* 0x000fea0003800200 */
.L_x_914:
        /* <DEDUP_REMOVED lines=23> */
.L_x_917:
[----:B------:R-:W-:Y:S05]  /*2950*/  BSYNC.RECONVERGENT B0 ;  /* 0x0000000000007941 */ /* 0x000fea0003800200 */
.L_x_916:
        /* <DEDUP_REMOVED lines=26> */
.L_x_919:
[----:B------:R-:W-:Y:S05]  /*2b00*/  BSYNC.RECONVERGENT B0 ;  /* 0x0000000000007941 */ /* 0x000fea0003800200 */
.L_x_918:
        /* <DEDUP_REMOVED lines=21> */
.L_x_923:
[----:B------:R-:W-:Y:S05]  /*2c60*/  BSYNC.RECONVERGENT B0 ;  /* 0x0000000000007941 */ /* 0x000fea0003800200 */
.L_x_922:
        /* <DEDUP_REMOVED lines=18> */
.L_x_925:
[----:B------:R-:W-:Y:S05]  /*2d90*/  BSYNC.RECONVERGENT B0 ;  /* 0x0000000000007941 */ /* 0x000fea0003800200 */
.L_x_924:
        /* <DEDUP_REMOVED lines=20> */
.L_x_927:
[----:B------:R-:W-:Y:S05]  /*2ee0*/  BSYNC.RECONVERGENT B0 ;  /* 0x0000000000007941 */ /* 0x000fea0003800200 */
.L_x_926:
        /* <DEDUP_REMOVED lines=25> */
.L_x_921:
        /* <DEDUP_REMOVED lines=60> */
.L_x_933:
[----:B------:R-:W-:Y:S05]  /*3440*/  BSYNC.RECONVERGENT B0 ;  /* 0x0000000000007941 */ /* 0x000fea0003800200 */
.L_x_932:
        /* <DEDUP_REMOVED lines=52> */
.L_x_935:
[----:B------:R-:W-:Y:S05]  /*3790*/  BSYNC.RECONVERGENT B0 ;  /* 0x0000000000007941 */ /* 0x000fea0003800200 */
.L_x_934:
        /* <DEDUP_REMOVED lines=52> */
.L_x_937:
[----:B------:R-:W-:Y:S05]  /*3ae0*/  BSYNC.RECONVERGENT B0 ;  /* 0x0000000000007941 */ /* 0x000fea0003800200 */
.L_x_936:
        /* <DEDUP_REMOVED lines=51> */
.L_x_931:
[----:B------:R-:W-:Y:S05]  /*3e20*/  BSYNC.RECONVERGENT B1 ;  /* 0x0000000000017941 */ /* 0x000fea0003800200 */
.L_x_930:
        /* <DEDUP_REMOVED lines=69> */
.L_x_941:
[----:B------:R-:W-:Y:S05]  /*4280*/  BSYNC.RECONVERGENT B0 ;  /* 0x0000000000007941 */ /* 0x000fea0003800200 */
.L_x_940:
        /* <DEDUP_REMOVED lines=52> */
.L_x_943:
[----:B------:R-:W-:Y:S05]  /*45d0*/  BSYNC.RECONVERGENT B0 ;  /* 0x0000000000007941 */ /* 0x000fea0003800200 */
.L_x_942:
        /* <DEDUP_REMOVED lines=52> */
.L_x_945:
[----:B------:R-:W-:Y:S05]  /*4920*/  BSYNC.RECONVERGENT B0 ;  /* 0x0000000000007941 */ /* 0x000fea0003800200 */
.L_x_944:
        /* <DEDUP_REMOVED lines=51> */
.L_x_939:
[----:B------:R-:W-:Y:S05]  /*4c60*/  BSYNC.RECONVERGENT B1 ;  /* 0x0000000000017941 */ /* 0x000fea0003800200 */
.L_x_938:
        /* <DEDUP_REMOVED lines=69> */
.L_x_949:
[----:B------:R-:W-:Y:S05]  /*50c0*/  BSYNC.RECONVERGENT B0 ;  /* 0x0000000000007941 */ /* 0x000fea0003800200 */
.L_x_948:
        /* <DEDUP_REMOVED lines=52> */
.L_x_951:
[----:B------:R-:W-:Y:S05]  /*5410*/  BSYNC.RECONVERGENT B0 ;  /* 0x0000000000007941 */ /* 0x000fea0003800200 */
.L_x_950:
        /* <DEDUP_REMOVED lines=52> */
.L_x_953:
[----:B------:R-:W-:Y:S05]  /*5760*/  BSYNC.RECONVERGENT B0 ;  /* 0x0000000000007941 */ /* 0x000fea0003800200 */
.L_x_952:
        /* <DEDUP_REMOVED lines=51> */
.L_x_947:
[----:B------:R-:W-:Y:S05]  /*5aa0*/  BSYNC.RECONVERGENT B1 ;  /* 0x0000000000017941 */ /* 0x000fea0003800200 */
.L_x_946:
        /* <DEDUP_REMOVED lines=71> */
.L_x_957:
[----:B------:R-:W-:Y:S05]  /*5f20*/  BSYNC.RECONVERGENT B0 ;  /* 0x0000000000007941 */ /* 0x000fea0003800200 */
.L_x_956:
        /* <DEDUP_REMOVED lines=52> */
.L_x_959:
[----:B------:R-:W-:Y:S05]  /*6270*/  BSYNC.RECONVERGENT B0 ;  /* 0x0000000000007941 */ /* 0x000fea0003800200 */
.L_x_958:
        /* <DEDUP_REMOVED lines=52> */
.L_x_961:
[----:B------:R-:W-:Y:S05]  /*65c0*/  BSYNC.RECONVERGENT B0 ;  /* 0x0000000000007941 */ /* 0x000fea0003800200 */
.L_x_960:
        /* <DEDUP_REMOVED lines=51> */
.L_x_955:
[----:B------:R-:W-:Y:S05]  /*6900*/  BSYNC.RECONVERGENT B1 ;  /* 0x0000000000017941 */ /* 0x000fea0003800200 */
.L_x_954:
        /* <DEDUP_REMOVED lines=8> */
.L_x_929:
        /* <DEDUP_REMOVED lines=99> */
.L_x_965:
[----:B------:R-:W-:Y:S05]  /*6fc0*/  BSYNC.RECONVERGENT B0 ;  /* 0x0000000000007941 */ /* 0x000fea0003800200 */
.L_x_964:
        /* <DEDUP_REMOVED lines=93> */
.L_x_967:
[----:B------:R-:W-:Y:S05]  /*75a0*/  BSYNC.RECONVERGENT B0 ;  /* 0x0000000000007941 */ /* 0x000fea0003800200 */
.L_x_966:
        /* <DEDUP_REMOVED lines=93> */
.L_x_969:
[----:B------:R-:W-:Y:S05]  /*7b80*/  BSYNC.RECONVERGENT B0 ;  /* 0x0000000000007941 */ /* 0x000fea0003800200 */
.L_x_968:
        /* <DEDUP_REMOVED lines=92> */
.L_x_963:
[----:B------:R-:W-:Y:S05]  /*8150*/  BSYNC.RECONVERGENT B1 ;  /* 0x0000000000017941 */ /* 0x000fea0003800200 */
.L_x_962:
        /* <DEDUP_REMOVED lines=100> */
.L_x_973:
[----:B------:R-:W-:Y:S05]  /*87a0*/  BSYNC.RECONVERGENT B0 ;  /* 0x0000000000007941 */ /* 0x000fea0003800200 */
.L_x_972:
        /* <DEDUP_REMOVED lines=93> */
.L_x_975:
[----:B------:R-:W-:Y:S05]  /*8d80*/  BSYNC.RECONVERGENT B0 ;  /* 0x0000000000007941 */ /* 0x000fea0003800200 */
.L_x_974:
        /* <DEDUP_REMOVED lines=93> */
.L_x_977:
[----:B------:R-:W-:Y:S05]  /*9360*/  BSYNC.RECONVERGENT B0 ;  /* 0x0000000000007941 */ /* 0x000fea0003800200 */
.L_x_976:
        /* <DEDUP_REMOVED lines=92> */
.L_x_971:
[----:B------:R-:W-:Y:S05]  /*9930*/  BSYNC.RECONVERGENT B1 ;  /* 0x0000000000017941 */ /* 0x000fea0003800200 */
.L_x_970:
        /* <DEDUP_REMOVED lines=102> */
.L_x_981:
[----:B------:R-:W-:Y:S05]  /*9fa0*/  BSYNC.RECONVERGENT B0 ;  /* 0x0000000000007941 */ /* 0x000fea0003800200 */
.L_x_980:
        /* <DEDUP_REMOVED lines=92> */
.L_x_983:
[----:B------:R-:W-:Y:S05]  /*a570*/  BSYNC.RECONVERGENT B0 ;  /* 0x0000000000007941 */ /* 0x000fea0003800200 */
.L_x_982:
        /* <DEDUP_REMOVED lines=92> */
.L_x_985:
[----:B------:R-:W-:Y:S05]  /*ab40*/  BSYNC.RECONVERGENT B0 ;  /* 0x0000000000007941 */ /* 0x000fea0003800200 */
.L_x_984:
        /* <DEDUP_REMOVED lines=90> */
.L_x_979:
[----:B------:R-:W-:Y:S05]  /*b0f0*/  BSYNC.RECONVERGENT B1 ;  /* 0x0000000000017941 */ /* 0x000fea0003800200 */
.L_x_978:
        /* <DEDUP_REMOVED lines=105> */
.L_x_989:
[----:B------:R-:W-:Y:S05]  /*b790*/  BSYNC.RECONVERGENT B0 ;  /* 0x0000000000007941 */ /* 0x000fea0003800200 */
.L_x_988:
        /* <DEDUP_REMOVED lines=92> */
.L_x_991:
[----:B------:R-:W-:Y:S05]  /*bd60*/  BSYNC.RECONVERGENT B0 ;  /* 0x0000000000007941 */ /* 0x000fea0003800200 */
.L_x_990:
        /* <DEDUP_REMOVED lines=91> */
.L_x_993:
[----:B------:R-:W-:Y:S05]  /*c320*/  BSYNC.RECONVERGENT B0 ;  /* 0x0000000000007941 */ /* 0x000fea0003800200 */
.L_x_992:
        /* <DEDUP_REMOVED lines=90> */
.L_x_987:
[----:B------:R-:W-:Y:S05]  /*c8d0*/  BSYNC.RECONVERGENT B1 ;  /* 0x0000000000017941 */ /* 0x000fea0003800200 */
.L_x_986:
[----:B------:R-:W5:Y:S08]  /*c8e0*/  LDC R3, c[0x0][0x450] ;  /* 0x00011400ff037b82 */ /* 0x000f700000000800 */
[----:B------:R-:W1:Y:S01]  /*c8f0*/  LDC R18, c[0x0][0x450] ;  /* 0x00011400ff127b82 */ /* 0x000e620000000800 */
[----:B-----5:R-:W-:Y:S05]  /*c900*/  IMAD.U32 R3, R3, -0x20, RZ ;  /* 0xffffffe003037824 */ /* 0x020fea00078e00ff */
[C---:B------:R-:W-:Y:S02]  /*c910*/  LEA R92, P1, R3.reuse, R92, 0x1 ;  /* 0x0000005c035c7211 */ /* 0x040fe400078208ff */
[C---:B------:R-:W-:Y:S02]  /*c920*/  LEA R90, P0, R3.reuse, R90, 0x1 ;  /* 0x0000005a035a7211 */ /* 0x040fe400078008ff */
[C---:B------:R-:W-:Y:S02]  /*c930*/  LEA.HI.X.SX32 R93, R3.reuse, R93, 0x1, P1 ;  /* 0x0000005d035d7211 */ /* 0x040fe400008f0eff */
[----:B-1----:R-:W-:Y:S09]  /*c940*/  LEA.HI.X.SX32 R91, R3, R91, 0x1, P0 ;  /* 0x0000005b035b7211 */ /* 0x002ff200000f0eff */
.L_x_928:
[----:B------:R-:W-:Y:S05]  /*c950*/  BSYNC.RECONVERGENT B2 ;  /* 0x0000000000027941 */ /* 0x000fea0003800200 */
.L_x_920:
        /* <DEDUP_REMOVED lines=90> */
.L_x_994:
[----:B------:R-:W-:Y:S02]  /*cf00*/  ISETP.GT.AND P0, PT, R85, R82, PT ;  /* 0x000000525500720c */ /* 0x000fe40003f04270 */
[----:B------:R-:W-:Y:S02]  /*cf10*/  IADD3 R88, P2, PT, R88, R95, RZ ;  /* 0x0000005f58587210 */ /* 0x000fe40007f5e0ff */
[----:B------:R-:W-:Y:S03]  /*cf20*/  IADD3 R14, P1, PT, R14, R99, RZ ;  /* 0x000000630e0e7210 */ /* 0x000fe60007f3e0ff */
[----:B------:R-:W-:Y:S02]  /*cf30*/  IMAD.X R89, R89, 0x1, R94, P2 ;  /* 0x0000000159597824 */ /* 0x000fe400010e065e */
[----:B------:R-:W-:Y:S04]  /*cf40*/  IMAD.X R15, R15, 0x1, R97, P1 ;  /* 0x000000010f0f7824 */ /* 0x000fe800008e0661 */
[----:B------:R-:W-:Y:S05]  /*cf50*/  @P0 BRA `(.L_x_995) ;  /* 0xffffff54006c0947 */ /* 0x000fea000383ffff */
.L_x_911:
        /* <DEDUP_REMOVED lines=57> */
.L_x_999:
[----:B------:R-:W-:Y:S05]  /*d2f0*/  BSYNC.RECONVERGENT B0 ;  /* 0x0000000000007941 */ /* 0x000fea0003800200 */
.L_x_998:
        /* <DEDUP_REMOVED lines=29> */
.L_x_1001:
[----:B------:R-:W-:Y:S05]  /*d4d0*/  BSYNC.RECONVERGENT B0 ;  /* 0x0000000000007941 */ /* 0x000fea0003800200 */
.L_x_1000:
        /* <DEDUP_REMOVED lines=29> */
.L_x_1003:
[----:B------:R-:W-:Y:S05]  /*d6b0*/  BSYNC.RECONVERGENT B0 ;  /* 0x0000000000007941 */ /* 0x000fea0003800200 */
.L_x_1002:
        /* <DEDUP_REMOVED lines=30> */
.L_x_997:
        /* <DEDUP_REMOVED lines=81> */
.L_x_1011:
[----:B------:R-:W-:Y:S05]  /*ddb0*/  BSYNC.RECONVERGENT B0 ;  /* 0x0000000000007941 */ /* 0x000fea0003800200 */
.L_x_1010:
[----:B-----5:R-:W-:Y:S01]  /*ddc0*/  IMAD.MOV.U32 R6, RZ, RZ, R18 ;  /* 0x000000ffff067224 */ /* 0x020fe200078e0012 */
[----:B------:R-:W-:Y:S01]  /*ddd0*/  MOV R4, R16 ;  /* 0x0000001000047202 */ /* 0x000fe20000000f00 */
[----:B------:R-:W-:Y:S01]  /*dde0*/  IMAD.MOV.U32 R7, RZ, RZ, R19 ;  /* 0x000000ffff077224 */ /* 0x000fe200078e0013 */
[----:B------:R-:W-:Y:S02]  /*ddf0*/  MOV R5, R17 ;  /* 0x0000001100057202 */ /* 0x000fe40000000f00 */
.L_x_1009:
[----:B------:R-:W-:Y:S05]  /*de00*/  BSYNC.RECONVERGENT B1 ;  /* 0x0000000000017941 */ /* 0x000fea0003800200 */
.L_x_1008:
        /* <DEDUP_REMOVED lines=49> */
.L_x_1015:
[----:B------:R-:W-:Y:S05]  /*e120*/  BSYNC.RECONVERGENT B0 ;  /* 0x0000000000007941 */ /* 0x000fea0003800200 */
.L_x_1014:
[----:B-----5:R4:W-:Y:S02]  /*e130*/  STS.128 [R245+0x2000], R16 ;  /* 0x00200010f5007388 */ /* 0x0209e40000000c00 */
.L_x_1013:
[----:B------:R-:W-:Y:S05]  /*e140*/  BSYNC.RECONVERGENT B1 ;  /* 0x0000000000017941 */ /* 0x000fea0003800200 */
.L_x_1012:
        /* <DEDUP_REMOVED lines=48> */
.L_x_1019:
[----:B------:R-:W-:Y:S05]  /*e450*/  BSYNC.RECONVERGENT B0 ;  /* 0x0000000000007941 */ /* 0x000fea0003800200 */
.L_x_1018:
[----:B-----5:R1:W-:Y:S02]  /*e460*/  STS.128 [R245+0x4000], R16 ;  /* 0x00400010f5007388 */ /* 0x0203e40000000c00 */
.L_x_1017:
[----:B------:R-:W-:Y:S05]  /*e470*/  BSYNC.RECONVERGENT B1 ;  /* 0x0000000000017941 */ /* 0x000fea0003800200 */
.L_x_1016:
        /* <DEDUP_REMOVED lines=47> */
.L_x_1021:
[----:B------:R-:W-:Y:S05]  /*e770*/  BSYNC.RECONVERGENT B0 ;  /* 0x0000000000007941 */ /* 0x000fea0003800200 */
.L_x_1020:
[----:B-----5:R4:W-:Y:S02]  /*e780*/  STS.128 [R245+0x6000], R16 ;  /* 0x00600010f5007388 */ /* 0x0209e40000000c00 */
.L_x_1007:
[----:B------:R-:W-:Y:S05]  /*e790*/  BSYNC.RECONVERGENT B2 ;  /* 0x0000000000027941 */ /* 0x000fea0003800200 */
.L_x_1006:
        /* <DEDUP_REMOVED lines=65> */
.L_x_1027:
[----:B------:R-:W-:Y:S05]  /*ebb0*/  BSYNC.RECONVERGENT B0 ;  /* 0x0000000000007941 */ /* 0x000fea0003800200 */
.L_x_1026:
[----:B-----5:R1:W-:Y:S02]  /*ebc0*/  STS.128 [R245+0x800], R16 ;  /* 0x00080010f5007388 */ /* 0x0203e40000000c00 */
.L_x_1025:
[----:B------:R-:W-:Y:S05]  /*ebd0*/  BSYNC.RECONVERGENT B1 ;  /* 0x0000000000017941 */ /* 0x000fea0003800200 */
.L_x_1024:
        /* <DEDUP_REMOVED lines=58> */
.L_x_1031:
[----:B------:R-:W-:Y:S05]  /*ef80*/  BSYNC.RECONVERGENT B0 ;  /* 0x0000000000007941 */ /* 0x000fea0003800200 */
.L_x_1030:
[----:B-----5:R4:W-:Y:S02]  /*ef90*/  STS.128 [R245+0x2800], R16 ;  /* 0x00280010f5007388 */ /* 0x0209e40000000c00 */
.L_x_1029:
[----:B------:R-:W-:Y:S05]  /*efa0*/  BSYNC.RECONVERGENT B1 ;  /* 0x0000000000017941 */ /* 0x000fea0003800200 */
.L_x_1028:
        /* <DEDUP_REMOVED lines=58> */
.L_x_1035:
[----:B------:R-:W-:Y:S05]  /*f350*/  BSYNC.RECONVERGENT B0 ;  /* 0x0000000000007941 */ /* 0x000fea0003800200 */
.L_x_1034:
[----:B-----5:R4:W-:Y:S02]  /*f360*/  STS.128 [R245+0x4800], R16 ;  /* 0x00480010f5007388 */ /* 0x0209e40000000c00 */
.L_x_1033:
[----:B------:R-:W-:Y:S05]  /*f370*/  BSYNC.RECONVERGENT B1 ;  /* 0x0000000000017941 */ /* 0x000fea0003800200 */
.L_x_1032:
        /* <DEDUP_REMOVED lines=57> */
.L_x_1037:
[----:B------:R-:W-:Y:S05]  /*f710*/  BSYNC.RECONVERGENT B0 ;  /* 0x0000000000007941 */ /* 0x000fea0003800200 */
.L_x_1036:
[----:B-----5:R4:W-:Y:S02]  /*f720*/  STS.128 [R245+0x6800], R16 ;  /* 0x00680010f5007388 */ /* 0x0209e40000000c00 */
.L_x_1023:
[----:B------:R-:W-:Y:S05]  /*f730*/  BSYNC.RECONVERGENT B2 ;  /* 0x0000000000027941 */ /* 0x000fea0003800200 */
.L_x_1022:
        /* <DEDUP_REMOVED lines=66> */
.L_x_1043:
[----:B------:R-:W-:Y:S05]  /*fb60*/  BSYNC.RECONVERGENT B0 ;  /* 0x0000000000007941 */ /* 0x000fea0003800200 */
.L_x_1042:
[----:B-----5:R4:W-:Y:S02]  /*fb70*/  STS.128 [R245+0x1000], R16 ;  /* 0x00100010f5007388 */ /* 0x0209e40000000c00 */
.L_x_1041:
[----:B------:R-:W-:Y:S05]  /*fb80*/  BSYNC.RECONVERGENT B1 ;  /* 0x0000000000017941 */ /* 0x000fea0003800200 */
.L_x_1040:
        /* <DEDUP_REMOVED lines=58> */
.L_x_1047:
[----:B------:R-:W-:Y:S05]  /*ff30*/  BSYNC.RECONVERGENT B0 ;  /* 0x0000000000007941 */ /* 0x000fea0003800200 */
.L_x_1046:
[----:B-----5:R1:W-:Y:S02]  /*ff40*/  STS.128 [R245+0x3000], R16 ;  /* 0x00300010f5007388 */ /* 0x0203e40000000c00 */
.L_x_1045:
[----:B------:R-:W-:Y:S05]  /*ff50*/  BSYNC.RECONVERGENT B1 ;  /* 0x0000000000017941 */ /* 0x000fea0003800200 */
.L_x_1044:
        /* <DEDUP_REMOVED lines=58> */
.L_x_1051:
[----:B------:R-:W-:Y:S05]  /*10300*/  BSYNC.RECONVERGENT B0 ;  /* 0x0000000000007941 */ /* 0x000fea0003800200 */
.L_x_1050:
[----:B-----5:R4:W-:Y:S02]  /*10310*/  STS.128 [R245+0x5000], R16 ;  /* 0x00500010f5007388 */ /* 0x0209e40000000c00 */
.L_x_1049:
[----:B------:R-:W-:Y:S05]  /*10320*/  BSYNC.RECONVERGENT B1 ;  /* 0x0000000000017941 */ /* 0x000fea0003800200 */
.L_x_1048:
        /* <DEDUP_REMOVED lines=57> */
.L_x_1053:
[----:B------:R-:W-:Y:S05]  /*106c0*/  BSYNC.RECONVERGENT B0 ;  /* 0x0000000000007941 */ /* 0x000fea0003800200 */
.L_x_1052:
[----:B-----5:R4:W-:Y:S02]  /*106d0*/  STS.128 [R245+0x7000], R16 ;  /* 0x00700010f5007388 */ /* 0x0209e40000000c00 */
.L_x_1039:
[----:B------:R-:W-:Y:S05]  /*106e0*/  BSYNC.RECONVERGENT B2 ;  /* 0x0000000000027941 */ /* 0x000fea0003800200 */
.L_x_1038:
        /* <DEDUP_REMOVED lines=66> */
.L_x_1057:
[----:B------:R-:W-:Y:S05]  /*10b10*/  BSYNC.RECONVERGENT B0 ;  /* 0x0000000000007941 */ /* 0x000fea0003800200 */
.L_x_1056:
[----:B-----5:R3:W-:Y:S02]  /*10b20*/  STS.128 [R245+0x1800], R16 ;  /* 0x00180010f5007388 */ /* 0x0207e40000000c00 */
.L_x_1055:
[----:B------:R-:W-:Y:S05]  /*10b30*/  BSYNC.RECONVERGENT B1 ;  /* 0x0000000000017941 */ /* 0x000fea0003800200 */
.L_x_1054:
        /* <DEDUP_REMOVED lines=58> */
.L_x_1061:
[----:B------:R-:W-:Y:S05]  /*10ee0*/  BSYNC.RECONVERGENT B0 ;  /* 0x0000000000007941 */ /* 0x000fea0003800200 */
.L_x_1060:
[----:B-----5:R1:W-:Y:S02]  /*10ef0*/  STS.128 [R245+0x3800], R16 ;  /* 0x00380010f5007388 */ /* 0x0203e40000000c00 */
.L_x_1059:
[----:B------:R-:W-:Y:S05]  /*10f00*/  BSYNC.RECONVERGENT B1 ;  /* 0x0000000000017941 */ /* 0x000fea0003800200 */
.L_x_1058:
        /* <DEDUP_REMOVED lines=58> */
.L_x_1065:
[----:B------:R-:W-:Y:S05]  /*112b0*/  BSYNC.RECONVERGENT B0 ;  /* 0x0000000000007941 */ /* 0x000fea0003800200 */
.L_x_1064:
[----:B-----5:R3:W-:Y:S02]  /*112c0*/  STS.128 [R245+0x5800], R16 ;  /* 0x00580010f5007388 */ /* 0x0207e40000000c00 */
.L_x_1063:
[----:B------:R-:W-:Y:S05]  /*112d0*/  BSYNC.RECONVERGENT B1 ;  /* 0x0000000000017941 */ /* 0x000fea0003800200 */
.L_x_1062:
        /* <DEDUP_REMOVED lines=56> */
.L_x_1067:
[----:B------:R-:W-:Y:S05]  /*11660*/  BSYNC.RECONVERGENT B0 ;  /* 0x0000000000007941 */ /* 0x000fea0003800200 */
.L_x_1066:
[----:B-----5:R3:W-:Y:S01]  /*11670*/  STS.128 [R245+0x7800], R16 ;  /* 0x00780010f5007388 */ /* 0x0207e20000000c00 */
[----:B------:R-:W-:Y:S05]  /*11680*/  BRA `(.L_x_1004) ;  /* 0x0000005c00107947 */ /* 0x000fea0003800000 */
.L_x_1005:
        /* <DEDUP_REMOVED lines=97> */
.L_x_1073:
[----:B------:R-:W-:Y:S05]  /*11ca0*/  BSYNC.RECONVERGENT B0 ;  /* 0x0000000000007941 */ /* 0x000fea0003800200 */
.L_x_1072:
[----:B-----5:R-:W-:Y:S01]  /*11cb0*/  IMAD.MOV.U32 R6, RZ, RZ, R38 ;  /* 0x000000ffff067224 */ /* 0x020fe200078e0026 */
[----:B------:R-:W-:Y:S01]  /*11cc0*/  MOV R4, R36 ;  /* 0x0000002400047202 */ /* 0x000fe20000000f00 */
[----:B------:R-:W-:Y:S01]  /*11cd0*/  IMAD.MOV.U32 R7, RZ, RZ, R39 ;  /* 0x000000ffff077224 */ /* 0x000fe200078e0027 */
[----:B------:R-:W-:Y:S02]  /*11ce0*/  MOV R5, R37 ;  /* 0x0000002500057202 */ /* 0x000fe40000000f00 */
.L_x_1071:
[----:B------:R-:W-:Y:S05]  /*11cf0*/  BSYNC.RECONVERGENT B1 ;  /* 0x0000000000017941 */ /* 0x000fea0003800200 */
.L_x_1070:
        /* <DEDUP_REMOVED lines=87> */
.L_x_1077:
[----:B------:R-:W-:Y:S05]  /*12270*/  BSYNC.RECONVERGENT B0 ;  /* 0x0000000000007941 */ /* 0x000fea0003800200 */
.L_x_1076:
[----:B-----5:R4:W-:Y:S02]  /*12280*/  STS.128 [R245+0x2000], R36 ;  /* 0x00200024f5007388 */ /* 0x0209e40000000c00 */
.L_x_1075:
[----:B------:R-:W-:Y:S05]  /*12290*/  BSYNC.RECONVERGENT B1 ;  /* 0x0000000000017941 */ /* 0x000fea0003800200 */
.L_x_1074:
        /* <DEDUP_REMOVED lines=86> */
.L_x_1081:
[----:B------:R-:W-:Y:S05]  /*12800*/  BSYNC.RECONVERGENT B0 ;  /* 0x0000000000007941 */ /* 0x000fea0003800200 */
.L_x_1080:
[----:B-----5:R1:W-:Y:S02]  /*12810*/  STS.128 [R245+0x4000], R36 ;  /* 0x00400024f5007388 */ /* 0x0203e40000000c00 */
.L_x_1079:
[----:B------:R-:W-:Y:S05]  /*12820*/  BSYNC.RECONVERGENT B1 ;  /* 0x0000000000017941 */ /* 0x000fea0003800200 */
.L_x_1078:
        /* <DEDUP_REMOVED lines=85> */
.L_x_1083:
[----:B------:R-:W-:Y:S05]  /*12d80*/  BSYNC.RECONVERGENT B0 ;  /* 0x0000000000007941 */ /* 0x000fea0003800200 */
.L_x_1082:
[----:B-----5:R4:W-:Y:S02]  /*12d90*/  STS.128 [R245+0x6000], R36 ;  /* 0x00600024f5007388 */ /* 0x0209e40000000c00 */
.L_x_1069:
[----:B------:R-:W-:Y:S05]  /*12da0*/  BSYNC.RECONVERGENT B2 ;  /* 0x0000000000027941 */ /* 0x000fea0003800200 */
.L_x_1068:
        /* <DEDUP_REMOVED lines=95> */
.L_x_1089:
[----:B------:R-:W-:Y:S05]  /*133a0*/  BSYNC.RECONVERGENT B0 ;  /* 0x0000000000007941 */ /* 0x000fea0003800200 */
.L_x_1088:
[----:B-----5:R1:W-:Y:S02]  /*133b0*/  STS.128 [R245+0x800], R32 ;  /* 0x00080020f5007388 */ /* 0x0203e40000000c00 */
.L_x_1087:
[----:B------:R-:W-:Y:S05]  /*133c0*/  BSYNC.RECONVERGENT B1 ;  /* 0x0000000000017941 */ /* 0x000fea0003800200 */
.L_x_1086:
        /* <DEDUP_REMOVED lines=88> */
.L_x_1093:
[----:B------:R-:W-:Y:S05]  /*13950*/  BSYNC.RECONVERGENT B0 ;  /* 0x0000000000007941 */ /* 0x000fea0003800200 */
.L_x_1092:
[----:B-----5:R1:W-:Y:S02]  /*13960*/  STS.128 [R245+0x2800], R32 ;  /* 0x00280020f5007388 */ /* 0x0203e40000000c00 */
.L_x_1091:
[----:B------:R-:W-:Y:S05]  /*13970*/  BSYNC.RECONVERGENT B1 ;  /* 0x0000000000017941 */ /* 0x000fea0003800200 */
.L_x_1090:
        /* <DEDUP_REMOVED lines=88> */
.L_x_1097:
[----:B------:R-:W-:Y:S05]  /*13f00*/  BSYNC.RECONVERGENT B0 ;  /* 0x0000000000007941 */ /* 0x000fea0003800200 */
.L_x_1096:
[----:B-----5:R1:W-:Y:S02]  /*13f10*/  STS.128 [R245+0x4800], R32 ;  /* 0x00480020f5007388 */ /* 0x0203e40000000c00 */
.L_x_1095:
[----:B------:R-:W-:Y:S05]  /*13f20*/  BSYNC.RECONVERGENT B1 ;  /* 0x0000000000017941 */ /* 0x000fea0003800200 */
.L_x_1094:
        /* <DEDUP_REMOVED lines=86> */
.L_x_1099:
[----:B------:R-:W-:Y:S05]  /*14490*/  BSYNC.RECONVERGENT B0 ;  /* 0x0000000000007941 */ /* 0x000fea0003800200 */
.L_x_1098:
[----:B-----5:R1:W-:Y:S02]  /*144a0*/  STS.128 [R245+0x6800], R32 ;  /* 0x00680020f5007388 */ /* 0x0203e40000000c00 */
.L_x_1085:
[----:B------:R-:W-:Y:S05]  /*144b0*/  BSYNC.RECONVERGENT B2 ;  /* 0x0000000000027941 */ /* 0x000fea0003800200 */
.L_x_1084:
        /* <DEDUP_REMOVED lines=96> */
.L_x_1105:
[----:B------:R-:W-:Y:S05]  /*14ac0*/  BSYNC.RECONVERGENT B0 ;  /* 0x0000000000007941 */ /* 0x000fea0003800200 */
.L_x_1104:
[----:B-----5:R1:W-:Y:S02]  /*14ad0*/  STS.128 [R245+0x1000], R36 ;  /* 0x00100024f5007388 */ /* 0x0203e40000000c00 */
.L_x_1103:
[----:B------:R-:W-:Y:S05]  /*14ae0*/  BSYNC.RECONVERGENT B1 ;  /* 0x0000000000017941 */ /* 0x000fea0003800200 */
.L_x_1102:
        /* <DEDUP_REMOVED lines=88> */
.L_x_1109:
[----:B------:R-:W-:Y:S05]  /*15070*/  BSYNC.RECONVERGENT B0 ;  /* 0x0000000000007941 */ /* 0x000fea0003800200 */
.L_x_1108:
[----:B-----5:R4:W-:Y:S02]  /*15080*/  STS.128 [R245+0x3000], R36 ;  /* 0x00300024f5007388 */ /* 0x0209e40000000c00 */
.L_x_1107:
[----:B------:R-:W-:Y:S05]  /*15090*/  BSYNC.RECONVERGENT B1 ;  /* 0x0000000000017941 */ /* 0x000fea0003800200 */
.L_x_1106:
        /* <DEDUP_REMOVED lines=88> */
.L_x_1113:
[----:B------:R-:W-:Y:S05]  /*15620*/  BSYNC.RECONVERGENT B0 ;  /* 0x0000000000007941 */ /* 0x000fea0003800200 */
.L_x_1112:
[----:B-----5:R4:W-:Y:S02]  /*15630*/  STS.128 [R245+0x5000], R36 ;  /* 0x00500024f5007388 */ /* 0x0209e40000000c00 */
.L_x_1111:
[----:B------:R-:W-:Y:S05]  /*15640*/  BSYNC.RECONVERGENT B1 ;  /* 0x0000000000017941 */ /* 0x000fea0003800200 */
.L_x_1110:
        /* <DEDUP_REMOVED lines=86> */
.L_x_1115:
[----:B------:R-:W-:Y:S05]  /*15bb0*/  BSYNC.RECONVERGENT B0 ;  /* 0x0000000000007941 */ /* 0x000fea0003800200 */
.L_x_1114:
[----:B-----5:R4:W-:Y:S02]  /*15bc0*/  STS.128 [R245+0x7000], R36 ;  /* 0x00700024f5007388 */ /* 0x0209e40000000c00 */
.L_x_1101:
[----:B------:R-:W-:Y:S05]  /*15bd0*/  BSYNC.RECONVERGENT B2 ;  /* 0x0000000000027941 */ /* 0x000fea0003800200 */
.L_x_1100:
        /* <DEDUP_REMOVED lines=96> */
.L_x_1119:
[----:B------:R-:W-:Y:S05]  /*161e0*/  BSYNC.RECONVERGENT B0 ;  /* 0x0000000000007941 */ /* 0x000fea0003800200 */
.L_x_1118:
[----:B-----5:R4:W-:Y:S02]  /*161f0*/  STS.128 [R245+0x1800], R36 ;  /* 0x00180024f5007388 */ /* 0x0209e40000000c00 */
.L_x_1117:
[----:B------:R-:W-:Y:S05]  /*16200*/  BSYNC.RECONVERGENT B1 ;  /* 0x0000000000017941 */ /* 0x000fea0003800200 */
.L_x_1116:
        /* <DEDUP_REMOVED lines=87> */
.L_x_1123:
[----:B------:R-:W-:Y:S05]  /*16780*/  BSYNC.RECONVERGENT B0 ;  /* 0x0000000000007941 */ /* 0x000fea0003800200 */
.L_x_1122:
[----:B-----5:R1:W-:Y:S02]  /*16790*/  STS.128 [R245+0x3800], R36 ;  /* 0x00380024f5007388 */ /* 0x0203e40000000c00 */
.L_x_1121:
[----:B------:R-:W-:Y:S05]  /*167a0*/  BSYNC.RECONVERGENT B1 ;  /* 0x0000000000017941 */ /* 0x000fea0003800200 */
.L_x_1120:
        /* <DEDUP_REMOVED lines=87> */
.L_x_1127:
[----:B------:R-:W-:Y:S05]  /*16d20*/  BSYNC.RECONVERGENT B0 ;  /* 0x0000000000007941 */ /* 0x000fea0003800200 */
.L_x_1126:
[----:B-----5:R4:W-:Y:S02]  /*16d30*/  STS.128 [R245+0x5800], R36 ;  /* 0x00580024f5007388 */ /* 0x0209e40000000c00 */
.L_x_1125:
[----:B------:R-:W-:Y:S05]  /*16d40*/  BSYNC.RECONVERGENT B1 ;  /* 0x0000000000017941 */ /* 0x000fea0003800200 */
.L_x_1124:
        /* <DEDUP_REMOVED lines=86> */
.L_x_1129:
[----:B------:R-:W-:Y:S05]  /*172b0*/  BSYNC.RECONVERGENT B0 ;  /* 0x0000000000007941 */ /* 0x000fea0003800200 */
.L_x_1128:
[----:B-----5:R4:W-:Y:S02]  /*172c0*/  STS.128 [R245+0x7800], R36 ;  /* 0x00780024f5007388 */ /* 0x0209e40000000c00 */
.L_x_1004:
[----:B------:R-:W-:Y:S05]  /*172d0*/  BSYNC.RECONVERGENT B3 ;  /* 0x0000000000037941 */ /* 0x000fea0003800200 */
.L_x_996:
        /* <DEDUP_REMOVED lines=35> */
.L_x_1131:
[----:B------:R-:W-:Y:S05]  /*17510*/  BSYNC.RECONVERGENT B0 ;  /* 0x0000000000007941 */ /* 0x000fea0003800200 */
.L_x_1130:
        /* <DEDUP_REMOVED lines=29> */
.L_x_1133:
[----:B------:R-:W-:Y:S05]  /*176f0*/  BSYNC.RECONVERGENT B0 ;  /* 0x0000000000007941 */ /* 0x000fea0003800200 */
.L_x_1132:
        /* <DEDUP_REMOVED lines=33> */
.L_x_1135:
[----:B------:R-:W-:Y:S05]  /*17910*/  BSYNC.RECONVERGENT B0 ;  /* 0x0000000000007941 */ /* 0x000fea0003800200 */
.L_x_1134:
        /* <DEDUP_REMOVED lines=31> */
.L_x_1137:
[----:B------:R-:W-:Y:S05]  /*17b10*/  BSYNC.RECONVERGENT B0 ;  /* 0x0000000000007941 */ /* 0x000fea0003800200 */
.L_x_1136:
        /* <DEDUP_REMOVED lines=50> */
.L_x_1139:
[----:B------:R2:W-:Y:S04]  /*17e40*/  STS.128 [R245+0x10000], RZ ;  /* 0x010000fff5007388 */ /* 0x0005e80000000c00 */
[----:B------:R2:W-:Y:S04]  /*17e50*/  STS.128 [R245+0x12000], RZ ;  /* 0x012000fff5007388 */ /* 0x0005e80000000c00 */
[----:B------:R2:W-:Y:S04]  /*17e60*/  STS.128 [R245+0x14000], RZ ;  /* 0x014000fff5007388 */ /* 0x0005e80000000c00 */
[----:B------:R2:W-:Y:S02]  /*17e70*/  STS.128 [R245+0x16000], RZ ;  /* 0x016000fff5007388 */ /* 0x0005e40000000c00 */
.L_x_1140:
[----:B------:R-:W-:Y:S05]  /*17e80*/  BSYNC.RECONVERGENT B0 ;  /* 0x0000000000007941 */ /* 0x000fea0003800200 */
.L_x_1138:
        /* <DEDUP_REMOVED lines=40> */
.L_x_1142:
[----:B------:R-:W-:Y:S05]  /*18110*/  BSYNC.RECONVERGENT B0 ;  /* 0x0000000000007941 */ /* 0x000fea0003800200 */
.L_x_1141:
        /* <DEDUP_REMOVED lines=35> */
.L_x_1144:
[----:B------:R-:W-:Y:S05]  /*18350*/  BSYNC.RECONVERGENT B0 ;  /* 0x0000000000007941 */ /* 0x000fea0003800200 */
.L_x_1143:
        /* <DEDUP_REMOVED lines=35> */
.L_x_1146:
[----:B------:R-:W-:Y:S05]  /*18590*/  BSYNC.RECONVERGENT B0 ;  /* 0x0000000000007941 */ /* 0x000fea0003800200 */
.L_x_1145:
[----:B-1-3--:R-:W-:Y:S01]  /*185a0*/  LDSM.16.M88.4 R4, [R66] ;  /* 0x000000004204783b */ /* 0x00afe20000000200 */
[C---:B------:R-:W-:Y:S01]  /*185b0*/  LOP3.LUT P6, RZ, R67.reuse, 0x2, RZ, 0xc0, !PT ;  /* 0x0000000243ff7812 */ /* 0x040fe200078cc0ff */
[----:B------:R-:W1:Y:S01]  /*185c0*/  LDCU UR7, c[0x0][0x50c] ;  /* 0x0000a180ff0777ac */ /* 0x000e620008000800 */
[----:B------:R-:W-:Y:S01]  /*185d0*/  MOV R8, 0x20 ;  /* 0x0000002000087802 */ /* 0x000fe20000000f00 */
[----:B------:R-:W3:Y:S01]  /*185e0*/  LDSM.16.M88.4 R24, [R0+UR6+0x8000] ;  /* 0x008000060018783b */ /* 0x000ee20008000200 */
[----:B------:R-:W-:Y:S02]  /*185f0*/  IADD3 R71, PT, PT, R0, UR6, RZ ;  /* 0x0000000600477c10 */ /* 0x000fe4000fffe0ff */
[----:B------:R-:W-:Y:S01]  /*18600*/  SEL R8, R8, 0xffffffe0, !P6 ;  /* 0xffffffe008087807 */ /* 0x000fe20007000000 */
[----:B------:R-:W2:Y:S01]  /*18610*/  LDSM.16.M88.4 R16, [R0+UR6+0x8800] ;  /* 0x008800060010783b */ /* 0x000ea20008000200 */
[----:B------:R-:W-:Y:S02]  /*18620*/  LOP3.LUT P0, RZ, R67, 0x4, RZ, 0xc0, !PT ;  /* 0x0000000443ff7812 */ /* 0x000fe4000780c0ff */
[-C--:B------:R-:W-:Y:S01]  /*18630*/  IADD3 R65, PT, PT, R66, R8.reuse, RZ ;  /* 0x0000000842417210 */ /* 0x080fe20007ffe0ff */
[----:B------:R-:W4:Y:S01]  /*18640*/  LDSM.16.M88.4 R72, [R0+UR6+0x9000] ;  /* 0x009000060048783b */ /* 0x000f220008000200 */
[----:B------:R-:W-:-:S02]  /*18650*/  IADD3 R2, PT, PT, R71, R8, RZ ;  /* 0x0000000847027210 */ /* 0x000fc40007ffe0ff */
[----:B------:R-:W-:Y:S01]  /*18660*/  MOV R169, 0x40 ;  /* 0x0000004000a97802 */ /* 0x000fe20000000f00 */
[----:B------:R-:W1:Y:S01]  /*18670*/  LDSM.16.M88.4 R32, [R0+UR6+0x9800] ;  /* 0x009800060020783b */ /* 0x000e620008000200 */
[----:B------:R-:W-:Y:S02]  /*18680*/  ISETP.NE.AND P5, PT, R165, 0x1, PT ;  /* 0x00000001a500780c */ /* 0x000fe40003fa5270 */
[----:B------:R-:W-:Y:S01]  /*18690*/  SEL R169, R169, 0xffffffc0, !P0 ;  /* 0xffffffc0a9a97807 */ /* 0x000fe20004000000 */
[----:B------:R-:W-:Y:S03]  /*186a0*/  LDSM.16.M88.4 R52, [R65] ;  /* 0x000000004134783b */ /* 0x000fe60000000200 */
[-C--:B------:R-:W-:Y:S01]  /*186b0*/  IADD3 R93, PT, PT, R66, R169.reuse, RZ ;  /* 0x000000a9425d7210 */ /* 0x080fe20007ffe0ff */
[----:B------:R-:W1:Y:S01]  /*186c0*/  LDSM.16.M88.4 R36, [R2+0x8000] ;  /* 0x008000000224783b */ /* 0x000e620000000200 */
[----:B------:R-:W-:-:S02]  /*186d0*/  IADD3 R71, PT, PT, R71, R169, RZ ;  /* 0x000000a947477210 */ /* 0x000fc40007ffe0ff */
[C---:B------:R-:W-:Y:S01]  /*186e0*/  IADD3 R68, PT, PT, R8.reuse, R93, RZ ;  /* 0x0000005d08447210 */ /* 0x040fe20007ffe0ff */
[----:B------:R-:W1:Y:S01]  /*186f0*/  LDSM.16.M88.4 R12, [R2+0x8800] ;  /* 0x00880000020c783b */ /* 0x000e620000000200 */
[----:B------:R-:W-:-:S03]  /*18700*/  IADD3 R67, PT, PT, R8, R71, RZ ;  /* 0x0000004708437210 */ /* 0x000fc60007ffe0ff */
[----:B------:R-:W1:Y:S04]  /*18710*/  LDSM.16.M88.4 R88, [R2+0x9000] ;  /* 0x009000000258783b */ /* 0x000e680000000200 */
[----:B-----5:R-:W1:Y:S04]  /*18720*/  LDSM.16.M88.4 R48, [R2+0x9800] ;  /* 0x009800000230783b */ /* 0x020e680000000200 */
[----:B------:R-:W-:Y:S01]  /*18730*/  LDSM.16.M88.4 R40, [R71+0x8000] ;  /* 0x008000004728783b */ /* 0x000fe20000000200 */
[C---:B---3--:R-:W-:Y:S03]  /*18740*/  HMMA.16816.F32 R28, R4.reuse, R24, RZ ;  /* 0x00000018041c723c */ /* 0x048fe600000018ff */
[----:B------:R-:W-:Y:S04]  /*18750*/  LDSM.16.M88.4 R84, [R71+0x8800] ;  /* 0x008800004754783b */ /* 0x000fe80000000200 */
[----:B------:R-:W-:Y:S01]  /*18760*/  LDSM.16.M88.4 R80, [R71+0x9000] ;  /* 0x009000004750783b */ /* 0x000fe20000000200 */
[C---:B--2---:R-:W-:Y:S03]  /*18770*/  HMMA.16816.F32 R20, R4.reuse, R16, RZ ;  /* 0x000000100414723c */ /* 0x044fe600000018ff */
[----:B------:R-:W-:Y:S04]  /*18780*/  LDSM.16.M88.4 R44, [R71+0x9800] ;  /* 0x00980000472c783b */ /* 0x000fe80000000200 */
[----:B------:R-:W0:Y:S01]  /*18790*/  LDGDEPBAR ;  /* 0x00000000000079af */ /* 0x000e220000000000 */
[C---:B----4-:R-:W-:Y:S08]  /*187a0*/  HMMA.16816.F32 R76, R4.reuse, R72, RZ ;  /* 0x00000048044c723c */ /* 0x050ff000000018ff */
[C---:B------:R-:W-:Y:S08]  /*187b0*/  HMMA.16816.F32 R24, R4.reuse, R26, RZ ;  /* 0x0000001a0418723c */ /* 0x040ff000000018ff */
[C---:B------:R-:W-:Y:S08]  /*187c0*/  HMMA.16816.F32 R16, R4.reuse, R18, RZ ;  /* 0x000000120410723c */ /* 0x040ff000000018ff */
[C---:B------:R-:W-:Y:S08]  /*187d0*/  HMMA.16816.F32 R72, R4.reuse, R74, RZ ;  /* 0x0000004a0448723c */ /* 0x040ff000000018ff */
[C---:B-1----:R-:W-:Y:S08]  /*187e0*/  HMMA.16816.F32 R56, R4.reuse, R32, RZ ;  /* 0x000000200438723c */ /* 0x042ff000000018ff */
[----:B------:R-:W-:Y:S01]  /*187f0*/  HMMA.16816.F32 R4, R4, R34, RZ ;  /* 0x000000220404723c */ /* 0x000fe200000018ff */
[----:B------:R-:W1:Y:S07]  /*18800*/  LDSM.16.M88.4 R32, [R93] ;  /* 0x000000005d20783b */ /* 0x000e6e0000000200 */
[C---:B------:R-:W-:Y:S08]  /*18810*/  HMMA.16816.F32 R28, R52.reuse, R36, R28 ;  /* 0x00000024341c723c */ /* 0x040ff0000000181c */
[C---:B------:R-:W-:Y:S01]  /*18820*/  HMMA.16816.F32 R24, R52.reuse, R38, R24 ;  /* 0x000000263418723c */ /* 0x040fe20000001818 */
[----:B------:R-:W-:Y:S07]  /*18830*/  LDSM.16.M88.4 R36, [R68] ;  /* 0x000000004424783b */ /* 0x000fee0000000200 */
[C---:B------:R-:W-:Y:S08]  /*18840*/  HMMA.16816.F32 R20, R52.reuse, R12, R20 ;  /* 0x0000000c3414723c */ /* 0x040ff00000001814 */
        /* <DEDUP_REMOVED lines=47> */
[----:B------:R-:W1:Y:S03]  /*18b40*/  LDSM.16.M88.4 R40, [R71+0xb000] ;  /* 0x00b000004728783b */ /* 0x000e660000000200 */
        /* <DEDUP_REMOVED lines=15> */
[----:B------:R-:W-:Y:S07]  /*18c40*/  LDSM.16.M88.4 R48, [R66+0x4000] ;  /* 0x004000004230783b */ /* 0x000fee0000000200 */
[C---:B------:R-:W-:Y:S08]  /*18c50*/  HMMA.16816.F32 R20, R32.reuse, R44, R20 ;  /* 0x0000002c2014723c */ /* 0x040ff00000001814 */
[C---:B------:R-:W-:Y:S01]  /*18c60*/  HMMA.16816.F32 R16, R32.reuse, R46, R16 ;  /* 0x0000002e2010723c */ /* 0x040fe20000001810 */
[----:B------:R-:W1:Y:S07]  /*18c70*/  LDSM.16.M88.4 R44, [R0+UR6+0xc000] ;  /* 0x00c00006002c783b */ /* 0x000e6e0008000200 */
[C---:B------:R-:W-:Y:S08]  /*18c80*/  HMMA.16816.F32 R76, R32.reuse, R40, R76 ;  /* 0x00000028204c723c */ /* 0x040ff0000000184c */
[C---:B------:R-:W-:Y:S01]  /*18c90*/  HMMA.16816.F32 R72, R32.reuse, R42, R72 ;  /* 0x0000002a2048723c */ /* 0x040fe20000001848 */
[----:B------:R-:W-:Y:S07]  /*18ca0*/  LDSM.16.M88.4 R40, [R0+UR6+0xc800] ;  /* 0x00c800060028783b */ /* 0x000fee0008000200 */
[C---:B----4-:R-:W-:Y:S08]  /*18cb0*/  HMMA.16816.F32 R56, R32.reuse, R36, R56 ;  /* 0x000000242038723c */ /* 0x050ff00000001838 */
[----:B------:R-:W-:Y:S01]  /*18cc0*/  HMMA.16816.F32 R52, R32, R38, R52 ;  /* 0x000000262034723c */ /* 0x000fe20000001834 */
[----:B------:R-:W4:Y:S04]  /*18cd0*/  LDSM.16.M88.4 R36, [R0+UR6+0xd000] ;  /* 0x00d000060024783b */ /* 0x000f280008000200 */
[----:B------:R-:W4:Y:S03]  /*18ce0*/  LDSM.16.M88.4 R32, [R0+UR6+0xd800] ;  /* 0x00d800060020783b */ /* 0x000f260008000200 */
        /* <DEDUP_REMOVED lines=17> */
[----:B------:R-:W-:Y:S04]  /*18e00*/  LDSM.16.M88.4 R36, [R93+0x4000] ;  /* 0x004000005d24783b */ /* 0x000fe80000000200 */
[----:B------:R-:W-:Y:S03]  /*18e10*/  LDSM.16.M88.4 R92, [R93+0x6000] ;  /* 0x006000005d5c783b */ /* 0x000fe60000000200 */
[C---:B------:R-:W-:Y:S08]  /*18e20*/  HMMA.16816.F32 R56, R48.reuse, R32, R56 ;  /* 0x000000203038723c */ /* 0x040ff00000001838 */
        /* <DEDUP_REMOVED lines=31> */
[----:B------:R-:W4:Y:S03]  /*19020*/  LDSM.16.M88.4 R48, [R65+0x6000] ;  /* 0x006000004130783b */ /* 0x000f260000000200 */
[C---:B-1----:R-:W-:Y:S08]  /*19030*/  HMMA.16816.F32 R28, R44.reuse, R12, R28 ;  /* 0x0000000c2c1c723c */ /* 0x042ff0000000181c */
[C---:B------:R-:W-:Y:S01]  /*19040*/  HMMA.16816.F32 R24, R44.reuse, R14, R24 ;  /* 0x0000000e2c18723c */ /* 0x040fe20000001818 */
[----:B------:R-:W1:Y:S07]  /*19050*/  LDSM.16.M88.4 R12, [R0+UR6+0xe800] ;  /* 0x00e80006000c783b */ /* 0x000e6e0008000200 */
[C---:B---3--:R-:W-:Y:S08]  /*19060*/  HMMA.16816.F32 R20, R44.reuse, R32, R20 ;  /* 0x000000202c14723c */ /* 0x048ff00000001814 */
[----:B------:R-:W-:Y:S01]  /*19070*/  HMMA.16816.F32 R16, R44, R34, R16 ;  /* 0x000000222c10723c */ /* 0x000fe20000001810 */
[----:B------:R-:W3:Y:S07]  /*19080*/  LDSM.16.M88.4 R32, [R71+0xe000] ;  /* 0x00e000004720783b */ /* 0x000eee0000000200 */
[----:B------:R-:W-:Y:S08]  /*19090*/  HMMA.16816.F32 R28, R84, R52, R28 ;  /* 0x00000034541c723c */ /* 0x000ff0000000181c */
[C---:B--2---:R-:W-:Y:S08]  /*190a0*/  HMMA.16816.F32 R76, R44.reuse, R4, R76 ;  /* 0x000000042c4c723c */ /* 0x044ff0000000184c */
[----:B------:R-:W-:Y:S01]  /*190b0*/  HMMA.16816.F32 R72, R44, R6, R72 ;  /* 0x000000062c48723c */ /* 0x000fe20000001848 */
[----:B------:R-:W2:Y:S07]  /*190c0*/  LDSM.16.M88.4 R4, [R0+UR6+0xf000] ;  /* 0x00f000060004783b */ /* 0x000eae0008000200 */
[----:B------:R-:W-:Y:S01]  /*190d0*/  HMMA.16816.F32 R24, R84, R54, R24 ;  /* 0x000000365418723c */ /* 0x000fe20000001818 */
[----:B------:R-:W-:Y:S07]  /*190e0*/  LDSM.16.M88.4 R52, [R2+0xe800] ;  /* 0x00e800000234783b */ /* 0x000fee0000000200 */
[C---:B----4-:R-:W-:Y:S08]  /*190f0*/  HMMA.16816.F32 R56, R44.reuse, R36, R56 ;  /* 0x000000242c38723c */ /* 0x050ff00000001838 */
[----:B------:R-:W-:Y:S01]  /*19100*/  HMMA.16816.F32 R80, R44, R38, R80 ;  /* 0x000000262c50723c */ /* 0x000fe20000001850 */
[----:B------:R-:W-:Y:S04]  /*19110*/  LDSM.16.M88.4 R44, [R68+0x6000] ;  /* 0x00600000442c783b */ /* 0x000fe80000000200 */
[----:B------:R-:W4:Y:S03]  /*19120*/  LDSM.16.M88.4 R36, [R67+0xe000] ;  /* 0x00e000004324783b */ /* 0x000f260000000200 */
[C---:B------:R-:W-:Y:S08]  /*19130*/  HMMA.16816.F32 R28, R48.reuse, R40, R28 ;  /* 0x00000028301c723c */ /* 0x040ff0000000181c */
[----:B------:R-:W-:Y:S08]  /*19140*/  HMMA.16816.F32 R24, R48, R42, R24 ;  /* 0x0000002a3018723c */ /* 0x000ff00000001818 */
[----:B-1----:R-:W-:Y:S08]  /*19150*/  HMMA.16816.F32 R20, R84, R12, R20 ;  /* 0x0000000c5414723c */ /* 0x002ff00000001814 */
[----:B---3--:R-:W-:Y:S08]  /*19160*/  HMMA.16816.F32 R28, R92, R32, R28 ;  /* 0x000000205c1c723c */ /* 0x008ff0000000181c */
[C---:B------:R-:W-:Y:S01]  /*19170*/  HMMA.16816.F32 R16, R84.reuse, R14, R16 ;  /* 0x0000000e5410723c */ /* 0x040fe20000001810 */
[----:B------:R-:W1:Y:S07]  /*19180*/  LDSM.16.M88.4 R12, [R71+0xe800] ;  /* 0x00e80000470c783b */ /* 0x000e6e0000000200 */
[C---:B--2---:R-:W-:Y:S08]  /*19190*/  HMMA.16816.F32 R76, R84.reuse, R4, R76 ;  /* 0x00000004544c723c */ /* 0x044ff0000000184c */
[----:B------:R-:W-:Y:S01]  /*191a0*/  HMMA.16816.F32 R72, R84, R6, R72 ;  /* 0x000000065448723c */ /* 0x000fe20000001848 */
[----:B------:R-:W2:Y:S07]  /*191b0*/  LDSM.16.M88.4 R4, [R2+0xf000] ;  /* 0x00f000000204783b */ /* 0x000eae0000000200 */
[----:B------:R-:W-:Y:S01]  /*191c0*/  HMMA.16816.F32 R24, R92, R34, R24 ;  /* 0x000000225c18723c */ /* 0x000fe20000001818 */
[----:B------:R3:W2:Y:S07]  /*191d0*/  LDSM.16.M88.4 R32, [R0+UR6+0xf800] ;  /* 0x00f800060020783b */ /* 0x0006ae0008000200 */
[----:B----4-:R-:W-:Y:S08]  /*191e0*/  HMMA.16816.F32 R28, R44, R36, R28 ;  /* 0x000000242c1c723c */ /* 0x010ff0000000181c */
[----:B------:R-:W-:Y:S01]  /*191f0*/  HMMA.16816.F32 R40, R48, R52, R20 ;  /* 0x000000343028723c */ /* 0x000fe20000001814 */
[----:B------:R-:W4:Y:S07]  /*19200*/  LDSM.16.M88.4 R20, [R67+0xe800] ;  /* 0x00e800004314783b */ /* 0x000f2e0000000200 */
[----:B------:R-:W-:Y:S01]  /*19210*/  HMMA.16816.F32 R24, R44, R38, R24 ;  /* 0x000000262c18723c */ /* 0x000fe20000001818 */
[----:B------:R2:W4:Y:S01]  /*19220*/  LDSM.16.M88.4 R36, [R2+0xf800] ;  /* 0x00f800000224783b */ /* 0x0005220000000200 */
[----:B---3--:R-:W-:Y:S01]  /*19230*/  VIMNMX R0, PT, PT, R69, R70, PT ;  /* 0x0000004645007248 */ /* 0x008fe20003fe0100 */
[----:B------:R-:W-:Y:S01]  /*19240*/  FMUL.FTZ R28, R28, UR7 ;  /* 0x000000071c1c7c20 */ /* 0x000fe20008410000 */
[----:B------:R-:W-:Y:S01]  /*19250*/  FMUL.FTZ R53, R29, UR7 ;  /* 0x000000071d357c20 */ /* 0x000fe20008410000 */
[----:B------:R-:W-:-:S02]  /*19260*/  FMUL.FTZ R65, R30, UR7 ;  /* 0x000000071e417c20 */ /* 0x000fc40008410000 */
[----:B------:R3:W3:Y:S01]  /*19270*/  MUFU.TANH R52, R28 ;  /* 0x0000001c00347308 */ /* 0x0006e20000002400 */
[----:B------:R-:W-:Y:S01]  /*19280*/  HMMA.16816.F32 R16, R48, R54, R16 ;  /* 0x000000363010723c */ /* 0x000fe20000001810 */
[----:B------:R-:W-:-:S06]  /*19290*/  FMUL.FTZ R54, R31, UR7 ;  /* 0x000000071f367c20 */ /* 0x000fcc0008410000 */
[----:B------:R-:W4:Y:S01]  /*192a0*/  MUFU.TANH R53, R53 ;  /* 0x0000003500357308 */ /* 0x000f220000002400 */
[----:B-1----:R-:W-:Y:S03]  /*192b0*/  HMMA.16816.F32 R40, R92, R12, R40 ;  /* 0x0000000c5c28723c */ /* 0x002fe60000001828 */
[----:B------:R-:W-:Y:S01]  /*192c0*/  FMUL.FTZ R24, R24, UR7 ;  /* 0x0000000718187c20 */ /* 0x000fe20008410000 */
[----:B------:R-:W-:Y:S01]  /*192d0*/  FMUL.FTZ R25, R25, UR7 ;  /* 0x0000000719197c20 */ /* 0x000fe20008410000 */
[----:B------:R-:W-:Y:S01]  /*192e0*/  FMUL.FTZ R26, R26, UR7 ;  /* 0x000000071a1a7c20 */ /* 0x000fe20008410000 */
[----:B------:R-:W-:Y:S01]  /*192f0*/  FMUL.FTZ R27, R27, UR7 ;  /* 0x000000071b1b7c20 */ /* 0x000fe20008410000 */
[----:B------:R-:W1:Y:S01]  /*19300*/  MUFU.TANH R65, R65 ;  /* 0x0000004100417308 */ /* 0x000e620000002400 */
[----:B--2---:R-:W-:Y:S01]  /*19310*/  HMMA.16816.F32 R76, R48, R4, R76 ;  /* 0x00000004304c723c */ /* 0x004fe2000000184c */
[----:B---3--:R-:W2:Y:S01]  /*19320*/  LDSM.16.M88.4 R28, [R71+0xf000] ;  /* 0x00f00000471c783b */ /* 0x008ea20000000200 */
[----:B------:R-:W-:-:S05]  /*19330*/  VIADDMNMX R2, R69, 0x8, R70, PT ;  /* 0x0000000845027846 */ /* 0x000fca0003800146 */
[----:B------:R-:W3:Y:S01]  /*19340*/  MUFU.TANH R54, R54 ;  /* 0x0000003600367308 */ /* 0x000ee20000002400 */
[----:B------:R-:W-:Y:S01]  /*19350*/  HMMA.16816.F32 R16, R92, R14, R16 ;  /* 0x0000000e5c10723c */ /* 0x000fe20000001810 */
[----:B------:R-:W-:Y:S06]  /*19360*/  LDSM.16.M88.4 R12, [R67+0xf000] ;  /* 0x00f00000430c783b */ /* 0x000fec0000000200 */
[----:B------:R-:W1:Y:S01]  /*19370*/  MUFU.TANH R24, R24 ;  /* 0x0000001800187308 */ /* 0x000e620000002400 */
[----:B------:R-:W-:Y:S01]  /*19380*/  HMMA.16816.F32 R72, R48, R6, R72 ;  /* 0x000000063048723c */ /* 0x000fe20000001848 */
[----:B------:R-:W3:Y:S06]  /*19390*/  LDSM.16.M88.4 R4, [R71+0xf800] ;  /* 0x00f800004704783b */ /* 0x000eec0000000200 */
[----:B------:R-:W1:Y:S01]  /*193a0*/  MUFU.TANH R25, R25 ;  /* 0x0000001900197308 */ /* 0x000e620000002400 */
[C---:B------:R-:W-:Y:S07]  /*193b0*/  HMMA.16816.F32 R56, R84.reuse, R32, R56 ;  /* 0x000000205438723c */ /* 0x040fee0000001838 */
[----:B------:R-:W1:Y:S01]  /*193c0*/  MUFU.TANH R26, R26 ;  /* 0x0000001a001a7308 */ /* 0x000e620000002400 */
[----:B------:R-:W-:Y:S07]  /*193d0*/  HMMA.16816.F32 R80, R84, R34, R80 ;  /* 0x000000225450723c */ /* 0x000fee0000001850 */
[----:B------:R-:W1:Y:S01]  /*193e0*/  MUFU.TANH R27, R27 ;  /* 0x0000001b001b7308 */ /* 0x000e620000002400 */
[C---:B----4-:R-:W-:Y:S08]  /*193f0*/  HMMA.16816.F32 R40, R44.reuse, R20, R40 ;  /* 0x000000142c28723c */ /* 0x050ff00000001828 */
[----:B------:R-:W-:Y:S01]  /*19400*/  HMMA.16816.F32 R16, R44, R22, R16 ;  /* 0x000000162c10723c */ /* 0x000fe20000001810 */
[----:B------:R-:W4:Y:S01]  /*19410*/  LDSM.16.M88.4 R20, [R67+0xf800] ;  /* 0x00f800004314783b */ /* 0x000f220000000200 */
[----:B------:R-:W-:-:S06]  /*19420*/  DEPBAR.LE SB0, 0x0 ;  /* 0x000080000000791a */ /* 0x000fcc0000000000 */
[----:B------:R-:W-:Y:S03]  /*19430*/  HMMA.16816.F32 R56, R48, R36, R56 ;  /* 0x000000243038723c */ /* 0x000fe60000001838 */
[----:B------:R-:W-:Y:S01]  /*19440*/  FMUL.FTZ R32, R40, UR7 ;  /* 0x0000000728207c20 */ /* 0x000fe20008410000 */
[----:B------:R-:W-:-:S04]  /*19450*/  FMUL.FTZ R33, R41, UR7 ;  /* 0x0000000729217c20 */ /* 0x000fc80008410000 */
[----:B------:R-:W-:Y:S01]  /*19460*/  HMMA.16816.F32 R80, R48, R38, R80 ;  /* 0x000000263050723c */ /* 0x000fe20000001850 */
[----:B------:R-:W1:Y:S02]  /*19470*/  MUFU.TANH R32, R32 ;  /* 0x0000002000207308 */ /* 0x000e640000002400 */
[----:B------:R-:W-:-:S05]  /*19480*/  FMUL.FTZ R16, R16, UR7 ;  /* 0x0000000710107c20 */ /* 0x000fca0008410000 */
[C---:B--2---:R-:W-:Y:S01]  /*19490*/  HMMA.16816.F32 R76, R92.reuse, R28, R76 ;  /* 0x0000001c5c4c723c */ /* 0x044fe2000000184c */
[----:B------:R-:W-:Y:S01]  /*194a0*/  FMUL.FTZ R28, R42, UR7 ;  /* 0x000000072a1c7c20 */ /* 0x000fe20008410000 */
[----:B------:R-:W-:Y:S01]  /*194b0*/  FMUL.FTZ R29, R43, UR7 ;  /* 0x000000072b1d7c20 */ /* 0x000fe20008410000 */
[----:B------:R-:W2:Y:S05]  /*194c0*/  MUFU.TANH R33, R33 ;  /* 0x0000002100217308 */ /* 0x000eaa0000002400 */
[C---:B------:R-:W-:Y:S03]  /*194d0*/  HMMA.16816.F32 R72, R92.reuse, R30, R72 ;  /* 0x0000001e5c48723c */ /* 0x040fe60000001848 */
[----:B------:R-:W1:Y:S05]  /*194e0*/  MUFU.TANH R28, R28 ;  /* 0x0000001c001c7308 */ /* 0x000e6a0000002400 */
[----:B---3--:R-:W-:Y:S01]  /*194f0*/  HMMA.16816.F32 R56, R92, R4, R56 ;  /* 0x000000045c38723c */ /* 0x008fe20000001838 */
[----:B------:R-:W-:-:S02]  /*19500*/  FMUL.FTZ R4, R19, UR7 ;  /* 0x0000000713047c20 */ /* 0x000fc40008410000 */
[----:B------:R-:W3:Y:S05]  /*19510*/  MUFU.TANH R29, R29 ;  /* 0x0000001d001d7308 */ /* 0x000eea0000002400 */
[----:B------:R-:W-:Y:S03]  /*19520*/  HMMA.16816.F32 R80, R92, R6, R80 ;  /* 0x000000065c50723c */ /* 0x000fe60000001850 */
[----:B------:R-:W1:Y:S05]  /*19530*/  MUFU.TANH R16, R16 ;  /* 0x0000001000107308 */ /* 0x000e6a0000002400 */
[C---:B------:R-:W-:Y:S01]  /*19540*/  HMMA.16816.F32 R76, R44.reuse, R12, R76 ;  /* 0x0000000c2c4c723c */ /* 0x040fe2000000184c */
[----:B------:R-:W-:Y:S01]  /*19550*/  FMUL.FTZ R12, R17, UR7 ;  /* 0x00000007110c7c20 */ /* 0x000fe20008410000 */
[----:B------:R-:W-:Y:S01]  /*19560*/  FMUL.FTZ R17, R18, UR7 ;  /* 0x0000000712117c20 */ /* 0x000fe20008410000 */
[----:B------:R-:W1:Y:S05]  /*19570*/  MUFU.TANH R4, R4 ;  /* 0x0000000400047308 */ /* 0x000e6a0000002400 */
[C---:B------:R-:W-:Y:S03]  /*19580*/  HMMA.16816.F32 R72, R44.reuse, R14, R72 ;  /* 0x0000000e2c48723c */ /* 0x040fe60000001848 */
[----:B------:R-:W1:Y:S05]  /*19590*/  MUFU.TANH R12, R12 ;  /* 0x0000000c000c7308 */ /* 0x000e6a0000002400 */
[C---:B----4-:R-:W-:Y:S03]  /*195a0*/  HMMA.16816.F32 R56, R44.reuse, R20, R56 ;  /* 0x000000142c38723c */ /* 0x050fe60000001838 */
[----:B------:R-:W-:Y:S01]  /*195b0*/  FMUL.FTZ R76, R76, UR7 ;  /* 0x000000074c4c7c20 */ /* 0x000fe20008410000 */
[----:B------:R-:W-:Y:S01]  /*195c0*/  FMUL.FTZ R77, R77, UR7 ;  /* 0x000000074d4d7c20 */ /* 0x000fe20008410000 */
[----:B------:R-:W-:Y:S01]  /*195d0*/  FMUL.FTZ R78, R78, UR7 ;  /* 0x000000074e4e7c20 */ /* 0x000fe20008410000 */
[----:B------:R-:W-:Y:S01]  /*195e0*/  FMUL.FTZ R79, R79, UR7 ;  /* 0x000000074f4f7c20 */ /* 0x000fe20008410000 */
[----:B------:R-:W4:Y:S01]  /*195f0*/  MUFU.TANH R17, R17 ;  /* 0x0000001100117308 */ /* 0x000f220000002400 */
[----:B------:R-:W-:Y:S03]  /*19600*/  HMMA.16816.F32 R80, R44, R22, R80 ;  /* 0x000000162c50723c */ /* 0x000fe60000001850 */
[----:B------:R-:W-:Y:S01]  /*19610*/  FMUL.FTZ R72, R72, UR7 ;  /* 0x0000000748487c20 */ /* 0x000fe20008410000 */
[----:B------:R-:W-:Y:S01]  /*19620*/  FMUL.FTZ R73, R73, UR7 ;  /* 0x0000000749497c20 */ /* 0x000fe20008410000 */
[----:B------:R-:W-:Y:S01]  /*19630*/  FMUL.FTZ R74, R74, UR7 ;  /* 0x000000074a4a7c20 */ /* 0x000fe20008410000 */
[----:B------:R-:W-:Y:S01]  /*19640*/  FMUL.FTZ R75, R75, UR7 ;  /* 0x000000074b4b7c20 */ /* 0x000fe20008410000 */
[----:B------:R1:W1:Y:S04]  /*19650*/  MUFU.TANH R225, R76 ;  /* 0x0000004c00e17308 */ /* 0x0002680000002400 */
        /* <DEDUP_REMOVED lines=28> */
[----:B------:R-:W2:Y:S01]  /*19820*/  LDCU UR10, c[0x0][0x3b8] ;  /* 0x00007700ff0a77ac */ /* 0x000ea20008000800 */
[----:B------:R-:W-:Y:S02]  /*19830*/  UMOV UR8, URZ ;  /* 0x000000ff00087c82 */ /* 0x000fe40008000000 */
[----:B------:R-:W-:Y:S01]  /*19840*/  IADD3 R5, P1, PT, RZ, -UR8, RZ ;  /* 0x80000008ff057c10 */ /* 0x000fe2000ff3e0ff */
[----:B--2---:R-:W-:-:S06]  /*19850*/  USHF.L.U32 UR7, UR10, 0x6, URZ ;  /* 0x000000060a077899 */ /* 0x004fcc00080006ff */
[----:B------:R-:W-:-:S05]  /*19860*/  IMAD.X R6, RZ, RZ, ~UR7, P1 ;  /* 0x80000007ff067e24 */ /* 0x000fca00088e06ff */
[----:B------:R-:W-:-:S04]  /*19870*/  SHF.R.S64 R5, R5, 0x1f, R6 ;  /* 0x0000001f05057819 */ /* 0x000fc80000001006 */
[----:B------:R-:W-:-:S04]  /*19880*/  IADD3 R228, P1, PT, R5, R228, RZ ;  /* 0x000000e405e47210 */ /* 0x000fc80007f3e0ff */
[----:B------:R-:W-:Y:S01]  /*19890*/  LEA.HI.X.SX32 R229, R6, R229, 0x1, P1 ;  /* 0x000000e506e57211 */ /* 0x000fe200008f0eff */
[----:B------:R-:W-:Y:S08]  /*198a0*/  BRA `(.L_x_1149) ;  /* 0x0000000000f07947 */ /* 0x000ff00003800000 */
.L_x_1148:
[----:B------:R-:W2:Y:S01]  /*198b0*/  LDC R6, c[0x0][0x4f0] ;  /* 0x00013c00ff067b82 */ /* 0x000ea20000000800 */
[----:B------:R-:W-:Y:S01]  /*198c0*/  IADD3 R19, PT, PT, R62, -0x80, RZ ;  /* 0xffffff803e137810 */ /* 0x000fe20007ffe0ff */
[----:B------:R-:W3:Y:S01]  /*198d0*/  LDCU.64 UR10, c[0x0][0x3b8] ;  /* 0x00007700ff0a77ac */ /* 0x000ee20008000a00 */
[----:B------:R-:W-:Y:S02]  /*198e0*/  IABS R13, R61 ;  /* 0x0000003d000d7213 */ /* 0x000fe40000000000 */
[----:B------:R-:W-:Y:S01]  /*198f0*/  IABS R7, R19 ;  /* 0x0000001300077213 */ /* 0x000fe20000000000 */
[----:B------:R-:W4:Y:S01]  /*19900*/  LDCU.64 UR8, c[0x0][0x3a0] ;  /* 0x00007400ff0877ac */ /* 0x000f220008000a00 */
        /* <DEDUP_REMOVED lines=42> */
[----:B---3--:R-:W-:-:S04]  /*19bb0*/  IMAD R5, R5, UR10, RZ ;  /* 0x0000000a05057c24 */ /* 0x008fc8000f8e02ff */
[----:B------:R-:W-:Y:S01]  /*19bc0*/  IMAD R5, R6, UR11, R5 ;  /* 0x0000000b06057c24 */ /* 0x000fe2000f8e0205 */
[----:B--2---:R-:W-:Y:S01]  /*19bd0*/  IADD3 R7, PT, PT, R14, -R7, RZ ;  /* 0x800000070e077210 */ /* 0x004fe20007ffe0ff */
[----:B------:R-:W-:-:S03]  /*19be0*/  IMAD.WIDE.U32 R14, R6, UR10, RZ ;  /* 0x0000000a060e7c25 */ /* 0x000fc6000f8e00ff */
[----:B------:R-:W-:Y:S01]  /*19bf0*/  SHF.R.S32.HI R6, RZ, 0x1f, R7 ;  /* 0x0000001fff067819 */ /* 0x000fe20000011407 */
[----:B------:R-:W-:-:S04]  /*19c00*/  IMAD.IADD R15, R15, 0x1, R5 ;  /* 0x000000010f0f7824 */ /* 0x000fc800078e0205 */
[----:B----4-:R-:W-:Y:S02]  /*19c10*/  IMAD R6, R6, UR8, RZ ;  /* 0x0000000806067c24 */ /* 0x010fe4000f8e02ff */
[----:B------:R-:W-:-:S04]  /*19c20*/  IMAD.WIDE.U32 R14, R7, UR8, R14 ;  /* 0x00000008070e7c25 */ /* 0x000fc8000f8e000e */
[----:B------:R-:W-:Y:S01]  /*19c30*/  IMAD R6, R7, UR9, R6 ;  /* 0x0000000907067c24 */ /* 0x000fe2000f8e0206 */
[----:B------:R-:W-:-:S04]  /*19c40*/  LEA R228, P1, R14, R228, 0x1 ;  /* 0x000000e40ee47211 */ /* 0x000fc800078208ff */
[----:B------:R-:W-:-:S04]  /*19c50*/  IADD3 R6, PT, PT, R15, R6, RZ ;  /* 0x000000060f067210 */ /* 0x000fc80007ffe0ff */
[----:B------:R-:W-:-:S07]  /*19c60*/  LEA.HI.X R229, R14, R229, R6, 0x1, P1 ;  /* 0x000000e50ee57211 */ /* 0x000fce00008f0c06 */
.L_x_1149:
[----:B------:R-:W2:Y:S01]  /*19c70*/  LDCU UR7, c[0x0][0x3bc] ;  /* 0x00007780ff0777ac */ /* 0x000ea20008000800 */
[C---:B------:R-:W-:Y:S01]  /*19c80*/  LEA R6, P1, R63.reuse, R228, 0x1 ;  /* 0x000000e43f067211 */ /* 0x040fe200078208ff */
[----:B------:R-:W3:Y:S03]  /*19c90*/  LDCU UR8, c[0x0][0x440] ;  /* 0x00008800ff0877ac */ /* 0x000ee60008000800 */
[----:B------:R-:W-:Y:S01]  /*19ca0*/  LEA.HI.X R7, R63, R229, R64, 0x1, P1 ;  /* 0x000000e53f077211 */ /* 0x000fe200008f0c40 */
[----:B------:R-:W-:-:S06]  /*19cb0*/  USHF.L.U32 UR9, UR10, 0x5, URZ ;  /* 0x000000050a097899 */ /* 0x000fcc00080006ff */
[----:B------:R-:W-:Y:S01]  /*19cc0*/  IADD3 R14, P1, PT, R6, UR9, RZ ;  /* 0x00000009060e7c10 */ /* 0x000fe2000ff3e0ff */
[----:B--2---:R-:W-:Y:S01]  /*19cd0*/  USHF.L.U64.HI UR7, UR10, 0x5, UR7 ;  /* 0x000000050a077899 */ /* 0x004fe20008010207 */
[----:B---3--:R-:W-:-:S05]  /*19ce0*/  ISETP.GE.AND P4, PT, R170, UR8, PT ;  /* 0x00000008aa007c0c */ /* 0x008fca000bf86270 */
        /* <DEDUP_REMOVED lines=87> */
.L_x_1147:
[----:B------:R-:W2:Y:S01]  /*1a260*/  S2R R220, SR_TID.X ;  /* 0x0000000000dc7919 */ /* 0x000ea20000002100 */
[----:B------:R-:W3:Y:S01]  /*1a270*/  LDCU UR4, c[0x0][0x45c] ;  /* 0x00008b80ff0477ac */ /* 0x000ee20008000800 */
        /* <DEDUP_REMOVED lines=8> */
[----:B-1----:R-:W-:Y:S04]  /*1a300*/  LDSM.16.MT88.4 R80, [R199+0x14000] ;  /* 0x01400000c750783b */ /* 0x002fe80000004200 */
[----:B------:R-:W-:Y:S01]  /*1a310*/  LDSM.16.MT88.4 R112, [R199+0x16000] ;  /* 0x01600000c770783b */ /* 0x000fe20000004200 */
[----:B--2---:R-:W-:-:S03]  /*1a320*/  IMAD.SHL.U32 R6, R220, 0x2, RZ ;  /* 0x00000002dc067824 */ /* 0x004fc600078e00ff */
[----:B------:R-:W-:Y:S02]  /*1a330*/  LDSM.16.MT88.4 R40, [R221+0x12000] ;  /* 0x01200000dd28783b */ /* 0x000fe40000004200 */
[----:B------:R-:W-:Y:S02]  /*1a340*/  LOP3.LUT R6, R6, 0x6, RZ, 0xc0, !PT ;  /* 0x0000000606067812 */ /* 0x000fe400078ec0ff */
[----:B------:R-:W-:Y:S03]  /*1a350*/  LDSM.16.MT88.4 R72, [R221+0x14000] ;  /* 0x01400000dd48783b */ /* 0x000fe60000004200 */
[----:B------:R-:W-:Y:S01]  /*1a360*/  IMAD R6, R165, 0x40, R6 ;  /* 0x00000040a5067824 */ /* 0x000fe200078e0206 */
[----:B------:R-:W-:Y:S03]  /*1a370*/  LDSM.16.MT88.4 R104, [R221+0x16000] ;  /* 0x01600000dd68783b */ /* 0x000fe60000004200 */
[----:B------:R-:W-:-:S02]  /*1a380*/  VIADD R7, R6, 0xffffffc0 ;  /* 0xffffffc006077836 */ /* 0x000fc40000000000 */
[C---:B------:R-:W-:Y:S02]  /*1a390*/  VIADD R5, R6.reuse, 0xffffffc1 ;  /* 0xffffffc106057836 */ /* 0x040fe40000000000 */
[C---:B------:R-:W-:Y:S01]  /*1a3a0*/  VIADD R11, R6.reuse, 0xffffffd0 ;  /* 0xffffffd0060b7836 */ /* 0x040fe20000000000 */
[C---:B------:R-:W-:Y:S01]  /*1a3b0*/  ISETP.GE.AND P1, PT, R7.reuse, R0, PT ;  /* 0x000000000700720c */ /* 0x040fe20003f26270 */
[C---:B------:R-:W-:Y:S01]  /*1a3c0*/  VIADD R9, R6.reuse, 0xffffffd1 ;  /* 0xffffffd106097836 */ /* 0x040fe20000000000 */
[----:B------:R-:W-:Y:S01]  /*1a3d0*/  ISETP.GE.AND P2, PT, R7, R2, PT ;  /* 0x000000020700720c */ /* 0x000fe20003f46270 */
[C---:B------:R-:W-:Y:S01]  /*1a3e0*/  VIADD R7, R6.reuse, 0xffffffc8 ;  /* 0xffffffc806077836 */ /* 0x040fe20000000000 */
[C---:B------:R-:W-:Y:S01]  /*1a3f0*/  ISETP.GE.AND P4, PT, R5.reuse, R0, PT ;  /* 0x000000000500720c */ /* 0x040fe20003f86270 */
[C---:B------:R-:W-:Y:S01]  /*1a400*/  VIADD R19, R6.reuse, 0xffffffd9 ;  /* 0xffffffd906137836 */ /* 0x040fe20000000000 */
[----:B------:R-:W-:Y:S01]  /*1a410*/  ISETP.GE.AND P3, PT, R5, R2, PT ;  /* 0x000000020500720c */ /* 0x000fe20003f66270 */
[----:B------:R-:W-:Y:S01]  /*1a420*/  VIADD R5, R6, 0xffffffc9 ;  /* 0xffffffc906057836 */ /* 0x000fe20000000000 */
[----:B------:R-:W-:-:S02]  /*1a430*/  FSEL R35, R52, -INF , !P1 ;  /* 0xff80000034237808 */ /* 0x000fc40004800000 */
[----:B------:R-:W-:Y:S02]  /*1a440*/  FSEL R65, R65, -INF , !P2 ;  /* 0xff80000041417808 */ /* 0x000fe40005000000 */
[C---:B------:R-:W-:Y:S02]  /*1a450*/  ISETP.GE.AND P1, PT, R7.reuse, R0, PT ;  /* 0x000000000700720c */ /* 0x040fe40003f26270 */
[----:B------:R-:W-:Y:S02]  /*1a460*/  ISETP.GE.AND P2, PT, R7, R2, PT ;  /* 0x000000020700720c */ /* 0x000fe40003f46270 */
[----:B------:R-:W-:Y:S02]  /*1a470*/  FSEL R53, R53, -INF , !P4 ;  /* 0xff80000035357808 */ /* 0x000fe40006000000 */
[----:B------:R-:W-:Y:S02]  /*1a480*/  FSEL R7, R54, -INF , !P3 ;  /* 0xff80000036077808 */ /* 0x000fe40005800000 */
[----:B------:R-:W-:-:S02]  /*1a490*/  ISETP.GE.AND P4, PT, R5, R0, PT ;  /* 0x000000000500720c */ /* 0x000fc40003f86270 */
[----:B------:R-:W-:Y:S02]  /*1a4a0*/  ISETP.GE.AND P3, PT, R5, R2, PT ;  /* 0x000000020500720c */ /* 0x000fe40003f66270 */
        /* <DEDUP_REMOVED lines=13> */
[C---:B------:R-:W-:Y:S01]  /*1a580*/  VIADD R11, R6.reuse, 0xffffffe0 ;  /* 0xffffffe0060b7836 */ /* 0x040fe20000000000 */
[----:B------:R-:W-:Y:S01]  /*1a590*/  FSEL R13, R33, -INF , !P4 ;  /* 0xff800000210d7808 */ /* 0x000fe20006000000 */
[C---:B------:R-:W-:Y:S01]  /*1a5a0*/  VIADD R33, R6.reuse, 0xffffffe1 ;  /* 0xffffffe106217836 */ /* 0x040fe20000000000 */
[----:B------:R-:W-:Y:S01]  /*1a5b0*/  FSEL R21, R29, -INF , !P3 ;  /* 0xff8000001d157808 */ /* 0x000fe20005800000 */
[----:B------:R-:W-:Y:S01]  /*1a5c0*/  VIADD R29, R6, 0xffffffe8 ;  /* 0xffffffe8061d7836 */ /* 0x000fe20000000000 */
        /* <DEDUP_REMOVED lines=18> */
[----:B------:R-:W-:Y:S02]  /*1a6f0*/  FMNMX3.FTZ R4, R65, R7, R5, !PT ;  /* 0x0000000741047276 */ /* 0x000fe40007810005 */
[----:B------:R-:W-:Y:S02]  /*1a700*/  FSEL R203, R203, -INF , !P1 ;  /* 0xff800000cbcb7808 */ /* 0x000fe40004800000 */
[----:B------:R-:W-:Y:S02]  /*1a710*/  FSEL R183, R183, -INF , !P2 ;  /* 0xff800000b7b77808 */ /* 0x000fe40005000000 */
[----:B------:R-:W-:Y:S02]  /*1a720*/  FSEL R223, R223, -INF , !P4 ;  /* 0xff800000dfdf7808 */ /* 0x000fe40006000000 */
[----:B------:R-:W-:Y:S02]  /*1a730*/  FSEL R209, R209, -INF , !P3 ;  /* 0xff800000d1d17808 */ /* 0x000fe40005800000 */
[----:B------:R-:W-:-:S02]  /*1a740*/  ISETP.GE.AND P1, PT, R29, R0, PT ;  /* 0x000000001d00720c */ /* 0x000fc40003f26270 */
[----:B------:R-:W-:Y:S01]  /*1a750*/  ISETP.GE.AND P2, PT, R29, R2, PT ;  /* 0x000000021d00720c */ /* 0x000fe20003f46270 */
[----:B------:R-:W-:Y:S01]  /*1a760*/  VIADD R29, R6, 0xfffffff8 ;  /* 0xfffffff8061d7836 */ /* 0x000fe20000000000 */
[----:B------:R-:W-:Y:S02]  /*1a770*/  FMNMX3.FTZ R10, R10, R13, R23, !PT ;  /* 0x0000000d0a0a7276 */ /* 0x000fe40007810017 */
[C---:B------:R-:W-:Y:S02]  /*1a780*/  ISETP.GE.AND P4, PT, R33.reuse, R0, PT ;  /* 0x000000002100720c */ /* 0x040fe40003f86270 */
[----:B------:R-:W-:Y:S01]  /*1a790*/  ISETP.GE.AND P3, PT, R33, R2, PT ;  /* 0x000000022100720c */ /* 0x000fe20003f66270 */
[----:B------:R-:W-:Y:S01]  /*1a7a0*/  VIADD R33, R6, 0xfffffff1 ;  /* 0xfffffff106217836 */ /* 0x000fe20000000000 */
[----:B------:R-:W-:Y:S02]  /*1a7b0*/  FMNMX3.FTZ R4, R4, R27, R9, !PT ;  /* 0x0000001b04047276 */ /* 0x000fe40007810009 */
[----:B------:R-:W-:-:S02]  /*1a7c0*/  FMNMX3.FTZ R10, R10, R11, R225, !PT ;  /* 0x0000000b0a0a7276 */ /* 0x000fc400078100e1 */
[----:B------:R-:W-:Y:S02]  /*1a7d0*/  FSEL R219, R219, -INF , !P1 ;  /* 0xff800000dbdb7808 */ /* 0x000fe40004800000 */
[----:B------:R-:W-:Y:S02]  /*1a7e0*/  FSEL R211, R211, -INF , !P2 ;  /* 0xff800000d3d37808 */ /* 0x000fe40005000000 */
[----:B------:R-:W-:Y:S02]  /*1a7f0*/  FMNMX3.FTZ R4, R4, R21, R19, !PT ;  /* 0x0000001504047276 */ /* 0x000fe40007810013 */
[----:B------:R-:W-:Y:S02]  /*1a800*/  FSEL R215, R215, -INF , !P4 ;  /* 0xff800000d7d77808 */ /* 0x000fe40006000000 */
[C---:B------:R-:W-:Y:S02]  /*1a810*/  ISETP.GE.AND P1, PT, R29.reuse, R0, PT ;  /* 0x000000001d00720c */ /* 0x040fe40003f26270 */
[----:B------:R-:W-:Y:S01]  /*1a820*/  ISETP.GE.AND P2, PT, R29, R2, PT ;  /* 0x000000021d00720c */ /* 0x000fe20003f46270 */
[----:B------:R-:W-:Y:S01]  /*1a830*/  VIADD R29, R6, 0xfffffff9 ;  /* 0xfffffff9061d7836 */ /* 0x000fe20000000000 */
[----:B------:R-:W-:-:S02]  /*1a840*/  ISETP.GE.AND P4, PT, R33, R0, PT ;  /* 0x000000002100720c */ /* 0x000fc40003f86270 */
[----:B------:R-:W-:Y:S02]  /*1a850*/  FMNMX3.FTZ R10, R10, R223, R203, !PT ;  /* 0x000000df0a0a7276 */ /* 0x000fe400078100cb */
[----:B------:R-:W-:Y:S02]  /*1a860*/  FMNMX3.FTZ R4, R4, R17, R201, !PT ;  /* 0x0000001104047276 */ /* 0x000fe400078100c9 */
[----:B------:R-:W-:Y:S02]  /*1a870*/  FSEL R217, R217, -INF , !P4 ;  /* 0xff800000d9d97808 */ /* 0x000fe40006000000 */
[----:B------:R-:W-:Y:S02]  /*1a880*/  FSEL R181, R181, -INF , !P3 ;  /* 0xff800000b5b57808 */ /* 0x000fe40005800000 */
[----:B------:R-:W-:Y:S02]  /*1a890*/  ISETP.GE.AND P4, PT, R29, R0, PT ;  /* 0x000000001d00720c */ /* 0x000fe40003f86270 */
[----:B------:R-:W-:-:S02]  /*1a8a0*/  FSEL R213, R213, -INF , !P1 ;  /* 0xff800000d5d57808 */ /* 0x000fc40004800000 */
[----:B------:R-:W-:Y:S02]  /*1a8b0*/  FMNMX3.FTZ R10, R10, R215, R219, !PT ;  /* 0x000000d70a0a7276 */ /* 0x000fe400078100db */
[-C--:B------:R-:W-:Y:S02]  /*1a8c0*/  ISETP.GE.AND P3, PT, R33, R2.reuse, PT ;  /* 0x000000022100720c */ /* 0x080fe40003f66270 */
[----:B------:R-:W-:Y:S02]  /*1a8d0*/  FMNMX3.FTZ R4, R4, R209, R183, !PT ;  /* 0x000000d104047276 */ /* 0x000fe400078100b7 */
[----:B------:R-:W-:Y:S02]  /*1a8e0*/  ISETP.GE.AND P1, PT, R29, R2, PT ;  /* 0x000000021d00720c */ /* 0x000fe40003f26270 */
[----:B------:R-:W-:Y:S02]  /*1a8f0*/  FSEL R212, R212, -INF , !P4 ;  /* 0xff800000d4d47808 */ /* 0x000fe40006000000 */
[----:B------:R-:W-:-:S02]  /*1a900*/  FMNMX3.FTZ R29, R10, R217, R213, !PT ;  /* 0x000000d90a1d7276 */ /* 0x000fc400078100d5 */
[----:B------:R-:W-:Y:S02]  /*1a910*/  FSEL R207, R207, -INF , !P3 ;  /* 0xff800000cfcf7808 */ /* 0x000fe40005800000 */
[----:B------:R-:W-:Y:S02]  /*1a920*/  FSEL R206, R206, -INF , !P2 ;  /* 0xff800000cece7808 */ /* 0x000fe40005000000 */
[----:B------:R-:W-:Y:S02]  /*1a930*/  FMNMX3.FTZ R4, R4, R181, R211, !PT ;  /* 0x000000b504047276 */ /* 0x000fe400078100d3 */
[----:B------:R-:W-:Y:S02]  /*1a940*/  FMNMX.FTZ R10, R212, R29, !PT ;  /* 0x0000001dd40a7209 */ /* 0x000fe40007810000 */
[----:B------:R-:W-:Y:S02]  /*1a950*/  FSEL R205, R205, -INF , !P1 ;  /* 0xff800000cdcd7808 */ /* 0x000fe40004800000 */
[----:B------:R-:W-:Y:S01]  /*1a960*/  FMNMX3.FTZ R4, R4, R207, R206, !PT ;  /* 0x000000cf04047276 */ /* 0x000fe200078100ce */
[----:B------:R-:W1:Y:S03]  /*1a970*/  SHFL.BFLY PT, R33, R10, 0x2, 0x1f ;  /* 0x0c401f000a217f89 */ /* 0x000e6600000e0000 */
[----:B------:R-:W-:-:S05]  /*1a980*/  FMNMX.FTZ R6, R205, R4, !PT ;  /* 0x00000004cd067209 */ /* 0x000fca0007810000 */
[----:B------:R-:W2:Y:S01]  /*1a990*/  SHFL.BFLY PT, R29, R6, 0x2, 0x1f ;  /* 0x0c401f00061d7f89 */ /* 0x000ea200000e0000 */
[----:B-1----:R-:W-:-:S05]  /*1a9a0*/  FMNMX.FTZ R33, R10, R33, !PT ;  /* 0x000000210a217209 */ /* 0x002fca0007810000 */
[----:B------:R-:W1:Y:S01]  /*1a9b0*/  SHFL.BFLY PT, R164, R33, 0x1, 0x1f ;  /* 0x0c201f0021a47f89 */ /* 0x000e6200000e0000 */
[----:B--2---:R-:W-:-:S05]  /*1a9c0*/  FMNMX.FTZ R29, R6, R29, !PT ;  /* 0x0000001d061d7209 */ /* 0x004fca0007810000 */
[----:B------:R-:W2:Y:S01]  /*1a9d0*/  SHFL.BFLY PT, R4, R29, 0x1, 0x1f ;  /* 0x0c201f001d047f89 */ /* 0x000ea200000e0000 */
[----:B-1----:R-:W-:-:S04]  /*1a9e0*/  FMNMX.FTZ R164, R33, R164, !PT ;  /* 0x000000a421a47209 */ /* 0x002fc80007810000 */
[C---:B------:R-:W-:Y:S01]  /*1a9f0*/  FSETP.NEU.FTZ.AND P1, PT, R164.reuse, -INF , PT ;  /* 0xff800000a400780b */ /* 0x040fe20003f3d000 */
[----:B---3--:R-:W-:Y:S01]  /*1aa00*/  FMUL.FTZ R214, R164, UR4 ;  /* 0x00000004a4d67c20 */ /* 0x008fe20008410000 */
[----:B--2---:R-:W-:Y:S01]  /*1aa10*/  FMNMX.FTZ R3, R29, R4, !PT ;  /* 0x000000041d037209 */ /* 0x004fe20007810000 */
[----:B------:R-:W-:-:S03]  /*1aa20*/  VIADD R4, R221, 0x10000 ;  /* 0x00010000dd047836 */ /* 0x000fc60000000000 */
[----:B------:R-:W-:Y:S02]  /*1aa30*/  FSEL R214, R214, RZ, P1 ;  /* 0x000000ffd6d67208 */ /* 0x000fe40000800000 */
[C---:B------:R-:W-:Y:S01]  /*1aa40*/  FSETP.NEU.FTZ.AND P1, PT, R3.reuse, -INF , PT ;  /* 0xff8000000300780b */ /* 0x040fe20003f3d000 */
[----:B------:R-:W-:Y:S01]  /*1aa50*/  FMUL.FTZ R208, R3, UR4 ;  /* 0x0000000403d07c20 */ /* 0x000fe20008410000 */
[----:B------:R-:W-:Y:S02]  /*1aa60*/  @P0 VIADD R198, R4, 0xffffffc0 ;  /* 0xffffffc004c60836 */ /* 0x000fe40000000000 */
[--C-:B------:R-:W-:Y:S01]  /*1aa70*/  FFMA.FTZ R197, R35, UR4, -R214.reuse ;  /* 0x0000000423c57c23 */ /* 0x100fe200080108d6 */
[--C-:B------:R-:W-:Y:S01]  /*1aa80*/  FFMA.FTZ R194, R53, UR4, -R214.reuse ;  /* 0x0000000435c27c23 */ /* 0x100fe200080108d6 */
[----:B------:R-:W-:Y:S01]  /*1aa90*/  FFMA.FTZ R193, R31, UR4, -R214 ;  /* 0x000000041fc17c23 */ /* 0x000fe200080108d6 */
[----:B------:R-:W-:Y:S01]  /*1aaa0*/  FSEL R208, R208, RZ, P1 ;  /* 0x000000ffd0d07208 */ /* 0x000fe20000800000 */
[----:B------:R-:W-:Y:S01]  /*1aab0*/  IMAD.IADD R196, R8, 0x1, R198 ;  /* 0x0000000108c47824 */ /* 0x000fe200078e02c6 */
[----:B------:R-:W1:Y:S01]  /*1aac0*/  LDSM.16.MT88.4 R140, [R198] ;  /* 0x00000000c68c783b */ /* 0x000e620000004200 */
[----:B------:R-:W-:Y:S01]  /*1aad0*/  FFMA.FTZ R190, R25, UR4, -R214 ;  /* 0x0000000419be7c23 */ /* 0x000fe200080108d6 */
[----:B------:R-:W-:Y:S01]  /*1aae0*/  MUFU.EX2 R197, R197 ;  /* 0x000000c500c57308 */ /* 0x000fe20000000800 */
[--C-:B------:R-:W-:Y:S01]  /*1aaf0*/  FFMA.FTZ R195, R65, UR4, -R208.reuse ;  /* 0x0000000441c37c23 */ /* 0x100fe200080108d0 */
[--C-:B------:R-:W-:Y:S01]  /*1ab00*/  FFMA.FTZ R192, R7, UR4, -R208.reuse ;  /* 0x0000000407c07c23 */ /* 0x100fe200080108d0 */
[--C-:B------:R-:W-:Y:S01]  /*1ab10*/  FFMA.FTZ R191, R5, UR4, -R208.reuse ;  /* 0x0000000405bf7c23 */ /* 0x100fe200080108d0 */
[----:B------:R-:W2:Y:S01]  /*1ab20*/  LDSM.16.MT88.4 R132, [R196] ;  /* 0x00000000c484783b */ /* 0x000ea20000004200 */
[----:B------:R-:W-:Y:S01]  /*1ab30*/  FFMA.FTZ R188, R27, UR4, -R208 ;  /* 0x000000041bbc7c23 */ /* 0x000fe200080108d0 */
[----:B------:R-:W3:Y:S01]  /*1ab40*/  MUFU.EX2 R194, R194 ;  /* 0x000000c200c27308 */ /* 0x000ee20000000800 */
[--C-:B------:R-:W-:Y:S01]  /*1ab50*/  FFMA.FTZ R189, R15, UR4, -R214.reuse ;  /* 0x000000040fbd7c23 */ /* 0x100fe200080108d6 */
[----:B------:R-:W4:Y:S01]  /*1ab60*/  LDSM.16.MT88.4 R56, [R198+0x2000] ;  /* 0x00200000c638783b */ /* 0x000f220000004200 */
[--C-:B------:R-:W-:Y:S01]  /*1ab70*/  FFMA.FTZ R186, R13, UR4, -R214.reuse ;  /* 0x000000040dba7c23 */ /* 0x100fe200080108d6 */
[----:B------:R-:W-:Y:S01]  /*1ab80*/  MUFU.EX2 R193, R193 ;  /* 0x000000c100c17308 */ /* 0x000fe20000000800 */
[----:B------:R-:W-:Y:S01]  /*1ab90*/  FFMA.FTZ R168, R11, UR4, -R214 ;  /* 0x000000040ba87c23 */ /* 0x000fe200080108d6 */
[----:B------:R-:W5:Y:S01]  /*1aba0*/  LDSM.16.MT88.4 R64, [R196+0x2000] ;  /* 0x00200000c440783b */ /* 0x000f620000004200 */
[----:B------:R-:W-:Y:S01]  /*1abb0*/  FFMA.FTZ R187, R9, UR4, -R208 ;  /* 0x0000000409bb7c23 */ /* 0x000fe200080108d0 */
[----:B------:R-:W3:Y:S01]  /*1abc0*/  MUFU.EX2 R190, R190 ;  /* 0x000000be00be7308 */ /* 0x000ee20000000800 */
[----:B------:R-:W-:Y:S01]  /*1abd0*/  FFMA.FTZ R185, R23, UR4, -R214 ;  /* 0x0000000417b97c23 */ /* 0x000fe200080108d6 */
[----:B------:R-:W5:Y:S01]  /*1abe0*/  LDSM.16.MT88.4 R88, [R198+0x4000] ;  /* 0x00400000c658783b */ /* 0x000f620000004200 */
[--C-:B------:R-:W-:Y:S01]  /*1abf0*/  FFMA.FTZ R184, R21, UR4, -R208.reuse ;  /* 0x0000000415b87c23 */ /* 0x100fe200080108d0 */
[----:B------:R-:W-:Y:S01]  /*1ac00*/  MUFU.EX2 R195, R195 ;  /* 0x000000c300c37308 */ /* 0x000fe20000000800 */
[--C-:B------:R-:W-:Y:S01]  /*1ac10*/  FFMA.FTZ R167, R19, UR4, -R208.reuse ;  /* 0x0000000413a77c23 */ /* 0x100fe200080108d0 */
[----:B------:R-:W5:Y:S01]  /*1ac20*/  LDSM.16.MT88.4 R96, [R196+0x4000] ;  /* 0x00400000c460783b */ /* 0x000f620000004200 */
[----:B---3--:R-:W-:Y:S01]  /*1ac30*/  F2FP.F16.F32.PACK_AB R128, R194, R197 ;  /* 0x000000c5c280723e */ /* 0x008fe200000000ff */
[----:B------:R-:W3:Y:S01]  /*1ac40*/  MUFU.EX2 R192, R192 ;  /* 0x000000c000c07308 */ /* 0x000ee20000000800 */
[----:B------:R-:W-:Y:S01]  /*1ac50*/  FFMA.FTZ R166, R17, UR4, -R208 ;  /* 0x0000000411a67c23 */ /* 0x000fe200080108d0 */
[----:B------:R-:W5:Y:S01]  /*1ac60*/  LDSM.16.MT88.4 R120, [R198+0x6000] ;  /* 0x00600000c678783b */ /* 0x000f620000004200 */
[--C-:B------:R-:W-:Y:S01]  /*1ac70*/  FFMA.FTZ R200, R225, UR4, -R214.reuse ;  /* 0x00000004e1c87c23 */ /* 0x100fe200080108d6 */
[----:B------:R-:W-:Y:S01]  /*1ac80*/  MUFU.EX2 R191, R191 ;  /* 0x000000bf00bf7308 */ /* 0x000fe20000000800 */
[----:B------:R-:W-:Y:S01]  /*1ac90*/  FFMA.FTZ R202, R203, UR4, -R214 ;  /* 0x00000004cbca7c23 */ /* 0x000fe200080108d6 */
[----:B------:R-:W5:Y:S01]  /*1aca0*/  LDSM.16.MT88.4 R4, [R196+0x6000] ;  /* 0x00600000c404783b */ /* 0x000f620000004200 */
[----:B------:R-:W-:Y:S01]  /*1acb0*/  F2FP.F16.F32.PACK_AB R130, R190, R193 ;  /* 0x000000c1be82723e */ /* 0x000fe200000000ff */
[----:B------:R-:W1:Y:S01]  /*1acc0*/  MUFU.EX2 R188, R188 ;  /* 0x000000bc00bc7308 */ /* 0x000e620000000800 */
[--C-:B------:R-:W-:Y:S01]  /*1acd0*/  FFMA.FTZ R210, R201, UR4, -R208.reuse ;  /* 0x00000004c9d27c23 */ /* 0x100fe200080108d0 */
[----:B------:R-:W5:Y:S01]  /*1ace0*/  LDSM.16.MT88.4 R12, [R199+0x10800] ;  /* 0x01080000c70c783b */ /* 0x000f620000004200 */
[--C-:B------:R-:W-:Y:S01]  /*1acf0*/  FFMA.FTZ R209, R209, UR4, -R208.reuse ;  /* 0x00000004d1d17c23 */ /* 0x100fe200080108d0 */
[----:B------:R-:W-:Y:S01]  /*1ad00*/  MUFU.EX2 R189, R189 ;  /* 0x000000bd00bd7308 */ /* 0x000fe20000000800 */
[----:B------:R-:W-:Y:S01]  /*1ad10*/  FFMA.FTZ R204, R183, UR4, -R208 ;  /* 0x00000004b7cc7c23 */ /* 0x000fe200080108d0 */
[----:B------:R-:W5:Y:S01]  /*1ad20*/  LDSM.16.MT88.4 R8, [R199+0x12800] ;  /* 0x01280000c708783b */ /* 0x000f620000004200 */
[----:B---3--:R-:W-:Y:S01]  /*1ad30*/  F2FP.F16.F32.PACK_AB R129, R192, R195 ;  /* 0x000000c3c081723e */ /* 0x008fe200000000ff */
[----:B------:R-:W3:Y:S01]  /*1ad40*/  MUFU.EX2 R186, R186 ;  /* 0x000000ba00ba7308 */ /* 0x000ee20000000800 */
[----:B------:R-:W-:Y:S01]  /*1ad50*/  FFMA.FTZ R223, R223, UR4, -R214 ;  /* 0x00000004dfdf7c23 */ /* 0x000fe200080108d6 */
[----:B------:R-:W3:Y:S01]  /*1ad60*/  LDSM.16.MT88.4 R16, [R199+0x16800] ;  /* 0x01680000c710783b */ /* 0x000ee20000004200 */
[----:B------:R-:W-:Y:S01]  /*1ad70*/  FFMA.FTZ R207, R207, UR4, -R208 ;  /* 0x00000004cfcf7c23 */ /* 0x000fe200080108d0 */
[----:B------:R-:W-:Y:S01]  /*1ad80*/  MUFU.EX2 R185, R185 ;  /* 0x000000b900b97308 */ /* 0x000fe20000000800 */
[----:B------:R-:W-:Y:S01]  /*1ad90*/  FFMA.FTZ R243, R212, UR4, -R214 ;  /* 0x00000004d4f37c23 */ /* 0x000fe200080108d6 */
[----:B-1----:R-:W-:Y:S01]  /*1ada0*/  F2FP.F16.F32.PACK_AB R131, R188, R191 ;  /* 0x000000bfbc83723e */ /* 0x002fe200000000ff */
[----:B------:R-:W1:Y:S01]  /*1adb0*/  LDSM.16.MT88.4 R20, [R199+0x14800] ;  /* 0x01480000c714783b */ /* 0x000e620000004200 */
[----:B------:R-:W-:Y:S01]  /*1adc0*/  MUFU.EX2 R168, R168 ;  /* 0x000000a800a87308 */ /* 0x000fe20000000800 */
[----:B------:R-:W-:Y:S01]  /*1add0*/  FADD.FTZ R194, R197, R194 ;  /* 0x000000c2c5c27221 */ /* 0x000fe20000010000 */
[----:B------:R-:W-:Y:S01]  /*1ade0*/  FADD.FTZ R192, R195, R192 ;  /* 0x000000c0c3c07221 */ /* 0x000fe20000010000 */
[----:B------:R-:W-:Y:S01]  /*1adf0*/  LDSM.16.MT88.4 R24, [R221+0x14800] ;  /* 0x01480000dd18783b */ /* 0x000fe20000004200 */
[----:B------:R-:W-:Y:S01]  /*1ae00*/  MUFU.EX2 R187, R187 ;  /* 0x000000bb00bb7308 */ /* 0x000fe20000000800 */
[C---:B------:R-:W-:Y:S01]  /*1ae10*/  HMMA.16816.F32 R152, R128.reuse, R148, RZ ;  /* 0x000000948098723c */ /* 0x040fe200000018ff */
[----:B------:R-:W-:Y:S01]  /*1ae20*/  FADD.FTZ R193, R193, R194 ;  /* 0x000000c2c1c17221 */ /* 0x000fe20000010000 */
[----:B------:R-:W-:Y:S01]  /*1ae30*/  LDSM.16.MT88.4 R28, [R196+0x2800] ;  /* 0x00280000c41c783b */ /* 0x000fe20000004200 */
[----:B------:R-:W3:Y:S01]  /*1ae40*/  MUFU.EX2 R184, R184 ;  /* 0x000000b800b87308 */ /* 0x000ee20000000800 */
[----:B------:R-:W-:Y:S01]  /*1ae50*/  FADD.FTZ R191, R191, R192 ;  /* 0x000000c0bfbf7221 */ /* 0x000fe20000010000 */
[----:B------:R-:W-:Y:S01]  /*1ae60*/  FADD.FTZ R190, R190, R193 ;  /* 0x000000c1bebe7221 */ /* 0x000fe20000010000 */
[----:B------:R-:W-:Y:S01]  /*1ae70*/  LDSM.16.MT88.4 R176, [R198+0x800] ;  /* 0x00080000c6b0783b */ /* 0x000fe20000004200 */
[----:B------:R-:W-:Y:S01]  /*1ae80*/  MUFU.EX2 R167, R167 ;  /* 0x000000a700a77308 */ /* 0x000fe20000000800 */
[C---:B------:R-:W-:Y:S01]  /*1ae90*/  HMMA.16816.F32 R44, R128.reuse, R48, RZ ;  /* 0x00000030802c723c */ /* 0x040fe200000018ff */
[----:B------:R-:W-:Y:S01]  /*1aea0*/  FADD.FTZ R188, R188, R191 ;  /* 0x000000bfbcbc7221 */ /* 0x000fe20000010000 */
[----:B------:R-:W-:Y:S01]  /*1aeb0*/  LDSM.16.MT88.4 R172, [R196+0x800] ;  /* 0x00080000c4ac783b */ /* 0x000fe20000004200 */
[----:B------:R-:W1:Y:S03]  /*1aec0*/  MUFU.EX2 R166, R166 ;  /* 0x000000a600a67308 */ /* 0x000e660000000800 */
[----:B------:R-:W-:Y:S01]  /*1aed0*/  LDSM.16.MT88.4 R32, [R198+0x2800] ;  /* 0x00280000c620783b */ /* 0x000fe20000004200 */
        /* <DEDUP_REMOVED lines=12> */
[C---:B------:R-:W-:Y:S08]  /*1afa0*/  HMMA.16816.F32 R144, R128.reuse, R140, RZ ;  /* 0x0000008c8090723c */ /* 0x040ff000000018ff */
[C---:B--2---:R-:W-:Y:S08]  /*1afb0*/  HMMA.16816.F32 R136, R128.reuse, R132, RZ ;  /* 0x000000848088723c */ /* 0x044ff000000018ff */
[C---:B------:R-:W-:Y:S08]  /*1afc0*/  HMMA.16816.F32 R36, R128.reuse, R40, RZ ;  /* 0x000000288024723c */ /* 0x040ff000000018ff */
[C---:B----4-:R-:W-:Y:S08]  /*1afd0*/  HMMA.16816.F32 R52, R128.reuse, R56, RZ ;  /* 0x000000388034723c */ /* 0x050ff000000018ff */
        /* <DEDUP_REMOVED lines=20> */
[----:B---3--:R-:W-:Y:S01]  /*1b120*/  F2FP.F16.F32.PACK_AB R4, R186, R189 ;  /* 0x000000bdba04723e */ /* 0x008fe200000000ff */
[----:B------:R-:W-:Y:S01]  /*1b130*/  FADD.FTZ R189, R189, R190 ;  /* 0x000000bebdbd7221 */ /* 0x000fe20000010000 */
[----:B------:R-:W-:Y:S01]  /*1b140*/  F2FP.F16.F32.PACK_AB R5, R184, R187 ;  /* 0x000000bbb805723e */ /* 0x000fe200000000ff */
[----:B------:R-:W-:-:S02]  /*1b150*/  FADD.FTZ R187, R187, R188 ;  /* 0x000000bcbbbb7221 */ /* 0x000fc40000010000 */
[----:B------:R-:W-:Y:S02]  /*1b160*/  FADD.FTZ R186, R186, R189 ;  /* 0x000000bdbaba7221 */ /* 0x000fe40000010000 */
[----:B------:R-:W-:Y:S01]  /*1b170*/  HMMA.16816.F32 R128, R128, R6, RZ ;  /* 0x000000068080723c */ /* 0x000fe200000018ff */
[----:B------:R-:W-:Y:S01]  /*1b180*/  F2FP.F16.F32.PACK_AB R6, R168, R185 ;  /* 0x000000b9a806723e */ /* 0x000fe200000000ff */
[----:B------:R-:W-:Y:S01]  /*1b190*/  FADD.FTZ R184, R184, R187 ;  /* 0x000000bbb8b87221 */ /* 0x000fe20000010000 */
[----:B-1----:R-:W-:-:S07]  /*1b1a0*/  F2FP.F16.F32.PACK_AB R7, R166, R167 ;  /* 0x000000a7a607723e */ /* 0x002fce00000000ff */
        /* <DEDUP_REMOVED lines=255> */
.L_x_1151:
        /* <DEDUP_REMOVED lines=8> */
.L_x_1152:
        /* <DEDUP_REMOVED lines=21> */
[--C-:B------:R-:W-:Y:S01]  /*1c370*/  LOP3.LUT R5, R5, 0x1c0, R4.reuse, 0xf8, !PT ;  /* 0x000001c005057812 */ /* 0x100fe200078ef804 */
[----:B------:R-:W2:Y:S01]  /*1c380*/  LDCU UR4, c[0x0][0x50c] ;  /* 0x0000a180ff0477ac */ /* 0x000ea20008000800 */
        /* <DEDUP_REMOVED lines=23> */
[----:B------:R-:W-:Y:S01]  /*1c500*/  @!P3 LDGSTS.E.BYPASS.LTC128B.128 [R245+0x14000], desc[UR10][R230.64+0x100] ;  /* 0x14000100e6f5bfae */ /* 0x000fe2000b981a0a */
[----:B------:R-:W-:Y:S02]  /*1c510*/  IMAD.IADD R169, R169, 0x1, R32 ;  /* 0x00000001a9a97824 */ /* 0x000fe400078e0220 */
[----:B------:R-:W-:Y:S01]  /*1c520*/  IMAD.IADD R219, R33, 0x1, R222 ;  /* 0x0000000121db7824 */ /* 0x000fe200078e02de */
        /* <DEDUP_REMOVED lines=73> */
[----:B------:R-:W2:Y:S04]  /*1c9c0*/  LDSM.16.M88.4 R188, [R218+UR6+0x9000] ;  /* 0x00900006dabc783b */ /* 0x000ea80008000200 */
[----:B------:R-:W2:Y:S04]  /*1c9d0*/  LDSM.16.M88.4 R20, [R218+UR6+0x9800] ;  /* 0x00980006da14783b */ /* 0x000ea80008000200 */
[----:B------:R-:W-:Y:S04]  /*1c9e0*/  LDSM.16.M88.4 R204, [R223] ;  /* 0x00000000dfcc783b */ /* 0x000fe80000000200 */
[----:B-1----:R-:W1:Y:S04]  /*1c9f0*/  LDSM.16.M88.4 R4, [R217+0x8000] ;  /* 0x00800000d904783b */ /* 0x002e680000000200 */
[----:B---3--:R-:W3:Y:S04]  /*1ca00*/  LDSM.16.M88.4 R8, [R217+0x8800] ;  /* 0x00880000d908783b */ /* 0x008ee80000000200 */
[----:B------:R-:W3:Y:S04]  /*1ca10*/  LDSM.16.M88.4 R16, [R217+0x9000] ;  /* 0x00900000d910783b */ /* 0x000ee80000000200 */
[----:B------:R-:W3:Y:S04]  /*1ca20*/  LDSM.16.M88.4 R212, [R217+0x9800] ;  /* 0x00980000d9d4783b */ /* 0x000ee80000000200 */
[----:B------:R-:W-:Y:S01]  /*1ca30*/  LDSM.16.M88.4 R176, [R222] ;  /* 0x00000000deb0783b */ /* 0x000fe20000000200 */
[C---:B----4-:R-:W-:Y:S03]  /*1ca40*/  HMMA.16816.F32 R12, R180.reuse, R28, RZ ;  /* 0x0000001cb40c723c */ /* 0x050fe600000018ff */
[----:B------:R-:W-:Y:S04]  /*1ca50*/  LDSM.16.M88.4 R208, [R169+0x9000] ;  /* 0x00900000a9d0783b */ /* 0x000fe80000000200 */
[----:B------:R-:W-:Y:S01]  /*1ca60*/  LDSM.16.M88.4 R200, [R169+0x9800] ;  /* 0x00980000a9c8783b */ /* 0x000fe20000000200 */
[C---:B------:R-:W-:Y:S03]  /*1ca70*/  HMMA.16816.F32 R28, R180.reuse, R30, RZ ;  /* 0x0000001eb41c723c */ /* 0x040fe600000018ff */
[----:B------:R-:W-:Y:S04]  /*1ca80*/  LDSM.16.M88.4 R172, [R168+0x8000] ;  /* 0x00800000a8ac783b */ /* 0x000fe80000000200 */
[----:B------:R-:W-:Y:S01]  /*1ca90*/  LDSM.16.M88.4 R32, [R168+0x8800] ;  /* 0x00880000a820783b */ /* 0x000fe20000000200 */
[C---:B-----5:R-:W-:Y:S03]  /*1caa0*/  HMMA.16816.F32 R24, R180.reuse, R196, RZ ;  /* 0x000000c4b418723c */ /* 0x060fe600000018ff */
[----:B------:R-:W-:Y:S04]  /*1cab0*/  LDSM.16.M88.4 R224, [R169+0xc800] ;  /* 0x00c80000a9e0783b */ /* 0x000fe80000000200 */
[----:B------:R-:W0:Y:S01]  /*1cac0*/  LDGDEPBAR ;  /* 0x00000000000079af */ /* 0x000e220000000000 */
[C---:B--2---:R-:W-:Y:S08]  /*1cad0*/  HMMA.16816.F32 R192, R180.reuse, R188, RZ ;  /* 0x000000bcb4c0723c */ /* 0x044ff000000018ff */
[C---:B------:R-:W-:Y:S08]  /*1cae0*/  HMMA.16816.F32 R196, R180.reuse, R198, RZ ;  /* 0x000000c6b4c4723c */ /* 0x040ff000000018ff */
[C---:B------:R-:W-:Y:S08]  /*1caf0*/  HMMA.16816.F32 R188, R180.reuse, R190, RZ ;  /* 0x000000beb4bc723c */ /* 0x040ff000000018ff */
[C---:B------:R-:W-:Y:S08]  /*1cb00*/  HMMA.16816.F32 R184, R180.reuse, R20, RZ ;  /* 0x00000014b4b8723c */ /* 0x040ff000000018ff */
[----:B------:R-:W-:Y:S01]  /*1cb10*/  HMMA.16816.F32 R180, R180, R22, RZ ;  /* 0x00000016b4b4723c */ /* 0x000fe200000018ff */
[----:B------:R-:W2:Y:S07]  /*1cb20*/  LDSM.16.M88.4 R20, [R169+0x8000] ;  /* 0x00800000a914783b */ /* 0x000eae0000000200 */
[C---:B-1----:R-:W-:Y:S08]  /*1cb30*/  HMMA.16816.F32 R12, R204.reuse, R4, R12 ;  /* 0x00000004cc0c723c */ /* 0x042ff0000000180c */
[C---:B------:R-:W-:Y:S01]  /*1cb40*/  HMMA.16816.F32 R28, R204.reuse, R6, R28 ;  /* 0x00000006cc1c723c */ /* 0x040fe2000000181c */
[----:B------:R-:W1:Y:S07]  /*1cb50*/  LDSM.16.M88.4 R4, [R169+0x8800] ;  /* 0x00880000a904783b */ /* 0x000e6e0000000200 */
[C---:B---3--:R-:W-:Y:S08]  /*1cb60*/  HMMA.16816.F32 R24, R204.reuse, R8, R24 ;  /* 0x00000008cc18723c */ /* 0x048ff00000001818 */
[C---:B------:R-:W-:Y:S01]  /*1cb70*/  HMMA.16816.F32 R196, R204.reuse, R10, R196 ;  /* 0x0000000accc4723c */ /* 0x040fe200000018c4 */
[----:B------:R-:W3:Y:S07]  /*1cb80*/  LDSM.16.M88.4 R8, [R219] ;  /* 0x00000000db08783b */ /* 0x000eee0000000200 */
        /* <DEDUP_REMOVED lines=9> */
[----:B------:R-:W-:Y:S07]  /*1cc20*/  LDSM.16.M88.4 R20, [R236+0x2000] ;  /* 0x00200000ec14783b */ /* 0x000fee0000000200 */
        /* <DEDUP_REMOVED lines=8> */
[----:B------:R-:W2:Y:S04]  /*1ccb0*/  LDSM.16.M88.4 R200, [R218+UR6+0xa800] ;  /* 0x00a80006dac8783b */ /* 0x000ea80008000200 */
[----:B------:R-:W-:Y:S03]  /*1ccc0*/  LDSM.16.M88.4 R176, [R223+0x2000] ;  /* 0x00200000dfb0783b */ /* 0x000fe60000000200 */
[C---:B---3--:R-:W-:Y:S08]  /*1ccd0*/  HMMA.16816.F32 R12, R8.reuse, R172, R12 ;  /* 0x000000ac080c723c */ /* 0x048ff0000000180c */
[C---:B------:R-:W-:Y:S01]  /*1cce0*/  HMMA.16816.F32 R28, R8.reuse, R174, R28 ;  /* 0x000000ae081c723c */ /* 0x040fe2000000181c */
[----:B------:R-:W3:Y:S07]  /*1ccf0*/  LDSM.16.M88.4 R172, [R218+UR6+0xb000] ;  /* 0x00b00006daac783b */ /* 0x000eee0008000200 */
[C---:B------:R-:W-:Y:S08]  /*1cd00*/  HMMA.16816.F32 R24, R8.reuse, R32, R24 ;  /* 0x000000200818723c */ /* 0x040ff00000001818 */
[C---:B------:R-:W-:Y:S01]  /*1cd10*/  HMMA.16816.F32 R196, R8.reuse, R34, R196 ;  /* 0x0000002208c4723c */ /* 0x040fe200000018c4 */
[----:B------:R-:W3:Y:S07]  /*1cd20*/  LDSM.16.M88.4 R32, [R218+UR6+0xb800] ;  /* 0x00b80006da20783b */ /* 0x000eee0008000200 */
[C---:B----4-:R-:W-:Y:S08]  /*1cd30*/  HMMA.16816.F32 R192, R8.reuse, R16, R192 ;  /* 0x0000001008c0723c */ /* 0x050ff000000018c0 */
[C---:B------:R-:W-:Y:S01]  /*1cd40*/  HMMA.16816.F32 R188, R8.reuse, R18, R188 ;  /* 0x0000001208bc723c */ /* 0x040fe200000018bc */
[----:B------:R-:W-:Y:S07]  /*1cd50*/  LDSM.16.M88.4 R16, [R217+0xa000] ;  /* 0x00a00000d910783b */ /* 0x000fee0000000200 */
[C---:B-----5:R-:W-:Y:S08]  /*1cd60*/  HMMA.16816.F32 R184, R8.reuse, R204, R184 ;  /* 0x000000cc08b8723c */ /* 0x060ff000000018b8 */
[----:B------:R-:W-:Y:S01]  /*1cd70*/  HMMA.16816.F32 R180, R8, R206, R180 ;  /* 0x000000ce08b4723c */ /* 0x000fe200000018b4 */
[----:B------:R-:W4:Y:S04]  /*1cd80*/  LDSM.16.M88.4 R8, [R217+0xa800] ;  /* 0x00a80000d908783b */ /* 0x000f280000000200 */
[----:B------:R-:W-:Y:S03]  /*1cd90*/  LDSM.16.M88.4 R204, [R169+0xa000] ;  /* 0x00a00000a9cc783b */ /* 0x000fe60000000200 */
[C---:B-1----:R-:W-:Y:S08]  /*1cda0*/  HMMA.16816.F32 R12, R20.reuse, R4, R12 ;  /* 0x00000004140c723c */ /* 0x042ff0000000180c */
[C---:B------:R-:W-:Y:S01]  /*1cdb0*/  HMMA.16816.F32 R28, R20.reuse, R6, R28 ;  /* 0x00000006141c723c */ /* 0x040fe2000000181c */
[----:B------:R-:W1:Y:S07]  /*1cdc0*/  LDSM.16.M88.4 R4, [R217+0xb000] ;  /* 0x00b00000d904783b */ /* 0x000e6e0000000200 */
[C---:B--2---:R-:W-:Y:S08]  /*1cdd0*/  HMMA.16816.F32 R24, R20.reuse, R200, R24 ;  /* 0x000000c81418723c */ /* 0x044ff00000001818 */
[C---:B------:R-:W-:Y:S01]  /*1cde0*/  HMMA.16816.F32 R196, R20.reuse, R202, R196 ;  /* 0x000000ca14c4723c */ /* 0x040fe200000018c4 */
[----:B------:R-:W-:Y:S07]  /*1cdf0*/  LDSM.16.M88.4 R200, [R169+0xa800] ;  /* 0x00a80000a9c8783b */ /* 0x000fee0000000200 */
[C---:B---3--:R-:W-:Y:S08]  /*1ce00*/  HMMA.16816.F32 R192, R20.reuse, R172, R192 ;  /* 0x000000ac14c0723c */ /* 0x048ff000000018c0 */
[C---:B------:R-:W-:Y:S01]  /*1ce10*/  HMMA.16816.F32 R188, R20.reuse, R174, R188 ;  /* 0x000000ae14bc723c */ /* 0x040fe200000018bc */
[----:B------:R-:W-:Y:S07]  /*1ce20*/  LDSM.16.M88.4 R172, [R169+0xb000] ;  /* 0x00b00000a9ac783b */ /* 0x000fee0000000200 */
[C---:B------:R-:W-:Y:S08]  /*1ce30*/  HMMA.16816.F32 R184, R20.reuse, R32, R184 ;  /* 0x0000002014b8723c */ /* 0x040ff000000018b8 */
[----:B------:R-:W-:Y:S01]  /*1ce40*/  HMMA.16816.F32 R180, R20, R34, R180 ;  /* 0x0000002214b4723c */ /* 0x000fe200000018b4 */
[----:B------:R-:W2:Y:S04]  /*1ce50*/  LDSM.16.M88.4 R20, [R222+0x2000] ;  /* 0x00200000de14783b */ /* 0x000ea80000000200 */
[----:B------:R-:W3:Y:S03]  /*1ce60*/  LDSM.16.M88.4 R32, [R169+0xb800] ;  /* 0x00b80000a920783b */ /* 0x000ee60000000200 */
[C---:B----4-:R-:W-:Y:S08]  /*1ce70*/  HMMA.16816.F32 R24, R176.reuse, R8, R24 ;  /* 0x00000008b018723c */ /* 0x050ff00000001818 */
        /* <DEDUP_REMOVED lines=20> */
[----:B------:R-:W-:Y:S07]  /*1cfc0*/  LDSM.16.M88.4 R200, [R169+0xd800] ;  /* 0x00d80000a9c8783b */ /* 0x000fee0000000200 */
[C---:B---3--:R-:W-:Y:S08]  /*1cfd0*/  HMMA.16816.F32 R184, R20.reuse, R32, R184 ;  /* 0x0000002014b8723c */ /* 0x048ff000000018b8 */
[----:B------:R-:W-:Y:S01]  /*1cfe0*/  HMMA.16816.F32 R180, R20, R34, R180 ;  /* 0x0000002214b4723c */ /* 0x000fe200000018b4 */
[----:B------:R-:W-:Y:S04]  /*1cff0*/  LDSM.16.M88.4 R32, [R218+UR6+0xc800] ;  /* 0x00c80006da20783b */ /* 0x000fe80008000200 */
[----:B------:R-:W-:Y:S03]  /*1d000*/  LDSM.16.M88.4 R20, [R218+UR6+0xc000] ;  /* 0x00c00006da14783b */ /* 0x000fe60008000200 */
[C---:B-1----:R-:W-:Y:S08]  /*1d010*/  HMMA.16816.F32 R12, R4.reuse, R8, R12 ;  /* 0x00000008040c723c */ /* 0x042ff0000000180c */
[C---:B------:R-:W-:Y:S01]  /*1d020*/  HMMA.16816.F32 R28, R4.reuse, R10, R28 ;  /* 0x0000000a041c723c */ /* 0x040fe2000000181c */
[----:B------:R-:W1:Y:S07]  /*1d030*/  LDSM.16.M88.4 R8, [R236+0x4000] ;  /* 0x00400000ec08783b */ /* 0x000e6e0000000200 */
[C---:B----4-:R-:W-:Y:S08]  /*1d040*/  HMMA.16816.F32 R24, R4.reuse, R16, R24 ;  /* 0x000000100418723c */ /* 0x050ff00000001818 */
[C---:B------:R-:W-:Y:S01]  /*1d050*/  HMMA.16816.F32 R196, R4.reuse, R18, R196 ;  /* 0x0000001204c4723c */ /* 0x040fe200000018c4 */
[----:B------:R-:W3:Y:S07]  /*1d060*/  LDSM.16.M88.4 R16, [R218+UR6+0xd000] ;  /* 0x00d00006da10783b */ /* 0x000eee0008000200 */
[C---:B-----5:R-:W-:Y:S08]  /*1d070*/  HMMA.16816.F32 R192, R4.reuse, R176, R192 ;  /* 0x000000b004c0723c */ /* 0x060ff000000018c0 */
[C---:B------:R-:W-:Y:S01]  /*1d080*/  HMMA.16816.F32 R188, R4.reuse, R178, R188 ;  /* 0x000000b204bc723c */ /* 0x040fe200000018bc */
[----:B------:R-:W-:Y:S07]  /*1d090*/  LDSM.16.M88.4 R176, [R218+UR6+0xd800] ;  /* 0x00d80006dab0783b */ /* 0x000fee0008000200 */
[C---:B--2---:R-:W-:Y:S08]  /*1d0a0*/  HMMA.16816.F32 R184, R4.reuse, R172, R184 ;  /* 0x000000ac04b8723c */ /* 0x044ff000000018b8 */
[----:B------:R-:W-:Y:S01]  /*1d0b0*/  HMMA.16816.F32 R180, R4, R174, R180 ;  /* 0x000000ae04b4723c */ /* 0x000fe200000018b4 */
[----:B------:R-:W-:Y:S04]  /*1d0c0*/  LDSM.16.M88.4 R4, [R223+0x4000] ;  /* 0x00400000df04783b */ /* 0x000fe80000000200 */
[----:B------:R-:W2:Y:S03]  /*1d0d0*/  LDSM.16.M88.4 R172, [R217+0xc000] ;  /* 0x00c00000d9ac783b */ /* 0x000ea60000000200 */
[C---:B-1----:R-:W-:Y:S08]  /*1d0e0*/  HMMA.16816.F32 R24, R8.reuse, R32, R24 ;  /* 0x000000200818723c */ /* 0x042ff00000001818 */
[C---:B------:R-:W-:Y:S01]  /*1d0f0*/  HMMA.16816.F32 R196, R8.reuse, R34, R196 ;  /* 0x0000002208c4723c */ /* 0x040fe200000018c4 */
[----:B------:R-:W1:Y:S07]  /*1d100*/  LDSM.16.M88.4 R32, [R169+0xc000] ;  /* 0x00c00000a920783b */ /* 0x000e6e0000000200 */
[C---:B------:R-:W-:Y:S08]  /*1d110*/  HMMA.16816.F32 R12, R8.reuse, R20, R12 ;  /* 0x00000014080c723c */ /* 0x040ff0000000180c */
[C---:B------:R-:W-:Y:S01]  /*1d120*/  HMMA.16816.F32 R28, R8.reuse, R22, R28 ;  /* 0x00000016081c723c */ /* 0x040fe2000000181c */
[----:B------:R-:W-:Y:S07]  /*1d130*/  LDSM.16.M88.4 R20, [R217+0xc800] ;  /* 0x00c80000d914783b */ /* 0x000fee0000000200 */
[C---:B---3--:R-:W-:Y:S08]  /*1d140*/  HMMA.16816.F32 R192, R8.reuse, R16, R192 ;  /* 0x0000001008c0723c */ /* 0x048ff000000018c0 */
[----:B------:R-:W-:Y:S01]  /*1d150*/  HMMA.16816.F32 R188, R8, R18, R188 ;  /* 0x0000001208bc723c */ /* 0x000fe200000018bc */
[----:B------:R-:W3:Y:S07]  /*1d160*/  LDSM.16.M88.4 R16, [R217+0xd000] ;  /* 0x00d00000d910783b */ /* 0x000eee0000000200 */
[C---:B--2---:R-:W-:Y:S08]  /*1d170*/  HMMA.16816.F32 R12, R4.reuse, R172, R12 ;  /* 0x000000ac040c723c */ /* 0x044ff0000000180c */
[----:B------:R-:W-:Y:S01]  /*1d180*/  HMMA.16816.F32 R28, R4, R174, R28 ;  /* 0x000000ae041c723c */ /* 0x000fe2000000181c */
[----:B------:R-:W-:Y:S07]  /*1d190*/  LDSM.16.M88.4 R172, [R168+0xc800] ;  /* 0x00c80000a8ac783b */ /* 0x000fee0000000200 */
[C---:B------:R-:W-:Y:S08]  /*1d1a0*/  HMMA.16816.F32 R184, R8.reuse, R176, R184 ;  /* 0x000000b008b8723c */ /* 0x040ff000000018b8 */
[----:B------:R-:W-:Y:S01]  /*1d1b0*/  HMMA.16816.F32 R180, R8, R178, R180 ;  /* 0x000000b208b4723c */ /* 0x000fe200000018b4 */
[----:B------:R-:W2:Y:S04]  /*1d1c0*/  LDSM.16.M88.4 R8, [R217+0xd800] ;  /* 0x00d80000d908783b */ /* 0x000ea80000000200 */
[----:B------:R-:W4:Y:S03]  /*1d1d0*/  LDSM.16.M88.4 R176, [R219+0x4000] ;  /* 0x00400000dbb0783b */ /* 0x000f260000000200 */
[C---:B-1----:R-:W-:Y:S08]  /*1d1e0*/  HMMA.16816.F32 R12, R208.reuse, R32, R12 ;  /* 0x00000020d00c723c */ /* 0x042ff0000000180c */
[----:B------:R-:W-:Y:S01]  /*1d1f0*/  HMMA.16816.F32 R28, R208, R34, R28 ;  /* 0x00000022d01c723c */ /* 0x000fe2000000181c */
[----:B------:R-:W1:Y:S07]  /*1d200*/  LDSM.16.M88.4 R32, [R168+0xd000] ;  /* 0x00d00000a820783b */ /* 0x000e6e0000000200 */
[C---:B---3--:R-:W-:Y:S08]  /*1d210*/  HMMA.16816.F32 R192, R4.reuse, R16, R192 ;  /* 0x0000001004c0723c */ /* 0x048ff000000018c0 */
[C---:B------:R-:W-:Y:S01]  /*1d220*/  HMMA.16816.F32 R188, R4.reuse, R18, R188 ;  /* 0x0000001204bc723c */ /* 0x040fe200000018bc */
[----:B------:R-:W-:Y:S07]  /*1d230*/  LDSM.16.M88.4 R16, [R218+UR6+0xe000] ;  /* 0x00e00006da10783b */ /* 0x000fee0008000200 */
[C---:B------:R-:W-:Y:S08]  /*1d240*/  HMMA.16816.F32 R24, R4.reuse, R20, R24 ;  /* 0x000000140418723c */ /* 0x040ff00000001818 */
[----:B------:R-:W-:Y:S01]  /*1d250*/  HMMA.16816.F32 R196, R4, R22, R196 ;  /* 0x0000001604c4723c */ /* 0x000fe200000018c4 */
[----:B------:R-:W3:Y:S07]  /*1d260*/  LDSM.16.M88.4 R20, [R236+0x6000] ;  /* 0x00600000ec14783b */ /* 0x000eee0000000200 */
[C---:B------:R-:W-:Y:S08]  /*1d270*/  HMMA.16816.F32 R192, R208.reuse, R204, R192 ;  /* 0x000000ccd0c0723c */ /* 0x040ff000000018c0 */
[----:B------:R-:W-:Y:S01]  /*1d280*/  HMMA.16816.F32 R188, R208, R206, R188 ;  /* 0x000000ced0bc723c */ /* 0x000fe200000018bc */
[----:B------:R-:W-:Y:S07]  /*1d290*/  LDSM.16.M88.4 R204, [R222+0x6000] ;  /* 0x00600000decc783b */ /* 0x000fee0000000200 */
[C---:B--2---:R-:W-:Y:S08]  /*1d2a0*/  HMMA.16816.F32 R184, R4.reuse, R8, R184 ;  /* 0x0000000804b8723c */ /* 0x044ff000000018b8 */
[----:B------:R-:W-:Y:S01]  /*1d2b0*/  HMMA.16816.F32 R180, R4, R10, R180 ;  /* 0x0000000a04b4723c */ /* 0x000fe200000018b4 */
[----:B------:R-:W-:Y:S04]  /*1d2c0*/  LDSM.16.M88.4 R8, [R223+0x6000] ;  /* 0x00600000df08783b */ /* 0x000fe80000000200 */
[----:B------:R-:W2:Y:S03]  /*1d2d0*/  LDSM.16.M88.4 R4, [R217+0xe000] ;  /* 0x00e00000d904783b */ /* 0x000ea60000000200 */
[C---:B----4-:R-:W-:Y:S08]  /*1d2e0*/  HMMA.16816.F32 R12, R176.reuse, R212, R12 ;  /* 0x000000d4b00c723c */ /* 0x050ff0000000180c */
[C---:B------:R-:W-:Y:S08]  /*1d2f0*/  HMMA.16816.F32 R28, R176.reuse, R214, R28 ;  /* 0x000000d6b01c723c */ /* 0x040ff0000000181c */
[C---:B-1----:R-:W-:Y:S08]  /*1d300*/  HMMA.16816.F32 R192, R176.reuse, R32, R192 ;  /* 0x00000020b0c0723c */ /* 0x042ff000000018c0 */
[----:B------:R-:W-:Y:S01]  /*1d310*/  HMMA.16816.F32 R188, R176, R34, R188 ;  /* 0x00000022b0bc723c */ /* 0x000fe200000018bc */
[----:B------:R-:W1:Y:S07]  /*1d320*/  LDSM.16.M88.4 R32, [R218+UR6+0xe800] ;  /* 0x00e80006da20783b */ /* 0x000e6e0008000200 */
[C---:B------:R-:W-:Y:S08]  /*1d330*/  HMMA.16816.F32 R24, R208.reuse, R224, R24 ;  /* 0x000000e0d018723c */ /* 0x040ff00000001818 */
[C---:B------:R-:W-:Y:S01]  /*1d340*/  HMMA.16816.F32 R196, R208.reuse, R226, R196 ;  /* 0x000000e2d0c4723c */ /* 0x040fe200000018c4 */
[----:B------:R-:W-:Y:S07]  /*1d350*/  LDSM.16.M88.4 R224, [R218+UR6+0xf000] ;  /* 0x00f00006dae0783b */ /* 0x000fee0008000200 */
[C---:B------:R-:W-:Y:S08]  /*1d360*/  HMMA.16816.F32 R184, R208.reuse, R200, R184 ;  /* 0x000000c8d0b8723c */ /* 0x040ff000000018b8 */
[----:B------:R-:W-:Y:S01]  /*1d370*/  HMMA.16816.F32 R180, R208, R202, R180 ;  /* 0x000000cad0b4723c */ /* 0x000fe200000018b4 */
[----:B------:R-:W-:Y:S07]  /*1d380*/  LDSM.16.M88.4 R200, [R168+0xd800] ;  /* 0x00d80000a8c8783b */ /* 0x000fee0000000200 */
[C---:B---3--:R-:W-:Y:S01]  /*1d390*/  HMMA.16816.F32 R208, R20.reuse, R16, R12 ;  /* 0x0000001014d0723c */ /* 0x048fe2000000180c */
[----:B------:R-:W3:Y:S07]  /*1d3a0*/  LDSM.16.M88.4 R12, [R169+0xe000] ;  /* 0x00e00000a90c783b */ /* 0x000eee0000000200 */
[----:B------:R-:W-:Y:S01]  /*1d3b0*/  HMMA.16816.F32 R28, R20, R18, R28 ;  /* 0x00000012141c723c */ /* 0x000fe2000000181c */
[----:B------:R-:W4:Y:S07]  /*1d3c0*/  LDSM.16.M88.4 R16, [R217+0xe800] ;  /* 0x00e80000d910783b */ /* 0x000f2e0000000200 */
[C---:B------:R-:W-:Y:S08]  /*1d3d0*/  HMMA.16816.F32 R24, R176.reuse, R172, R24 ;  /* 0x000000acb018723c */ /* 0x040ff00000001818 */
[----:B------:R-:W-:Y:S01]  /*1d3e0*/  HMMA.16816.F32 R196, R176, R174, R196 ;  /* 0x000000aeb0c4723c */ /* 0x000fe200000018c4 */
[----:B------:R-:W-:Y:S07]  /*1d3f0*/  LDSM.16.M88.4 R172, [R168+0xe000] ;  /* 0x00e00000a8ac783b */ /* 0x000fee0000000200 */
[C---:B--2---:R-:W-:Y:S01]  /*1d400*/  HMMA.16816.F32 R212, R8.reuse, R4, R208 ;  /* 0x0000000408d4723c */ /* 0x044fe200000018d0 */
[----:B------:R-:W-:Y:S07]  /*1d410*/  LDSM.16.M88.4 R208, [R219+0x6000] ;  /* 0x00600000dbd0783b */ /* 0x000fee0000000200 */
[----:B------:R-:W-:Y:S01]  /*1d420*/  HMMA.16816.F32 R28, R8, R6, R28 ;  /* 0x00000006081c723c */ /* 0x000fe2000000181c */
[----:B------:R-:W2:Y:S07]  /*1d430*/  LDSM.16.M88.4 R4, [R169+0xe800] ;  /* 0x00e80000a904783b */ /* 0x000eae0000000200 */
[C---:B-1----:R-:W-:Y:S08]  /*1d440*/  HMMA.16816.F32 R24, R20.reuse, R32, R24 ;  /* 0x000000201418723c */ /* 0x042ff00000001818 */
[----:B------:R-:W-:Y:S01]  /*1d450*/  HMMA.16816.F32 R196, R20, R34, R196 ;  /* 0x0000002214c4723c */ /* 0x000fe200000018c4 */
[----:B------:R-:W1:Y:S07]  /*1d460*/  LDSM.16.M88.4 R32, [R217+0xf000] ;  /* 0x00f00000d920783b */ /* 0x000e6e0000000200 */
[C---:B---3--:R-:W-:Y:S08]  /*1d470*/  HMMA.16816.F32 R212, R204.reuse, R12, R212 ;  /* 0x0000000cccd4723c */ /* 0x048ff000000018d4 */
[----:B------:R-:W-:Y:S01]  /*1d480*/  HMMA.16816.F32 R28, R204, R14, R28 ;  /* 0x0000000ecc1c723c */ /* 0x000fe2000000181c */
[----:B------:R-:W3:Y:S07]  /*1d490*/  LDSM.16.M88.4 R12, [R168+0xe800] ;  /* 0x00e80000a80c783b */ /* 0x000eee0000000200 */
[----:B----4-:R-:W-:Y:S01]  /*1d4a0*/  HMMA.16816.F32 R24, R8, R16, R24 ;  /* 0x000000100818723c */ /* 0x010fe20000001818 */
[----:B------:R-:W-:-:S07]  /*1d4b0*/  IMAD.SHL.U32 R17, R220, 0x2, RZ ;  /* 0x00000002dc117824 */ /* 0x000fce00078e00ff */
[C---:B------:R-:W-:Y:S08]  /*1d4c0*/  HMMA.16816.F32 R184, R176.reuse, R200, R184 ;  /* 0x000000c8b0b8723c */ /* 0x040ff000000018b8 */
[----:B------:R-:W-:Y:S01]  /*1d4d0*/  HMMA.16816.F32 R180, R176, R202, R180 ;  /* 0x000000cab0b4723c */ /* 0x000fe200000018b4 */
[----:B------:R-:W4:Y:S07]  /*1d4e0*/  LDSM.16.M88.4 R176, [R169+0xf000] ;  /* 0x00f00000a9b0783b */ /* 0x000f2e0000000200 */
[----:B------:R-:W-:Y:S08]  /*1d4f0*/  HMMA.16816.F32 R196, R8, R18, R196 ;  /* 0x0000001208c4723c */ /* 0x000ff000000018c4 */
[----:B------:R-:W-:Y:S08]  /*1d500*/  HMMA.16816.F32 R192, R20, R224, R192 ;  /* 0x000000e014c0723c */ /* 0x000ff000000018c0 */
[----:B--2---:R-:W-:Y:S08]  /*1d510*/  HMMA.16816.F32 R24, R204, R4, R24 ;  /* 0x00000004cc18723c */ /* 0x004ff00000001818 */
[C---:B------:R-:W-:Y:S08]  /*1d520*/  HMMA.16816.F32 R212, R208.reuse, R172, R212 ;  /* 0x000000acd0d4723c */ /* 0x040ff000000018d4 */
[----:B------:R-:W-:Y:S01]  /*1d530*/  HMMA.16816.F32 R28, R208, R174, R28 ;  /* 0x000000aed01c723c */ /* 0x000fe2000000181c */
[----:B------:R-:W2:Y:S07]  /*1d540*/  LDSM.16.M88.4 R172, [R218+UR6+0xf800] ;  /* 0x00f80006daac783b */ /* 0x000eae0008000200 */
[----:B------:R-:W-:Y:S01]  /*1d550*/  HMMA.16816.F32 R196, R204, R6, R196 ;  /* 0x00000006ccc4723c */ /* 0x000fe200000018c4 */
[----:B------:R-:W5:Y:S02]  /*1d560*/  LDSM.16.M88.4 R4, [R168+0xf000] ;  /* 0x00f00000a804783b */ /* 0x000f640000000200 */
[----:B------:R-:W-:Y:S01]  /*1d570*/  FMUL.FTZ R16, R212, UR4 ;  /* 0x00000004d4107c20 */ /* 0x000fe20008410000 */
[----:B------:R-:W-:Y:S01]  /*1d580*/  FMUL.FTZ R201, R214, UR4 ;  /* 0x00000004d6c97c20 */ /* 0x000fe20008410000 */
[----:B------:R-:W-:Y:S01]  /*1d590*/  FMUL.FTZ R200, R213, UR4 ;  /* 0x00000004d5c87c20 */ /* 0x000fe20008410000 */
[----:B------:R-:W-:-:S02]  /*1d5a0*/  FMUL.FTZ R202, R215, UR4 ;  /* 0x00000004d7ca7c20 */ /* 0x000fc40008410000 */
[----:B-1----:R-:W-:Y:S01]  /*1d5b0*/  HMMA.16816.F32 R192, R8, R32, R192 ;  /* 0x0000002008c0723c */ /* 0x002fe200000018c0 */
[----:B------:R-:W1:Y:S02]  /*1d5c0*/  MUFU.TANH R16, R16 ;  /* 0x0000001000107308 */ /* 0x000e640000002400 */
[----:B------:R-:W-:Y:S01]  /*1d5d0*/  FMUL.FTZ R203, R28, UR4 ;  /* 0x000000041ccb7c20 */ /* 0x000fe20008410000 */
[----:B------:R-:W-:Y:S01]  /*1d5e0*/  FMUL.FTZ R28, R29, UR4 ;  /* 0x000000041d1c7c20 */ /* 0x000fe20008410000 */
[----:B------:R-:W-:Y:S01]  /*1d5f0*/  FMUL.FTZ R29, R30, UR4 ;  /* 0x000000041e1d7c20 */ /* 0x000fe20008410000 */
[----:B------:R-:W-:Y:S02]  /*1d600*/  FMUL.FTZ R30, R31, UR4 ;  /* 0x000000041f1e7c20 */ /* 0x000fe40008410000 */
[C---:B---3--:R-:W-:Y:S01]  /*1d610*/  HMMA.16816.F32 R24, R208.reuse, R12, R24 ;  /* 0x0000000cd018723c */ /* 0x048fe20000001818 */
[----:B------:R-:W3:Y:S07]  /*1d620*/  MUFU.TANH R201, R201 ;  /* 0x000000c900c97308 */ /* 0x000eee0000002400 */
[----:B------:R-:W-:Y:S01]  /*1d630*/  HMMA.16816.F32 R196, R208, R14, R196 ;  /* 0x0000000ed0c4723c */ /* 0x000fe200000018c4 */
[----:B------:R-:W3:Y:S01]  /*1d640*/  LDSM.16.M88.4 R12, [R217+0xf800] ;  /* 0x00f80000d90c783b */ /* 0x000ee20000000200 */
[----:B------:R-:W3:Y:S06]  /*1d650*/  MUFU.TANH R200, R200 ;  /* 0x000000c800c87308 */ /* 0x000eec0000002400 */
[----:B----4-:R-:W-:Y:S02]  /*1d660*/  HMMA.16816.F32 R192, R204, R176, R192 ;  /* 0x000000b0ccc0723c */ /* 0x010fe400000018c0 */
[----:B------:R-:W4:Y:S01]  /*1d670*/  MUFU.TANH R202, R202 ;  /* 0x000000ca00ca7308 */ /* 0x000f220000002400 */
[----:B------:R-:W-:Y:S01]  /*1d680*/  FMUL.FTZ R31, R24, UR4 ;  /* 0x00000004181f7c20 */ /* 0x000fe20008410000 */
[----:B------:R-:W-:-:S02]  /*1d690*/  IMAD.SHL.U32 R24, R165, 0x40, RZ ;  /* 0x00000040a5187824 */ /* 0x000fc400078e00ff */
[----:B------:R-:W-:Y:S01]  /*1d6a0*/  FMUL.FTZ R25, R25, UR4 ;  /* 0x0000000419197c20 */ /* 0x000fe20008410000 */
[----:B------:R-:W-:Y:S01]  /*1d6b0*/  FMUL.FTZ R27, R27, UR4 ;  /* 0x000000041b1b7c20 */ /* 0x000fe20008410000 */
[C---:B------:R-:W-:Y:S01]  /*1d6c0*/  HMMA.16816.F32 R188, R20.reuse, R226, R188 ;  /* 0x000000e214bc723c */ /* 0x040fe200000018bc */
[----:B------:R-:W-:Y:S01]  /*1d6d0*/  LOP3.LUT R24, R24, 0x6, R17, 0xf8, !PT ;  /* 0x0000000618187812 */ /* 0x000fe200078ef811 */
[----:B------:R-:W4:Y:S01]  /*1d6e0*/  MUFU.TANH R203, R203 ;  /* 0x000000cb00cb7308 */ /* 0x000f220000002400 */
[----:B------:R-:W-:Y:S01]  /*1d6f0*/  FMUL.FTZ R196, R196, UR4 ;  /* 0x00000004c4c47c20 */ /* 0x000fe20008410000 */
[----:B------:R-:W-:Y:S01]  /*1d700*/  FMUL.FTZ R197, R197, UR4 ;  /* 0x00000004c5c57c20 */ /* 0x000fe20008410000 */
[----:B------:R-:W-:Y:S01]  /*1d710*/  FMUL.FTZ R199, R199, UR4 ;  /* 0x00000004c7c77c20 */ /* 0x000fe20008410000 */
[----:B------:R-:W-:Y:S02]  /*1d720*/  VIADD R17, R24, 0xffffff80 ;  /* 0xffffff8018117836 */ /* 0x000fe40000000000 */
[----:B--2---:R-:W-:Y:S01]  /*1d730*/  HMMA.16816.F32 R184, R20, R172, R184 ;  /* 0x000000ac14b8723c */ /* 0x004fe200000018b8 */
[----:B------:R-:W-:Y:S01]  /*1d740*/  FMUL.FTZ R172, R26, UR4 ;  /* 0x000000041aac7c20 */ /* 0x000fe20008410000 */
[----:B------:R-:W2:Y:S01]  /*1d750*/  MUFU.TANH R29, R29 ;  /* 0x0000001d001d7308 */ /* 0x000ea20000002400 */
[----:B------:R-:W-:-:S04]  /*1d760*/  ISETP.GE.AND P1, PT, R17, R0, PT ;  /* 0x000000001100720c */ /* 0x000fc80003f26270 */
[----:B-1----:R-:W-:Y:S01]  /*1d770*/  FSEL R26, R16, -INF , !P1 ;  /* 0xff800000101a7808 */ /* 0x002fe20004800000 */
[----:B-----5:R-:W-:Y:S01]  /*1d780*/  HMMA.16816.F32 R192, R208, R4, R192 ;  /* 0x00000004d0c0723c */ /* 0x020fe200000018c0 */
[----:B------:R-:W-:Y:S01]  /*1d790*/  ISETP.GE.AND P1, PT, R17, R2, PT ;  /* 0x000000021100720c */ /* 0x000fe20003f26270 */
[----:B------:R-:W-:Y:S01]  /*1d7a0*/  VIADD R5, R24, 0xffffff81 ;  /* 0xffffff8118057836 */ /* 0x000fe20000000000 */
[----:B------:R-:W1:Y:S01]  /*1d7b0*/  LDSM.16.M88.4 R16, [R169+0xf800] ;  /* 0x00f80000a910783b */ /* 0x000e620000000200 */
[----:B------:R-:W5:Y:S01]  /*1d7c0*/  MUFU.TANH R28, R28 ;  /* 0x0000001c001c7308 */ /* 0x000f620000002400 */
[----:B---3--:R-:W-:Y:S02]  /*1d7d0*/  FSEL R4, R201, -INF , !P1 ;  /* 0xff800000c9047808 */ /* 0x008fe40004800000 */
[C---:B------:R-:W-:Y:S01]  /*1d7e0*/  ISETP.GE.AND P1, PT, R5.reuse, R0, PT ;  /* 0x000000000500720c */ /* 0x040fe20003f26270 */
[----:B------:R-:W-:Y:S03]  /*1d7f0*/  HMMA.16816.F32 R188, R8, R34, R188 ;  /* 0x0000002208bc723c */ /* 0x000fe600000018bc */
[----:B------:R-:W-:Y:S01]  /*1d800*/  FSEL R200, R200, -INF , !P1 ;  /* 0xff800000c8c87808 */ /* 0x000fe20004800000 */
[----:B------:R-:W3:Y:S01]  /*1d810*/  MUFU.TANH R30, R30 ;  /* 0x0000001e001e7308 */ /* 0x000ee20000002400 */
[----:B------:R-:W-:Y:S01]  /*1d820*/  ISETP.GE.AND P1, PT, R5, R2, PT ;  /* 0x000000020500720c */ /* 0x000fe20003f26270 */
[----:B------:R-:W-:-:S02]  /*1d830*/  VIADD R5, R24, 0xffffff88 ;  /* 0xffffff8818057836 */ /* 0x000fc40000000000 */
[----:B------:R-:W-:Y:S01]  /*1d840*/  HMMA.16816.F32 R180, R20, R174, R180 ;  /* 0x000000ae14b4723c */ /* 0x000fe200000018b4 */
[----:B----4-:R-:W-:Y:S01]  /*1d850*/  FSEL R32, R202, -INF , !P1 ;  /* 0xff800000ca207808 */ /* 0x010fe20004800000 */
[----:B------:R-:W4:Y:S01]  /*1d860*/  LDSM.16.M88.4 R20, [R168+0xf800] ;  /* 0x00f80000a814783b */ /* 0x000f220000000200 */
[----:B------:R-:W-:Y:S01]  /*1d870*/  ISETP.GE.AND P1, PT, R5, R0, PT ;  /* 0x000000000500720c */ /* 0x000fe20003f26270 */
[----:B------:R-:W3:Y:S01]  /*1d880*/  MUFU.TANH R31, R31 ;  /* 0x0000001f001f7308 */ /* 0x000ee20000002400 */
[----:B------:R-:W-:Y:S01]  /*1d890*/  FMUL.FTZ R174, R198, UR4 ;  /* 0x00000004c6ae7c20 */ /* 0x000fe20008410000 */
[----:B------:R-:W-:Y:S01]  /*1d8a0*/  FMUL.FTZ R192, R192, UR4 ;  /* 0x00000004c0c07c20 */ /* 0x000fe20008410000 */
[----:B------:R-:W-:Y:S01]  /*1d8b0*/  FSEL R34, R203, -INF , !P1 ;  /* 0xff800000cb227808 */ /* 0x000fe20004800000 */
[----:B------:R-:W-:Y:S01]  /*1d8c0*/  HMMA.16816.F32 R184, R8, R12, R184 ;  /* 0x0000000c08b8723c */ /* 0x000fe200000018b8 */
[----:B------:R-:W-:Y:S01]  /*1d8d0*/  ISETP.GE.AND P1, PT, R5, R2, PT ;  /* 0x000000020500720c */ /* 0x000fe20003f26270 */
[----:B------:R-:W-:-:S02]  /*1d8e0*/  VIADD R5, R24, 0xffffff89 ;  /* 0xffffff8918057836 */ /* 0x000fc40000000000 */
[----:B------:R-:W-:Y:S01]  /*1d8f0*/  FMUL.FTZ R193, R193, UR4 ;  /* 0x00000004c1c17c20 */ /* 0x000fe20008410000 */
[----:B------:R2:W-:Y:S01]  /*1d900*/  MUFU.TANH R240, R196 ;  /* 0x000000c400f07308 */ /* 0x0005e20000002400 */
[----:B------:R-:W-:Y:S01]  /*1d910*/  FMUL.FTZ R195, R195, UR4 ;  /* 0x00000004c3c37c20 */ /* 0x000fe20008410000 */
[----:B------:R-:W-:-:S04]  /*1d920*/  DEPBAR.LE SB0, 0x0 ;  /* 0x000080000000791a */ /* 0x000fc80000000000 */
[----:B------:R-:W-:Y:S02]  /*1d930*/  HMMA.16816.F32 R188, R204, R178, R188 ;  /* 0x000000b2ccbc723c */ /* 0x000fe400000018bc */
[----:B------:R-:W4:Y:S06]  /*1d940*/  MUFU.TANH R172, R172 ;  /* 0x000000ac00ac7308 */ /* 0x000f2c0000002400 */
[----:B------:R-:W-:Y:S01]  /*1d950*/  HMMA.16816.F32 R180, R8, R14, R180 ;  /* 0x0000000e08b4723c */ /* 0x000fe200000018b4 */
[----:B------:R-:W-:Y:S01]  /*1d960*/  VIADD R9, R24, 0xffffffa1 ;  /* 0xffffffa118097836 */ /* 0x000fe20000000000 */
[----:B------:R-:W4:Y:S01]  /*1d970*/  MUFU.TANH R25, R25 ;  /* 0x0000001900197308 */ /* 0x000f220000002400 */
[----:B--2---:R-:W-:-:S02]  /*1d980*/  FSEL R196, R29, -INF , !P1 ;  /* 0xff8000001dc47808 */ /* 0x004fc40004800000 */
[----:B------:R-:W-:-:S03]  /*1d990*/  ISETP.GE.AND P1, PT, R5, R0, PT ;  /* 0x000000000500720c */ /* 0x000fc60003f26270 */
[----:B-1----:R-:W-:Y:S01]  /*1d9a0*/  HMMA.16816.F32 R184, R204, R16, R184 ;  /* 0x00000010ccb8723c */ /* 0x002fe200000018b8 */
[----:B-----5:R-:W-:Y:S01]  /*1d9b0*/  FSEL R28, R28, -INF , !P1 ;  /* 0xff8000001c1c7808 */ /* 0x020fe20004800000 */
[----:B------:R-:W1:Y:S01]  /*1d9c0*/  MUFU.TANH R176, R27 ;  /* 0x0000001b00b07308 */ /* 0x000e620000002400 */
[----:B------:R-:W-:Y:S01]  /*1d9d0*/  ISETP.GE.AND P1, PT, R5, R2, PT ;  /* 0x000000020500720c */ /* 0x000fe20003f26270 */
[----:B------:R-:W-:-:S03]  /*1d9e0*/  VIADD R5, R24, 0xffffff90 ;  /* 0xffffff9018057836 */ /* 0x000fc60000000000 */
[----:B---3--:R-:W-:Y:S01]  /*1d9f0*/  FSEL R30, R30, -INF , !P1 ;  /* 0xff8000001e1e7808 */ /* 0x008fe20004800000 */
[----:B------:R-:W-:Y:S01]  /*1da00*/  HMMA.16816.F32 R188, R208, R6, R188 ;  /* 0x00000006d0bc723c */ /* 0x000fe200000018bc */
[----:B------:R-:W-:Y:S01]  /*1da10*/  ISETP.GE.AND P1, PT, R5, R0, PT ;  /* 0x000000000500720c */ /* 0x000fe20003f26270 */
[----:B------:R-:W2:Y:S01]  /*1da20*/  MUFU.TANH R174, R174 ;  /* 0x000000ae00ae7308 */ /* 0x000ea20000002400 */
[----:B------:R-:W-:Y:S02]  /*1da30*/  VIADD R7, R24, 0xffffff98 ;  /* 0xffffff9818077836 */ /* 0x000fe40000000000 */
[----:B------:R-:W-:Y:S01]  /*1da40*/  FMUL.FTZ R6, R194, UR4 ;  /* 0x00000004c2067c20 */ /* 0x000fe20008410000 */
[----:B------:R-:W-:Y:S02]  /*1da50*/  FSEL R178, R31, -INF , !P1 ;  /* 0xff8000001fb27808 */ /* 0x000fe40004800000 */
[----:B------:R-:W-:Y:S01]  /*1da60*/  ISETP.GE.AND P1, PT, R5, R2, PT ;  /* 0x000000020500720c */ /* 0x000fe20003f26270 */
[----:B------:R-:W-:Y:S01]  /*1da70*/  VIADD R5, R24, 0xffffff91 ;  /* 0xffffff9118057836 */ /* 0x000fe20000000000 */
[----:B------:R-:W-:Y:S01]  /*1da80*/  HMMA.16816.F32 R180, R204, R18, R180 ;  /* 0x00000012ccb4723c */ /* 0x000fe200000018b4 */
[----:B------:R-:W3:Y:S01]  /*1da90*/  MUFU.TANH R242, R197 ;  /* 0x000000c500f27308 */ /* 0x000ee20000002400 */
[----:B----4-:R-:W-:-:S02]  /*1daa0*/  FSEL R172, R172, -INF , !P1 ;  /* 0xff800000acac7808 */ /* 0x010fc40004800000 */
[----:B------:R-:W-:-:S04]  /*1dab0*/  ISETP.GE.AND P1, PT, R5, R0, PT ;  /* 0x000000000500720c */ /* 0x000fc80003f26270 */
[----:B------:R-:W-:Y:S01]  /*1dac0*/  FSEL R198, R25, -INF , !P1 ;  /* 0xff80000019c67808 */ /* 0x000fe20004800000 */
[----:B------:R-:W4:Y:S01]  /*1dad0*/  MUFU.TANH R202, R199 ;  /* 0x000000c700ca7308 */ /* 0x000f220000002400 */
[----:B------:R-:W-:Y:S01]  /*1dae0*/  ISETP.GE.AND P1, PT, R5, R2, PT ;  /* 0x000000020500720c */ /* 0x000fe20003f26270 */
[----:B------:R-:W-:Y:S01]  /*1daf0*/  HMMA.16816.F32 R184, R208, R20, R184 ;  /* 0x00000014d0b8723c */ /* 0x000fe200000018b8 */
[----:B------:R-:W-:Y:S01]  /*1db00*/  FMUL.FTZ R188, R188, UR4 ;  /* 0x00000004bcbc7c20 */ /* 0x000fe20008410000 */
[----:B------:R-:W-:Y:S01]  /*1db10*/  FMUL.FTZ R190, R190, UR4 ;  /* 0x00000004bebe7c20 */ /* 0x000fe20008410000 */
[----:B-1----:R-:W-:Y:S01]  /*1db20*/  FSEL R176, R176, -INF , !P1 ;  /* 0xff800000b0b07808 */ /* 0x002fe20004800000 */
[----:B------:R-:W-:Y:S01]  /*1db30*/  FMUL.FTZ R189, R189, UR4 ;  /* 0x00000004bdbd7c20 */ /* 0x000fe20008410000 */
[----:B------:R-:W-:Y:S01]  /*1db40*/  ISETP.GE.AND P1, PT, R7, R0, PT ;  /* 0x000000000700720c */ /* 0x000fe20003f26270 */
[----:B------:R-:W1:Y:S01]  /*1db50*/  MUFU.TANH R226, R192 ;  /* 0x000000c000e27308 */ /* 0x000e620000002400 */
[----:B------:R-:W-:-:S02]  /*1db60*/  FMUL.FTZ R191, R191, UR4 ;  /* 0x00000004bfbf7c20 */ /* 0x000fc40008410000 */
[----:B------:R-:W-:Y:S01]  /*1db70*/  FSEL R240, R240, -INF , !P1 ;  /* 0xff800000f0f07808 */ /* 0x000fe20004800000 */
[----:B------:R-:W-:Y:S01]  /*1db80*/  HMMA.16816.F32 R180, R208, R22, R180 ;  /* 0x00000016d0b4723c */ /* 0x000fe200000018b4 */
[----:B------:R-:W-:Y:S01]  /*1db90*/  ISETP.GE.AND P1, PT, R7, R2, PT ;  /* 0x000000020700720c */ /* 0x000fe20003f26270 */
[----:B------:R-:W-:Y:S02]  /*1dba0*/  VIADD R7, R24, 0xffffff99 ;  /* 0xffffff9918077836 */ /* 0x000fe40000000000 */
[----:B------:R-:W5:Y:S01]  /*1dbb0*/  MUFU.TANH R6, R6 ;  /* 0x0000000600067308 */ /* 0x000f620000002400 */
[----:B--2---:R-:W-:Y:S02]  /*1dbc0*/  FSEL R174, R174, -INF , !P1 ;  /* 0xff800000aeae7808 */ /* 0x004fe40004800000 */
[C---:B------:R-:W-:Y:S02]  /*1dbd0*/  ISETP.GE.AND P1, PT, R7.reuse, R0, PT ;  /* 0x000000000700720c */ /* 0x040fe40003f26270 */
[----:B------:R-:W-:Y:S01]  /*1dbe0*/  FMUL.FTZ R222, R184, UR4 ;  /* 0x00000004b8de7c20 */ /* 0x000fe20008410000 */
[----:B------:R-:W-:Y:S01]  /*1dbf0*/  FMUL.FTZ R212, R186, UR4 ;  /* 0x00000004bad47c20 */ /* 0x000fe20008410000 */
[----:B---3--:R-:W-:Y:S01]  /*1dc00*/  FSEL R242, R242, -INF , !P1 ;  /* 0xff800000f2f27808 */ /* 0x008fe20004800000 */
[----:B------:R-:W2:Y:S01]  /*1dc10*/  MUFU.TANH R238, R193 ;  /* 0x000000c100ee7308 */ /* 0x000ea20000002400 */
[----:B------:R-:W-:Y:S01]  /*1dc20*/  ISETP.GE.AND P1, PT, R7, R2, PT ;  /* 0x000000020700720c */ /* 0x000fe20003f26270 */
[----:B------:R-:W-:-:S02]  /*1dc30*/  VIADD R7, R24, 0xffffffa0 ;  /* 0xffffffa018077836 */ /* 0x000fc40000000000 */
[----:B------:R-:W-:Y:S01]  /*1dc40*/  FMUL.FTZ R185, R185, UR4 ;  /* 0x00000004b9b97c20 */ /* 0x000fe20008410000 */
[----:B------:R-:W-:Y:S01]  /*1dc50*/  FMUL.FTZ R187, R187, UR4 ;  /* 0x00000004bbbb7c20 */ /* 0x000fe20008410000 */
[----:B----4-:R-:W-:Y:S02]  /*1dc60*/  FSEL R202, R202, -INF , !P1 ;  /* 0xff800000caca7808 */ /* 0x010fe40004800000 */
[----:B------:R-:W-:Y:S01]  /*1dc70*/  ISETP.GE.AND P1, PT, R7, R0, PT ;  /* 0x000000000700720c */ /* 0x000fe20003f26270 */
[----:B------:R-:W3:Y:S01]  /*1dc80*/  MUFU.TANH R5, R195 ;  /* 0x000000c300057308 */ /* 0x000ee20000002400 */
[----:B------:R-:W-:Y:S01]  /*1dc90*/  FMUL.FTZ R180, R180, UR4 ;  /* 0x00000004b4b47c20 */ /* 0x000fe20008410000 */
[----:B------:R-:W-:Y:S01]  /*1dca0*/  FMUL.FTZ R181, R181, UR4 ;  /* 0x00000004b5b57c20 */ /* 0x000fe20008410000 */
[----:B-1----:R-:W-:Y:S01]  /*1dcb0*/  FSEL R226, R226, -INF , !P1 ;  /* 0xff800000e2e27808 */ /* 0x002fe20004800000 */
[----:B------:R-:W-:Y:S01]  /*1dcc0*/  FMUL.FTZ R182, R182, UR4 ;  /* 0x00000004b6b67c20 */ /* 0x000fe20008410000 */
[----:B------:R-:W-:Y:S01]  /*1dcd0*/  ISETP.GE.AND P1, PT, R7, R2, PT ;  /* 0x000000020700720c */ /* 0x000fe20003f26270 */
[----:B------:R-:W-:-:S02]  /*1dce0*/  FMUL.FTZ R183, R183, UR4 ;  /* 0x00000004b7b77c20 */ /* 0x000fc40008410000 */
[----:B------:R-:W1:Y:S01]  /*1dcf0*/  MUFU.TANH R236, R188 ;  /* 0x000000bc00ec7308 */ /* 0x000e620000002400 */
[----:B-----5:R-:W-:Y:S02]  /*1dd00*/  FSEL R184, R6, -INF , !P1 ;  /* 0xff80000006b87808 */ /* 0x020fe40004800000 */
[----:B------:R-:W-:-:S04]  /*1dd10*/  ISETP.GE.AND P1, PT, R9, R0, PT ;  /* 0x000000000900720c */ /* 0x000fc80003f26270 */
[----:B--2---:R-:W-:Y:S01]  /*1dd20*/  FSEL R238, R238, -INF , !P1 ;  /* 0xff800000eeee7808 */ /* 0x004fe20004800000 */
[----:B------:R3:W2:Y:S01]  /*1dd30*/  MUFU.TANH R188, R190 ;  /* 0x000000be00bc7308 */ /* 0x0006a20000002400 */
[----:B------:R-:W-:Y:S01]  /*1dd40*/  ISETP.GE.AND P1, PT, R9, R2, PT ;  /* 0x000000020900720c */ /* 0x000fe20003f26270 */
[----:B------:R-:W-:-:S06]  /*1dd50*/  VIADD R9, R24, 0xffffffa8 ;  /* 0xffffffa818097836 */ /* 0x000fcc0000000000 */
[----:B------:R-:W4:Y:S08]  /*1dd60*/  MUFU.TANH R224, R189 ;  /* 0x000000bd00e07308 */ /* 0x000f300000002400 */
[----:B------:R-:W5:Y:S01]  /*1dd70*/  MUFU.TANH R7, R191 ;  /* 0x000000bf00077308 */ /* 0x000f620000002400 */
[----:B---3--:R-:W-:Y:S01]  /*1dd80*/  FSEL R190, R5, -INF , !P1 ;  /* 0xff80000005be7808 */ /* 0x008fe20004800000 */
[----:B------:R-:W-:Y:S01]  /*1dd90*/  VIADD R5, R24, 0xffffffa9 ;  /* 0xffffffa918057836 */ /* 0x000fe20000000000 */
[----:B------:R-:W-:-:S04]  /*1dda0*/  ISETP.GE.AND P1, PT, R9, R0, PT ;  /* 0x000000000900720c */ /* 0x000fc80003f26270 */
[----:B-1----:R-:W-:Y:S01]  /*1ddb0*/  FSEL R236, R236, -INF , !P1 ;  /* 0xff800000ecec7808 */ /* 0x002fe20004800000 */
[----:B------:R-:W1:Y:S01]  /*1ddc0*/  MUFU.TANH R222, R222 ;  /* 0x000000de00de7308 */ /* 0x000e620000002400 */
[----:B------:R-:W-:-:S04]  /*1ddd0*/  ISETP.GE.AND P1, PT, R9, R2, PT ;  /* 0x000000020900720c */ /* 0x000fc80003f26270 */
[----:B--2---:R-:W-:Y:S02]  /*1dde0*/  FSEL R188, R188, -INF , !P1 ;  /* 0xff800000bcbc7808 */ /* 0x004fe40004800000 */
[C---:B------:R-:W-:Y:S01]  /*1ddf0*/  ISETP.GE.AND P1, PT, R5.reuse, R0, PT ;  /* 0x000000000500720c */ /* 0x040fe20003f26270 */
[----:B------:R-:W2:Y:S03]  /*1de00*/  MUFU.TANH R212, R212 ;  /* 0x000000d400d47308 */ /* 0x000ea60000002400 */
[----:B----4-:R-:W-:Y:S01]  /*1de10*/  FSEL R224, R224, -INF , !P1 ;  /* 0xff800000e0e07808 */ /* 0x010fe20004800000 */
[----:B------:R-:W-:Y:S01]  /*1de20*/  BAR.SYNC.DEFER_BLOCKING 0x0 ;  /* 0x0000000000007b1d */ /* 0x000fe20000010000 */
[----:B------:R-:W-:Y:S01]  /*1de30*/  ISETP.GE.AND P1, PT, R5, R2, PT ;  /* 0x000000020500720c */ /* 0x000fe20003f26270 */
[----:B------:R-:W-:-:S03]  /*1de40*/  VIADD R5, R24, 0xffffffb0 ;  /* 0xffffffb018057836 */ /* 0x000fc60000000000 */
[----:B-----5:R-:W-:Y:S01]  /*1de50*/  FSEL R186, R7, -INF , !P1 ;  /* 0xff80000007ba7808 */ /* 0x020fe20004800000 */
[----:B------:R-:W3:Y:S01]  /*1de60*/  MUFU.TANH R218, R185 ;  /* 0x000000b900da7308 */ /* 0x000ee20000002400 */
[----:B------:R-:W-:Y:S01]  /*1de70*/  ISETP.GE.AND P1, PT, R5, R0, PT ;  /* 0x000000000500720c */ /* 0x000fe20003f26270 */
[----:B------:R-:W-:-:S03]  /*1de80*/  VIADD R7, R24, 0xffffffb9 ;  /* 0xffffffb918077836 */ /* 0x000fc60000000000 */
[----:B-1----:R-:W-:Y:S02]  /*1de90*/  FSEL R222, R222, -INF , !P1 ;  /* 0xff800000dede7808 */ /* 0x002fe40004800000 */
[----:B------:R-:W-:Y:S01]  /*1dea0*/  ISETP.GE.AND P1, PT, R5, R2, PT ;  /* 0x000000020500720c */ /* 0x000fe20003f26270 */
[----:B------:R-:W1:Y:S01]  /*1deb0*/  MUFU.TANH R210, R187 ;  /* 0x000000bb00d27308 */ /* 0x000e620000002400 */
[----:B------:R-:W-:Y:S02]  /*1dec0*/  VIADD R5, R24, 0xffffffb1 ;  /* 0xffffffb118057836 */ /* 0x000fe40000000000 */
[----:B--2---:R-:W-:-:S03]  /*1ded0*/  FSEL R212, R212, -INF , !P1 ;  /* 0xff800000d4d47808 */ /* 0x004fc60004800000 */
[C---:B------:R-:W-:Y:S02]  /*1dee0*/  ISETP.GE.AND P1, PT, R5.reuse, R0, PT ;  /* 0x000000000500720c */ /* 0x040fe40003f26270 */
[----:B------:R-:W2:Y:S02]  /*1def0*/  MUFU.TANH R211, R180 ;  /* 0x000000b400d37308 */ /* 0x000ea40000002400 */
[----:B---3--:R-:W-:Y:S02]  /*1df00*/  FSEL R218, R218, -INF , !P1 ;  /* 0xff800000dada7808 */ /* 0x008fe40004800000 */
[----:B------:R-:W-:Y:S01]  /*1df10*/  ISETP.GE.AND P1, PT, R5, R2, PT ;  /* 0x000000020500720c */ /* 0x000fe20003f26270 */
[----:B------:R-:W-:-:S03]  /*1df20*/  VIADD R5, R24, 0xffffffb8 ;  /* 0xffffffb818057836 */ /* 0x000fc60000000000 */
[----:B------:R-:W3:Y:S01]  /*1df30*/  MUFU.TANH R214, R181 ;  /* 0x000000b500d67308 */ /* 0x000ee20000002400 */
[----:B-1----:R-:W-:Y:S02]  /*1df40*/  FSEL R210, R210, -INF , !P1 ;  /* 0xff800000d2d27808 */ /* 0x002fe40004800000 */
[----:B------:R-:W-:-:S05]  /*1df50*/  ISETP.GE.AND P1, PT, R5, R0, PT ;  /* 0x000000000500720c */ /* 0x000fca0003f26270 */
[----:B------:R-:W1:Y:S01]  /*1df60*/  MUFU.TANH R207, R182 ;  /* 0x000000b600cf7308 */ /* 0x000e620000002400 */
[----:B--2---:R-:W-:Y:S02]  /*1df70*/  FSEL R211, R211, -INF , !P1 ;  /* 0xff800000d3d37808 */ /* 0x004fe40004800000 */
[----:B------:R-:W-:-:S05]  /*1df80*/  ISETP.GE.AND P1, PT, R7, R0, PT ;  /* 0x000000000700720c */ /* 0x000fca0003f26270 */
[----:B------:R-:W2:Y:S01]  /*1df90*/  MUFU.TANH R208, R183 ;  /* 0x000000b700d07308 */ /* 0x000ea20000002400 */
[----:B---3--:R-:W-:Y:S02]  /*1dfa0*/  FSEL R214, R214, -INF , !P1 ;  /* 0xff800000d6d67808 */ /* 0x008fe40004800000 */
[----:B------:R-:W-:-:S04]  /*1dfb0*/  ISETP.GE.AND P1, PT, R5, R2, PT ;  /* 0x000000020500720c */ /* 0x000fc80003f26270 */
[----:B-1----:R-:W-:Y:S02]  /*1dfc0*/  FSEL R207, R207, -INF , !P1 ;  /* 0xff800000cfcf7808 */ /* 0x002fe40004800000 */
[----:B------:R-:W-:-:S04]  /*1dfd0*/  ISETP.GE.AND P1, PT, R7, R2, PT ;  /* 0x000000020700720c */ /* 0x000fc80003f26270 */
[----:B--2---:R-:W-:Y:S02]  /*1dfe0*/  FSEL R208, R208, -INF , !P1 ;  /* 0xff800000d0d07808 */ /* 0x004fe40004800000 */
[----:B------:R-:W-:-:S13]  /*1dff0*/  ISETP.GE.AND P1, PT, R165, 0x3, PT ;  /* 0x00000003a500780c */ /* 0x000fda0003f26270 */
[----:B------:R-:W-:Y:S05]  /*1e000*/  @!P1 BRA `(.L_x_1153) ;  /* 0x0000000800909947 */ /* 0x000fea0003800000 */
[----:B------:R-:W-:Y:S05]  /*1e010*/  BRA.U !UP0, `(.L_x_1154) ;  /* 0x0000000108fc7547 */ /* 0x000fea000b800000 */
[----:B------:R-:W1:Y:S01]  /*1e020*/  LDC R5, c[0x0][0x4f0] ;  /* 0x00013c00ff057b82 */ /* 0x000e620000000800 */
[----:B------:R-:W-:Y:S01]  /*1e030*/  IADD3 R6, PT, PT, R167, -0x80, RZ ;  /* 0xffffff80a7067810 */ /* 0x000fe20007ffe0ff */
[----:B------:R-:W2:Y:S03]  /*1e040*/  LDCU.64 UR4, c[0x0][0x3b8] ;  /* 0x00007700ff0477ac */ /* 0x000ea60008000a00 */
        /* <DEDUP_REMOVED lines=11> */
[----:B------:R-:W-:Y:S01]  /*1e100*/  IMAD.HI.U32 R0, R11, R0, R10 ;  /* 0x000000000b007227 */ /* 0x000fe200078e000a */
[----:B------:R-:W-:-:S05]  /*1e110*/  IADD3 R10, PT, PT, R167, -0xc0, RZ ;  /* 0xffffff40a70a7810 */ /* 0x000fca0007ffe0ff */
[----:B------:R-:W-:-:S04]  /*1e120*/  IMAD.HI.U32 R8, R0, R9, RZ ;  /* 0x0000000900087227 */ /* 0x000fc800078e00ff */
[----:B------:R-:W-:-:S04]  /*1e130*/  IMAD.MOV R7, RZ, RZ, -R8 ;  /* 0x000000ffff077224 */ /* 0x000fc800078e0a08 */
[----:B------:R-:W-:-:S05]  /*1e140*/  IMAD R7, R2, R7, R9 ;  /* 0x0000000702077224 */ /* 0x000fca00078e0209 */
[----:B------:R-:W-:-:S13]  /*1e150*/  ISETP.GT.U32.AND P1, PT, R2, R7, PT ;  /* 0x000000070200720c */ /* 0x000fda0003f24070 */
[----:B------:R-:W-:Y:S01]  /*1e160*/  @!P1 IMAD.IADD R7, R7, 0x1, -R2 ;  /* 0x0000000107079824 */ /* 0x000fe200078e0a02 */
[----:B------:R-:W-:-:S04]  /*1e170*/  @!P1 IADD3 R8, PT, PT, R8, 0x1, RZ ;  /* 0x0000000108089810 */ /* 0x000fc80007ffe0ff */
[----:B------:R-:W-:Y:S02]  /*1e180*/  ISETP.GE.U32.AND P1, PT, R7, R2, PT ;  /* 0x000000020700720c */ /* 0x000fe40003f26070 */
[----:B------:R-:W-:Y:S02]  /*1e190*/  IABS R7, R10 ;  /* 0x0000000a00077213 */ /* 0x000fe40000000000 */
[----:B------:R-:W-:-:S03]  /*1e1a0*/  LOP3.LUT R10, R10, R5, RZ, 0x3c, !PT ;  /* 0x000000050a0a7212 */ /* 0x000fc600078e3cff */
[----:B------:R-:W-:-:S06]  /*1e1b0*/  IMAD.HI.U32 R0, R0, R7, RZ ;  /* 0x0000000700007227 */ /* 0x000fcc00078e00ff */
[----:B------:R-:W-:Y:S01]  /*1e1c0*/  @P1 VIADD R8, R8, 0x1 ;  /* 0x0000000108081836 */ /* 0x000fe20000000000 */
[----:B------:R-:W-:Y:S02]  /*1e1d0*/  ISETP.GE.AND P1, PT, R6, RZ, PT ;  /* 0x000000ff0600720c */ /* 0x000fe40003f26270 */
[----:B------:R-:W-:-:S05]  /*1e1e0*/  IADD3 R6, PT, PT, -R0, RZ, RZ ;  /* 0x000000ff00067210 */ /* 0x000fca0007ffe1ff */
[----:B------:R-:W-:-:S06]  /*1e1f0*/  IMAD R7, R2, R6, R7 ;  /* 0x0000000602077224 */ /* 0x000fcc00078e0207 */
[----:B------:R-:W-:Y:S01]  /*1e200*/  @!P1 IMAD.MOV R8, RZ, RZ, -R8 ;  /* 0x000000ffff089224 */ /* 0x000fe200078e0a08 */
[----:B------:R-:W-:-:S13]  /*1e210*/  ISETP.GT.U32.AND P1, PT, R2, R7, PT ;  /* 0x000000070200720c */ /* 0x000fda0003f24070 */
[----:B------:R-:W-:Y:S01]  /*1e220*/  @!P1 IMAD.IADD R7, R7, 0x1, -R2 ;  /* 0x0000000107079824 */ /* 0x000fe200078e0a02 */
[----:B------:R-:W-:-:S04]  /*1e230*/  @!P1 IADD3 R0, PT, PT, R0, 0x1, RZ ;  /* 0x0000000100009810 */ /* 0x000fc80007ffe0ff */
[----:B------:R-:W-:Y:S02]  /*1e240*/  ISETP.GE.U32.AND P1, PT, R7, R2, PT ;  /* 0x000000020700720c */ /* 0x000fe40003f26070 */
[----:B------:R-:W-:-:S11]  /*1e250*/  LOP3.LUT R7, RZ, R5, RZ, 0x33, !PT ;  /* 0x00000005ff077212 */ /* 0x000fd600078e33ff */
[----:B------:R-:W-:Y:S02]  /*1e260*/  @P1 IADD3 R0, PT, PT, R0, 0x1, RZ ;  /* 0x0000000100001810 */ /* 0x000fe40007ffe0ff */
[----:B------:R-:W-:-:S13]  /*1e270*/  ISETP.GE.AND P1, PT, R10, RZ, PT ;  /* 0x000000ff0a00720c */ /* 0x000fda0003f26270 */
[----:B------:R-:W-:Y:S01]  /*1e280*/  @!P1 IMAD.MOV R0, RZ, RZ, -R0 ;  /* 0x000000ffff009224 */ /* 0x000fe200078e0a00 */
[----:B------:R-:W-:-:S04]  /*1e290*/  ISETP.NE.AND P1, PT, R5, RZ, PT ;  /* 0x000000ff0500720c */ /* 0x000fc80003f25270 */
[C---:B------:R-:W-:Y:S02]  /*1e2a0*/  SEL R9, R7.reuse, R8, !P1 ;  /* 0x0000000807097207 */ /* 0x040fe40004800000 */
[----:B------:R-:W-:-:S03]  /*1e2b0*/  SEL R2, R7, R0, !P1 ;  /* 0x0000000007027207 */ /* 0x000fc60004800000 */
[----:B------:R-:W-:-:S04]  /*1e2c0*/  IMAD.WIDE R10, R9, 0x4, R234 ;  /* 0x00000004090a7825 */ /* 0x000fc800078e02ea */
[----:B------:R-:W-:Y:S01]  /*1e2d0*/  IMAD.WIDE R12, R2, 0x4, R234 ;  /* 0x00000004020c7825 */ /* 0x000fe200078e02ea */
[----:B------:R-:W4:Y:S04]  /*1e2e0*/  LDG.E R0, desc[UR10][R10.64] ;  /* 0x0000000a0a007981 */ /* 0x000f28000c1e1900 */
[----:B------:R-:W4:Y:S01]  /*1e2f0*/  LDG.E R7, desc[UR10][R12.64] ;  /* 0x0000000a0c077981 */ /* 0x000f22000c1e1900 */
[----:B------:R-:W-:-:S05]  /*1e300*/  IADD3 R6, PT, PT, R9, -R2, RZ ;  /* 0x8000000209067210 */ /* 0x000fca0007ffe0ff */
[----:B------:R-:W-:Y:S02]  /*1e310*/  IMAD R6, R6, R5, -0x40 ;  /* 0xffffffc006067424 */ /* 0x000fe400078e0205 */
[----:B--2---:R-:W-:-:S03]  /*1e320*/  IMAD.U32 R5, RZ, RZ, UR4 ;  /* 0x00000004ff057e24 */ /* 0x004fc6000f8e00ff */
[----:B------:R-:W-:Y:S01]  /*1e330*/  SHF.R.S32.HI R2, RZ, 0x1f, R6 ;  /* 0x0000001fff027819 */ /* 0x000fe20000011406 */
[----:B------:R-:W-:-:S04]  /*1e340*/  IMAD.WIDE.U32 R8, R6, R5, RZ ;  /* 0x0000000506087225 */ /* 0x000fc800078e00ff */
[----:B------:R-:W-:-:S04]  /*1e350*/  IMAD R2, R2, R5, RZ ;  /* 0x0000000502027224 */ /* 0x000fc800078e02ff */
[----:B------:R-:W-:-:S04]  /*1e360*/  IMAD R2, R6, UR5, R2 ;  /* 0x0000000506027c24 */ /* 0x000fc8000f8e0202 */
[----:B------:R-:W-:Y:S01]  /*1e370*/  IMAD.IADD R9, R9, 0x1, R2 ;  /* 0x0000000109097824 */ /* 0x000fe200078e0202 */
[----:B----4-:R-:W-:-:S04]  /*1e380*/  IADD3 R0, PT, PT, R7, -R0, RZ ;  /* 0x8000000007007210 */ /* 0x010fc80007ffe0ff */
[----:B------:R-:W-:Y:S01]  /*1e390*/  SHF.R.S32.HI R6, RZ, 0x1f, R0 ;  /* 0x0000001fff067819 */ /* 0x000fe20000011400 */
[----:B---3--:R-:W-:-:S04]  /*1e3a0*/  IMAD.WIDE.U32 R8, R0, UR8, R8 ;  /* 0x0000000800087c25 */ /* 0x008fc8000f8e0008 */
[----:B------:R-:W-:-:S04]  /*1e3b0*/  IMAD R7, R6, UR8, RZ ;  /* 0x0000000806077c24 */ /* 0x000fc8000f8e02ff */
[----:B------:R-:W-:Y:S01]  /*1e3c0*/  IMAD R7, R0, UR9, R7 ;  /* 0x0000000900077c24 */ /* 0x000fe2000f8e0207 */
[----:B------:R-:W-:-:S04]  /*1e3d0*/  LEA R228, P1, R8, R228, 0x1 ;  /* 0x000000e408e47211 */ /* 0x000fc800078208ff */
[----:B------:R-:W-:-:S04]  /*1e3e0*/  IADD3 R7, PT, PT, R9, R7, RZ ;  /* 0x0000000709077210 */ /* 0x000fc80007ffe0ff */
[----:B------:R-:W-:Y:S01]  /*1e3f0*/  LEA.HI.X R229, R8, R229, R7, 0x1, P1 ;  /* 0x000000e508e57211 */ /* 0x000fe200008f0c07 */
[----:B------:R-:W-:Y:S06]  /*1e400*/  BRA `(.L_x_1155) ;  /* 0x0000000000207947 */ /* 0x000fec0003800000 */
.L_x_1154:
        /* <DEDUP_REMOVED lines=8> */
.L_x_1155:
        /* <DEDUP_REMOVED lines=92> */
.L_x_1153:
[----:B--2---:R-:W-:Y:S01]  /*1ea50*/  FMNMX3.FTZ R7, R3, R4, R32, !PT ;  /* 0x0000000403077276 */ /* 0x004fe20007810020 */
[----:B------:R-:W1:Y:S01]  /*1ea60*/  LDCU UR4, c[0x0][0x45c] ;  /* 0x00008b80ff0477ac */ /* 0x000e620008000800 */
[----:B------:R-:W-:Y:S01]  /*1ea70*/  FMNMX3.FTZ R5, R164, R26, R200, !PT ;  /* 0x0000001aa4057276 */ /* 0x000fe200078100c8 */
[----:B------:R-:W-:Y:S01]  /*1ea80*/  LDSM.16.MT88.4 R12, [R221+0x10000] ;  /* 0x01000000dd0c783b */ /* 0x000fe20000004200 */
        /* <DEDUP_REMOVED lines=15> */
[C---:B------:R-:W-:Y:S01]  /*1eb80*/  IADD3 R16, PT, PT, R221.reuse, 0x10000, RZ ;  /* 0x00010000dd107810 */ /* 0x040fe20007ffe0ff */
[----:B------:R-:W2:Y:S01]  /*1eb90*/  SHFL.BFLY PT, R0, R7, 0x2, 0x1f ;  /* 0x0c401f0007007f89 */ /* 0x000ea200000e0000 */
[----:B------:R-:W-:-:S02]  /*1eba0*/  IADD3 R205, PT, PT, R221, 0x10040, RZ ;  /* 0x00010040ddcd7810 */ /* 0x000fc40007ffe0ff */
[----:B------:R-:W-:Y:S01]  /*1ebb0*/  @P0 IADD3 R205, PT, PT, R16, -0x40, RZ ;  /* 0xffffffc010cd0810 */ /* 0x000fe20007ffe0ff */
[----:B------:R-:W3:Y:S01]  /*1ebc0*/  SHFL.BFLY PT, R5, R2, 0x2, 0x1f ;  /* 0x0c401f0002057f89 */ /* 0x000ee200000e0000 */
[----:B------:R-:W-:-:S04]  /*1ebd0*/  VIMNMX R165, PT, PT, R165, 0x2, !PT ;  /* 0x00000002a5a57848 */ /* 0x000fc80007fe0100 */
[----:B------:R-:W-:Y:S02]  /*1ebe0*/  IADD3 R239, PT, PT, R165, -0x3, RZ ;  /* 0xfffffffda5ef7810 */ /* 0x000fe40007ffe0ff */
        /* <DEDUP_REMOVED lines=16> */
[----:B------:R-:W-:Y:S01]  /*1ecf0*/  SEL R196, R166, 0xffffffe0, !P6 ;  /* 0xffffffe0a6c47807 */ /* 0x000fe20007000000 */
[----:B------:R-:W-:Y:S01]  /*1ed00*/  FADD.FTZ R5, R164, -R5 ;  /* 0x80000005a4057221 */ /* 0x000fe20000010000 */
[----:B------:R-:W-:Y:S01]  /*1ed10*/  FSEL R213, R213, RZ, P2 ;  /* 0x000000ffd5d57208 */ /* 0x000fe20001000000 */
[----:B------:R-:W-:Y:S01]  /*1ed20*/  FADD.FTZ R4, R3, -R4 ;  /* 0x8000000403047221 */ /* 0x000fe20000010000 */
[----:B------:R-:W-:Y:S01]  /*1ed30*/  IADD3 R206, PT, PT, R196, R221, RZ ;  /* 0x000000ddc4ce7210 */ /* 0x000fe20007ffe0ff */
[----:B------:R-:W-:Y:S01]  /*1ed40*/  FMUL.FTZ R195, R5, UR4 ;  /* 0x0000000405c37c20 */ /* 0x000fe20008410000 */
[----:B------:R-:W-:Y:S01]  /*1ed50*/  FFMA.FTZ R30, R30, UR4, -R209 ;  /* 0x000000041e1e7c23 */ /* 0x000fe200080108d1 */
[----:B------:R-:W-:Y:S01]  /*1ed60*/  FMUL.FTZ R166, R4, UR4 ;  /* 0x0000000404a67c20 */ /* 0x000fe20008410000 */
[--C-:B------:R-:W-:Y:S01]  /*1ed70*/  FFMA.FTZ R168, R34, UR4, -R213.reuse ;  /* 0x0000000422a87c23 */ /* 0x100fe200080108d5 */
[--C-:B------:R-:W-:Y:S01]  /*1ed80*/  FFMA.FTZ R167, R28, UR4, -R213.reuse ;  /* 0x000000041ca77c23 */ /* 0x100fe200080108d5 */
[----:B------:R1:W-:Y:S01]  /*1ed90*/  MUFU.EX2 R3, R30 ;  /* 0x0000001e00037308 */ /* 0x0003e20000000800 */
[--C-:B------:R-:W-:Y:S01]  /*1eda0*/  FFMA.FTZ R192, R26, UR4, -R213.reuse ;  /* 0x000000041ac07c23 */ /* 0x100fe200080108d5 */
[--C-:B------:R-:W-:Y:S01]  /*1edb0*/  FFMA.FTZ R169, R200, UR4, -R213.reuse ;  /* 0x00000004c8a97c23 */ /* 0x100fe200080108d5 */
[----:B------:R-:W-:Y:S01]  /*1edc0*/  IADD3 R196, PT, PT, R196, R205, RZ ;  /* 0x000000cdc4c47210 */ /* 0x000fe20007ffe0ff */
[----:B------:R-:W2:Y:S01]  /*1edd0*/  MUFU.EX2 R195, R195 ;  /* 0x000000c300c37308 */ /* 0x000ea20000000800 */
[----:B------:R-:W-:Y:S01]  /*1ede0*/  LDSM.16.MT88.4 R20, [R206+0x10000] ;  /* 0x01000000ce14783b */ /* 0x000fe20000004200 */
[--C-:B------:R-:W-:Y:S01]  /*1edf0*/  FFMA.FTZ R199, R198, UR4, -R213.reuse ;  /* 0x00000004c6c77c23 */ /* 0x100fe200080108d5 */
[--C-:B------:R-:W-:Y:S01]  /*1ee00*/  FFMA.FTZ R200, R178, UR4, -R213.reuse ;  /* 0x00000004b2c87c23 */ /* 0x100fe200080108d5 */
[----:B------:R-:W3:Y:S01]  /*1ee10*/  MUFU.EX2 R166, R166 ;  /* 0x000000a600a67308 */ /* 0x000ee20000000800 */
[--C-:B------:R-:W-:Y:S01]  /*1ee20*/  FFMA.FTZ R198, R240, UR4, -R213.reuse ;  /* 0x00000004f0c67c23 */ /* 0x100fe200080108d5 */
[----:B------:R-:W-:Y:S01]  /*1ee30*/  FFMA.FTZ R197, R242, UR4, -R213 ;  /* 0x00000004f2c57c23 */ /* 0x000fe200080108d5 */
[--C-:B------:R-:W-:Y:S01]  /*1ee40*/  FFMA.FTZ R204, R172, UR4, -R209.reuse ;  /* 0x00000004accc7c23 */ /* 0x100fe200080108d1 */
[----:B------:R-:W-:Y:S01]  /*1ee50*/  MUFU.EX2 R192, R192 ;  /* 0x000000c000c07308 */ /* 0x000fe20000000800 */
[--C-:B------:R-:W-:Y:S01]  /*1ee60*/  FFMA.FTZ R203, R176, UR4, -R209.reuse ;  /* 0x00000004b0cb7c23 */ /* 0x100fe200080108d1 */
[----:B-1----:R-:W1:Y:S01]  /*1ee70*/  LDSM.16.MT88.4 R28, [R205] ;  /* 0x00000000cd1c783b */ /* 0x002e620000004200 */
[--C-:B------:R-:W-:Y:S01]  /*1ee80*/  FFMA.FTZ R201, R202, UR4, -R209.reuse ;  /* 0x00000004cac97c23 */ /* 0x100fe200080108d1 */
[----:B------:R-:W4:Y:S01]  /*1ee90*/  MUFU.EX2 R169, R169 ;  /* 0x000000a900a97308 */ /* 0x000f220000000800 */
[----:B------:R-:W-:Y:S01]  /*1eea0*/  FFMA.FTZ R174, R174, UR4, -R209 ;  /* 0x00000004aeae7c23 */ /* 0x000fe200080108d1 */
[-C--:B--2---:R-:W-:Y:S01]  /*1eeb0*/  FMUL.FTZ R32, R136, R195.reuse ;  /* 0x000000c388207220 */ /* 0x084fe20000410000 */
[-C--:B------:R-:W-:Y:S01]  /*1eec0*/  FMUL.FTZ R33, R137, R195.reuse ;  /* 0x000000c389217220 */ /* 0x080fe20000410000 */
[----:B------:R-:W-:Y:S01]  /*1eed0*/  MUFU.EX2 R168, R168 ;  /* 0x000000a800a87308 */ /* 0x000fe20000000800 */
[-C--:B------:R-:W-:Y:S01]  /*1eee0*/  FMUL.FTZ R24, R144, R195.reuse ;  /* 0x000000c390187220 */ /* 0x080fe20000410000 */
[-C--:B---3--:R-:W-:Y:S01]  /*1eef0*/  FMUL.FTZ R34, R138, R166.reuse ;  /* 0x000000a68a227220 */ /* 0x088fe20000410000 */
[-C--:B------:R-:W-:Y:S01]  /*1ef00*/  FMUL.FTZ R35, R139, R166.reuse ;  /* 0x000000a68b237220 */ /* 0x080fe20000410000 */
[----:B------:R-:W-:Y:S01]  /*1ef10*/  MUFU.EX2 R167, R167 ;  /* 0x000000a700a77308 */ /* 0x000fe20000000800 */
[----:B------:R-:W2:Y:S01]  /*1ef20*/  LDSM.16.MT88.4 R136, [R206+0x12000] ;  /* 0x01200000ce88783b */ /* 0x000ea20000004200 */
[-C--:B------:R-:W-:Y:S01]  /*1ef30*/  FMUL.FTZ R25, R145, R195.reuse ;  /* 0x000000c391197220 */ /* 0x080fe20000410000 */
[-C--:B------:R-:W-:Y:S01]  /*1ef40*/  FMUL.FTZ R26, R146, R166.reuse ;  /* 0x000000a6921a7220 */ /* 0x080fe20000410000 */
[----:B------:R-:W-:Y:S01]  /*1ef50*/  MUFU.EX2 R2, R2 ;  /* 0x0000000200027308 */ /* 0x000fe20000000800 */
[----:B------:R-:W-:Y:S01]  /*1ef60*/  FMUL.FTZ R27, R147, R166 ;  /* 0x000000a6931b7220 */ /* 0x000fe20000410000 */
[----:B----4-:R-:W-:Y:S01]  /*1ef70*/  F2FP.F16.F32.PACK_AB R4, R169, R192 ;  /* 0x000000c0a904723e */ /* 0x010fe200000000ff */
[----:B------:R-:W3:Y:S01]  /*1ef80*/  LDSM.16.MT88.4 R144, [R205+0x2000] ;  /* 0x00200000cd90783b */ /* 0x000ee20000004200 */
[----:B------:R-:W4:Y:S01]  /*1ef90*/  MUFU.EX2 R0, R0 ;  /* 0x0000000000007308 */ /* 0x000f220000000800 */
[-C--:B------:R-:W-:Y:S01]  /*1efa0*/  FMUL.FTZ R44, R44, R195.reuse ;  /* 0x000000c32c2c7220 */ /* 0x080fe20000410000 */
[-C--:B------:R-:W-:Y:S01]  /*1efb0*/  FMUL.FTZ R45, R45, R195.reuse ;  /* 0x000000c32d2d7220 */ /* 0x080fe20000410000 */
[-C--:B------:R-:W-:Y:S01]  /*1efc0*/  FMUL.FTZ R46, R46, R166.reuse ;  /* 0x000000a62e2e7220 */ /* 0x080fe20000410000 */
[----:B------:R5:W5:Y:S01]  /*1efd0*/  MUFU.EX2 R164, R6 ;  /* 0x0000000600a47308 */ /* 0x000b620000000800 */
        /* <DEDUP_REMOVED lines=8> */
[----:B------:R-:W-:Y:S01]  /*1f060*/  FMUL.FTZ R143, R143, R166 ;  /* 0x000000a68f8f7220 */ /* 0x000fe20000410000 */
[----:B----4-:R-:W-:Y:S01]  /*1f070*/  F2FP.F16.F32.PACK_AB R5, R0, R2 ;  /* 0x000000020005723e */ /* 0x010fe200000000ff */
[-C--:B------:R-:W-:Y:S01]  /*1f080*/  FMUL.FTZ R52, R52, R195.reuse ;  /* 0x000000c334347220 */ /* 0x080fe20000410000 */
[-C--:B------:R-:W-:Y:S01]  /*1f090*/  FMUL.FTZ R53, R53, R195.reuse ;  /* 0x000000c335357220 */ /* 0x080fe20000410000 */
[----:B------:R-:W-:Y:S01]  /*1f0a0*/  FMUL.FTZ R54, R54, R166 ;  /* 0x000000a636367220 */ /* 0x000fe20000410000 */
[----:B-----5:R-:W-:Y:S01]  /*1f0b0*/  F2FP.F16.F32.PACK_AB R6, R167, R168 ;  /* 0x000000a8a706723e */ /* 0x020fe200000000ff */
[----:B------:R-:W-:Y:S01]  /*1f0c0*/  FMUL.FTZ R55, R55, R166 ;  /* 0x000000a637377220 */ /* 0x000fe20000410000 */
[----:B------:R-:W-:Y:S01]  /*1f0d0*/  F2FP.F16.F32.PACK_AB R7, R3, R164 ;  /* 0x000000a40307723e */ /* 0x000fe200000000ff */
        /* <DEDUP_REMOVED lines=29> */
[----:B------:R-:W-:Y:S01]  /*1f2b0*/  LDSM.16.MT88.4 R152, [R196] ;  /* 0x00000000c498783b */ /* 0x000fe20000004200 */
[C---:B------:R-:W-:Y:S01]  /*1f2c0*/  HMMA.16816.F32 R28, R4.reuse, R30, R140 ;  /* 0x0000001e041c723c */ /* 0x040fe2000000188c */
[-C--:B------:R-:W-:Y:S01]  /*1f2d0*/  FMUL.FTZ R77, R77, R195.reuse ;  /* 0x000000c34d4d7220 */ /* 0x080fe20000410000 */
[-C--:B------:R-:W-:Y:S01]  /*1f2e0*/  FMUL.FTZ R78, R78, R166.reuse ;  /* 0x000000a64e4e7220 */ /* 0x080fe20000410000 */
[----:B------:R-:W2:Y:S01]  /*1f2f0*/  LDSM.16.MT88.4 R140, [R196+0x2000] ;  /* 0x00200000c48c783b */ /* 0x000ea20000004200 */
        /* <DEDUP_REMOVED lines=76> */
[----:B------:R4:W-:Y:S01]  /*1f7c0*/  MUFU.EX2 R202, R174 ;  /* 0x000000ae00ca7308 */ /* 0x0009e20000000800 */
        /* <DEDUP_REMOVED lines=25> */
[----:B------:R-:W5:Y:S01]  /*1f960*/  LDSM.16.MT88.4 R148, [R221+0x12000] ;  /* 0x01200000dd94783b */ /* 0x000f620000004200 */
[--C-:B------:R-:W-:Y:S01]  /*1f970*/  FFMA.FTZ R215, R226, UR4, -R213.reuse ;  /* 0x00000004e2d77c23 */ /* 0x100fe200080108d5 */
[--C-:B------:R-:W-:Y:S01]  /*1f980*/  FFMA.FTZ R226, R238, UR4, -R213.reuse ;  /* 0x00000004eee27c23 */ /* 0x100fe200080108d5 */
[----:B------:R-:W-:Y:S01]  /*1f990*/  FFMA.FTZ R217, R224, UR4, -R213 ;  /* 0x00000004e0d97c23 */ /* 0x000fe200080108d5 */
[----:B------:R-:W-:Y:S01]  /*1f9a0*/  LDSM.16.MT88.4 R176, [R206+0x12800] ;  /* 0x01280000ceb0783b */ /* 0x000fe20000004200 */
[--C-:B------:R-:W-:Y:S01]  /*1f9b0*/  FFMA.FTZ R238, R184, UR4, -R209.reuse ;  /* 0x00000004b8ee7c23 */ /* 0x100fe200080108d1 */
[--C-:B------:R-:W-:Y:S01]  /*1f9c0*/  FFMA.FTZ R219, R190, UR4, -R209.reuse ;  /* 0x00000004bedb7c23 */ /* 0x100fe200080108d1 */
[C---:B------:R-:W-:Y:S01]  /*1f9d0*/  HMMA.16816.F32 R32, R4.reuse, R152, R32 ;  /* 0x000000980420723c */ /* 0x040fe20000001820 */
[----:B----4-:R-:W-:Y:S01]  /*1f9e0*/  LDSM.16.MT88.4 R172, [R205+0x2800] ;  /* 0x00280000cdac783b */ /* 0x010fe20000004200 */
[----:B------:R-:W-:Y:S01]  /*1f9f0*/  FFMA.FTZ R223, R188, UR4, -R209 ;  /* 0x00000004bcdf7c23 */ /* 0x000fe200080108d1 */
[----:B------:R-:W-:Y:S01]  /*1fa00*/  MUFU.EX2 R215, R215 ;  /* 0x000000d700d77308 */ /* 0x000fe20000000800 */
[----:B------:R-:W-:Y:S01]  /*1fa10*/  FFMA.FTZ R192, R243, R195, R192 ;  /* 0x000000c3f3c07223 */ /* 0x000fe200000100c0 */
[----:B------:R-:W-:Y:S01]  /*1fa20*/  LDSM.16.MT88.4 R160, [R221+0x14800] ;  /* 0x01480000dda0783b */ /* 0x000fe20000004200 */
[----:B------:R-:W-:Y:S01]  /*1fa30*/  FFMA.FTZ R241, R241, R166, R2 ;  /* 0x000000a6f1f17223 */ /* 0x000fe20000010002 */
[----:B------:R-:W4:Y:S01]  /*1fa40*/  MUFU.EX2 R226, R226 ;  /* 0x000000e200e27308 */ /* 0x000f220000000800 */
        /* <DEDUP_REMOVED lines=8> */
[C---:B--2---:R-:W-:Y:S01]  /*1fad0*/  HMMA.16816.F32 R84, R4.reuse, R140, R84 ;  /* 0x0000008c0454723c */ /* 0x044fe20000001854 */
[----:B------:R-:W-:Y:S01]  /*1fae0*/  FADD.FTZ R164, R164, R241 ;  /* 0x000000f1a4a47221 */ /* 0x000fe20000010000 */
[----:B------:R-:W-:Y:S01]  /*1faf0*/  FADD.FTZ R167, R167, R168 ;  /* 0x000000a8a7a77221 */ /* 0x000fe20000010000 */
[----:B------:R-:W2:Y:S02]  /*1fb00*/  MUFU.EX2 R219, R219 ;  /* 0x000000db00db7308 */ /* 0x000ea40000000800 */
[----:B------:R-:W-:Y:S01]  /*1fb10*/  FADD.FTZ R3, R3, R164 ;  /* 0x000000a403037221 */ /* 0x000fe20000010000 */
[----:B------:R-:W-:Y:S01]  /*1fb20*/  MOV R164, R194 ;  /* 0x000000c200a47202 */ /* 0x000fe20000000f00 */
[----:B------:R-:W-:Y:S01]  /*1fb30*/  MUFU.EX2 R223, R223 ;  /* 0x000000df00df7308 */ /* 0x000fe20000000800 */
        /* <DEDUP_REMOVED lines=11> */
[C---:B-----5:R-:W-:Y:S08]  /*1fbf0*/  HMMA.16816.F32 R36, R4.reuse, R148, R36 ;  /* 0x000000940424723c */ /* 0x060ff00000001824 */
[C---:B------:R-:W-:Y:S01]  /*1fc00*/  HMMA.16816.F32 R40, R4.reuse, R150, R40 ;  /* 0x000000960428723c */ /* 0x040fe20000001828 */
[----:B------:R-:W5:Y:S07]  /*1fc10*/  LDSM.16.MT88.4 R148, [R221+0x10800] ;  /* 0x01080000dd94783b */ /* 0x000f6e0000004200 */
[C---:B----4-:R-:W-:Y:S08]  /*1fc20*/  HMMA.16816.F32 R108, R4.reuse, R140, R108 ;  /* 0x0000008c046c723c */ /* 0x050ff0000000186c */
[C---:B------:R-:W-:Y:S01]  /*1fc30*/  HMMA.16816.F32 R112, R4.reuse, R142, R112 ;  /* 0x0000008e0470723c */ /* 0x040fe20000001870 */
[----:B------:R-:W4:Y:S07]  /*1fc40*/  LDSM.16.MT88.4 R140, [R205+0x800] ;  /* 0x00080000cd8c783b */ /* 0x000f2e0000004200 */
        /* <DEDUP_REMOVED lines=22> */
[C---:B-----5:R-:W-:Y:S08]  /*1fdb0*/  HMMA.16816.F32 R8, R128.reuse, R148, R8 ;  /* 0x000000948008723c */ /* 0x060ff00000001808 */
[C---:B------:R-:W-:Y:S01]  /*1fdc0*/  HMMA.16816.F32 R12, R128.reuse, R150, R12 ;  /* 0x00000096800c723c */ /* 0x040fe2000000180c */
[----:B------:R-:W5:Y:S07]  /*1fdd0*/  LDSM.16.MT88.4 R148, [R205+0x4800] ;  /* 0x00480000cd94783b */ /* 0x000f6e0000004200 */
[C---:B----4-:R-:W-:Y:S08]  /*1fde0*/  HMMA.16816.F32 R24, R128.reuse, R140, R24 ;  /* 0x0000008c8018723c */ /* 0x050ff00000001818 */
[C---:B------:R-:W-:Y:S01]  /*1fdf0*/  HMMA.16816.F32 R28, R128.reuse, R142, R28 ;  /* 0x0000008e801c723c */ /* 0x040fe2000000181c */
[----:B------:R-:W4:Y:S07]  /*1fe00*/  LDSM.16.MT88.4 R140, [R221+0x16800] ;  /* 0x01680000dd8c783b */ /* 0x000f2e0000004200 */
        /* <DEDUP_REMOVED lines=27> */
[C---:B------:R-:W-:Y:S01]  /*1ffc0*/  HMMA.16816.F32 R88, R128.reuse, R150, R88 ;  /* 0x000000968058723c */ /* 0x040fe20000001858 */
[----:B------:R-:W-:Y:S07]  /*1ffd0*/  LDSM.16.MT88.4 R148, [R206+0x15000] ;  /* 0x01500000ce94783b */ /* 0x000fee0000004200 */
[C---:B----4-:R-:W-:Y:S08]  /*1ffe0*/  HMMA.16816.F32 R100, R128.reuse, R140, R100 ;  /* 0x0000008c8064723c */ /* 0x050ff00000001864 */
        /* <DEDUP_REMOVED lines=22> */
[----:B------:R-:W-:-:S03]  /*20150*/  FADD.FTZ R217, R217, R224 ;  /* 0x000000e0d9d97221 */ /* 0x000fc60000010000 */
[----:B------:R-:W-:Y:S02]  /*20160*/  FADD.FTZ R236, R236, R223 ;  /* 0x000000dfecec7221 */ /* 0x000fe40000010000 */
        /* <DEDUP_REMOVED lines=110> */
[----:B------:R-:W-:-:S15]  /*20850*/  HMMA.16816.F32 R128, R4, R10, R128 ;  /* 0x0000000a0480723c */ /* 0x000fde0000001880 */
[----:B------:R-:W-:-:S05]  /*20860*/  NOP ;  /* 0x0000000000007918 */ /* 0x000fca0000000000 */
.L_x_1150:
        /* <DEDUP_REMOVED lines=18> */
[----:B------:R-:W2:Y:S01]  /*20990*/  LDCU UR4, c[0x0][0x45c] ;  /* 0x00008b80ff0477ac */ /* 0x000ea20008000800 */
[----:B------:R-:W2:Y:S01]  /*209a0*/  LDCU.64 UR12, c[0x0][0x358] ;  /* 0x00006b00ff0c77ac */ /* 0x000ea20008000a00 */
[----:B------:R-:W2:Y:S01]  /*209b0*/  LDCU.64 UR8, c[0x0][0x3a0] ;  /* 0x00007400ff0877ac */ /* 0x000ea20008000a00 */
[----:B-1----:R-:W-:Y:S01]  /*209c0*/  LOP3.LUT P1, RZ, R2, 0x2, RZ, 0xc0, !PT ;  /* 0x0000000202ff7812 */ /* 0x002fe2000782c0ff */
[----:B------:R-:W-:Y:S01]  /*209d0*/  IMAD.MOV.U32 R2, RZ, RZ, 0x20 ;  /* 0x00000020ff027424 */ /* 0x000fe200078e00ff */
[----:B------:R-:W1:Y:S01]  /*209e0*/  LDCU.64 UR10, c[0x0][0x3a8] ;  /* 0x00007500ff0a77ac */ /* 0x000e620008000a00 */
[----:B---3--:R-:W-:Y:S01]  /*209f0*/  LOP3.LUT P0, RZ, R0, 0x2, RZ, 0xc0, !PT ;  /* 0x0000000200ff7812 */ /* 0x008fe2000780c0ff */
[----:B------:R-:W-:Y:S01]  /*20a00*/  IMAD.MOV.U32 R0, RZ, RZ, R3 ;  /* 0x000000ffff007224 */ /* 0x000fe200078e0003 */
[----:B------:R-:W-:Y:S01]  /*20a10*/  SEL R4, R4, 0xffffffe0, !P1 ;  /* 0xffffffe004047807 */ /* 0x000fe20004800000 */
[----:B--2---:R-:W-:Y:S01]  /*20a20*/  ULEA UR6, UR6, UR14, 0x18 ;  /* 0x0000000e06067291 */ /* 0x004fe2000f8ec0ff */
[----:B------:R-:W-:-:S02]  /*20a30*/  SEL R2, R2, 0xffffffe0, !P0 ;  /* 0xffffffe002027807 */ /* 0x000fc40004000000 */
[-C--:B------:R-:W-:Y:S02]  /*20a40*/  IADD3 R219, PT, PT, R4, R221.reuse, RZ ;  /* 0x000000dd04db7210 */ /* 0x080fe40007ffe0ff */
[C---:B------:R-:W-:Y:S01]  /*20a50*/  IADD3 R217, PT, PT, R2.reuse, R221, RZ ;  /* 0x000000dd02d97210 */ /* 0x040fe20007ffe0ff */
[----:B----4-:R-:W-:-:S07]  /*20a60*/  IMAD.IADD R218, R2, 0x1, R221 ;  /* 0x0000000102da7824 */ /* 0x010fce00078e02dd */
.L_x_1160:
        /* <DEDUP_REMOVED lines=17> */
[----:B--2---:R-:W-:Y:S01]  /*20b80*/  @!P5 IMAD.SHL.U32 R6, R4, 0x40, RZ ;  /* 0x000000400406d824 */ /* 0x004fe200078e00ff */
[----:B------:R-:W-:Y:S02]  /*20b90*/  ISETP.GE.AND P4, PT, R170, UR7, PT ;  /* 0x00000007aa007c0c */ /* 0x000fe4000bf86270 */
[----:B------:R-:W-:Y:S01]  /*20ba0*/  LEA R245, R245, UR6, 0x1 ;  /* 0x00000006f5f57c11 */ /* 0x000fe2000f8e08ff */
[----:B------:R-:W-:Y:S05]  /*20bb0*/  @!P5 IMAD.X R6, RZ, RZ, ~R6, P0 ;  /* 0x000000ffff06d224 */ /* 0x000fea00000e0e06 */
[----:B------:R-:W-:Y:S01]  /*20bc0*/  @!P5 SHF.R.S64 R5, R5, 0x1f, R6 ;  /* 0x0000001f0505d819 */ /* 0x000fe20000001006 */
[----:B------:R-:W2:Y:S03]  /*20bd0*/  S2R R220, SR_TID.X ;  /* 0x0000000000dc7919 */ /* 0x000ea60000002100 */
[----:B------:R-:W-:Y:S02]  /*20be0*/  @!P5 IADD3 R230, P0, PT, R230, R5, RZ ;  /* 0x00000005e6e6d210 */ /* 0x000fe40007f1e0ff */
[--C-:B--2---:R-:W-:Y:S01]  /*20bf0*/  SHF.R.U32.HI R216, RZ, 0x1, R220.reuse ;  /* 0x00000001ffd87819 */ /* 0x104fe200000116dc */
        /* <DEDUP_REMOVED lines=14> */
[----:B---3--:R-:W-:Y:S06]  /*20ce0*/  @!P5 BRA `(.L_x_1157) ;  /* 0x0000000000f4d947 */ /* 0x008fec0003800000 */
[----:B------:R-:W-:Y:S01]  /*20cf0*/  VIADD R6, R240, 0xffffffc0 ;  /* 0xffffffc0f0067836 */ /* 0x000fe20000000000 */
[----:B------:R-:W2:Y:S01]  /*20d00*/  LDC R3, c[0x0][0x4f0] ;  /* 0x00013c00ff037b82 */ /* 0x000ea20000000800 */
[----:B------:R-:W-:Y:S03]  /*20d10*/  IABS R10, R240 ;  /* 0x000000f0000a7213 */ /* 0x000fe60000000000 */
[----:B------:R-:W-:Y:S02]  /*20d20*/  IABS R9, R6 ;  /* 0x0000000600097213 */ /* 0x000fe40000000000 */
[-C--:B--2---:R-:W-:Y:S02]  /*20d30*/  IABS R4, R3.reuse ;  /* 0x0000000300047213 */ /* 0x084fe40000000000 */
[----:B------:R-:W-:Y:S02]  /*20d40*/  LOP3.LUT R6, R6, R3, RZ, 0x3c, !PT ;  /* 0x0000000306067212 */ /* 0x000fe400078e3cff */
[----:B------:R-:W2:Y:S10]  /*20d50*/  I2F.RP R11, R4 ;  /* 0x00000004000b7306 */ /* 0x000eb40000209400 */
[----:B--2---:R-:W2:Y:S02]  /*20d60*/  MUFU.RCP R5, R11 ;  /* 0x0000000b00057308 */ /* 0x004ea40000001000 */
[----:B--2---:R-:W-:Y:S08]  /*20d70*/  VIADD R12, R5, 0xffffffe ;  /* 0x0ffffffe050c7836 */ /* 0x004ff00000000000 */
[----:B------:R-:W2:Y:S02]  /*20d80*/  F2I.FTZ.U32.TRUNC.NTZ R13, R12 ;  /* 0x0000000c000d7305 */ /* 0x000ea4000021f000 */
[--C-:B--2---:R-:W-:Y:S01]  /*20d90*/  IMAD.MOV R5, RZ, RZ, -R13.reuse ;  /* 0x000000ffff057224 */ /* 0x104fe200078e0a0d */
        /* <DEDUP_REMOVED lines=29> */
[----:B------:R-:W2:Y:S01]  /*20f70*/  LDC.64 R4, c[0x0][0x3c0] ;  /* 0x0000f000ff047b82 */ /* 0x000ea20000000a00 */
[C---:B------:R-:W-:Y:S01]  /*20f80*/  LEA R14, P0, R13.reuse, R234, 0x2 ;  /* 0x000000ea0d0e7211 */ /* 0x040fe200078010ff */
[----:B------:R-:W-:Y:S01]  /*20f90*/  IMAD.IADD R10, R13, 0x1, -R11 ;  /* 0x000000010d0a7824 */ /* 0x000fe200078e0a0b */
[-C--:B------:R-:W-:Y:S02]  /*20fa0*/  LEA.HI.X.SX32 R17, R11, R235.reuse, 0x2, P6 ;  /* 0x000000eb0b117211 */ /* 0x080fe400030f16ff */
[----:B------:R-:W-:Y:S01]  /*20fb0*/  LEA.HI.X.SX32 R15, R13, R235, 0x2, P0 ;  /* 0x000000eb0d0f7211 */ /* 0x000fe200000f16ff */
[----:B------:R-:W-:Y:S02]  /*20fc0*/  IMAD R3, R10, R3, -0x40 ;  /* 0xffffffc00a037424 */ /* 0x000fe400078e0203 */
[----:B------:R-:W3:Y:S03]  /*20fd0*/  LDG.E R9, desc[UR12][R16.64] ;  /* 0x0000000c10097981 */ /* 0x000ee6000c1e1900 */
[----:B------:R-:W-:Y:S01]  /*20fe0*/  SHF.R.S32.HI R11, RZ, 0x1f, R3 ;  /* 0x0000001fff0b7819 */ /* 0x000fe20000011403 */
[----:B------:R-:W3:Y:S04]  /*20ff0*/  LDG.E R6, desc[UR12][R14.64] ;  /* 0x0000000c0e067981 */ /* 0x000ee8000c1e1900 */
[-C--:B--2---:R-:W-:Y:S02]  /*21000*/  IMAD R10, R11, R4.reuse, RZ ;  /* 0x000000040b0a7224 */ /* 0x084fe400078e02ff */
[C---:B------:R-:W-:Y:S04]  /*21010*/  IMAD.WIDE.U32 R12, R3.reuse, R4, RZ ;  /* 0x00000004030c7225 */ /* 0x040fe800078e00ff */
[----:B------:R-:W-:Y:S05]  /*21020*/  IMAD R10, R3, R5, R10 ;  /* 0x00000005030a7224 */ /* 0x000fea00078e020a */
[----:B------:R-:W-:Y:S01]  /*21030*/  IADD3 R13, PT, PT, R13, R10, RZ ;  /* 0x0000000a0d0d7210 */ /* 0x000fe20007ffe0ff */
[----:B---3--:R-:W-:Y:S04]  /*21040*/  IMAD.IADD R9, R9, 0x1, -R6 ;  /* 0x0000000109097824 */ /* 0x008fe800078e0a06 */
[----:B-1----:R-:W-:Y:S01]  /*21050*/  IMAD.WIDE.U32 R12, R9, UR10, R12 ;  /* 0x0000000a090c7c25 */ /* 0x002fe2000f8e000c */
[----:B------:R-:W-:Y:S02]  /*21060*/  SHF.R.S32.HI R3, RZ, 0x1f, R9 ;  /* 0x0000001fff037819 */ /* 0x000fe40000011409 */
[C---:B------:R-:W-:Y:S03]  /*21070*/  LEA R230, P0, R12.reuse, R8, 0x1 ;  /* 0x000000080ce67211 */ /* 0x040fe600078008ff */
[----:B------:R-:W-:Y:S04]  /*21080*/  IMAD R6, R3, UR10, RZ ;  /* 0x0000000a03067c24 */ /* 0x000fe8000f8e02ff */
[----:B------:R-:W-:Y:S04]  /*21090*/  IMAD R6, R9, UR11, R6 ;  /* 0x0000000b09067c24 */ /* 0x000fe8000f8e0206 */
[----:B------:R-:W-:Y:S05]  /*210a0*/  IMAD.IADD R231, R13, 0x1, R6 ;  /* 0x000000010de77824 */ /* 0x000fea00078e0206 */
[----:B------:R-:W-:Y:S07]  /*210b0*/  LEA.HI.X R231, R12, R2, R231, 0x1, P0 ;  /* 0x000000020ce77211 */ /* 0x000fee00000f0ce7 */
.L_x_1157:
[----:B------:R-:W-:Y:S01]  /*210c0*/  @!PT LDS RZ, [RZ] ;  /* 0x00000000fffff984 */ /* 0x000fe20000000800 */
[----:B------:R-:W-:Y:S01]  /*210d0*/  @!PT LDS RZ, [RZ] ;  /* 0x00000000fffff984 */ /* 0x000fe20000000800 */
[----:B------:R-:W-:Y:S01]  /*210e0*/  @!PT LDS RZ, [RZ] ;  /* 0x00000000fffff984 */ /* 0x000fe20000000800 */
[----:B------:R-:W-:Y:S01]  /*210f0*/  @!P4 LDGSTS.E.BYPASS.LTC128B.128 [R245+0x10000], desc[UR12][R230.64] ;  /* 0x10000000e6f5cfae */ /* 0x000fe2000b981a0c */
[C---:B------:R-:W-:Y:S02]  /*21100*/  LEA R6, P0, R4.reuse, R230, 0x5 ;  /* 0x000000e604067211 */ /* 0x040fe400078028ff */
[C-C-:B------:R-:W-:Y:S02]  /*21110*/  SHF.L.U64.HI R3, R4.reuse, 0x5, R7.reuse ;  /* 0x0000000504037819 */ /* 0x140fe40000010207 */
[----:B------:R-:W-:Y:S01]  /*21120*/  @P4 STS.128 [R245+0x10000], RZ ;  /* 0x010000fff5004388 */ /* 0x000fe20000000c00 */
[C---:B------:R-:W-:Y:S02]  /*21130*/  LEA.HI.X R7, R4.reuse, R231, R7, 0x5, P0 ;  /* 0x000000e704077211 */ /* 0x040fe400000f2c07 */
[----:B------:R-:W-:Y:S02]  /*21140*/  SHF.L.U32 R2, R4, 0x5, RZ ;  /* 0x0000000504027819 */ /* 0x000fe400000006ff */
[----:B------:R-:W-:Y:S01]  /*21150*/  @!PT LDS RZ, [RZ] ;  /* 0x00000000fffff984 */ /* 0x000fe20000000800 */
[----:B------:R-:W-:Y:S01]  /*21160*/  @!PT LDS RZ, [RZ] ;  /* 0x00000000fffff984 */ /* 0x000fe20000000800 */
[----:B------:R-:W-:Y:S01]  /*21170*/  @!PT LDS RZ, [RZ] ;  /* 0x00000000fffff984 */ /* 0x000fe20000000800 */
[----:B------:R-:W-:Y:S01]  /*21180*/  @!P3 LDGSTS.E.BYPASS.LTC128B.128 [R245+0x12000], desc[UR12][R230.64+0x80] ;  /* 0x12000080e6f5bfae */ /* 0x000fe2000b981a0c */
[----:B------:R-:W-:Y:S02]  /*21190*/  LEA R227, R227, UR6, 0x1 ;  /* 0x00000006e3e37c11 */ /* 0x000fe4000f8e08ff */
[C---:B------:R-:W-:Y:S02]  /*211a0*/  IADD3 R4, P6, PT, R2.reuse, R6, RZ ;  /* 0x0000000602047210 */ /* 0x040fe40007fde0ff */
[----:B------:R-:W-:Y:S01]  /*211b0*/  @P3 STS.128 [R245+0x12000], RZ ;  /* 0x012000fff5003388 */ /* 0x000fe20000000c00 */
[----:B------:R-:W-:Y:S02]  /*211c0*/  MOV R222, 0x20 ;  /* 0x0000002000de7802 */ /* 0x000fe40000000f00 */
[C---:B------:R-:W-:Y:S02]  /*211d0*/  IADD3.X R5, PT, PT, R3.reuse, R7, RZ, P6, !PT ;  /* 0x0000000703057210 */ /* 0x040fe400037fe4ff */
[----:B------:R-:W-:Y:S01]  /*211e0*/  @!PT LDS RZ, [RZ] ;  /* 0x00000000fffff984 */ /* 0x000fe20000000800 */
[----:B------:R-:W-:Y:S01]  /*211f0*/  @!PT LDS RZ, [RZ] ;  /* 0x00000000fffff984 */ /* 0x000fe20000000800 */
[----:B------:R-:W-:Y:S01]  /*21200*/  @!PT LDS RZ, [RZ] ;  /* 0x00000000fffff984 */ /* 0x000fe20000000800 */
[----:B------:R-:W-:Y:S01]  /*21210*/  @!P2 LDGSTS.E.BYPASS.LTC128B.128 [R245+0x14000], desc[UR12][R230.64+0x100] ;  /* 0x14000100e6f5afae */ /* 0x000fe2000b981a0c */
[----:B------:R-:W-:Y:S02]  /*21220*/  IADD3 R12, P0, PT, R2, R4, RZ ;  /* 0x00000004020c7210 */ /* 0x000fe40007f1e0ff */
        /* <DEDUP_REMOVED lines=11> */
[----:B------:R-:W-:Y:S02]  /*212e0*/  LOP3.LUT P0, RZ, R220, 0x4, RZ, 0xc0, !PT ;  /* 0x00000004dcff7812 */ /* 0x000fe4000780c0ff */
[C---:B------:R-:W-:Y:S02]  /*212f0*/  IADD3 R224, PT, PT, R222.reuse, R227, RZ ;  /* 0x000000e3dee07210 */ /* 0x040fe40007ffe0ff */
[----:B------:R-:W-:Y:S01]  /*21300*/  @!PT LDS RZ, [RZ] ;  /* 0x00000000fffff984 */ /* 0x000fe20000000800 */
[----:B------:R-:W-:Y:S01]  /*21310*/  @!PT LDS RZ, [RZ] ;  /* 0x00000000fffff984 */ /* 0x000fe20000000800 */
[----:B------:R-:W-:Y:S01]  /*21320*/  @!PT LDS RZ, [RZ] ;  /* 0x00000000fffff984 */ /* 0x000fe20000000800 */
[----:B------:R-:W-:Y:S01]  /*21330*/  @!P4 LDGSTS.E.BYPASS.LTC128B.128 [R245+0x10800], desc[UR12][R6.64] ;  /* 0x1080000006f5cfae */ /* 0x000fe2000b981a0c */
[----:B------:R-:W-:Y:S02]  /*21340*/  IADD3 R223, PT, PT, R222, R3, RZ ;  /* 0x00000003dedf7210 */ /* 0x000fe40007ffe0ff */
[----:B------:R-:W-:Y:S02]  /*21350*/  SEL R2, R2, 0xffffffc0, !P0 ;  /* 0xffffffc002027807 */ /* 0x000fe40004000000 */
[----:B------:R-:W-:Y:S01]  /*21360*/  @P4 STS.128 [R245+0x10800], RZ ;  /* 0x010800fff5004388 */ /* 0x000fe20000000c00 */
[----:B------:R-:W-:Y:S02]  /*21370*/  ISETP.NE.AND P6, PT, R239, 0x1, PT ;  /* 0x00000001ef00780c */ /* 0x000fe40003fc5270 */
[C---:B------:R-:W-:Y:S02]  /*21380*/  IADD3 R225, PT, PT, R2.reuse, R227, RZ ;  /* 0x000000e302e17210 */ /* 0x040fe40007ffe0ff */
[----:B------:R-:W-:Y:S01]  /*21390*/  @!PT LDS RZ, [RZ] ;  /* 0x00000000fffff984 */ /* 0x000fe20000000800 */
[----:B------:R-:W-:Y:S01]  /*213a0*/  @!PT LDS RZ, [RZ] ;  /* 0x00000000fffff984 */ /* 0x000fe20000000800 */
[----:B------:R-:W-:Y:S01]  /*213b0*/  @!PT LDS RZ, [RZ] ;  /* 0x00000000fffff984 */ /* 0x000fe20000000800 */
[----:B------:R-:W-:Y:S01]  /*213c0*/  @!P3 LDGSTS.E.BYPASS.LTC128B.128 [R245+0x12800], desc[UR12][R6.64+0x80] ;  /* 0x1280008006f5bfae */ /* 0x000fe2000b981a0c */
[----:B------:R-:W-:Y:S02]  /*213d0*/  IADD3 R3, PT, PT, R2, R3, RZ ;  /* 0x0000000302037210 */ /* 0x000fe40007ffe0ff */
[C---:B------:R-:W-:Y:S02]  /*213e0*/  IADD3 R168, PT, PT, R222.reuse, R225, RZ ;  /* 0x000000e1dea87210 */ /* 0x040fe40007ffe0ff */
[----:B------:R-:W-:Y:S01]  /*213f0*/  @P3 STS.128 [R245+0x12800], RZ ;  /* 0x012800fff5003388 */ /* 0x000fe20000000c00 */
[----:B------:R-:W-:Y:S04]  /*21400*/  IADD3 R2, PT, PT, R222, R3, RZ ;  /* 0x00000003de027210 */ /* 0x000fe80007ffe0ff */
        /* <DEDUP_REMOVED lines=51> */
[----:B------:R-:W2:Y:S05]  /*21740*/  LDSM.16.M88.4 R8, [R226+UR6+0x8000] ;  /* 0x00800006e208783b */ /* 0x000eaa0008000200 */
[----:B------:R-:W3:Y:S05]  /*21750*/  LDSM.16.M88.4 R16, [R226+UR6+0x8800] ;  /* 0x00880006e210783b */ /* 0x000eea0008000200 */
[----:B------:R-:W4:Y:S05]  /*21760*/  LDSM.16.M88.4 R24, [R226+UR6+0x9000] ;  /* 0x00900006e218783b */ /* 0x000f2a0008000200 */
[----:B------:R-:W0:Y:S05]  /*21770*/  LDGDEPBAR ;  /* 0x00000000000079af */ /* 0x000e2a0000000000 */
[----:B------:R-:W5:Y:S05]  /*21780*/  LDSM.16.M88.4 R164, [R226+UR6+0x9800] ;  /* 0x00980006e2a4783b */ /* 0x000f6a0008000200 */
[----:B------:R-:W-:Y:S05]  /*21790*/  LDSM.16.M88.4 R172, [R224] ;  /* 0x00000000e0ac783b */ /* 0x000fea0000000200 */
[----:B------:R-:W1:Y:S05]  /*217a0*/  LDSM.16.M88.4 R176, [R223+0x8000] ;  /* 0x00800000dfb0783b */ /* 0x000e6a0000000200 */
[----:B------:R-:W1:Y:S05]  /*217b0*/  LDSM.16.M88.4 R180, [R223+0x8800] ;  /* 0x00880000dfb4783b */ /* 0x000e6a0000000200 */
[----:B------:R-:W-:Y:S01]  /*217c0*/  LDSM.16.M88.4 R184, [R223+0x9800] ;  /* 0x00980000dfb8783b */ /* 0x000fe20000000200 */
[C---:B--2---:R-:W-:Y:S04]  /*217d0*/  HMMA.16816.F32 R4, R32.reuse, R8, RZ ;  /* 0x000000082004723c */ /* 0x044fe800000018ff */
[----:B------:R-:W-:Y:S04]  /*217e0*/  LDSM.16.M88.4 R188, [R225] ;  /* 0x00000000e1bc783b */ /* 0x000fe80000000200 */
[C---:B------:R-:W-:Y:S01]  /*217f0*/  HMMA.16816.F32 R8, R32.reuse, R10, RZ ;  /* 0x0000000a2008723c */ /* 0x040fe200000018ff */
[----:B------:R-:W-:Y:S05]  /*21800*/  LDSM.16.M88.4 R192, [R3+0x8000] ;  /* 0x0080000003c0783b */ /* 0x000fea0000000200 */
[----:B------:R-:W-:Y:S02]  /*21810*/  LDSM.16.M88.4 R196, [R3+0x9000] ;  /* 0x0090000003c4783b */ /* 0x000fe40000000200 */
[C---:B---3--:R-:W-:Y:S03]  /*21820*/  HMMA.16816.F32 R12, R32.reuse, R16, RZ ;  /* 0x00000010200c723c */ /* 0x048fe600000018ff */
[----:B------:R-:W-:Y:S05]  /*21830*/  LDSM.16.M88.4 R200, [R3+0x9800] ;  /* 0x0098000003c8783b */ /* 0x000fea0000000200 */
[C---:B------:R-:W-:Y:S01]  /*21840*/  HMMA.16816.F32 R16, R32.reuse, R18, RZ ;  /* 0x000000122010723c */ /* 0x040fe200000018ff */
[----:B------:R-:W-:Y:S05]  /*21850*/  LDSM.16.M88.4 R204, [R2+0x8000] ;  /* 0x0080000002cc783b */ /* 0x000fea0000000200 */
[----:B------:R-:W-:Y:S02]  /*21860*/  LDSM.16.M88.4 R208, [R3+0xa000] ;  /* 0x00a0000003d0783b */ /* 0x000fe40000000200 */
[C---:B----4-:R-:W-:Y:S03]  /*21870*/  HMMA.16816.F32 R20, R32.reuse, R24, RZ ;  /* 0x000000182014723c */ /* 0x050fe600000018ff */
[----:B------:R-:W-:Y:S05]  /*21880*/  LDSM.16.M88.4 R212, [R223+0xc000] ;  /* 0x00c00000dfd4783b */ /* 0x000fea0000000200 */
[C---:B------:R-:W-:Y:S08]  /*21890*/  HMMA.16816.F32 R24, R32.reuse, R26, RZ ;  /* 0x0000001a2018723c */ /* 0x040ff000000018ff */
[C---:B-----5:R-:W-:Y:S08]  /*218a0*/  HMMA.16816.F32 R28, R32.reuse, R164, RZ ;  /* 0x000000a4201c723c */ /* 0x060ff000000018ff */
[----:B------:R-:W-:Y:S01]  /*218b0*/  HMMA.16816.F32 R32, R32, R166, RZ ;  /* 0x000000a62020723c */ /* 0x000fe200000018ff */
[----:B------:R-:W2:Y:S07]  /*218c0*/  LDSM.16.M88.4 R164, [R223+0x9000] ;  /* 0x00900000dfa4783b */ /* 0x000eae0000000200 */
[C---:B-1----:R-:W-:Y:S08]  /*218d0*/  HMMA.16816.F32 R4, R172.reuse, R176, R4 ;  /* 0x000000b0ac04723c */ /* 0x042ff00000001804 */
[C---:B------:R-:W-:Y:S01]  /*218e0*/  HMMA.16816.F32 R8, R172.reuse, R178, R8 ;  /* 0x000000b2ac08723c */ /* 0x040fe20000001808 */
[----:B------:R-:W1:Y:S07]  /*218f0*/  LDSM.16.M88.4 R176, [R3+0x8800] ;  /* 0x0088000003b0783b */ /* 0x000e6e0000000200 */
[C---:B------:R-:W-:Y:S08]  /*21900*/  HMMA.16816.F32 R12, R172.reuse, R180, R12 ;  /* 0x000000b4ac0c723c */ /* 0x040ff0000000180c */
[C---:B------:R-:W-:Y:S01]  /*21910*/  HMMA.16816.F32 R16, R172.reuse, R182, R16 ;  /* 0x000000b6ac10723c */ /* 0x040fe20000001810 */
[----:B------:R-:W3:Y:S07]  /*21920*/  LDSM.16.M88.4 R180, [R168] ;  /* 0x00000000a8b4783b */ /* 0x000eee0000000200 */
[C---:B--2---:R-:W-:Y:S08]  /*21930*/  HMMA.16816.F32 R20, R172.reuse, R164, R20 ;  /* 0x000000a4ac14723c */ /* 0x044ff00000001814 */
[C---:B------:R-:W-:Y:S01]  /*21940*/  HMMA.16816.F32 R24, R172.reuse, R166, R24 ;  /* 0x000000a6ac18723c */ /* 0x040fe20000001818 */
[----:B------:R-:W2:Y:S07]  /*21950*/  LDSM.16.M88.4 R164, [R2+0x8800] ;  /* 0x0088000002a4783b */ /* 0x000eae0000000200 */
[C---:B------:R-:W-:Y:S08]  /*21960*/  HMMA.16816.F32 R28, R172.reuse, R184, R28 ;  /* 0x000000b8ac1c723c */ /* 0x040ff0000000181c */
[----:B------:R-:W-:Y:S01]  /*21970*/  HMMA.16816.F32 R32, R172, R186, R32 ;  /* 0x000000baac20723c */ /* 0x000fe20000001820 */
[----:B------:R-:W4:Y:S05]  /*21980*/  LDSM.16.M88.4 R172, [R2+0x9000] ;  /* 0x0090000002ac783b */ /* 0x000f2a0000000200 */
[----:B------:R-:W-:Y:S02]  /*21990*/  LDSM.16.M88.4 R184, [R227+0x2000] ;  /* 0x00200000e3b8783b */ /* 0x000fe40000000200 */
[C---:B------:R-:W-:Y:S08]  /*219a0*/  HMMA.16816.F32 R4, R188.reuse, R192, R4 ;  /* 0x000000c0bc04723c */ /* 0x040ff00000001804 */
[C---:B------:R-:W-:Y:S01]  /*219b0*/  HMMA.16816.F32 R8, R188.reuse, R194, R8 ;  /* 0x000000c2bc08723c */ /* 0x040fe20000001808 */
[----:B------:R-:W-:Y:S07]  /*219c0*/  LDSM.16.M88.4 R192, [R226+UR6+0xa800] ;  /* 0x00a80006e2c0783b */ /* 0x000fee0008000200 */
[C---:B-1----:R-:W-:Y:S08]  /*219d0*/  HMMA.16816.F32 R12, R188.reuse, R176, R12 ;  /* 0x000000b0bc0c723c */ /* 0x042ff0000000180c */
[C---:B------:R-:W-:Y:S01]  /*219e0*/  HMMA.16816.F32 R16, R188.reuse, R178, R16 ;  /* 0x000000b2bc10723c */ /* 0x040fe20000001810 */
[----:B------:R-:W1:Y:S07]  /*219f0*/  LDSM.16.M88.4 R176, [R2+0x9800] ;  /* 0x0098000002b0783b */ /* 0x000e6e0000000200 */
[C---:B------:R-:W-:Y:S08]  /*21a00*/  HMMA.16816.F32 R20, R188.reuse, R196, R20 ;  /* 0x000000c4bc14723c */ /* 0x040ff00000001814 */
[C---:B------:R-:W-:Y:S01]  /*21a10*/  HMMA.16816.F32 R24, R188.reuse, R198, R24 ;  /* 0x000000c6bc18723c */ /* 0x040fe20000001818 */
[----:B------:R-:W-:Y:S07]  /*21a20*/  LDSM.16.M88.4 R196, [R226+UR6+0xb000] ;  /* 0x00b00006e2c4783b */ /* 0x000fee0008000200 */
[C---:B------:R-:W-:Y:S08]  /*21a30*/  HMMA.16816.F32 R28, R188.reuse, R200, R28 ;  /* 0x000000c8bc1c723c */ /* 0x040ff0000000181c */
[----:B------:R-:W-:Y:S01]  /*21a40*/  HMMA.16816.F32 R32, R188, R202, R32 ;  /* 0x000000cabc20723c */ /* 0x000fe20000001820 */
[----:B------:R-:W5:Y:S05]  /*21a50*/  LDSM.16.M88.4 R188, [R226+UR6+0xa000] ;  /* 0x00a00006e2bc783b */ /* 0x000f6a0008000200 */
[----:B------:R-:W-:Y:S02]  /*21a60*/  LDSM.16.M88.4 R200, [R224+0x2000] ;  /* 0x00200000e0c8783b */ /* 0x000fe40000000200 */
[C---:B---3--:R-:W-:Y:S08]  /*21a70*/  HMMA.16816.F32 R4, R180.reuse, R204, R4 ;  /* 0x000000ccb404723c */ /* 0x048ff00000001804 */
[C---:B------:R-:W-:Y:S01]  /*21a80*/  HMMA.16816.F32 R8, R180.reuse, R206, R8 ;  /* 0x000000ceb408723c */ /* 0x040fe20000001808 */
[----:B------:R-:W-:Y:S07]  /*21a90*/  LDSM.16.M88.4 R204, [R223+0xa000] ;  /* 0x00a00000dfcc783b */ /* 0x000fee0000000200 */
[C---:B--2---:R-:W-:Y:S08]  /*21aa0*/  HMMA.16816.F32 R12, R180.reuse, R164, R12 ;  /* 0x000000a4b40c723c */ /* 0x044ff0000000180c */
[C---:B------:R-:W-:Y:S01]  /*21ab0*/  HMMA.16816.F32 R16, R180.reuse, R166, R16 ;  /* 0x000000a6b410723c */ /* 0x040fe20000001810 */
[----:B------:R-:W2:Y:S07]  /*21ac0*/  LDSM.16.M88.4 R164, [R226+UR6+0xb800] ;  /* 0x00b80006e2a4783b */ /* 0x000eae0008000200 */
[C---:B----4-:R-:W-:Y:S08]  /*21ad0*/  HMMA.16816.F32 R20, R180.reuse, R172, R20 ;  /* 0x000000acb414723c */ /* 0x050ff00000001814 */
[C---:B------:R-:W-:Y:S01]  /*21ae0*/  HMMA.16816.F32 R24, R180.reuse, R174, R24 ;  /* 0x000000aeb418723c */ /* 0x040fe20000001818 */
[----:B------:R-:W3:Y:S07]  /*21af0*/  LDSM.16.M88.4 R172, [R223+0xa800] ;  /* 0x00a80000dfac783b */ /* 0x000eee0000000200 */
[C---:B-1----:R-:W-:Y:S08]  /*21b00*/  HMMA.16816.F32 R28, R180.reuse, R176, R28 ;  /* 0x000000b0b41c723c */ /* 0x042ff0000000181c */
[----:B------:R-:W-:Y:S01]  /*21b10*/  HMMA.16816.F32 R32, R180, R178, R32 ;  /* 0x000000b2b420723c */ /* 0x000fe20000001820 */
[----:B------:R-:W1:Y:S05]  /*21b20*/  LDSM.16.M88.4 R176, [R223+0xb000] ;  /* 0x00b00000dfb0783b */ /* 0x000e6a0000000200 */
[----:B------:R-:W4:Y:S02]  /*21b30*/  LDSM.16.M88.4 R180, [R223+0xb800] ;  /* 0x00b80000dfb4783b */ /* 0x000f240000000200 */
[C---:B-----5:R-:W-:Y:S08]  /*21b40*/  HMMA.16816.F32 R4, R184.reuse, R188, R4 ;  /* 0x000000bcb804723c */ /* 0x060ff00000001804 */
[C---:B------:R-:W-:Y:S01]  /*21b50*/  HMMA.16816.F32 R8, R184.reuse, R190, R8 ;  /* 0x000000beb808723c */ /* 0x040fe20000001808 */
[----:B------:R-:W5:Y:S07]  /*21b60*/  LDSM.16.M88.4 R188, [R225+0x2000] ;  /* 0x00200000e1bc783b */ /* 0x000f6e0000000200 */
        /* <DEDUP_REMOVED lines=8> */
[----:B------:R-:W2:Y:S05]  /*21bf0*/  LDSM.16.M88.4 R164, [R3+0xa800] ;  /* 0x00a8000003a4783b */ /* 0x000eaa0000000200 */
[----:B------:R-:W2:Y:S02]  /*21c00*/  LDSM.16.M88.4 R184, [R3+0xb000] ;  /* 0x00b0000003b8783b */ /* 0x000ea40000000200 */
[C---:B------:R-:W-:Y:S08]  /*21c10*/  HMMA.16816.F32 R4, R200.reuse, R204, R4 ;  /* 0x000000ccc804723c */ /* 0x040ff00000001804 */
[C---:B------:R-:W-:Y:S01]  /*21c20*/  HMMA.16816.F32 R8, R200.reuse, R206, R8 ;  /* 0x000000cec808723c */ /* 0x040fe20000001808 */
[----:B------:R-:W2:Y:S07]  /*21c30*/  LDSM.16.M88.4 R204, [R2+0xa000] ;  /* 0x00a0000002cc783b */ /* 0x000eae0000000200 */
[C---:B---3--:R-:W-:Y:S08]  /*21c40*/  HMMA.16816.F32 R12, R200.reuse, R172, R12 ;  /* 0x000000acc80c723c */ /* 0x048ff0000000180c */
[C---:B------:R-:W-:Y:S01]  /*21c50*/  HMMA.16816.F32 R16, R200.reuse, R174, R16 ;  /* 0x000000aec810723c */ /* 0x040fe20000001810 */
[----:B------:R-:W3:Y:S07]  /*21c60*/  LDSM.16.M88.4 R172, [R2+0xa800] ;  /* 0x00a8000002ac783b */ /* 0x000eee0000000200 */
[C---:B-1----:R-:W-:Y:S08]  /*21c70*/  HMMA.16816.F32 R20, R200.reuse, R176, R20 ;  /* 0x000000b0c814723c */ /* 0x042ff00000001814 */
[C---:B------:R-:W-:Y:S01]  /*21c80*/  HMMA.16816.F32 R24, R200.reuse, R178, R24 ;  /* 0x000000b2c818723c */ /* 0x040fe20000001818 */
[----:B------:R-:W1:Y:S07]  /*21c90*/  LDSM.16.M88.4 R176, [R2+0xb000] ;  /* 0x00b0000002b0783b */ /* 0x000e6e0000000200 */
[C---:B----4-:R-:W-:Y:S08]  /*21ca0*/  HMMA.16816.F32 R28, R200.reuse, R180, R28 ;  /* 0x000000b4c81c723c */ /* 0x050ff0000000181c */
[----:B------:R-:W-:Y:S01]  /*21cb0*/  HMMA.16816.F32 R32, R200, R182, R32 ;  /* 0x000000b6c820723c */ /* 0x000fe20000001820 */
[----:B------:R-:W4:Y:S05]  /*21cc0*/  LDSM.16.M88.4 R180, [R2+0xb800] ;  /* 0x00b8000002b4783b */ /* 0x000f2a0000000200 */
[----:B------:R-:W-:Y:S02]  /*21cd0*/  LDSM.16.M88.4 R200, [R227+0x4000] ;  /* 0x00400000e3c8783b */ /* 0x000fe40000000200 */
[C---:B-----5:R-:W-:Y:S08]  /*21ce0*/  HMMA.16816.F32 R4, R188.reuse, R208, R4 ;  /* 0x000000d0bc04723c */ /* 0x060ff00000001804 */
[C---:B------:R-:W-:Y:S01]  /*21cf0*/  HMMA.16816.F32 R8, R188.reuse, R210, R8 ;  /* 0x000000d2bc08723c */ /* 0x040fe20000001808 */
[----:B------:R-:W5:Y:S07]  /*21d00*/  LDSM.16.M88.4 R208, [R226+UR6+0xc000] ;  /* 0x00c00006e2d0783b */ /* 0x000f6e0008000200 */
[C---:B--2---:R-:W-:Y:S08]  /*21d10*/  HMMA.16816.F32 R12, R188.reuse, R164, R12 ;  /* 0x000000a4bc0c723c */ /* 0x044ff0000000180c */
[C---:B------:R-:W-:Y:S01]  /*21d20*/  HMMA.16816.F32 R16, R188.reuse, R166, R16 ;  /* 0x000000a6bc10723c */ /* 0x040fe20000001810 */
[----:B------:R-:W2:Y:S07]  /*21d30*/  LDSM.16.M88.4 R164, [R226+UR6+0xc800] ;  /* 0x00c80006e2a4783b */ /* 0x000eae0008000200 */
[C---:B------:R-:W-:Y:S08]  /*21d40*/  HMMA.16816.F32 R20, R188.reuse, R184, R20 ;  /* 0x000000b8bc14723c */ /* 0x040ff00000001814 */
[C---:B------:R-:W-:Y:S01]  /*21d50*/  HMMA.16816.F32 R24, R188.reuse, R186, R24 ;  /* 0x000000babc18723c */ /* 0x040fe20000001818 */
[----:B------:R-:W2:Y:S07]  /*21d60*/  LDSM.16.M88.4 R184, [R226+UR6+0xd000] ;  /* 0x00d00006e2b8783b */ /* 0x000eae0008000200 */
[C---:B------:R-:W-:Y:S08]  /*21d70*/  HMMA.16816.F32 R28, R188.reuse, R192, R28 ;  /* 0x000000c0bc1c723c */ /* 0x040ff0000000181c */
[----:B------:R-:W-:Y:S01]  /*21d80*/  HMMA.16816.F32 R32, R188, R194, R32 ;  /* 0x000000c2bc20723c */ /* 0x000fe20000001820 */
[----:B------:R-:W2:Y:S05]  /*21d90*/  LDSM.16.M88.4 R188, [R226+UR6+0xd800] ;  /* 0x00d80006e2bc783b */ /* 0x000eaa0008000200 */
[----:B------:R-:W2:Y:S02]  /*21da0*/  LDSM.16.M88.4 R192, [R224+0x4000] ;  /* 0x00400000e0c0783b */ /* 0x000ea40000000200 */
[C---:B------:R-:W-:Y:S08]  /*21db0*/  HMMA.16816.F32 R4, R196.reuse, R204, R4 ;  /* 0x000000ccc404723c */ /* 0x040ff00000001804 */
[C---:B------:R-:W-:Y:S01]  /*21dc0*/  HMMA.16816.F32 R8, R196.reuse, R206, R8 ;  /* 0x000000cec408723c */ /* 0x040fe20000001808 */
[----:B------:R-:W-:Y:S07]  /*21dd0*/  LDSM.16.M88.4 R204, [R3+0xc000] ;  /* 0x00c0000003cc783b */ /* 0x000fee0000000200 */
        /* <DEDUP_REMOVED lines=9> */
[----:B------:R-:W4:Y:S02]  /*21e70*/  LDSM.16.M88.4 R196, [R225+0x4000] ;  /* 0x00400000e1c4783b */ /* 0x000f240000000200 */
[C---:B-----5:R-:W-:Y:S08]  /*21e80*/  HMMA.16816.F32 R4, R200.reuse, R208, R4 ;  /* 0x000000d0c804723c */ /* 0x060ff00000001804 */
[C---:B------:R-:W-:Y:S01]  /*21e90*/  HMMA.16816.F32 R8, R200.reuse, R210, R8 ;  /* 0x000000d2c808723c */ /* 0x040fe20000001808 */
[----:B------:R-:W-:Y:S07]  /*21ea0*/  LDSM.16.M88.4 R208, [R2+0xc000] ;  /* 0x00c0000002d0783b */ /* 0x000fee0000000200 */
[C---:B--2---:R-:W-:Y:S08]  /*21eb0*/  HMMA.16816.F32 R12, R200.reuse, R164, R12 ;  /* 0x000000a4c80c723c */ /* 0x044ff0000000180c */
[C---:B------:R-:W-:Y:S01]  /*21ec0*/  HMMA.16816.F32 R16, R200.reuse, R166, R16 ;  /* 0x000000a6c810723c */ /* 0x040fe20000001810 */
[----:B------:R-:W2:Y:S07]  /*21ed0*/  LDSM.16.M88.4 R164, [R3+0xc800] ;  /* 0x00c8000003a4783b */ /* 0x000eae0000000200 */
[C---:B------:R-:W-:Y:S08]  /*21ee0*/  HMMA.16816.F32 R20, R200.reuse, R184, R20 ;  /* 0x000000b8c814723c */ /* 0x040ff00000001814 */
        /* <DEDUP_REMOVED lines=19> */
[C---:B------:R-:W-:Y:S08]  /*22020*/  HMMA.16816.F32 R4, R196.reuse, R204, R4 ;  /* 0x000000ccc404723c */ /* 0x040ff00000001804 */
[C---:B------:R-:W-:Y:S01]  /*22030*/  HMMA.16816.F32 R8, R196.reuse, R206, R8 ;  /* 0x000000cec408723c */ /* 0x040fe20000001808 */
[----:B------:R-:W4:Y:S07]  /*22040*/  LDSM.16.M88.4 R204, [R226+UR6+0xe000] ;  /* 0x00e00006e2cc783b */ /* 0x000f2e0008000200 */
[C---:B--2---:R-:W-:Y:S08]  /*22050*/  HMMA.16816.F32 R12, R196.reuse, R164, R12 ;  /* 0x000000a4c40c723c */ /* 0x044ff0000000180c */
[C---:B------:R-:W-:Y:S01]  /*22060*/  HMMA.16816.F32 R16, R196.reuse, R166, R16 ;  /* 0x000000a6c410723c */ /* 0x040fe20000001810 */
[----:B------:R-:W2:Y:S07]  /*22070*/  LDSM.16.M88.4 R164, [R226+UR6+0xe800] ;  /* 0x00e80006e2a4783b */ /* 0x000eae0008000200 */
        /* <DEDUP_REMOVED lines=22> */
[----:B------:R-:W4:Y:S07]  /*221e0*/  LDSM.16.M88.4 R204, [R3+0xe000] ;  /* 0x00e0000003cc783b */ /* 0x000f2e0000000200 */
[C---:B--2---:R-:W-:Y:S08]  /*221f0*/  HMMA.16816.F32 R12, R192.reuse, R164, R12 ;  /* 0x000000a4c00c723c */ /* 0x044ff0000000180c */
[C---:B------:R-:W-:Y:S01]  /*22200*/  HMMA.16816.F32 R16, R192.reuse, R166, R16 ;  /* 0x000000a6c010723c */ /* 0x040fe20000001810 */
[----:B------:R-:W2:Y:S07]  /*22210*/  LDSM.16.M88.4 R164, [R3+0xe800] ;  /* 0x00e8000003a4783b */ /* 0x000eae0000000200 */
        /* <DEDUP_REMOVED lines=10> */
[C---:B------:R-:W-:Y:S08]  /*222c0*/  HMMA.16816.F32 R16, R196.reuse, R174, R16 ;  /* 0x000000aec410723c */ /* 0x040ff00000001810 */
[C---:B-1----:R-:W-:Y:S08]  /*222d0*/  HMMA.16816.F32 R20, R196.reuse, R176, R20 ;  /* 0x000000b0c414723c */ /* 0x042ff00000001814 */
[C---:B------:R-:W-:Y:S08]  /*222e0*/  HMMA.16816.F32 R24, R196.reuse, R178, R24 ;  /* 0x000000b2c418723c */ /* 0x040ff00000001818 */
[C---:B----4-:R-:W-:Y:S08]  /*222f0*/  HMMA.16816.F32 R28, R196.reuse, R180, R28 ;  /* 0x000000b4c41c723c */ /* 0x050ff0000000181c */
[----:B------:R-:W-:Y:S08]  /*22300*/  HMMA.16816.F32 R32, R196, R182, R32 ;  /* 0x000000b6c420723c */ /* 0x000ff00000001820 */
[C---:B------:R-:W-:Y:S08]  /*22310*/  HMMA.16816.F32 R4, R200.reuse, R204, R4 ;  /* 0x000000ccc804723c */ /* 0x040ff00000001804 */
[C---:B------:R-:W-:Y:S08]  /*22320*/  HMMA.16816.F32 R8, R200.reuse, R206, R8 ;  /* 0x000000cec808723c */ /* 0x040ff00000001808 */
[C---:B--2---:R-:W-:Y:S08]  /*22330*/  HMMA.16816.F32 R12, R200.reuse, R164, R12 ;  /* 0x000000a4c80c723c */ /* 0x044ff0000000180c */
        /* <DEDUP_REMOVED lines=8> */
[C---:B-1----:R-:W-:Y:S03]  /*223c0*/  HMMA.16816.F32 R12, R192.reuse, R164, R12 ;  /* 0x000000a4c00c723c */ /* 0x042fe6000000180c */
[----:B------:R-:W-:Y:S01]  /*223d0*/  FMUL.FTZ R203, R4, UR5 ;  /* 0x0000000504cb7c20 */ /* 0x000fe20008410000 */
[----:B------:R-:W-:Y:S01]  /*223e0*/  FMUL.FTZ R197, R5, UR5 ;  /* 0x0000000505c57c20 */ /* 0x000fe20008410000 */
[----:B------:R-:W-:Y:S01]  /*223f0*/  FMUL.FTZ R191, R6, UR5 ;  /* 0x0000000506bf7c20 */ /* 0x000fe20008410000 */
[----:B------:R-:W-:Y:S02]  /*22400*/  FMUL.FTZ R189, R7, UR5 ;  /* 0x0000000507bd7c20 */ /* 0x000fe40008410000 */
[----:B------:R-:W1:Y:S01]  /*22410*/  LDSM.16.M88.4 R4, [R2+0xf000] ;  /* 0x00f000000204783b */ /* 0x000e620000000200 */
[----:B------:R-:W2:Y:S01]  /*22420*/  MUFU.TANH R203, R203 ;  /* 0x000000cb00cb7308 */ /* 0x000ea20000002400 */
[C---:B------:R-:W-:Y:S03]  /*22430*/  HMMA.16816.F32 R16, R192.reuse, R166, R16 ;  /* 0x000000a6c010723c */ /* 0x040fe60000001810 */
[----:B------:R-:W-:Y:S01]  /*22440*/  FMUL.FTZ R9, R9, UR5 ;  /* 0x0000000509097c20 */ /* 0x000fe20008410000 */
[----:B------:R-:W-:Y:S01]  /*22450*/  FMUL.FTZ R10, R10, UR5 ;  /* 0x000000050a0a7c20 */ /* 0x000fe20008410000 */
[----:B------:R-:W-:Y:S01]  /*22460*/  FMUL.FTZ R11, R11, UR5 ;  /* 0x000000050b0b7c20 */ /* 0x000fe20008410000 */
[----:B------:R-:W-:Y:S03]  /*22470*/  FMUL.FTZ R251, R8, UR5 ;  /* 0x0000000508fb7c20 */ /* 0x000fe60008410000 */
[----:B------:R-:W3:Y:S01]  /*22480*/  MUFU.TANH R249, R9 ;  /* 0x0000000900f97308 */ /* 0x000ee20000002400 */
[----:B------:R-:W-:Y:S01]  /*22490*/  FMUL.FTZ R201, R12, UR5 ;  /* 0x000000050cc97c20 */ /* 0x000fe20008410000 */
[----:B------:R-:W-:Y:S01]  /*224a0*/  FMUL.FTZ R13, R13, UR5 ;  /* 0x000000050d0d7c20 */ /* 0x000fe20008410000 */
[----:B------:R-:W-:Y:S01]  /*224b0*/  FMUL.FTZ R14, R14, UR5 ;  /* 0x000000050e0e7c20 */ /* 0x000fe20008410000 */
[----:B------:R-:W-:Y:S06]  /*224c0*/  FMUL.FTZ R15, R15, UR5 ;  /* 0x000000050f0f7c20 */ /* 0x000fec0008410000 */
[----:B------:R-:W4:Y:S01]  /*224d0*/  MUFU.TANH R247, R10 ;  /* 0x0000000a00f77308 */ /* 0x000f220000002400 */
[----:B------:R-:W-:Y:S01]  /*224e0*/  FMUL.FTZ R179, R16, UR5 ;  /* 0x0000000510b37c20 */ /* 0x000fe20008410000 */
[----:B------:R-:W-:Y:S01]  /*224f0*/  FMUL.FTZ R17, R17, UR5 ;  /* 0x0000000511117c20 */ /* 0x000fe20008410000 */
[----:B------:R-:W-:Y:S01]  /*22500*/  FMUL.FTZ R18, R18, UR5 ;  /* 0x0000000512127c20 */ /* 0x000fe20008410000 */
[----:B------:R-:W-:Y:S06]  /*22510*/  FMUL.FTZ R19, R19, UR5 ;  /* 0x0000000513137c20 */ /* 0x000fec0008410000 */
[----:B------:R5:W2:Y:S10]  /*22520*/  MUFU.TANH R205, R11 ;  /* 0x0000000b00cd7308 */ /* 0x000ab40000002400 */
[----:B------:R-:W2:Y:S01]  /*22530*/  MUFU.TANH R197, R197 ;  /* 0x000000c500c57308 */ /* 0x000ea20000002400 */
[C---:B-1----:R-:W-:Y:S09]  /*22540*/  HMMA.16816.F32 R20, R192.reuse, R4, R20 ;  /* 0x00000004c014723c */ /* 0x042ff20000001814 */
[----:B------:R-:W1:Y:S01]  /*22550*/  MUFU.TANH R191, R191 ;  /* 0x000000bf00bf7308 */ /* 0x000e620000002400 */
[----:B-----5:R-:W5:Y:S01]  /*22560*/  LDSM.16.M88.4 R8, [R2+0xf800] ;  /* 0x00f800000208783b */ /* 0x020f620000000200 */
[----:B------:R-:W-:Y:S08]  /*22570*/  DEPBAR.LE SB0, 0x0 ;  /* 0x000080000000791a */ /* 0x000ff00000000000 */
[----:B------:R-:W1:Y:S01]  /*22580*/  MUFU.TANH R189, R189 ;  /* 0x000000bd00bd7308 */ /* 0x000e620000002400 */
[----:B------:R-:W-:Y:S01]  /*22590*/  BAR.SYNC.DEFER_BLOCKING 0x0 ;  /* 0x0000000000007b1d */ /* 0x000fe20000010000 */
[C---:B------:R-:W-:Y:S08]  /*225a0*/  HMMA.16816.F32 R24, R192.reuse, R6, R24 ;  /* 0x00000006c018723c */ /* 0x040ff00000001818 */
[----:B------:R-:W1:Y:S01]  /*225b0*/  MUFU.TANH R251, R251 ;  /* 0x000000fb00fb7308 */ /* 0x000e620000002400 */
[----:B------:R-:W-:Y:S01]  /*225c0*/  FMUL.FTZ R20, R20, UR5 ;  /* 0x0000000514147c20 */ /* 0x000fe20008410000 */
[----:B------:R-:W-:Y:S01]  /*225d0*/  FMUL.FTZ R21, R21, UR5 ;  /* 0x0000000515157c20 */ /* 0x000fe20008410000 */
[----:B------:R-:W-:Y:S01]  /*225e0*/  FMUL.FTZ R22, R22, UR5 ;  /* 0x0000000516167c20 */ /* 0x000fe20008410000 */
[----:B------:R-:W-:Y:S06]  /*225f0*/  FMUL.FTZ R23, R23, UR5 ;  /* 0x0000000517177c20 */ /* 0x000fec0008410000 */
[----:B------:R-:W1:Y:S01]  /*22600*/  MUFU.TANH R201, R201 ;  /* 0x000000c900c97308 */ /* 0x000e620000002400 */
[----:B------:R-:W-:Y:S01]  /*22610*/  FMUL.FTZ R227, R24, UR5 ;  /* 0x0000000518e37c20 */ /* 0x000fe20008410000 */
[----:B------:R-:W-:Y:S01]  /*22620*/  FMUL.FTZ R25, R25, UR5 ;  /* 0x0000000519197c20 */ /* 0x000fe20008410000 */
[----:B------:R-:W-:Y:S07]  /*22630*/  FMUL.FTZ R26, R26, UR5 ;  /* 0x000000051a1a7c20 */ /* 0x000fee0008410000 */
[----:B------:R1:W1:Y:S01]  /*22640*/  MUFU.TANH R199, R13 ;  /* 0x0000000d00c77308 */ /* 0x0002620000002400 */
[----:B------:R-:W-:Y:S09]  /*22650*/  FMUL.FTZ R27, R27, UR5 ;  /* 0x000000051b1b7c20 */ /* 0x000ff20008410000 */
[----:B------:R1:W1:Y:S01]  /*22660*/  MUFU.TANH R183, R14 ;  /* 0x0000000e00b77308 */ /* 0x0002620000002400 */
[C---:B-----5:R-:W-:Y:S09]  /*22670*/  HMMA.16816.F32 R28, R192.reuse, R8, R28 ;  /* 0x00000008c01c723c */ /* 0x060ff2000000181c */
[----:B------:R1:W1:Y:S01]  /*22680*/  MUFU.TANH R177, R15 ;  /* 0x0000000f00b17308 */ /* 0x0002620000002400 */
[----:B------:R-:W-:Y:S09]  /*22690*/  HMMA.16816.F32 R32, R192, R10, R32 ;  /* 0x0000000ac020723c */ /* 0x000ff20000001820 */
[----:B------:R-:W1:Y:S01]  /*226a0*/  MUFU.TANH R179, R179 ;  /* 0x000000b300b37308 */ /* 0x000e620000002400 */
[----:B------:R-:W-:Y:S01]  /*226b0*/  FMUL.FTZ R184, R28, UR5 ;  /* 0x000000051cb87c20 */ /* 0x000fe20008410000 */
[----:B------:R-:W-:Y:S01]  /*226c0*/  FMUL.FTZ R29, R29, UR5 ;  /* 0x000000051d1d7c20 */ /* 0x000fe20008410000 */
[----:B------:R-:W-:Y:S07]  /*226d0*/  FMUL.FTZ R30, R30, UR5 ;  /* 0x000000051e1e7c20 */ /* 0x000fee0008410000 */
[----:B------:R1:W1:Y:S01]  /*226e0*/  MUFU.TANH R181, R17 ;  /* 0x0000001100b57308 */ /* 0x0002620000002400 */
[----:B------:R-:W-:Y:S01]  /*226f0*/  FMUL.FTZ R31, R31, UR5 ;  /* 0x000000051f1f7c20 */ /* 0x000fe20008410000 */
[----:B------:R-:W-:Y:S01]  /*22700*/  FMUL.FTZ R185, R32, UR5 ;  /* 0x0000000520b97c20 */ /* 0x000fe20008410000 */
[----:B------:R-:W-:Y:S01]  /*22710*/  FMUL.FTZ R33, R33, UR5 ;  /* 0x0000000521217c20 */ /* 0x000fe20008410000 */
[----:B------:R-:W-:Y:S06]  /*22720*/  FMUL.FTZ R34, R34, UR5 ;  /* 0x0000000522227c20 */ /* 0x000fec0008410000 */
[----:B------:R1:W1:Y:S01]  /*22730*/  MUFU.TANH R175, R18 ;  /* 0x0000001200af7308 */ /* 0x0002620000002400 */
[----:B------:R-:W-:Y:S09]  /*22740*/  FMUL.FTZ R35, R35, UR5 ;  /* 0x0000000523237c20 */ /* 0x000ff20008410000 */
[----:B------:R1:W1:Y:S10]  /*22750*/  MUFU.TANH R173, R19 ;  /* 0x0000001300ad7308 */ /* 0x0002740000002400 */
[----:B------:R1:W1:Y:S10]  /*22760*/  MUFU.TANH R223, R20 ;  /* 0x0000001400df7308 */ /* 0x0002740000002400 */
[----:B------:R1:W1:Y:S10]  /*22770*/  MUFU.TANH R225, R21 ;  /* 0x0000001500e17308 */ /* 0x0002740000002400 */
[----:B------:R1:W1:Y:S10]  /*22780*/  MUFU.TANH R207, R22 ;  /* 0x0000001600cf7308 */ /* 0x0002740000002400 */
[----:B------:R1:W1:Y:S10]  /*22790*/  MUFU.TANH R211, R23 ;  /* 0x0000001700d37308 */ /* 0x0002740000002400 */
[----:B------:R-:W1:Y:S10]  /*227a0*/  MUFU.TANH R227, R227 ;  /* 0x000000e300e37308 */ /* 0x000e740000002400 */
        /* <DEDUP_REMOVED lines=70> */
[CC--:B-1----:R-:W-:Y:S04]  /*22c10*/  LEA R14, P6, R11.reuse, R234.reuse, 0x2 ;  /* 0x000000ea0b0e7211 */ /* 0x0c2fe800078c10ff */
        /* <DEDUP_REMOVED lines=20> */
.L_x_1159:
        /* <DEDUP_REMOVED lines=91> */
.L_x_1158:
[----:B-12---:R-:W-:Y:S01]  /*23310*/  FMNMX3.FTZ R2, R0, R191, R189, !PT ;  /* 0x000000bf00027276 */ /* 0x006fe200078100bd */
        /* <DEDUP_REMOVED lines=31> */
[C---:B------:R-:W-:Y:S01]  /*23510*/  FMUL.FTZ R196, R3.reuse, UR4 ;  /* 0x0000000403c47c20 */ /* 0x040fe20008410000 */
[----:B------:R-:W-:Y:S01]  /*23520*/  FSEL R198, R198, RZ, P2 ;  /* 0x000000ffc6c67208 */ /* 0x000fe20001000000 */
[----:B------:R-:W-:Y:S01]  /*23530*/  FADD.FTZ R4, -R3, R0 ;  /* 0x0000000003047221 */ /* 0x000fe20000010100 */
[----:B------:R-:W-:Y:S01]  /*23540*/  FMUL.FTZ R2, R5, UR4 ;  /* 0x0000000405027c20 */ /* 0x000fe20008410000 */
[----:B------:R-:W-:Y:S02]  /*23550*/  MOV R169, R164 ;  /* 0x000000a400a97202 */ /* 0x000fe40000000f00 */
[----:B------:R-:W-:Y:S01]  /*23560*/  FSEL R196, R196, RZ, P1 ;  /* 0x000000ffc4c47208 */ /* 0x000fe20000800000 */
[----:B------:R-:W-:Y:S01]  /*23570*/  FMUL.FTZ R0, R4, UR4 ;  /* 0x0000000404007c20 */ /* 0x000fe20008410000 */
[--C-:B------:R-:W-:Y:S01]  /*23580*/  FFMA.FTZ R194, R197, UR4, -R198.reuse ;  /* 0x00000004c5c27c23 */ /* 0x100fe200080108c6 */
[--C-:B------:R-:W-:Y:S01]  /*23590*/  FFMA.FTZ R193, R251, UR4, -R198.reuse ;  /* 0x00000004fbc17c23 */ /* 0x100fe200080108c6 */
[----:B------:R-:W-:Y:S01]  /*235a0*/  FFMA.FTZ R192, R249, UR4, -R198 ;  /* 0x00000004f9c07c23 */ /* 0x000fe200080108c6 */
[--C-:B------:R-:W-:Y:S01]  /*235b0*/  FFMA.FTZ R195, R191, UR4, -R196.reuse ;  /* 0x00000004bfc37c23 */ /* 0x100fe200080108c4 */
[--C-:B------:R-:W-:Y:S01]  /*235c0*/  FFMA.FTZ R188, R205, UR4, -R196.reuse ;  /* 0x00000004cdbc7c23 */ /* 0x100fe200080108c4 */
[--C-:B------:R-:W-:Y:S01]  /*235d0*/  FFMA.FTZ R190, R189, UR4, -R196.reuse ;  /* 0x00000004bdbe7c23 */ /* 0x100fe200080108c4 */
[----:B------:R-:W-:Y:S01]  /*235e0*/  FFMA.FTZ R191, R247, UR4, -R196 ;  /* 0x00000004f7bf7c23 */ /* 0x000fe200080108c4 */
[----:B------:R-:W-:Y:S01]  /*235f0*/  FFMA.FTZ R203, R203, UR4, -R198 ;  /* 0x00000004cbcb7c23 */ /* 0x000fe200080108c6 */
[----:B------:R-:W1:Y:S01]  /*23600*/  MUFU.EX2 R2, R2 ;  /* 0x0000000200027308 */ /* 0x000e620000000800 */
[----:B------:R-:W-:Y:S01]  /*23610*/  MOV R189, R236 ;  /* 0x000000ec00bd7202 */ /* 0x000fe20000000f00 */
[----:B------:R-:W-:Y:S01]  /*23620*/  FFMA.FTZ R204, R183, UR4, -R196 ;  /* 0x00000004b7cc7c23 */ /* 0x000fe200080108c4 */
[----:B------:R-:W-:Y:S07]  /*23630*/  @P0 IADD3 R189, PT, PT, R237, -0x40, RZ ;  /* 0xffffffc0edbd0810 */ /* 0x000fee0007ffe0ff */
[----:B------:R-:W2:Y:S01]  /*23640*/  MUFU.EX2 R0, R0 ;  /* 0x0000000000007308 */ /* 0x000ea20000000800 */
[--C-:B------:R-:W-:Y:S01]  /*23650*/  FFMA.FTZ R202, R179, UR4, -R198.reuse ;  /* 0x00000004b3ca7c23 */ /* 0x100fe200080108c6 */
[----:B------:R-:W-:Y:S01]  /*23660*/  FFMA.FTZ R205, R181, UR4, -R198 ;  /* 0x00000004b5cd7c23 */ /* 0x000fe200080108c6 */
[----:B------:R-:W-:Y:S07]  /*23670*/  IADD3 R222, PT, PT, R222, R189, RZ ;  /* 0x000000bddede7210 */ /* 0x000fee0007ffe0ff */
[----:B------:R-:W-:Y:S01]  /*23680*/  MUFU.EX2 R197, R203 ;  /* 0x000000cb00c57308 */ /* 0x000fe20000000800 */
[----:B------:R-:W3:Y:S01]  /*23690*/  LDSM.16.MT88.4 R28, [R189] ;  /* 0x00000000bd1c783b */ /* 0x000ee20000004200 */
[----:B------:R-:W-:Y:S01]  /*236a0*/  FFMA.FTZ R206, R173, UR4, -R196 ;  /* 0x00000004adce7c23 */ /* 0x000fe200080108c4 */
[--C-:B------:R-:W-:Y:S07]  /*236b0*/  FFMA.FTZ R187, R187, UR4, -R198.reuse ;  /* 0x00000004bbbb7c23 */ /* 0x100fee00080108c6 */
[----:B------:R-:W4:Y:S01]  /*236c0*/  MUFU.EX2 R194, R194 ;  /* 0x000000c200c27308 */ /* 0x000f220000000800 */
[----:B------:R-:W-:Y:S01]  /*236d0*/  FFMA.FTZ R200, R201, UR4, -R198 ;  /* 0x00000004c9c87c23 */ /* 0x000fe200080108c6 */
        /* <DEDUP_REMOVED lines=30> */
[--C-:B------:R-:W-:Y:S01]  /*238c0*/  FFMA.FTZ R201, R177, UR4, -R196.reuse ;  /* 0x00000004b1c97c23 */ /* 0x100fe200080108c4 */
[----:B------:R-:W-:Y:S01]  /*238d0*/  FFMA.FTZ R203, R175, UR4, -R196 ;  /* 0x00000004afcb7c23 */ /* 0x000fe200080108c4 */
        /* <DEDUP_REMOVED lines=10> */
[----:B------:R-:W-:Y:S01]  /*23980*/  FMUL.FTZ R43, R0, R43 ;  /* 0x0000002b002b7220 */ /* 0x000fe20000410000 */
[C---:B------:R-:W-:Y:S01]  /*23990*/  HMMA.16816.F32 R4, R160.reuse, R12, R4 ;  /* 0x0000000ca004723c */ /* 0x040fe20000001804 */
[----:B------:R-:W-:Y:S04]  /*239a0*/  MUFU.EX2 R200, R200 ;  /* 0x000000c800c87308 */ /* 0x000fe80000000800 */
[----:B------:R-:W-:Y:S01]  /*239b0*/  LDSM.16.MT88.4 R156, [R222+0x2800] ;  /* 0x00280000de9c783b */ /* 0x000fe20000004200 */
[C---:B------:R-:W-:Y:S01]  /*239c0*/  FMUL.FTZ R12, R2.reuse, R152 ;  /* 0x00000098020c7220 */ /* 0x040fe20000410000 */
[----:B------:R-:W-:Y:S01]  /*239d0*/  FMUL.FTZ R13, R2, R153 ;  /* 0x00000099020d7220 */ /* 0x000fe20000410000 */
[C---:B------:R-:W-:Y:S03]  /*239e0*/  HMMA.16816.F32 R8, R160.reuse, R14, R8 ;  /* 0x0000000ea008723c */ /* 0x040fe60000001808 */
[----:B------:R-:W-:Y:S01]  /*239f0*/  MUFU.EX2 R204, R204 ;  /* 0x000000cc00cc7308 */ /* 0x000fe20000000800 */
[C---:B------:R-:W-:Y:S01]  /*23a00*/  FMUL.FTZ R14, R0.reuse, R154 ;  /* 0x0000009a000e7220 */ /* 0x040fe20000410000 */
[----:B------:R-:W-:Y:S01]  /*23a10*/  FMUL.FTZ R15, R0, R155 ;  /* 0x0000009b000f7220 */ /* 0x000fe20000410000 */
[----:B------:R-:W-:Y:S01]  /*23a20*/  LDSM.16.MT88.4 R172, [R189+0x4800] ;  /* 0x00480000bdac783b */ /* 0x000fe20000004200 */
[C---:B------:R-:W-:Y:S01]  /*23a30*/  FMUL.FTZ R44, R2.reuse, R44 ;  /* 0x0000002c022c7220 */ /* 0x040fe20000410000 */
[----:B------:R-:W-:Y:S01]  /*23a40*/  FMUL.FTZ R45, R2, R45 ;  /* 0x0000002d022d7220 */ /* 0x000fe20000410000 */
[C---:B------:R-:W-:Y:S01]  /*23a50*/  FMUL.FTZ R46, R0.reuse, R46 ;  /* 0x0000002e002e7220 */ /* 0x040fe20000410000 */
[----:B------:R-:W-:Y:S01]  /*23a60*/  FMUL.FTZ R47, R0, R47 ;  /* 0x0000002f002f7220 */ /* 0x000fe20000410000 */
[C---:B------:R-:W-:Y:S01]  /*23a70*/  FMUL.FTZ R48, R2.reuse, R48 ;  /* 0x0000003002307220 */ /* 0x040fe20000410000 */
[C---:B------:R-:W-:Y:S01]  /*23a80*/  HMMA.16816.F32 R12, R160.reuse, R20, R12 ;  /* 0x00000014a00c723c */ /* 0x040fe2000000180c */
[----:B------:R-:W-:Y:S01]  /*23a90*/  MUFU.EX2 R201, R201 ;  /* 0x000000c900c97308 */ /* 0x000fe20000000800 */
[----:B------:R-:W1:Y:S01]  /*23aa0*/  LDSM.16.MT88.4 R152, [R222] ;  /* 0x00000000de98783b */ /* 0x000e620000004200 */
[C---:B------:R-:W-:Y:S01]  /*23ab0*/  FMUL.FTZ R20, R2.reuse, R144 ;  /* 0x0000009002147220 */ /* 0x040fe20000410000 */
[C---:B------:R-:W-:Y:S01]  /*23ac0*/  FMUL.FTZ R21, R2.reuse, R145 ;  /* 0x0000009102157220 */ /* 0x040fe20000410000 */
[----:B------:R-:W-:Y:S01]  /*23ad0*/  FMUL.FTZ R49, R2, R49 ;  /* 0x0000003102317220 */ /* 0x000fe20000410000 */
[C---:B------:R-:W-:Y:S01]  /*23ae0*/  FMUL.FTZ R50, R0.reuse, R50 ;  /* 0x0000003200327220 */ /* 0x040fe20000410000 */
[C---:B------:R-:W-:Y:S01]  /*23af0*/  FMUL.FTZ R51, R0.reuse, R51 ;  /* 0x0000003300337220 */ /* 0x040fe20000410000 */
[C---:B------:R-:W-:Y:S03]  /*23b00*/  HMMA.16816.F32 R16, R160.reuse, R22, R16 ;  /* 0x00000016a010723c */ /* 0x040fe60000001810 */
[----:B------:R-:W-:Y:S01]  /*23b10*/  MUFU.EX2 R202, R202 ;  /* 0x000000ca00ca7308 */ /* 0x000fe20000000800 */
[----:B------:R-:W-:Y:S01]  /*23b20*/  LDSM.16.MT88.4 R176, [R222+0x4800] ;  /* 0x00480000deb0783b */ /* 0x000fe20000004200 */
[C---:B------:R-:W-:Y:S01]  /*23b30*/  FMUL.FTZ R22, R0.reuse, R146 ;  /* 0x0000009200167220 */ /* 0x040fe20000410000 */
[----:B------:R-:W-:Y:S01]  /*23b40*/  FMUL.FTZ R23, R0, R147 ;  /* 0x0000009300177220 */ /* 0x000fe20000410000 */
[C---:B------:R-:W-:Y:S01]  /*23b50*/  FMUL.FTZ R52, R2.reuse, R52 ;  /* 0x0000003402347220 */ /* 0x040fe20000410000 */
[----:B------:R-:W-:Y:S01]  /*23b60*/  FMUL.FTZ R53, R2, R53 ;  /* 0x0000003502357220 */ /* 0x000fe20000410000 */
[C---:B------:R-:W-:Y:S01]  /*23b70*/  FMUL.FTZ R54, R0.reuse, R54 ;  /* 0x0000003600367220 */ /* 0x040fe20000410000 */
[----:B------:R-:W-:Y:S01]  /*23b80*/  FMUL.FTZ R55, R0, R55 ;  /* 0x0000003700377220 */ /* 0x000fe20000410000 */
[C---:B------:R-:W-:Y:S01]  /*23b90*/  FMUL.FTZ R56, R2.reuse, R56 ;  /* 0x0000003802387220 */ /* 0x040fe20000410000 */
[----:B------:R-:W2:Y:S01]  /*23ba0*/  LDSM.16.MT88.4 R144, [R221+0x12000] ;  /* 0x01200000dd90783b */ /* 0x000ea20000004200 */
[C---:B---3--:R-:W-:Y:S01]  /*23bb0*/  HMMA.16816.F32 R20, R160.reuse, R28, R20 ;  /* 0x0000001ca014723c */ /* 0x048fe20000001814 */
[----:B------:R-:W-:Y:S02]  /*23bc0*/  MUFU.EX2 R205, R205 ;  /* 0x000000cd00cd7308 */ /* 0x000fe40000000800 */
[C---:B------:R-:W-:Y:S01]  /*23bd0*/  FMUL.FTZ R28, R2.reuse, R136 ;  /* 0x00000088021c7220 */ /* 0x040fe20000410000 */
[C---:B------:R-:W-:Y:S01]  /*23be0*/  FMUL.FTZ R29, R2.reuse, R137 ;  /* 0x00000089021d7220 */ /* 0x040fe20000410000 */
[----:B------:R-:W-:Y:S01]  /*23bf0*/  FMUL.FTZ R57, R2, R57 ;  /* 0x0000003902397220 */ /* 0x000fe20000410000 */
[C---:B------:R-:W-:Y:S01]  /*23c00*/  FMUL.FTZ R58, R0.reuse, R58 ;  /* 0x0000003a003a7220 */ /* 0x040fe20000410000 */
[----:B------:R-:W-:Y:S01]  /*23c10*/  LDSM.16.MT88.4 R180, [R219+0x16800] ;  /* 0x01680000dbb4783b */ /* 0x000fe20000004200 */
[C---:B------:R-:W-:Y:S03]  /*23c20*/  HMMA.16816.F32 R24, R160.reuse, R30, R24 ;  /* 0x0000001ea018723c */ /* 0x040fe60000001818 */
[----:B------:R-:W-:Y:S01]  /*23c30*/  MUFU.EX2 R203, R203 ;  /* 0x000000cb00cb7308 */ /* 0x000fe20000000800 */
[C---:B------:R-:W-:Y:S01]  /*23c40*/  FMUL.FTZ R30, R0.reuse, R138 ;  /* 0x0000008a001e7220 */ /* 0x040fe20000410000 */
[C---:B------:R-:W-:Y:S01]  /*23c50*/  FMUL.FTZ R31, R0.reuse, R139 ;  /* 0x0000008b001f7220 */ /* 0x040fe20000410000 */
[----:B------:R-:W-:Y:S01]  /*23c60*/  FMUL.FTZ R59, R0, R59 ;  /* 0x0000003b003b7220 */ /* 0x000fe20000410000 */
        /* <DEDUP_REMOVED lines=9> */
[C---:B-1----:R-:W-:Y:S01]  /*23d00*/  HMMA.16816.F32 R28, R160.reuse, R152, R28 ;  /* 0x00000098a01c723c */ /* 0x042fe2000000181c */
[----:B------:R-:W-:Y:S02]  /*23d10*/  MUFU.EX2 R206, R206 ;  /* 0x000000ce00ce7308 */ /* 0x000fe40000000800 */
[C---:B------:R-:W-:Y:S01]  /*23d20*/  FMUL.FTZ R68, R2.reuse, R68 ;  /* 0x0000004402447220 */ /* 0x040fe20000410000 */
[----:B------:R-:W-:Y:S01]  /*23d30*/  FMUL.FTZ R69, R2, R69 ;  /* 0x0000004502457220 */ /* 0x000fe20000410000 */
[C---:B------:R-:W-:Y:S01]  /*23d40*/  FMUL.FTZ R70, R0.reuse, R70 ;  /* 0x0000004600467220 */ /* 0x040fe20000410000 */
[----:B------:R-:W-:Y:S01]  /*23d50*/  FMUL.FTZ R71, R0, R71 ;  /* 0x0000004700477220 */ /* 0x000fe20000410000 */
[C---:B------:R-:W-:Y:S01]  /*23d60*/  FMUL.FTZ R72, R2.reuse, R72 ;  /* 0x0000004802487220 */ /* 0x040fe20000410000 */
[C---:B------:R-:W-:Y:S01]  /*23d70*/  HMMA.16816.F32 R32, R160.reuse, R154, R32 ;  /* 0x0000009aa020723c */ /* 0x040fe20000001820 */
[----:B------:R-:W-:Y:S02]  /*23d80*/  LDSM.16.MT88.4 R152, [R189+0x2800] ;  /* 0x00280000bd98783b */ /* 0x000fe40000004200 */
        /* <DEDUP_REMOVED lines=25> */
[----:B------:R-:W1:Y:S02]  /*23f20*/  LDSM.16.MT88.4 R136, [R221+0x14000] ;  /* 0x01400000dd88783b */ /* 0x000e640000004200 */
[----:B------:R-:W-:Y:S01]  /*23f30*/  FMUL.FTZ R93, R2, R93 ;  /* 0x0000005d025d7220 */ /* 0x000fe20000410000 */
[C---:B------:R-:W-:Y:S01]  /*23f40*/  FMUL.FTZ R94, R0.reuse, R94 ;  /* 0x0000005e005e7220 */ /* 0x040fe20000410000 */
[----:B------:R-:W-:Y:S01]  /*23f50*/  FMUL.FTZ R95, R0, R95 ;  /* 0x0000005f005f7220 */ /* 0x000fe20000410000 */
[C---:B------:R-:W-:Y:S01]  /*23f60*/  FMUL.FTZ R96, R2.reuse, R96 ;  /* 0x0000006002607220 */ /* 0x040fe20000410000 */
[----:B------:R-:W-:Y:S01]  /*23f70*/  FMUL.FTZ R97, R2, R97 ;  /* 0x0000006102617220 */ /* 0x000fe20000410000 */
[C---:B------:R-:W-:Y:S03]  /*23f80*/  HMMA.16816.F32 R52, R160.reuse, R132, R52 ;  /* 0x00000084a034723c */ /* 0x040fe60000001834 */
        /* <DEDUP_REMOVED lines=25> */
[C---:B------:R-:W-:Y:S01]  /*24120*/  FMUL.FTZ R118, R0.reuse, R118 ;  /* 0x0000007600767220 */ /* 0x040fe20000410000 */
[C---:B-1----:R-:W-:Y:S03]  /*24130*/  HMMA.16816.F32 R68, R160.reuse, R136, R68 ;  /* 0x00000088a044723c */ /* 0x042fe60000001844 */
[----:B------:R-:W-:Y:S01]  /*24140*/  FMUL.FTZ R119, R0, R119 ;  /* 0x0000007700777220 */ /* 0x000fe20000410000 */
[C---:B------:R-:W-:Y:S01]  /*24150*/  FMUL.FTZ R120, R2.reuse, R120 ;  /* 0x0000007802787220 */ /* 0x040fe20000410000 */
[----:B------:R-:W-:Y:S01]  /*24160*/  FMUL.FTZ R121, R2, R121 ;  /* 0x0000007902797220 */ /* 0x000fe20000410000 */
[C---:B------:R-:W-:Y:S01]  /*24170*/  FMUL.FTZ R122, R0.reuse, R122 ;  /* 0x0000007a007a7220 */ /* 0x040fe20000410000 */
[----:B------:R-:W-:Y:S01]  /*24180*/  FMUL.FTZ R123, R0, R123 ;  /* 0x0000007b007b7220 */ /* 0x000fe20000410000 */
[C---:B------:R-:W-:Y:S01]  /*24190*/  HMMA.16816.F32 R72, R160.reuse, R138, R72 ;  /* 0x0000008aa048723c */ /* 0x040fe20000001848 */
[----:B------:R-:W1:Y:S02]  /*241a0*/  LDSM.16.MT88.4 R136, [R222+0x4000] ;  /* 0x00400000de88783b */ /* 0x000e640000004200 */
[--C-:B------:R-:W-:Y:S01]  /*241b0*/  FFMA.FTZ R199, R199, UR4, -R198.reuse ;  /* 0x00000004c7c77c23 */ /* 0x100fe200080108c6 */
[C---:B------:R-:W-:Y:S01]  /*241c0*/  FMUL.FTZ R124, R2.reuse, R124 ;  /* 0x0000007c027c7220 */ /* 0x040fe20000410000 */
[----:B------:R-:W-:Y:S01]  /*241d0*/  FMUL.FTZ R125, R2, R125 ;  /* 0x0000007d027d7220 */ /* 0x000fe20000410000 */
[C---:B------:R-:W-:Y:S01]  /*241e0*/  FMUL.FTZ R126, R0.reuse, R126 ;  /* 0x0000007e007e7220 */ /* 0x040fe20000410000 */
[----:B------:R-:W-:Y:S01]  /*241f0*/  FMUL.FTZ R127, R0, R127 ;  /* 0x0000007f007f7220 */ /* 0x000fe20000410000 */
[C---:B--2---:R-:W-:Y:S01]  /*24200*/  HMMA.16816.F32 R76, R160.reuse, R132, R76 ;  /* 0x00000084a04c723c */ /* 0x044fe2000000184c */
[----:B------:R-:W2:Y:S02]  /*24210*/  MUFU.EX2 R199, R199 ;  /* 0x000000c700c77308 */ /* 0x000ea40000000800 */
[C---:B------:R-:W-:Y:S01]  /*24220*/  FMUL.FTZ R128, R2.reuse, R128 ;  /* 0x0000008002807220 */ /* 0x040fe20000410000 */
[----:B------:R-:W-:Y:S01]  /*24230*/  FMUL.FTZ R129, R2, R129 ;  /* 0x0000008102817220 */ /* 0x000fe20000410000 */
[C---:B------:R-:W-:Y:S01]  /*24240*/  FMUL.FTZ R130, R0.reuse, R130 ;  /* 0x0000008200827220 */ /* 0x040fe20000410000 */
[----:B------:R-:W-:Y:S01]  /*24250*/  FMUL.FTZ R131, R0, R131 ;  /* 0x0000008300837220 */ /* 0x000fe20000410000 */
[--C-:B------:R-:W-:Y:S01]  /*24260*/  FFMA.FTZ R208, R223, UR4, -R198.reuse ;  /* 0x00000004dfd07c23 */ /* 0x100fe200080108c6 */
[C---:B------:R-:W-:Y:S01]  /*24270*/  HMMA.16816.F32 R80, R160.reuse, R134, R80 ;  /* 0x00000086a050723c */ /* 0x040fe20000001850 */
[----:B------:R-:W4:Y:S02]  /*24280*/  LDSM.16.MT88.4 R132, [R221+0x16000] ;  /* 0x01600000dd84783b */ /* 0x000f240000004200 */
[--C-:B------:R-:W-:Y:S01]  /*24290*/  FFMA.FTZ R223, R225, UR4, -R198.reuse ;  /* 0x00000004e1df7c23 */ /* 0x100fe200080108c6 */
[----:B------:R-:W-:Y:S01]  /*242a0*/  FFMA.FTZ R212, R209, UR4, -R198 ;  /* 0x00000004d1d47c23 */ /* 0x000fe200080108c6 */
[----:B------:R-:W-:Y:S01]  /*242b0*/  FFMA.FTZ R214, R215, UR4, -R196 ;  /* 0x00000004d7d67c23 */ /* 0x000fe200080108c4 */
[--C-:B------:R-:W-:Y:S01]  /*242c0*/  FFMA.FTZ R215, R185, UR4, -R198.reuse ;  /* 0x00000004b9d77c23 */ /* 0x100fe200080108c6 */
[----:B------:R-:W-:Y:S01]  /*242d0*/  FFMA.FTZ R227, R227, UR4, -R198 ;  /* 0x00000004e3e37c23 */ /* 0x000fe200080108c6 */
[C---:B---3--:R-:W-:Y:S01]  /*242e0*/  HMMA.16816.F32 R84, R160.reuse, R140, R84 ;  /* 0x0000008ca054723c */ /* 0x048fe20000001854 */
[----:B------:R-:W-:Y:S02]  /*242f0*/  MUFU.EX2 R208, R208 ;  /* 0x000000d000d07308 */ /* 0x000fe40000000800 */
[--C-:B------:R-:W-:Y:S01]  /*24300*/  FFMA.FTZ R224, R168, UR4, -R196.reuse ;  /* 0x00000004a8e07c23 */ /* 0x100fe200080108c4 */
[--C-:B------:R-:W-:Y:S07]  /*24310*/  FFMA.FTZ R210, R207, UR4, -R196.reuse ;  /* 0x00000004cfd27c23 */ /* 0x100fee00080108c4 */
[----:B------:R3:W-:Y:S01]  /*24320*/  MUFU.EX2 R168, R187 ;  /* 0x000000bb00a87308 */ /* 0x0007e20000000800 */
[--C-:B------:R-:W-:Y:S01]  /*24330*/  FFMA.FTZ R207, R211, UR4, -R196.reuse ;  /* 0x00000004d3cf7c23 */ /* 0x100fe200080108c4 */
[----:B------:R-:W-:Y:S01]  /*24340*/  FFMA.FTZ R211, R213, UR4, -R196 ;  /* 0x00000004d5d37c23 */ /* 0x000fe200080108c4 */
[C---:B------:R-:W-:Y:S01]  /*24350*/  HMMA.16816.F32 R88, R160.reuse, R142, R88 ;  /* 0x0000008ea058723c */ /* 0x040fe20000001858 */
[----:B------:R-:W5:Y:S06]  /*24360*/  LDSM.16.MT88.4 R140, [R219+0x16000] ;  /* 0x01600000db8c783b */ /* 0x000f6c0000004200 */
[----:B------:R-:W2:Y:S01]  /*24370*/  MUFU.EX2 R223, R223 ;  /* 0x000000df00df7308 */ /* 0x000ea20000000800 */
[--C-:B------:R-:W-:Y:S01]  /*24380*/  FFMA.FTZ R213, R184, UR4, -R198.reuse ;  /* 0x00000004b8d57c23 */ /* 0x100fe200080108c6 */
[----:B------:R-:W-:Y:S01]  /*24390*/  FFMA.FTZ R198, R186, UR4, -R198 ;  /* 0x00000004bac67c23 */ /* 0x000fe200080108c6 */
[--C-:B------:R-:W-:Y:S07]  /*243a0*/  FFMA.FTZ R167, R167, UR4, -R196.reuse ;  /* 0x00000004a7a77c23 */ /* 0x100fee00080108c4 */
[----:B------:R-:W-:Y:S01]  /*243b0*/  MUFU.EX2 R210, R210 ;  /* 0x000000d200d27308 */ /* 0x000fe20000000800 */
[--C-:B------:R-:W-:Y:S01]  /*243c0*/  FFMA.FTZ R166, R166, UR4, -R196.reuse ;  /* 0x00000004a6a67c23 */ /* 0x100fe200080108c4 */
[----:B------:R-:W-:Y:S01]  /*243d0*/  FFMA.FTZ R196, R165, UR4, -R196 ;  /* 0x00000004a5c47c23 */ /* 0x000fe200080108c4 */
[C---:B-1----:R-:W-:Y:S07]  /*243e0*/  HMMA.16816.F32 R92, R160.reuse, R136, R92 ;  /* 0x00000088a05c723c */ /* 0x042fee000000185c */
[----:B------:R-:W1:Y:S01]  /*243f0*/  MUFU.EX2 R207, R207 ;  /* 0x000000cf00cf7308 */ /* 0x000e620000000800 */
[----:B---3--:R-:W-:Y:S01]  /*24400*/  LDSM.16.MT88.4 R184, [R189+0x5800] ;  /* 0x00580000bdb8783b */ /* 0x008fe20000004200 */
[----:B------:R-:W-:Y:S01]  /*24410*/  FFMA.FTZ R197, R2, R243, R197 ;  /* 0x000000f302c57223 */ /* 0x000fe200000100c5 */
[----:B------:R-:W-:Y:S07]  /*24420*/  ISETP.NE.AND P1, PT, R239, RZ, PT ;  /* 0x000000ffef00720c */ /* 0x000fee0003f25270 */
[----:B------:R-:W-:Y:S01]  /*24430*/  MUFU.EX2 R209, R227 ;  /* 0x000000e300d17308 */ /* 0x000fe20000000800 */
[----:B------:R-:W-:Y:S01]  /*24440*/  FFMA.FTZ R195, R0, R241, R195 ;  /* 0x000000f100c37223 */ /* 0x000fe200000100c3 */
[----:B------:R-:W-:Y:S01]  /*24450*/  FADD.FTZ R194, R194, R197 ;  /* 0x000000c5c2c27221 */ /* 0x000fe20000010000 */
[C---:B------:R-:W-:Y:S07]  /*24460*/  HMMA.16816.F32 R96, R160.reuse, R138, R96 ;  /* 0x0000008aa060723c */ /* 0x040fee0000001860 */
[----:B------:R-:W3:Y:S01]  /*24470*/  MUFU.EX2 R212, R212 ;  /* 0x000000d400d47308 */ /* 0x000ee20000000800 */
[----:B------:R-:W2:Y:S01]  /*24480*/  LDSM.16.MT88.4 R136, [R189+0x6000] ;  /* 0x00600000bd88783b */ /* 0x000ea20000004200 */
[----:B------:R-:W-:Y:S08]  /*24490*/  FADD.FTZ R190, R190, R195 ;  /* 0x000000c3bebe7221 */ /* 0x000ff00000010000 */
[----:B------:R-:W-:Y:S01]  /*244a0*/  MUFU.EX2 R211, R211 ;  /* 0x000000d300d37308 */ /* 0x000fe20000000800 */
[----:B------:R-:W-:Y:S01]  /*244b0*/  FADD.FTZ R191, R191, R190 ;  /* 0x000000bebfbf7221 */ /* 0x000fe20000010000 */
[C---:B----4-:R-:W-:Y:S08]  /*244c0*/  HMMA.16816.F32 R100, R160.reuse, R132, R100 ;  /* 0x00000084a064723c */ /* 0x050ff00000001864 */
[----:B------:R-:W4:Y:S01]  /*244d0*/  MUFU.EX2 R214, R214 ;  /* 0x000000d600d67308 */ /* 0x000f220000000800 */
[----:B------:R-:W-:Y:S09]  /*244e0*/  FADD.FTZ R191, R188, R191 ;  /* 0x000000bfbcbf7221 */ /* 0x000ff20000010000 */
[----:B------:R-:W4:Y:S01]  /*244f0*/  MUFU.EX2 R213, R213 ;  /* 0x000000d500d57308 */ /* 0x000f220000000800 */
[C---:B------:R-:W-:Y:S01]  /*24500*/  HMMA.16816.F32 R104, R160.reuse, R134, R104 ;  /* 0x00000086a068723c */ /* 0x040fe20000001868 */
[----:B------:R-:W1:Y:S08]  /*24510*/  LDSM.16.MT88.4 R132, [R222+0x6000] ;  /* 0x00600000de84783b */ /* 0x000e700000004200 */
[----:B------:R-:W-:Y:S10]  /*24520*/  MUFU.EX2 R224, R224 ;  /* 0x000000e000e07308 */ /* 0x000ff40000000800 */
[----:B------:R-:W4:Y:S01]  /*24530*/  MUFU.EX2 R167, R167 ;  /* 0x000000a700a77308 */ /* 0x000f220000000800 */
[C---:B-----5:R-:W-:Y:S09]  /*24540*/  HMMA.16816.F32 R108, R160.reuse, R140, R108 ;  /* 0x0000008ca06c723c */ /* 0x060ff2000000186c */
[----:B------:R-:W-:Y:S10]  /*24550*/  MUFU.EX2 R215, R215 ;  /* 0x000000d700d77308 */ /* 0x000ff40000000800 */
[----:B------:R-:W5:Y:S01]  /*24560*/  MUFU.EX2 R198, R198 ;  /* 0x000000c600c67308 */ /* 0x000f620000000800 */
[C---:B------:R-:W-:Y:S01]  /*24570*/  HMMA.16816.F32 R112, R160.reuse, R142, R112 ;  /* 0x0000008ea070723c */ /* 0x040fe20000001870 */
[----:B------:R-:W-:Y:S08]  /*24580*/  LDSM.16.MT88.4 R140, [R219+0x10800] ;  /* 0x01080000db8c783b */ /* 0x000ff00000004200 */
[----:B------:R-:W-:Y:S10]  /*24590*/  MUFU.EX2 R165, R166 ;  /* 0x000000a600a57308 */ /* 0x000ff40000000800 */
[----:B------:R-:W5:Y:S01]  /*245a0*/  MUFU.EX2 R196, R196 ;  /* 0x000000c400c47308 */ /* 0x000f620000000800 */
[C---:B--2---:R-:W-:Y:S08]  /*245b0*/  HMMA.16816.F32 R116, R160.reuse, R136, R116 ;  /* 0x00000088a074723c */ /* 0x044ff00000001874 */
[C---:B------:R-:W-:Y:S01]  /*245c0*/  HMMA.16816.F32 R120, R160.reuse, R138, R120 ;  /* 0x0000008aa078723c */ /* 0x040fe20000001878 */
[----:B------:R-:W2:Y:S07]  /*245d0*/  LDSM.16.MT88.4 R136, [R221+0x10800] ;  /* 0x01080000dd88783b */ /* 0x000eae0000004200 */
[C---:B-1----:R-:W-:Y:S03]  /*245e0*/  HMMA.16816.F32 R124, R160.reuse, R132, R124 ;  /* 0x00000084a07c723c */ /* 0x042fe6000000187c */
[----:B------:R-:W-:Y:S02]  /*245f0*/  F2FP.F16.F32.PACK_AB R132, R199, R200 ;  /* 0x000000c8c784723e */ /* 0x000fe400000000ff */
[----:B------:R-:W-:Y:S01]  /*24600*/  F2FP.F16.F32.PACK_AB R133, R201, R204 ;  /* 0x000000ccc985723e */ /* 0x000fe200000000ff */
[----:B------:R-:W-:Y:S02]  /*24610*/  FADD.FTZ R204, R204, R191 ;  /* 0x000000bfcccc7221 */ /* 0x000fe40000010000 */
[----:B------:R-:W-:Y:S01]  /*24620*/  HMMA.16816.F32 R128, R160, R134, R128 ;  /* 0x00000086a080723c */ /* 0x000fe20000001880 */
[----:B------:R-:W-:Y:S02]  /*24630*/  LDSM.16.MT88.4 R160, [R219+0x14800] ;  /* 0x01480000dba0783b */ /* 0x000fe40000004200 */
[----:B------:R-:W-:Y:S01]  /*24640*/  F2FP.F16.F32.PACK_AB R134, R205, R202 ;  /* 0x000000cacd86723e */ /* 0x000fe200000000ff */
[----:B------:R-:W-:Y:S01]  /*24650*/  FADD.FTZ R204, R201, R204 ;  /* 0x000000ccc9cc7221 */ /* 0x000fe20000010000 */
[C---:B------:R-:W-:Y:S03]  /*24660*/  F2FP.F16.F32.PACK_AB R135, R206.reuse, R203 ;  /* 0x000000cbce87723e */ /* 0x040fe600000000ff */
        /* <DEDUP_REMOVED lines=51> */
[C---:B------:R-:W-:Y:S01]  /*249a0*/  F2FP.F16.F32.PACK_AB R133, R207.reuse, R210 ;  /* 0x000000d2cf85723e */ /* 0x040fe200000000ff */
[----:B------:R-:W-:Y:S01]  /*249b0*/  FADD.FTZ R210, R210, R203 ;  /* 0x000000cbd2d27221 */ /* 0x000fe20000010000 */
[----:B------:R-:W-:Y:S02]  /*249c0*/  F2FP.F16.F32.PACK_AB R134, R212, R209 ;  /* 0x000000d1d486723e */ /* 0x000fe400000000ff */
[C---:B------:R-:W-:Y:S01]  /*249d0*/  F2FP.F16.F32.PACK_AB R135, R214.reuse, R211 ;  /* 0x000000d3d687723e */ /* 0x040fe200000000ff */
        /* <DEDUP_REMOVED lines=35> */
[----:B------:R-:W-:Y:S01]  /*24c10*/  F2FP.F16.F32.PACK_AB R174, R198, R215 ;  /* 0x000000d7c6ae723e */ /* 0x000fe200000000ff */
[----:B------:R-:W-:Y:S01]  /*24c20*/  FADD.FTZ R224, R167, R224 ;  /* 0x000000e0a7e07221 */ /* 0x000fe20000010000 */
[C---:B------:R-:W-:Y:S03]  /*24c30*/  F2FP.F16.F32.PACK_AB R175, R196.reuse, R165 ;  /* 0x000000a5c4af723e */ /* 0x040fe600000000ff */
[C---:B------:R-:W-:Y:S03]  /*24c40*/  HMMA.16816.F32 R92, R132.reuse, R176, R92 ;  /* 0x000000b0845c723c */ /* 0x040fe6000000185c */
[----:B------:R-:W-:Y:S04]  /*24c50*/  FADD.FTZ R165, R165, R224 ;  /* 0x000000e0a5a57221 */ /* 0x000fe80000010000 */
[----:B------:R-:W-:Y:S01]  /*24c60*/  FADD.FTZ R241, R196, R165 ;  /* 0x000000a5c4f17221 */ /* 0x000fe20000010000 */
        /* <DEDUP_REMOVED lines=8> */
[C---:B--2---:R-:W-:Y:S08]  /*24cf0*/  HMMA.16816.F32 R116, R132.reuse, R140, R116 ;  /* 0x0000008c8474723c */ /* 0x044ff00000001874 */
[C---:B------:R-:W-:Y:S08]  /*24d00*/  HMMA.16816.F32 R120, R132.reuse, R142, R120 ;  /* 0x0000008e8478723c */ /* 0x040ff00000001878 */
[C---:B-1----:R-:W-:Y:S08]  /*24d10*/  HMMA.16816.F32 R124, R132.reuse, R136, R124 ;  /* 0x00000088847c723c */ /* 0x042ff0000000187c */
        /* <DEDUP_REMOVED lines=10> */
[C---:B------:R-:W-:Y:S01]  /*24dc0*/  HMMA.16816.F32 R144, R172.reuse, R176, R20 ;  /* 0x000000b0ac90723c */ /* 0x040fe20000001814 */
[----:B------:R-:W5:Y:S07]  /*24dd0*/  LDSM.16.MT88.4 R20, [R217+0x15800] ;  /* 0x01580000d914783b */ /* 0x000f6e0000004200 */
[C---:B------:R-:W-:Y:S01]  /*24de0*/  HMMA.16816.F32 R140, R172.reuse, R178, R24 ;  /* 0x000000b2ac8c723c */ /* 0x040fe20000001818 */
[----:B------:R-:W5:Y:S07]  /*24df0*/  LDSM.16.MT88.4 R24, [R222+0x5800] ;  /* 0x00580000de18783b */ /* 0x000f6e0000004200 */
[C---:B-1----:R-:W-:Y:S01]  /*24e00*/  HMMA.16816.F32 R136, R172.reuse, R132, R28 ;  /* 0x00000084ac88723c */ /* 0x042fe2000000181c */
        /* <DEDUP_REMOVED lines=26> */
[----:B------:R-:W-:Y:S01]  /*24fb0*/  FADD.FTZ R209, R209, R0 ;  /* 0x00000000d1d17221 */ /* 0x000fe20000010000 */
[----:B------:R-:W-:Y:S03]  /*24fc0*/  MOV R0, R3 ;  /* 0x0000000300007202 */ /* 0x000fe60000000f00 */
        /* <DEDUP_REMOVED lines=8> */
[C---:B-1----:R-:W-:Y:S08]  /*25050*/  HMMA.16816.F32 R100, R172.reuse, R28, R100 ;  /* 0x0000001cac64723c */ /* 0x042ff00000001864 */
[C---:B------:R-:W-:Y:S08]  /*25060*/  HMMA.16816.F32 R104, R172.reuse, R30, R104 ;  /* 0x0000001eac68723c */ /* 0x040ff00000001868 */
[C---:B--2---:R-:W-:Y:S08]  /*25070*/  HMMA.16816.F32 R108, R172.reuse, R4, R108 ;  /* 0x00000004ac6c723c */ /* 0x044ff0000000186c */
[C---:B------:R-:W-:Y:S08]  /*25080*/  HMMA.16816.F32 R112, R172.reuse, R6, R112 ;  /* 0x00000006ac70723c */ /* 0x040ff00000001870 */
[C---:B---3--:R-:W-:Y:S08]  /*25090*/  HMMA.16816.F32 R116, R172.reuse, R8, R116 ;  /* 0x00000008ac74723c */ /* 0x048ff00000001874 */
[C---:B------:R-:W-:Y:S08]  /*250a0*/  HMMA.16816.F32 R120, R172.reuse, R10, R120 ;  /* 0x0000000aac78723c */ /* 0x040ff00000001878 */
[C---:B----4-:R-:W-:Y:S08]  /*250b0*/  HMMA.16816.F32 R124, R172.reuse, R12, R124 ;  /* 0x0000000cac7c723c */ /* 0x050ff0000000187c */
[----:B------:R-:W-:Y:S01]  /*250c0*/  HMMA.16816.F32 R128, R172, R14, R128 ;  /* 0x0000000eac80723c */ /* 0x000fe20000001880 */
[----:B------:R-:W-:Y:S08]  /*250d0*/  @!UPT UIADD3 URZ, UPT, UPT, URZ, URZ, URZ ;  /* 0x000000fffffff290 */ /* 0x000ff0000fffe0ff */
[----:B------:R-:W-:Y:S11]  /*250e0*/  @P1 BRA `(.L_x_1160) ;  /* 0xffffffb800601947 */ /* 0x000ff6000383ffff */
.L_x_1156:
        /* <DEDUP_REMOVED lines=343> */
.L_x_1162:
[----:B------:R-:W-:Y:S05]  /*26660*/  BSYNC.RECONVERGENT B0 ;  /* 0x0000000000007941 */ /* 0x000fea0003800200 */
.L_x_1161:
        /* <DEDUP_REMOVED lines=42> */
.L_x_1164:
[----:B------:R-:W-:Y:S05]  /*26910*/  BSYNC.RECONVERGENT B0 ;  /* 0x0000000000007941 */ /* 0x000fea0003800200 */
.L_x_1163:
        /* <DEDUP_REMOVED lines=26> */
.L_x_1166:
[----:B------:R-:W-:Y:S05]  /*26ac0*/  BSYNC.RECONVERGENT B0 ;  /* 0x0000000000007941 */ /* 0x000fea0003800200 */
.L_x_1165:
        /* <DEDUP_REMOVED lines=26> */
.L_x_1168:
[----:B------:R-:W-:Y:S05]  /*26c70*/  BSYNC.RECONVERGENT B0 ;  /* 0x0000000000007941 */ /* 0x000fea0003800200 */
.L_x_1167:
[----:B--23--:R2:W3:Y:S04]  /*26c80*/  LDS.128 R16, [R245+0x3800] ;  /* 0x00380000f5107984 */ /* 0x00c4e80000000c00 */
[----:B-1----:R2:W1:Y:S01]  /*26c90*/  LDS.128 R8, [R245+0x5800] ;  /* 0x00580000f5087984 */ /* 0x0024620000000c00 */
[----:B------:R-:W-:Y:S05]  /*26ca0*/  @P5 EXIT ;  /* 0x000000000000594d */ /* 0x000fea0003800000 */
[----:B------:R-:W-:Y:S01]  /*26cb0*/  IADD3 R7, P0, PT, R0, 0x30, RZ ;  /* 0x0000003000077810 */ /* 0x000fe20007f1e0ff */
[----:B------:R-:W5:Y:S01]  /*26cc0*/  LDCU.64 UR4, c[0x0][0x3f0] ;  /* 0x00007e00ff0477ac */ /* 0x000f620008000a00 */
[----:B------:R1:W1:Y:S01]  /*26cd0*/  LDS.128 R20, [R245+0x7800] ;  /* 0x00780000f5147984 */ /* 0x0002620000000c00 */
[----:B------:R-:W-:Y:S01]  /*26ce0*/  IMAD.MOV.U32 R24, RZ, RZ, R28 ;  /* 0x000000ffff187224 */ /* 0x000fe200078e001c */
[----:B------:R-:W4:Y:S01]  /*26cf0*/  LDCU UR8, c[0x0][0x440] ;  /* 0x00008800ff0877ac */ /* 0x000f220008000800 */
[----:B------:R-:W-:-:S04]  /*26d00*/  IMAD.X R25, RZ, RZ, RZ, P0 ;  /* 0x000000ffff197224 */ /* 0x000fc800000e06ff */
[-C--:B------:R-:W-:Y:S02]  /*26d10*/  IMAD R0, R25, R4.reuse, RZ ;  /* 0x0000000419007224 */ /* 0x080fe400078e02ff */
[----:B------:R-:W-:Y:S02]  /*26d20*/  IMAD.MOV.U32 R25, RZ, RZ, R31 ;  /* 0x000000ffff197224 */ /* 0x000fe400078e001f */
[C---:B------:R-:W-:Y:S02]  /*26d30*/  IMAD R0, R7.reuse, R5, R0 ;  /* 0x0000000507007224 */ /* 0x040fe400078e0200 */
[----:B------:R-:W-:-:S04]  /*26d40*/  IMAD.WIDE.U32 R24, R7, R4, R24 ;  /* 0x0000000407187225 */ /* 0x000fc800078e0018 */
[----:B------:R-:W-:Y:S01]  /*26d50*/  IMAD.IADD R0, R0, 0x1, R25 ;  /* 0x0000000100007824 */ /* 0x000fe200078e0219 */
[----:B-----5:R-:W-:Y:S02]  /*26d60*/  LEA R4, P0, R24, UR4, 0x1 ;  /* 0x0000000418047c11 */ /* 0x020fe4000f8008ff */
[----:B----4-:R-:W-:Y:S02]  /*26d70*/  ISETP.GE.AND P3, PT, R170, UR8, PT ;  /* 0x00000008aa007c0c */ /* 0x010fe4000bf66270 */
[----:B------:R-:W-:Y:S02]  /*26d80*/  ISETP.GE.AND P2, PT, R6, UR8, PT ;  /* 0x0000000806007c0c */ /* 0x000fe4000bf46270 */
[----:B------:R-:W-:Y:S02]  /*26d90*/  ISETP.GE.AND P1, PT, R2, UR8, PT ;  /* 0x0000000802007c0c */ /* 0x000fe4000bf26270 */
[----:B------:R-:W-:Y:S02]  /*26da0*/  LEA.HI.X R5, R24, UR5, R0, 0x1, P0 ;  /* 0x0000000518057c11 */ /* 0x000fe400080f0c00 */
[----:B------:R-:W-:-:S05]  /*26db0*/  ISETP.GE.AND P0, PT, R3, UR8, PT ;  /* 0x0000000803007c0c */ /* 0x000fca000bf06270 */
[----:B------:R4:W-:Y:S04]  /*26dc0*/  @!P3 STG.E.128 desc[UR6][R4.64], R12 ;  /* 0x0000000c0400b986 */ /* 0x0009e8000c101d06 */
[----:B---3--:R4:W-:Y:S04]  /*26dd0*/  @!P2 STG.E.128 desc[UR6][R4.64+0x80], R16 ;  /* 0x000080100400a986 */ /* 0x0089e8000c101d06 */
[----:B-1----:R4:W-:Y:S01]  /*26de0*/  @!P1 STG.E.128 desc[UR6][R4.64+0x100], R8 ;  /* 0x0001000804009986 */ /* 0x0029e2000c101d06 */
[----:B------:R-:W-:Y:S05]  /*26df0*/  @P0 EXIT ;  /* 0x000000000000094d */ /* 0x000fea0003800000 */
[----:B------:R-:W-:Y:S01]  /*26e00*/  STG.E.128 desc[UR6][R4.64+0x180], R20 ;  /* 0x0001801404007986 */ /* 0x000fe2000c101d06 */
[----:B------:R-:W-:Y:S05]  /*26e10*/  EXIT ;  /* 0x000000000000794d */ /* 0x000fea0003800000 */
.L_x_1169:
        /* <DEDUP_REMOVED lines=14> */
.L_x_4071:


//--------------------- .text._ZN5flash24flash_fwd_splitkv_kernelI23Flash_fwd_kernel_traitsILi256ELi64ELi64ELi4ELb0ELb0EN7cutlass6half_tE19Flash_kernel_traitsILi256ELi64ELi64ELi4ES3_EELb1ELb0ELb0ELb0ELb0ELb0ELb1ELb0EEEvNS_16Flash_fwd_paramsE --------------------------
	.section	.text._ZN5flash24flash_fwd_splitkv_kernelI23Flash_fwd_kernel_traitsILi256ELi64ELi64ELi4ELb0ELb0EN7cutlass6half_tE19Flash_kernel_traitsILi256ELi64ELi64ELi4ES3_EELb1ELb0ELb0ELb0ELb0ELb0ELb1ELb0EEEvNS_16Flash_fwd_paramsE,"ax",@progbits
	.align	128
        .global         _ZN5flash24flash_fwd_splitkv_kernelI23Flash_fwd_kernel_traitsILi256ELi64ELi64ELi4ELb0ELb0EN7cutlass6half_tE19Flash_kernel_traitsILi256ELi64ELi64ELi4ES3_EELb1ELb0ELb0ELb0ELb0ELb0ELb1ELb0EEEvNS_16Flash_fwd_paramsE
        .type           _ZN5flash24flash_fwd_splitkv_kernelI23Flash_fwd_kernel_traitsILi256ELi64ELi64ELi4ELb0ELb0EN7cutlass6half_tE19Flash_kernel_traitsILi256ELi64ELi64ELi4ES3_EELb1ELb0ELb0ELb0ELb0ELb0ELb1ELb0EEEvNS_16Flash_fwd_paramsE,@function
        .size           _ZN5flash24flash_fwd_splitkv_kernelI23Flash_fwd_kernel_traitsILi256ELi64ELi64ELi4ELb0ELb0EN7cutlass6half_tE19Flash_kernel_traitsILi256ELi64ELi64ELi4ES3_EELb1ELb0ELb0ELb0ELb0ELb0ELb1ELb0EEEvNS_16Flash_fwd_paramsE,(.L_x_4072 - _ZN5flash24flash_fwd_splitkv_kernelI23Flash_fwd_kernel_traitsILi256ELi64ELi64ELi4ELb0ELb0EN7cutlass6half_tE19Flash_kernel_traitsILi256ELi64ELi64ELi4ES3_EELb1ELb0ELb0ELb0ELb0ELb0ELb1ELb0EEEvNS_16Flash_fwd_paramsE)
        .other          _ZN5flash24flash_fwd_splitkv_kernelI23Flash_fwd_kernel_traitsILi256ELi64ELi64ELi4ELb0ELb0EN7cutlass6half_tE19Flash_kernel_traitsILi256ELi64ELi64ELi4ES3_EELb1ELb0ELb0ELb0ELb0ELb0ELb1ELb0EEEvNS_16Flash_fwd_paramsE,@"STO_CUDA_ENTRY STV_DEFAULT"
_ZN5flash24flash_fwd_splitkv_kernelI23Flash_fwd_kernel_traitsILi256ELi64ELi64ELi4ELb0ELb0EN7cutlass6half_tE19Flash_kernel_traitsILi256ELi64ELi64ELi4ES3_EELb1ELb0ELb0ELb0ELb0ELb0ELb1ELb0EEEvNS_16Flash_fwd_paramsE:
.text._ZN5flash24flash_fwd_splitkv_kernelI23Flash_fwd_kernel_traitsILi256ELi64ELi64ELi4ELb0ELb0EN7cutlass6half_tE19Flash_kernel_traitsILi256ELi64ELi64ELi4ES3_EELb1ELb0ELb0ELb0ELb0ELb0ELb1ELb0EEEvNS_16Flash_fwd_paramsE:
[----:B------:R-:W-:Y:S01]  /*0000*/  LDC R1, c[0x0][0x37c] ;  /* 0x0000df00ff017b82 */ /* 0x000fe20000000800 */
[----:B------:R-:W1:Y:S07]  /*0010*/  LDCU UR6, c[0x0][0x3e0] ;  /* 0x00007c00ff0677ac */ /* 0x000e6e0008000800 */
[----:B------:R-:W2:Y:S01]  /*0020*/  S2UR UR28, SR_CTAID.Z ;  /* 0x00000000001c79c3 */ /* 0x000ea20000002700 */
[----:B------:R-:W3:Y:S01]  /*0030*/  LDCU.64 UR12, c[0x0][0x470] ;  /* 0x00008e00ff0c77ac */ /* 0x000ee20008000a00 */
[----:B------:R-:W4:Y:S01]  /*0040*/  LDCU.64 UR8, c[0x0][0x460] ;  /* 0x00008c00ff0877ac */ /* 0x000f220008000a00 */
[----:B------:R-:W4:Y:S01]  /*0050*/  LDCU.64 UR10, c[0x0][0x478] ;  /* 0x00008f00ff0a77ac */ /* 0x000f220008000a00 */
[----:B------:R-:W4:Y:S01]  /*0060*/  LDCU.64 UR22, c[0x0][0x358] ;  /* 0x00006b00ff1677ac */ /* 0x000f220008000a00 */
[----:B-1----:R-:W1:Y:S01]  /*0070*/  I2F.U32.RP R2, UR6 ;  /* 0x0000000600027d06 */ /* 0x002e620008209000 */
[----:B------:R-:W-:-:S02]  /*0080*/  UISETP.NE.U32.AND UP0, UPT, UR6, URZ, UPT ;  /* 0x000000ff0600728c */ /* 0x000fc4000bf05070 */
[----:B---3--:R-:W-:-:S04]  /*0090*/  UISETP.NE.U32.AND UP3, UPT, UR12, URZ, UPT ;  /* 0x000000ff0c00728c */ /* 0x008fc8000bf65070 */
[----:B------:R-:W-:Y:S01]  /*00a0*/  UISETP.NE.AND.EX UP3, UPT, UR13, URZ, UPT, UP3 ;  /* 0x000000ff0d00728c */ /* 0x000fe2000bf65330 */
[----:B-1----:R-:W1:Y:S02]  /*00b0*/  MUFU.RCP R0, R2 ;  /* 0x0000000200007308 */ /* 0x002e640000001000 */
[----:B-1----:R-:W-:-:S06]  /*00c0*/  VIADD R0, R0, 0xffffffe ;  /* 0x0ffffffe00007836 */ /* 0x002fcc0000000000 */
[----:B------:R-:W1:Y:S02]  /*00d0*/  F2I.FTZ.U32.TRUNC.NTZ R0, R0 ;  /* 0x0000000000007305 */ /* 0x000e64000021f000 */
[----:B-1----:R-:W-:-:S13]  /*00e0*/  R2UR UR5, R0 ;  /* 0x00000000000572ca */ /* 0x002fda00000e0000 */
[----:B------:R-:W-:-:S04]  /*00f0*/  UIADD3 UR4, UPT, UPT, URZ, -UR5, URZ ;  /* 0x80000005ff047290 */ /* 0x000fc8000fffe0ff */
[----:B------:R-:W-:-:S03]  /*0100*/  UIMAD UR7, UR4, UR6, URZ ;  /* 0x00000006040772a4 */ /* 0x000fc6000f8e02ff */
[----:B------:R-:W-:Y:S02]  /*0110*/  UMOV UR4, URZ ;  /* 0x000000ff00047c82 */ /* 0x000fe40008000000 */
[----:B------:R-:W-:-:S04]  /*0120*/  UIMAD.WIDE.U32 UR4, UR5, UR7, UR4 ;  /* 0x00000007050472a5 */ /* 0x000fc8000f8e0004 */
[----:B--2---:R-:W-:-:S04]  /*0130*/  UIMAD.WIDE.U32 UR18, UR5, UR28, URZ ;  /* 0x0000001c051272a5 */ /* 0x004fc8000f8e00ff */
[----:B------:R-:W-:-:S03]  /*0140*/  UIADD3 UR7, UPT, UPT, -UR19, URZ, URZ ;  /* 0x000000ff13077290 */ /* 0x000fc6000fffe1ff */
[----:B------:R-:W1:Y:S01]  /*0150*/  LDCU.64 UR4, c[0x0][0x460] ;  /* 0x00008c00ff0477ac */ /* 0x000e620008000a00 */
[----:B------:R-:W-:-:S04]  /*0160*/  UIMAD UR7, UR6, UR7, UR28 ;  /* 0x00000007060772a4 */ /* 0x000fc8000f8e021c */
[----:B------:R-:W-:Y:S02]  /*0170*/  UISETP.GE.U32.AND UP2, UPT, UR7, UR6, UPT ;  /* 0x000000060700728c */ /* 0x000fe4000bf46070 */
[----:B-1----:R-:W-:Y:S01]  /*0180*/  UISETP.NE.U32.AND UP4, UPT, UR4, URZ, UPT ;  /* 0x000000ff0400728c */ /* 0x002fe2000bf85070 */
[----:B------:R-:W-:-:S08]  /*0190*/  ISETP.NE.U32.AND P4, PT, RZ, UR4, PT ;  /* 0x00000004ff007c0c */ /* 0x000fd0000bf85070 */
[----:B------:R-:W-:Y:S02]  /*01a0*/  @UP2 UIADD3 UR7, UPT, UPT, UR7, -UR6, URZ ;  /* 0x8000000607072290 */ /* 0x000fe4000fffe0ff */
[----:B------:R-:W-:Y:S01]  /*01b0*/  UISETP.NE.AND.EX UP4, UPT, UR5, URZ, UPT, UP4 ;  /* 0x000000ff0500728c */ /* 0x000fe2000bf85340 */
[----:B------:R-:W-:Y:S01]  /*01c0*/  ISETP.NE.AND.EX P4, PT, RZ, UR5, PT, P4 ;  /* 0x00000005ff007c0c */ /* 0x000fe2000bf85340 */
[----:B------:R-:W-:Y:S01]  /*01d0*/  UISETP.GE.U32.AND UP1, UPT, UR7, UR6, UPT ;  /* 0x000000060700728c */ /* 0x000fe2000bf26070 */
[----:B------:R-:W1:Y:S03]  /*01e0*/  LDCU.64 UR4, c[0x0][0x468] ;  /* 0x00008d00ff0477ac */ /* 0x000e660008000a00 */
[----:B------:R-:W-:Y:S01]  /*01f0*/  PLOP3.LUT P2, PT, PT, PT, UP4, 0x80, 0x8 ;  /* 0x000000000008781c */ /* 0x000fe20003f4f048 */
[----:B------:R-:W-:Y:S02]  /*0200*/  @UP2 UIADD3 UR19, UPT, UPT, UR19, 0x1, URZ ;  /* 0x0000000113132890 */ /* 0x000fe4000fffe0ff */
[----:B------:R-:W2:Y:S04]  /*0210*/  LDCU.U8 UR7, c[0x0][0x532] ;  /* 0x0000a640ff0777ac */ /* 0x000ea80008000000 */
[----:B------:R-:W-:-:S02]  /*0220*/  @UP1 UIADD3 UR19, UPT, UPT, UR19, 0x1, URZ ;  /* 0x0000000113131890 */ /* 0x000fc4000fffe0ff */
[----:B------:R-:W-:Y:S02]  /*0230*/  @!UP0 ULOP3.LUT UR19, URZ, UR6, URZ, 0x33, !UPT ;  /* 0x00000006ff138292 */ /* 0x000fe4000f8e33ff */
[----:B----4-:R-:W-:Y:S02]  /*0240*/  UISETP.NE.U32.AND UP2, UPT, UR10, URZ, UPT ;  /* 0x000000ff0a00728c */ /* 0x010fe4000bf45070 */
[----:B------:R-:W-:Y:S02]  /*0250*/  UIMAD.WIDE.U32 UR8, UR19, 0x4, UR8 ;  /* 0x00000004130878a5 */ /* 0x000fe4000f8e0008 */
[----:B------:R-:W-:Y:S02]  /*0260*/  UISETP.NE.AND.EX UP2, UPT, UR11, URZ, UPT, UP2 ;  /* 0x000000ff0b00728c */ /* 0x000fe4000bf45320 */
[----:B-1----:R-:W-:Y:S02]  /*0270*/  UISETP.EQ.U32.AND UP6, UPT, UR4, URZ, UPT ;  /* 0x000000ff0400728c */ /* 0x002fe4000bfc2070 */
[----:B------:R-:W-:Y:S01]  /*0280*/  IMAD.U32 R7, RZ, RZ, UR9 ;  /* 0x00000009ff077e24 */ /* 0x000fe2000f8e00ff */
[----:B--2---:R-:W-:Y:S01]  /*0290*/  UISETP.NE.AND UP5, UPT, UR7, URZ, UPT ;  /* 0x000000ff0700728c */ /* 0x004fe2000bfa5270 */
[----:B------:R-:W-:Y:S01]  /*02a0*/  IMAD.U32 R6, RZ, RZ, UR8 ;  /* 0x00000008ff067e24 */ /* 0x000fe2000f8e00ff */
[----:B------:R-:W-:-:S02]  /*02b0*/  USHF.L.U32 UR9, UR19, 0x2, URZ ;  /* 0x0000000213097899 */ /* 0x000fc400080006ff */
[----:B------:R-:W-:Y:S02]  /*02c0*/  UISETP.EQ.OR.EX UP6, UPT, UR5, URZ, !UP5, UP6 ;  /* 0x000000ff0500728c */ /* 0x000fe4000efc2760 */
[----:B------:R-:W-:Y:S01]  /*02d0*/  USHF.R.U32.HI UR8, URZ, 0x1e, UR19 ;  /* 0x0000001eff087899 */ /* 0x000fe20008011613 */
[----:B------:R-:W2:Y:S01]  /*02e0*/  @P4 LDG.E R5, desc[UR22][R6.64] ;  /* 0x0000001606054981 */ /* 0x000ea2000c1e1900 */
[----:B------:R-:W-:Y:S02]  /*02f0*/  @UP3 UIADD3 UR12, UP0, UPT, UR9, UR12, URZ ;  /* 0x0000000c090c3290 */ /* 0x000fe4000ff1e0ff */
[----:B------:R-:W-:Y:S01]  /*0300*/  UIADD3 UR7, UP1, UPT, UR9, UR4, URZ ;  /* 0x0000000409077290 */ /* 0x000fe2000ff3e0ff */
[----:B------:R1:W3:Y:S01]  /*0310*/  @P2 LDG.E R2, desc[UR22][R6.64+0x4] ;  /* 0x0000041606022981 */ /* 0x0002e2000c1e1900 */
[----:B------:R-:W-:Y:S01]  /*0320*/  @UP3 UIADD3.X UR13, UPT, UPT, UR8, UR13, URZ, UP0, !UPT ;  /* 0x0000000d080d3290 */ /* 0x000fe200087fe4ff */
[----:B------:R-:W-:Y:S01]  /*0330*/  PLOP3.LUT P3, PT, PT, PT, UP6, 0x80, 0x8 ;  /* 0x000000000008781c */ /* 0x000fe20003f6f068 */
[----:B------:R-:W-:Y:S01]  /*0340*/  @UP2 UIADD3 UR14, UP0, UPT, UR9, UR10, URZ ;  /* 0x0000000a090e2290 */ /* 0x000fe2000ff1e0ff */
[----:B------:R-:W-:Y:S01]  /*0350*/  PLOP3.LUT P1, PT, PT, PT, UP3, 0x80, 0x8 ;  /* 0x000000000008781c */ /* 0x000fe20003f2f038 */
[----:B------:R-:W-:Y:S01]  /*0360*/  UIADD3.X UR10, UPT, UPT, UR8, UR5, URZ, UP1, !UPT ;  /* 0x00000005080a7290 */ /* 0x000fe20008ffe4ff */
[----:B------:R-:W-:Y:S01]  /*0370*/  PLOP3.LUT P0, PT, PT, PT, UP2, 0x80, 0x8 ;  /* 0x000000000008781c */ /* 0x000fe20003f0f028 */
[----:B------:R-:W-:Y:S01]  /*0380*/  @UP2 UIADD3.X UR15, UPT, UPT, UR8, UR11, URZ, UP0, !UPT ;  /* 0x0000000b080f2290 */ /* 0x000fe200087fe4ff */
[----:B------:R-:W-:-:S02]  /*0390*/  IMAD.U32 R10, RZ, RZ, UR12 ;  /* 0x0000000cff0a7e24 */ /* 0x000fc4000f8e00ff */
[----:B------:R-:W-:Y:S02]  /*03a0*/  IMAD.U32 R11, RZ, RZ, UR13 ;  /* 0x0000000dff0b7e24 */ /* 0x000fe4000f8e00ff */
[----:B------:R-:W-:Y:S02]  /*03b0*/  IMAD.U32 R8, RZ, RZ, UR14 ;  /* 0x0000000eff087e24 */ /* 0x000fe4000f8e00ff */
[----:B-1----:R-:W-:-:S03]  /*03c0*/  IMAD.U32 R6, RZ, RZ, UR7 ;  /* 0x00000007ff067e24 */ /* 0x002fc6000f8e00ff */
[----:B------:R1:W5:Y:S01]  /*03d0*/  @P1 LDG.E R3, desc[UR22][R10.64] ;  /* 0x000000160a031981 */ /* 0x000362000c1e1900 */
[----:B------:R-:W-:-:S05]  /*03e0*/  IMAD.U32 R7, RZ, RZ, UR10 ;  /* 0x0000000aff077e24 */ /* 0x000fca000f8e00ff */
[----:B------:R-:W4:Y:S01]  /*03f0*/  @!P3 LDG.E R4, desc[UR22][R6.64] ;  /* 0x000000160604b981 */ /* 0x000f22000c1e1900 */
[----:B------:R-:W-:-:S05]  /*0400*/  IMAD.U32 R9, RZ, RZ, UR15 ;  /* 0x0000000fff097e24 */ /* 0x000fca000f8e00ff */
[----:B------:R1:W5:Y:S01]  /*0410*/  @P0 LDG.E R0, desc[UR22][R8.64] ;  /* 0x0000001608000981 */ /* 0x000362000c1e1900 */
[----:B------:R-:W1:Y:S01]  /*0420*/  S2UR UR10, SR_CTAID.X ;  /* 0x00000000000a79c3 */ /* 0x000e620000002500 */
[----:B------:R-:W3:Y:S01]  /*0430*/  @!UP4 LDCU UR26, c[0x0][0x434] ;  /* 0x00008680ff1ac7ac */ /* 0x000ee20008000800 */
[----:B------:R-:W-:Y:S01]  /*0440*/  UMOV UR27, 0xffffffff ;  /* 0xffffffff001b7882 */ /* 0x000fe20000000000 */
[----:B------:R-:W-:Y:S01]  /*0450*/  UISETP.NE.U32.AND UP0, UPT, UR4, URZ, UPT ;  /* 0x000000ff0400728c */ /* 0x000fe2000bf05070 */
[----:B------:R-:W-:-:S03]  /*0460*/  UMOV UR16, 0xffffffff ;  /* 0xffffffff00107882 */ /* 0x000fc60000000000 */
[----:B------:R-:W-:Y:S02]  /*0470*/  UISETP.NE.AND.EX UP0, UPT, UR5, URZ, UPT, UP0 ;  /* 0x000000ff0500728c */ /* 0x000fe4000bf05300 */
[----:B-1----:R-:W-:-:S09]  /*0480*/  USHF.L.U32 UR24, UR10, 0x6, URZ ;  /* 0x000000060a187899 */ /* 0x002fd200080006ff */
[----:B------:R-:W1:Y:S01]  /*0490*/  @!UP0 LDCU UR15, c[0x0][0x438] ;  /* 0x00008700ff0f87ac */ /* 0x000e620008000800 */
[----:B--2---:R-:W-:Y:S02]  /*04a0*/  @P4 R2UR UR27, R5 ;  /* 0x00000000051b42ca */ /* 0x004fe400000e0000 */
[----:B---3--:R-:W-:-:S13]  /*04b0*/  @P2 R2UR UR7, R2 ;  /* 0x00000000020722ca */ /* 0x008fda00000e0000 */
[----:B------:R-:W-:-:S04]  /*04c0*/  @UP4 UIADD3 UR26, UPT, UPT, UR7, -UR27, URZ ;  /* 0x8000001b071a4290 */ /* 0x000fc8000fffe0ff */
[----:B------:R-:W-:-:S06]  /*04d0*/  UISETP.GT.AND UP1, UPT, UR26, UR24, UPT ;  /* 0x000000181a00728c */ /* 0x000fcc000bf24270 */
[----:B------:R-:W-:Y:S02]  /*04e0*/  PLOP3.LUT P2, PT, PT, PT, UP1, 0x80, 0x8 ;  /* 0x000000000008781c */ /* 0x000fe40003f4f018 */
[----:B----4-:R-:W-:Y:S01]  /*04f0*/  @!P3 R2UR UR16, R4 ;  /* 0x000000000410b2ca */ /* 0x010fe200000e0000 */
[----:B-1----:R-:W-:-:S14]  /*0500*/  BRA.U !UP0, `(.L_x_1170) ;  /* 0x0000000108187547 */ /* 0x002fdc000b800000 */
[----:B------:R-:W-:-:S13]  /*0510*/  PLOP3.LUT P3, PT, PT, PT, UP5, 0x80, 0x8 ;  /* 0x000000000008781c */ /* 0x000fda0003f6f058 */
[----:B------:R-:W2:Y:S04]  /*0520*/  @P3 LDG.E R2, desc[UR22][R6.64+0x4] ;  /* 0x0000041606023981 */ /* 0x000ea8000c1e1900 */
[----:B------:R-:W3:Y:S01]  /*0530*/  @!P3 LDG.E R4, desc[UR22][R6.64] ;  /* 0x000000160604b981 */ /* 0x000ee2000c1e1900 */
[----:B--2---:R-:W-:-:S13]  /*0540*/  @P3 R2UR UR15, R2 ;  /* 0x00000000020f32ca */ /* 0x004fda00000e0000 */
[----:B------:R-:W-:-:S07]  /*0550*/  @UP5 UIADD3 UR15, UPT, UPT, UR15, -UR16, URZ ;  /* 0x800000100f0f5290 */ /* 0x000fce000fffe0ff */
[----:B---3--:R-:W-:-:S15]  /*0560*/  @!P3 R2UR UR15, R4 ;  /* 0x00000000040fb2ca */ /* 0x008fde00000e0000 */
.L_x_1170:
[----:B------:R-:W-:Y:S05]  /*0570*/  @!P2 EXIT ;  /* 0x000000000000a94d */ /* 0x000fea0003800000 */
[----:B------:R-:W1:Y:S01]  /*0580*/  LDCU UR11, c[0x0][0x374] ;  /* 0x00006e80ff0b77ac */ /* 0x000e620008000800 */
[----:B------:R-:W2:Y:S01]  /*0590*/  LDC R2, c[0x0][0x374] ;  /* 0x0000dd00ff027b82 */ /* 0x000ea20000000800 */
[----:B-----5:R-:W-:Y:S01]  /*05a0*/  @P0 R2UR UR25, R0 ;  /* 0x00000000001902ca */ /* 0x020fe200000e0000 */
[----:B------:R-:W3:Y:S01]  /*05b0*/  S2R R219, SR_TID.X ;  /* 0x0000000000db7919 */ /* 0x000ee20000002100 */
[----:B------:R-:W4:Y:S01]  /*05c0*/  LDCU UR5, c[0x0][0x438] ;  /* 0x00008700ff0577ac */ /* 0x000f220008000800 */
[----:B------:R-:W-:Y:S01]  /*05d0*/  UMOV UR20, URZ ;  /* 0x000000ff00147c82 */ /* 0x000fe20008000000 */
[----:B------:R-:W-:Y:S01]  /*05e0*/  UMOV UR7, URZ ;  /* 0x000000ff00077c82 */ /* 0x000fe20008000000 */
[----:B------:R-:W-:Y:S01]  /*05f0*/  @P1 R2UR UR7, R3 ;  /* 0x00000000030712ca */ /* 0x000fe200000e0000 */
[----:B------:R-:W-:-:S04]  /*0600*/  UIADD3 UR10, UPT, UPT, UR10, 0x1, URZ ;  /* 0x000000010a0a7890 */ /* 0x000fc8000fffe0ff */
[----:B------:R-:W-:Y:S02]  /*0610*/  ULEA UR10, UR10, -UR26, 0x6 ;  /* 0x8000001a0a0a7291 */ /* 0x000fe4000f8e30ff */
[----:B----4-:R-:W-:-:S06]  /*0620*/  UIADD3 UR5, UPT, UPT, UR5, 0x3f, URZ ;  /* 0x0000003f05057890 */ /* 0x010fcc000fffe0ff */
[----:B------:R-:W-:Y:S01]  /*0630*/  @UP2 UIADD3 UR25, UPT, UPT, UR25, -UR7, URZ ;  /* 0x8000000719192290 */ /* 0x000fe2000fffe0ff */
[-C--:B--2---:R-:W-:Y:S01]  /*0640*/  IABS R4, R2.reuse ;  /* 0x0000000200047213 */ /* 0x084fe20000000000 */
[----:B------:R-:W-:Y:S01]  /*0650*/  USHF.R.S32.HI UR4, URZ, 0x1f, UR5 ;  /* 0x0000001fff047899 */ /* 0x000fe20008011405 */
[----:B------:R-:W-:Y:S02]  /*0660*/  IABS R2, R2 ;  /* 0x0000000200027213 */ /* 0x000fe40000000000 */
[----:B------:R-:W-:Y:S01]  /*0670*/  R2UR UR12, R4 ;  /* 0x00000000040c72ca */ /* 0x000fe200000e0000 */
[----:B------:R-:W-:Y:S02]  /*0680*/  ULEA.HI UR4, UR4, UR5, URZ, 0x6 ;  /* 0x0000000504047291 */ /* 0x000fe4000f8f30ff */
[----:B------:R-:W-:Y:S02]  /*0690*/  IMAD.MOV R2, RZ, RZ, -R2 ;  /* 0x000000ffff027224 */ /* 0x000fe400078e0a02 */
[----:B-1----:R-:W-:-:S03]  /*06a0*/  ULEA.HI.SX32 UR14, UR4, UR11, 0x1a ;  /* 0x0000000b040e7291 */ /* 0x002fc6000f8fd2ff */
[----:B------:R-:W-:Y:S01]  /*06b0*/  R2UR UR17, R2 ;  /* 0x00000000021172ca */ /* 0x000fe200000e0000 */
[----:B------:R-:W-:-:S04]  /*06c0*/  UIADD3 UR14, UPT, UPT, UR14, -0x1, URZ ;  /* 0xffffffff0e0e7890 */ /* 0x000fc8000fffe0ff */
[----:B------:R-:W1:Y:S08]  /*06d0*/  I2F.RP R6, UR12 ;  /* 0x0000000c00067d06 */ /* 0x000e700008209400 */
[----:B-1----:R-:W1:Y:S02]  /*06e0*/  MUFU.RCP R5, R6 ;  /* 0x0000000600057308 */ /* 0x002e640000001000 */
[----:B-1----:R-:W-:-:S06]  /*06f0*/  VIADD R5, R5, 0xffffffe ;  /* 0x0ffffffe05057836 */ /* 0x002fcc0000000000 */
[----:B------:R-:W1:Y:S02]  /*0700*/  F2I.FTZ.U32.TRUNC.NTZ R4, R5 ;  /* 0x0000000500047305 */ /* 0x000e64000021f000 */
[----:B-1----:R-:W-:Y:S01]  /*0710*/  R2UR UR21, R4 ;  /* 0x00000000041572ca */ /* 0x002fe200000e0000 */
[----:B------:R-:W-:Y:S01]  /*0720*/  IMAD.U32 R4, RZ, RZ, UR14 ;  /* 0x0000000eff047e24 */ /* 0x000fe2000f8e00ff */
[----:B------:R-:W-:-:S04]  /*0730*/  ULOP3.LUT UR14, UR14, UR11, URZ, 0x3c, !UPT ;  /* 0x0000000b0e0e7292 */ /* 0x000fc8000f8e3cff */
[----:B------:R-:W-:-:S04]  /*0740*/  IABS R4, R4 ;  /* 0x0000000400047213 */ /* 0x000fc80000000000 */
[----:B------:R-:W-:-:S03]  /*0750*/  R2UR UR18, R4 ;  /* 0x00000000041272ca */ /* 0x000fc600000e0000 */
[----:B------:R-:W-:-:S04]  /*0760*/  UIADD3 UR4, UPT, UPT, URZ, -UR21, URZ ;  /* 0x80000015ff047290 */ /* 0x000fc8000fffe0ff */
[----:B------:R-:W-:-:S04]  /*0770*/  UIMAD UR30, UR4, UR12, URZ ;  /* 0x0000000c041e72a4 */ /* 0x000fc8000f8e02ff */
[----:B------:R-:W-:Y:S01]  /*0780*/  UIMAD.WIDE.U32 UR30, UR21, UR30, UR20 ;  /* 0x0000001e151e72a5 */ /* 0x000fe2000f8e0014 */
[----:B------:R-:W1:Y:S02]  /*0790*/  @!UP2 LDCU UR20, c[0x0][0x43c] ;  /* 0x00008780ff14a7ac */ /* 0x000e640008000800 */
[----:B------:R-:W2:Y:S01]  /*07a0*/  @!UP2 LDCU.64 UR4, c[0x0][0x488] ;  /* 0x00009100ff04a7ac */ /* 0x000ea20008000a00 */
[----:B------:R-:W-:Y:S01]  /*07b0*/  UIMAD.WIDE.U32 UR30, UR31, UR18, URZ ;  /* 0x000000121f1e72a5 */ /* 0x000fe2000f8e00ff */
[----:B------:R-:W4:Y:S06]  /*07c0*/  LDCU UR21, c[0x0][0x508] ;  /* 0x0000a100ff1577ac */ /* 0x000f2c0008000800 */
[----:B------:R-:W-:-:S02]  /*07d0*/  UMOV UR13, UR31 ;  /* 0x0000001f000d7c82 */ /* 0x000fc40008000000 */
[----:B------:R-:W-:-:S04]  /*07e0*/  UIMAD UR17, UR13, UR17, UR18 ;  /* 0x000000110d1172a4 */ /* 0x000fc8000f8e0212 */
[----:B------:R-:W-:Y:S02]  /*07f0*/  UISETP.GT.U32.AND UP1, UPT, UR12, UR17, UPT ;  /* 0x000000110c00728c */ /* 0x000fe4000bf24070 */
[----:B--2---:R-:W-:Y:S01]  /*0800*/  @!UP2 UISETP.NE.U32.AND UP0, UPT, UR4, URZ, UPT ;  /* 0x000000ff0400a28c */ /* 0x004fe2000bf05070 */
[----:B------:R-:W2:Y:S03]  /*0810*/  S2UR UR4, SR_CTAID.Y ;  /* 0x00000000000479c3 */ /* 0x000ea60000002600 */
[----:B------:R-:W-:-:S04]  /*0820*/  @!UP2 UISETP.NE.AND.EX UP0, UPT, UR5, URZ, UPT, UP0 ;  /* 0x000000ff0500a28c */ /* 0x000fc8000bf05300 */
[----:B-1----:R-:W-:Y:S02]  /*0830*/  @!UP2 USEL UR20, UR20, URZ, UP0 ;  /* 0x000000ff1414a287 */ /* 0x002fe40008000000 */
[----:B------:R-:W-:Y:S02]  /*0840*/  @!UP1 UIADD3 UR17, UPT, UPT, UR17, -UR12, URZ ;  /* 0x8000000c11119290 */ /* 0x000fe4000fffe0ff */
[----:B------:R-:W-:Y:S02]  /*0850*/  @!UP2 UIADD3 UR25, UPT, UPT, UR20, UR15, -UR7 ;  /* 0x0000000f1419a290 */ /* 0x000fe4000fffe807 */
[----:B------:R-:W-:Y:S02]  /*0860*/  UISETP.GE.U32.AND UP2, UPT, UR17, UR12, UPT ;  /* 0x0000000c1100728c */ /* 0x000fe4000bf46070 */
[----:B------:R-:W-:Y:S02]  /*0870*/  @!UP1 UIADD3 UR13, UPT, UPT, UR13, 0x1, URZ ;  /* 0x000000010d0d9890 */ /* 0x000fe4000fffe0ff */
[----:B------:R-:W-:-:S02]  /*0880*/  UIADD3 UR5, UPT, UPT, UR25, 0x3f, URZ ;  /* 0x0000003f19057890 */ /* 0x000fc4000fffe0ff */
[----:B------:R-:W-:Y:S02]  /*0890*/  UISETP.GE.AND UP1, UPT, UR14, URZ, UPT ;  /* 0x000000ff0e00728c */ /* 0x000fe4000bf26270 */
[----:B------:R-:W-:Y:S02]  /*08a0*/  UISETP.NE.AND UP0, UPT, UR11, URZ, UPT ;  /* 0x000000ff0b00728c */ /* 0x000fe4000bf05270 */
[----:B------:R-:W-:Y:S02]  /*08b0*/  USHF.R.S32.HI UR12, URZ, 0x1f, UR5 ;  /* 0x0000001fff0c7899 */ /* 0x000fe40008011405 */
[----:B------:R-:W-:Y:S02]  /*08c0*/  @UP2 UIADD3 UR13, UPT, UPT, UR13, 0x1, URZ ;  /* 0x000000010d0d2890 */ /* 0x000fe4000fffe0ff */
[----:B------:R-:W-:-:S03]  /*08d0*/  ULEA.HI UR12, UR12, UR5, URZ, 0x6 ;  /* 0x000000050c0c7291 */ /* 0x000fc6000f8f30ff */
[----:B------:R-:W-:Y:S02]  /*08e0*/  @!UP1 UIADD3 UR13, UPT, UPT, -UR13, URZ, URZ ;  /* 0x000000ff0d0d9290 */ /* 0x000fe4000fffe1ff */
[----:B------:R-:W-:Y:S02]  /*08f0*/  USHF.R.S32.HI UR12, URZ, 0x6, UR12 ;  /* 0x00000006ff0c7899 */ /* 0x000fe4000801140c */
[----:B------:R-:W-:Y:S02]  /*0900*/  @!UP0 ULOP3.LUT UR13, URZ, UR11, URZ, 0x33, !UPT ;  /* 0x0000000bff0d8292 */ /* 0x000fe4000f8e33ff */
[----:B----4-:R-:W-:Y:S02]  /*0910*/  UIADD3 UR11, UPT, UPT, UR5, UR21, UR10 ;  /* 0x00000015050b7290 */ /* 0x010fe4000fffe00a */
[----:B--2---:R-:W-:Y:S01]  /*0920*/  UIMAD UR18, UR13, UR4, URZ ;  /* 0x000000040d1272a4 */ /* 0x004fe2000f8e02ff */
[----:B------:R-:W-:Y:S01]  /*0930*/  IMAD.U32 R3, RZ, RZ, UR12 ;  /* 0x0000000cff037e24 */ /* 0x000fe2000f8e00ff */
[----:B------:R-:W-:Y:S01]  /*0940*/  USHF.R.S32.HI UR5, URZ, 0x1f, UR11 ;  /* 0x0000001fff057899 */ /* 0x000fe2000801140b */
[----:B------:R-:W-:-:S03]  /*0950*/  IMAD.U32 R0, RZ, RZ, UR13 ;  /* 0x0000000dff007e24 */ /* 0x000fc6000f8e00ff */
[----:B------:R-:W-:Y:S02]  /*0960*/  ULEA.HI UR5, UR5, UR11, URZ, 0x6 ;  /* 0x0000000b05057291 */ /* 0x000fe4000f8f30ff */
[----:B------:R-:W-:Y:S02]  /*0970*/  VIADDMNMX R0, R0, UR18, R3, PT ;  /* 0x0000001200007c46 */ /* 0x000fe4000b800103 */
[----:B------:R-:W-:Y:S02]  /*0980*/  USHF.R.S32.HI UR20, URZ, 0x6, UR5 ;  /* 0x00000006ff147899 */ /* 0x000fe40008011405 */
[----:B------:R-:W-:Y:S01]  /*0990*/  R2UR UR10, R0 ;  /* 0x00000000000a72ca */ /* 0x000fe200000e0000 */
[----:B------:R-:W-:-:S04]  /*09a0*/  UIADD3 UR5, UPT, UPT, -UR19, URZ, URZ ;  /* 0x000000ff13057290 */ /* 0x000fc8000fffe1ff */
[----:B------:R-:W-:-:S08]  /*09b0*/  UIMAD UR28, UR6, UR5, UR28 ;  /* 0x00000005061c72a4 */ /* 0x000fd0000f8e021c */
[----:B------:R-:W-:-:S04]  /*09c0*/  UISETP.LT.AND UP0, UPT, UR10, UR20, UPT ;  /* 0x000000140a00728c */ /* 0x000fc8000bf01270 */
[----:B------:R-:W-:-:S04]  /*09d0*/  USEL UR20, UR10, UR20, UP0 ;  /* 0x000000140a147287 */ /* 0x000fc80008000000 */
[----:B------:R-:W-:-:S09]  /*09e0*/  UISETP.GE.AND UP0, UPT, UR18, UR20, UPT ;  /* 0x000000141200728c */ /* 0x000fd2000bf06270 */
[----:B---3--:R-:W-:Y:S05]  /*09f0*/  BRA.U !UP0, `(.L_x_1171) ;  /* 0x0000000d08fc7547 */ /* 0x008fea000b800000 */
[----:B------:R-:W1:Y:S01]  /*0a00*/  LDCU.64 UR8, c[0x0][0x430] ;  /* 0x00008600ff0877ac */ /* 0x000e620008000a00 */
[----:B------:R-:W-:Y:S01]  /*0a10*/  SHF.R.U32.HI R0, RZ, 0x4, R219 ;  /* 0x00000004ff007819 */ /* 0x000fe200000116db */
[C---:B------:R-:W-:Y:S01]  /*0a20*/  IMAD.SHL.U32 R19, R219.reuse, 0x4, RZ ;  /* 0x00000004db137824 */ /* 0x040fe200078e00ff */
[----:B------:R-:W-:Y:S01]  /*0a30*/  BSSY.RECONVERGENT B0, `(.L_x_1172) ;  /* 0x0000026000007945 */ /* 0x000fe20003800200 */
[----:B------:R-:W2:Y:S01]  /*0a40*/  LDCU UR5, c[0x0][0x44c] ;  /* 0x00008980ff0577ac */ /* 0x000ea20008000800 */
[----:B------:R-:W-:Y:S02]  /*0a50*/  IMAD.SHL.U32 R2, R219, 0x10, RZ ;  /* 0x00000010db027824 */ /* 0x000fe400078e00ff */
[----:B------:R-:W-:Y:S01]  /*0a60*/  LOP3.LUT R19, R19, 0x3c, RZ, 0xc0, !PT ;  /* 0x0000003c13137812 */ /* 0x000fe200078ec0ff */
[----:B------:R-:W-:Y:S01]  /*0a70*/  UIADD3 UR26, UPT, UPT, -UR24, UR26, URZ ;  /* 0x0000001a181a7290 */ /* 0x000fe2000fffe1ff */
[C---:B------:R-:W-:Y:S02]  /*0a80*/  VIADD R18, R0.reuse, 0x8 ;  /* 0x0000000800127836 */ /* 0x040fe40000000000 */
[C---:B------:R-:W-:Y:S01]  /*0a90*/  LOP3.LUT R11, R19.reuse, 0x3f00, R2, 0xf8, !PT ;  /* 0x00003f00130b7812 */ /* 0x040fe200078ef802 */
[C---:B------:R-:W-:Y:S01]  /*0aa0*/  VIADD R17, R0.reuse, 0x10 ;  /* 0x0000001000117836 */ /* 0x040fe20000000000 */
[----:B------:R-:W-:Y:S01]  /*0ab0*/  LOP3.LUT R22, R19, 0x40, RZ, 0xfc, !PT ;  /* 0x0000004013167812 */ /* 0x000fe200078efcff */
[C---:B------:R-:W-:Y:S01]  /*0ac0*/  VIADD R16, R0.reuse, 0x18 ;  /* 0x0000001800107836 */ /* 0x040fe20000000000 */
[C---:B------:R-:W-:Y:S01]  /*0ad0*/  ISETP.GE.AND P3, PT, R0.reuse, UR26, PT ;  /* 0x0000001a00007c0c */ /* 0x040fe2000bf66270 */
[----:B------:R-:W-:Y:S01]  /*0ae0*/  VIADD R15, R0, 0x20 ;  /* 0x00000020000f7836 */ /* 0x000fe20000000000 */
[----:B------:R-:W-:Y:S01]  /*0af0*/  ISETP.GE.AND P1, PT, R18, UR26, PT ;  /* 0x0000001a12007c0c */ /* 0x000fe2000bf26270 */
[----:B-1----:R-:W-:Y:S01]  /*0b00*/  UIMAD UR8, UR4, UR8, UR19 ;  /* 0x00000008040872a4 */ /* 0x002fe2000f8e0213 */
[C---:B------:R-:W-:Y:S01]  /*0b10*/  VIADD R14, R0.reuse, 0x28 ;  /* 0x00000028000e7836 */ /* 0x040fe20000000000 */
[----:B------:R-:W-:Y:S01]  /*0b20*/  ISETP.GE.AND P0, PT, R17, UR26, PT ;  /* 0x0000001a11007c0c */ /* 0x000fe2000bf06270 */
[----:B------:R-:W-:Y:S01]  /*0b30*/  VIADD R13, R0, 0x30 ;  /* 0x00000030000d7836 */ /* 0x000fe20000000000 */
[----:B------:R-:W-:Y:S01]  /*0b40*/  UIMAD UR8, UR8, UR6, UR28 ;  /* 0x00000006080872a4 */ /* 0x000fe2000f8e021c */
[----:B------:R-:W-:-:S02]  /*0b50*/  LOP3.LUT R21, R19, 0x80, RZ, 0xfc, !PT ;  /* 0x0000008013157812 */ /* 0x000fc400078efcff */
[----:B------:R-:W-:Y:S01]  /*0b60*/  LOP3.LUT R20, R19, 0xc0, RZ, 0xfc, !PT ;  /* 0x000000c013147812 */ /* 0x000fe200078efcff */
[----:B------:R-:W-:-:S04]  /*0b70*/  UIMAD UR9, UR8, UR9, UR24 ;  /* 0x00000009080972a4 */ /* 0x000fc8000f8e0218 */
[----:B--2---:R-:W-:-:S06]  /*0b80*/  UIMAD UR5, UR9, UR5, URZ ;  /* 0x00000005090572a4 */ /* 0x004fcc000f8e02ff */
[----:B------:R-:W-:Y:S01]  /*0b90*/  IMAD.U32 R10, RZ, RZ, UR5 ;  /* 0x00000005ff0a7e24 */ /* 0x000fe2000f8e00ff */
[----:B------:R-:W-:-:S04]  /*0ba0*/  IADD3 R11, P2, PT, R11, UR5, RZ ;  /* 0x000000050b0b7c10 */ /* 0x000fc8000ff5e0ff */
[----:B------:R-:W-:Y:S01]  /*0bb0*/  LEA.HI.X.SX32 R10, R10, RZ, 0x1, P2 ;  /* 0x000000ff0a0a7211 */ /* 0x000fe200010f0eff */
[----:B------:R-:W-:Y:S08]  /*0bc0*/  @P3 BRA `(.L_x_1173) ;  /* 0x0000000000303947 */ /* 0x000ff00003800000 */
[----:B------:R-:W1:Y:S01]  /*0bd0*/  LDCU UR6, c[0x0][0x440] ;  /* 0x00008800ff0677ac */ /* 0x000e620008000800 */
[----:B------:R-:W2:Y:S01]  /*0be0*/  LDCU.64 UR4, c[0x0][0x3f8] ;  /* 0x00007f00ff0477ac */ /* 0x000ea20008000a00 */
        /* <DEDUP_REMOVED lines=10> */
.L_x_1173:
[----:B------:R-:W-:Y:S05]  /*0c90*/  BSYNC.RECONVERGENT B0 ;  /* 0x0000000000007941 */ /* 0x000fea0003800200 */
.L_x_1172:
[----:B------:R-:W-:Y:S01]  /*0ca0*/  ISETP.GE.AND P4, PT, R16, UR26, PT ;  /* 0x0000001a10007c0c */ /* 0x000fe2000bf86270 */
[----:B------:R-:W-:Y:S01]  /*0cb0*/  BSSY.RECONVERGENT B0, `(.L_x_1174) ;  /* 0x000001e000007945 */ /* 0x000fe20003800200 */
[----:B------:R-:W-:Y:S01]  /*0cc0*/  ISETP.GE.AND P3, PT, R15, UR26, PT ;  /* 0x0000001a0f007c0c */ /* 0x000fe2000bf66270 */
[----:B------:R-:W-:Y:S01]  /*0cd0*/  VIADD R12, R0, 0x38 ;  /* 0x00000038000c7836 */ /* 0x000fe20000000000 */
[----:B------:R-:W-:Y:S02]  /*0ce0*/  ISETP.GE.AND P2, PT, R14, UR26, PT ;  /* 0x0000001a0e007c0c */ /* 0x000fe4000bf46270 */
[----:B------:R-:W-:Y:S02]  /*0cf0*/  P2R R4, PR, RZ, 0x10 ;  /* 0x00000010ff047803 */ /* 0x000fe40000000000 */
[----:B------:R-:W-:Y:S02]  /*0d00*/  ISETP.GE.AND P6, PT, R13, UR26, PT ;  /* 0x0000001a0d007c0c */ /* 0x000fe4000bfc6270 */
[----:B------:R-:W-:-:S02]  /*0d10*/  P2R R6, PR, RZ, 0x8 ;  /* 0x00000008ff067803 */ /* 0x000fc40000000000 */
[----:B------:R-:W-:Y:S01]  /*0d20*/  P2R R8, PR, RZ, 0x4 ;  /* 0x00000004ff087803 */ /* 0x000fe20000000000 */
[----:B------:R-:W-:Y:S08]  /*0d30*/  @P1 BRA `(.L_x_1175) ;  /* 0x0000000000541947 */ /* 0x000ff00003800000 */
[----:B------:R-:W2:Y:S02]  /*0d40*/  LDCU UR4, c[0x0][0x440] ;  /* 0x00008800ff0477ac */ /* 0x000ea40008000800 */
[----:B--2---:R-:W-:Y:S02]  /*0d50*/  ISETP.GE.AND P5, PT, R19, UR4, PT ;  /* 0x0000000413007c0c */ /* 0x004fe4000bfa6270 */
[----:B------:R-:W-:Y:S02]  /*0d60*/  ISETP.GE.AND P4, PT, R22, UR4, PT ;  /* 0x0000000416007c0c */ /* 0x000fe4000bf86270 */
[----:B------:R-:W-:Y:S02]  /*0d70*/  ISETP.GE.AND P3, PT, R21, UR4, PT ;  /* 0x0000000415007c0c */ /* 0x000fe4000bf66270 */
[----:B------:R-:W-:-:S07]  /*0d80*/  ISETP.GE.AND P2, PT, R20, UR4, PT ;  /* 0x0000000414007c0c */ /* 0x000fce000bf46270 */
[----:B-1----:R-:W1:Y:S02]  /*0d90*/  @!P5 LDC.64 R2, c[0x0][0x3f8] ;  /* 0x0000fe00ff02db82 */ /* 0x002e640000000a00 */
[----:B-1----:R-:W-:-:S04]  /*0da0*/  @!P5 LEA R24, P1, R11, R2, 0x2 ;  /* 0x000000020b18d211 */ /* 0x002fc800078210ff */
[C---:B------:R-:W-:Y:S02]  /*0db0*/  @!P5 LEA.HI.X R25, R11.reuse, R3, R10, 0x2, P1 ;  /* 0x000000030b19d211 */ /* 0x040fe400008f140a */
[----:B------:R-:W1:Y:S03]  /*0dc0*/  @!P4 LDC.64 R2, c[0x0][0x3f8] ;  /* 0x0000fe00ff02cb82 */ /* 0x000e660000000a00 */
[----:B------:R2:W-:Y:S01]  /*0dd0*/  @!P5 STG.E.128 desc[UR22][R24.64+0x2000], RZ ;  /* 0x002000ff1800d986 */ /* 0x0005e2000c101d16 */
        /* <DEDUP_REMOVED lines=9> */
[----:B------:R-:W-:-:S05]  /*0e70*/  @!P2 LEA.HI.X R3, R11, R3, R10, 0x2, P1 ;  /* 0x000000030b03a211 */ /* 0x000fca00008f140a */
[----:B------:R2:W-:Y:S04]  /*0e80*/  @!P2 STG.E.128 desc[UR22][R2.64+0x2300], RZ ;  /* 0x002300ff0200a986 */ /* 0x0005e8000c101d16 */
.L_x_1175:
[----:B------:R-:W-:Y:S05]  /*0e90*/  BSYNC.RECONVERGENT B0 ;  /* 0x0000000000007941 */ /* 0x000fea0003800200 */
.L_x_1174:
[----:B------:R-:W-:Y:S01]  /*0ea0*/  BSSY.RECONVERGENT B0, `(.L_x_1176) ;  /* 0x0000018000007945 */ /* 0x000fe20003800200 */
[----:B------:R-:W-:-:S03]  /*0eb0*/  ISETP.GE.AND P5, PT, R12, UR26, PT ;  /* 0x0000001a0c007c0c */ /* 0x000fc6000bfa6270 */
[----:B------:R-:W-:Y:S10]  /*0ec0*/  @P0 BRA `(.L_x_1177) ;  /* 0x0000000000540947 */ /* 0x000ff40003800000 */
[----:B------:R-:W3:Y:S02]  /*0ed0*/  LDCU UR4, c[0x0][0x440] ;  /* 0x00008800ff0477ac */ /* 0x000ee40008000800 */
[----:B---3--:R-:W-:Y:S02]  /*0ee0*/  ISETP.GE.AND P4, PT, R19, UR4, PT ;  /* 0x0000000413007c0c */ /* 0x008fe4000bf86270 */
[----:B------:R-:W-:Y:S02]  /*0ef0*/  ISETP.GE.AND P3, PT, R22, UR4, PT ;  /* 0x0000000416007c0c */ /* 0x000fe4000bf66270 */
[----:B------:R-:W-:Y:S02]  /*0f00*/  ISETP.GE.AND P2, PT, R21, UR4, PT ;  /* 0x0000000415007c0c */ /* 0x000fe4000bf46270 */
[----:B------:R-:W-:-:S07]  /*0f10*/  ISETP.GE.AND P1, PT, R20, UR4, PT ;  /* 0x0000000414007c0c */ /* 0x000fce000bf26270 */
[----:B-12---:R-:W1:Y:S02]  /*0f20*/  @!P4 LDC.64 R2, c[0x0][0x3f8] ;  /* 0x0000fe00ff02cb82 */ /* 0x006e640000000a00 */
        /* <DEDUP_REMOVED lines=15> */
.L_x_1177:
[----:B------:R-:W-:Y:S05]  /*1020*/  BSYNC.RECONVERGENT B0 ;  /* 0x0000000000007941 */ /* 0x000fea0003800200 */
.L_x_1176:
[----:B------:R-:W-:Y:S01]  /*1030*/  ISETP.NE.AND P0, PT, R4, RZ, PT ;  /* 0x000000ff0400720c */ /* 0x000fe20003f05270 */
[----:B------:R-:W-:-:S12]  /*1040*/  BSSY.RECONVERGENT B0, `(.L_x_1178) ;  /* 0x0000017000007945 */ /* 0x000fd80003800200 */
[----:B------:R-:W-:Y:S05]  /*1050*/  @P0 BRA `(.L_x_1179) ;  /* 0x0000000000540947 */ /* 0x000fea0003800000 */
[----:B------:R-:W4:Y:S02]  /*1060*/  LDCU UR4, c[0x0][0x440] ;  /* 0x00008800ff0477ac */ /* 0x000f240008000800 */
[----:B----4-:R-:W-:Y:S02]  /*1070*/  ISETP.GE.AND P4, PT, R19, UR4, PT ;  /* 0x0000000413007c0c */ /* 0x010fe4000bf86270 */
[----:B------:R-:W-:Y:S02]  /*1080*/  ISETP.GE.AND P3, PT, R22, UR4, PT ;  /* 0x0000000416007c0c */ /* 0x000fe4000bf66270 */
[----:B------:R-:W-:Y:S02]  /*1090*/  ISETP.GE.AND P2, PT, R21, UR4, PT ;  /* 0x0000000415007c0c */ /* 0x000fe4000bf46270 */
[----:B------:R-:W-:-:S07]  /*10a0*/  ISETP.GE.AND P1, PT, R20, UR4, PT ;  /* 0x0000000414007c0c */ /* 0x000fce000bf26270 */
[----:B------:R-:W4:Y:S08]  /*10b0*/  @!P4 LDC.64 R4, c[0x0][0x3f8] ;  /* 0x0000fe00ff04cb82 */ /* 0x000f300000000a00 */
[----:B-123--:R-:W1:Y:S01]  /*10c0*/  @!P3 LDC.64 R2, c[0x0][0x3f8] ;  /* 0x0000fe00ff02bb82 */ /* 0x00ee620000000a00 */
[----:B----4-:R-:W-:-:S04]  /*10d0*/  @!P4 LEA R4, P0, R11, R4, 0x2 ;  /* 0x000000040b04c211 */ /* 0x010fc800078010ff */
[C---:B------:R-:W-:Y:S02]  /*10e0*/  @!P4 LEA.HI.X R5, R11.reuse, R5, R10, 0x2, P0 ;  /* 0x000000050b05c211 */ /* 0x040fe400000f140a */
[----:B-1----:R-:W-:-:S03]  /*10f0*/  @!P3 LEA R24, P0, R11, R2, 0x2 ;  /* 0x000000020b18b211 */ /* 0x002fc600078010ff */
[----:B------:R4:W-:Y:S01]  /*1100*/  @!P4 STG.E.128 desc[UR22][R4.64+0x6000], RZ ;  /* 0x006000ff0400c986 */ /* 0x0009e2000c101d16 */
        /* <DEDUP_REMOVED lines=10> */
.L_x_1179:
[----:B------:R-:W-:Y:S05]  /*11b0*/  BSYNC.RECONVERGENT B0 ;  /* 0x0000000000007941 */ /* 0x000fea0003800200 */
.L_x_1178:
[----:B------:R-:W-:Y:S01]  /*11c0*/  ISETP.NE.AND P0, PT, R6, RZ, PT ;  /* 0x000000ff0600720c */ /* 0x000fe20003f05270 */
[----:B------:R-:W-:-:S12]  /*11d0*/  BSSY.RECONVERGENT B0, `(.L_x_1180) ;  /* 0x0000017000007945 */ /* 0x000fd80003800200 */
[----:B------:R-:W-:Y:S05]  /*11e0*/  @P0 BRA `(.L_x_1181) ;  /* 0x0000000000540947 */ /* 0x000fea0003800000 */
[----:B------:R-:W5:Y:S02]  /*11f0*/  LDCU UR4, c[0x0][0x440] ;  /* 0x00008800ff0477ac */ /* 0x000f640008000800 */
[----:B-----5:R-:W-:Y:S02]  /*1200*/  ISETP.GE.AND P0, PT, R19, UR4, PT ;  /* 0x0000000413007c0c */ /* 0x020fe4000bf06270 */
[----:B------:R-:W-:Y:S02]  /*1210*/  ISETP.GE.AND P3, PT, R22, UR4, PT ;  /* 0x0000000416007c0c */ /* 0x000fe4000bf66270 */
[----:B------:R-:W-:-:S09]  /*1220*/  ISETP.GE.AND P2, PT, R21, UR4, PT ;  /* 0x0000000415007c0c */ /* 0x000fd2000bf46270 */
[----:B-1234-:R-:W1:Y:S08]  /*1230*/  @!P0 LDC.64 R2, c[0x0][0x3f8] ;  /* 0x0000fe00ff028b82 */ /* 0x01ee700000000a00 */
[----:B------:R-:W2:Y:S08]  /*1240*/  @!P3 LDC.64 R6, c[0x0][0x3f8] ;  /* 0x0000fe00ff06bb82 */ /* 0x000eb00000000a00 */
[----:B------:R-:W3:Y:S01]  /*1250*/  @!P2 LDC.64 R4, c[0x0][0x3f8] ;  /* 0x0000fe00ff04ab82 */ /* 0x000ee20000000a00 */
[----:B-1----:R-:W-:-:S04]  /*1260*/  @!P0 LEA R24, P1, R11, R2, 0x2 ;  /* 0x000000020b188211 */ /* 0x002fc800078210ff */
[----:B------:R-:W-:Y:S02]  /*1270*/  @!P0 LEA.HI.X R25, R11, R3, R10, 0x2, P1 ;  /* 0x000000030b198211 */ /* 0x000fe400008f140a */
[----:B------:R-:W-:-:S03]  /*1280*/  ISETP.GE.AND P1, PT, R20, UR4, PT ;  /* 0x0000000414007c0c */ /* 0x000fc6000bf26270 */
[----:B------:R1:W-:Y:S01]  /*1290*/  @!P0 STG.E.128 desc[UR22][R24.64+0x8000], RZ ;  /* 0x008000ff18008986 */ /* 0x0003e2000c101d16 */
[----:B--2---:R-:W-:-:S04]  /*12a0*/  @!P3 LEA R6, P0, R11, R6, 0x2 ;  /* 0x000000060b06b211 */ /* 0x004fc800078010ff */
[C---:B------:R-:W-:Y:S02]  /*12b0*/  @!P3 LEA.HI.X R7, R11.reuse, R7, R10, 0x2, P0 ;  /* 0x000000070b07b211 */ /* 0x040fe400000f140a */
[----:B---3--:R-:W-:-:S03]  /*12c0*/  @!P2 LEA R4, P0, R11, R4, 0x2 ;  /* 0x000000040b04a211 */ /* 0x008fc600078010ff */
[----:B------:R-:W2:Y:S01]  /*12d0*/  @!P1 LDC.64 R2, c[0x0][0x3f8] ;  /* 0x0000fe00ff029b82 */ /* 0x000ea20000000a00 */
[C---:B------:R-:W-:Y:S01]  /*12e0*/  @!P2 LEA.HI.X R5, R11.reuse, R5, R10, 0x2, P0 ;  /* 0x000000050b05a211 */ /* 0x040fe200000f140a */
[----:B------:R1:W-:Y:S04]  /*12f0*/  @!P3 STG.E.128 desc[UR22][R6.64+0x8100], RZ ;  /* 0x008100ff0600b986 */ /* 0x0003e8000c101d16 */
[----:B------:R1:W-:Y:S01]  /*1300*/  @!P2 STG.E.128 desc[UR22][R4.64+0x8200], RZ ;  /* 0x008200ff0400a986 */ /* 0x0003e2000c101d16 */
[----:B--2---:R-:W-:-:S04]  /*1310*/  @!P1 LEA R2, P0, R11, R2, 0x2 ;  /* 0x000000020b029211 */ /* 0x004fc800078010ff */
[----:B------:R-:W-:-:S05]  /*1320*/  @!P1 LEA.HI.X R3, R11, R3, R10, 0x2, P0 ;  /* 0x000000030b039211 */ /* 0x000fca00000f140a */
[----:B------:R1:W-:Y:S04]  /*1330*/  @!P1 STG.E.128 desc[UR22][R2.64+0x8300], RZ ;  /* 0x008300ff02009986 */ /* 0x0003e8000c101d16 */
.L_x_1181:
[----:B------:R-:W-:Y:S05]  /*1340*/  BSYNC.RECONVERGENT B0 ;  /* 0x0000000000007941 */ /* 0x000fea0003800200 */
.L_x_1180:
[----:B------:R-:W-:Y:S01]  /*1350*/  ISETP.NE.AND P0, PT, R8, RZ, PT ;  /* 0x000000ff0800720c */ /* 0x000fe20003f05270 */
[----:B------:R-:W-:-:S12]  /*1360*/  BSSY.RECONVERGENT B0, `(.L_x_1182) ;  /* 0x0000017000007945 */ /* 0x000fd80003800200 */
[----:B------:R-:W-:Y:S05]  /*1370*/  @P0 BRA `(.L_x_1183) ;  /* 0x0000000000540947 */ /* 0x000fea0003800000 */
[----:B------:R-:W5:Y:S02]  /*1380*/  LDCU UR4, c[0x0][0x440] ;  /* 0x00008800ff0477ac */ /* 0x000f640008000800 */
[----:B-----5:R-:W-:Y:S02]  /*1390*/  ISETP.GE.AND P4, PT, R19, UR4, PT ;  /* 0x0000000413007c0c */ /* 0x020fe4000bf86270 */
[----:B------:R-:W-:Y:S02]  /*13a0*/  ISETP.GE.AND P3, PT, R22, UR4, PT ;  /* 0x0000000416007c0c */ /* 0x000fe4000bf66270 */
[----:B------:R-:W-:Y:S02]  /*13b0*/  ISETP.GE.AND P2, PT, R21, UR4, PT ;  /* 0x0000000415007c0c */ /* 0x000fe4000bf46270 */
[----:B------:R-:W-:-:S07]  /*13c0*/  ISETP.GE.AND P1, PT, R20, UR4, PT ;  /* 0x0000000414007c0c */ /* 0x000fce000bf26270 */
[----:B------:R-:W5:Y:S08]  /*13d0*/  @!P4 LDC.64 R8, c[0x0][0x3f8] ;  /* 0x0000fe00ff08cb82 */ /* 0x000f700000000a00 */
[----:B-1----:R-:W1:Y:S08]  /*13e0*/  @!P3 LDC.64 R6, c[0x0][0x3f8] ;  /* 0x0000fe00ff06bb82 */ /* 0x002e700000000a00 */
[----:B----4-:R-:W4:Y:S08]  /*13f0*/  @!P2 LDC.64 R4, c[0x0][0x3f8] ;  /* 0x0000fe00ff04ab82 */ /* 0x010f300000000a00 */
[----:B--23--:R-:W2:Y:S01]  /*1400*/  @!P1 LDC.64 R2, c[0x0][0x3f8] ;  /* 0x0000fe00ff029b82 */ /* 0x00cea20000000a00 */
[----:B-----5:R-:W-:-:S04]  /*1410*/  @!P4 LEA R8, P0, R11, R8, 0x2 ;  /* 0x000000080b08c211 */ /* 0x020fc800078010ff */
[C---:B------:R-:W-:Y:S02]  /*1420*/  @!P4 LEA.HI.X R9, R11.reuse, R9, R10, 0x2, P0 ;  /* 0x000000090b09c211 */ /* 0x040fe400000f140a */
[----:B-1----:R-:W-:-:S03]  /*1430*/  @!P3 LEA R6, P0, R11, R6, 0x2 ;  /* 0x000000060b06b211 */ /* 0x002fc600078010ff */
[----:B------:R1:W-:Y:S01]  /*1440*/  @!P4 STG.E.128 desc[UR22][R8.64+0xa000], RZ ;  /* 0x00a000ff0800c986 */ /* 0x0003e2000c101d16 */
[C---:B------:R-:W-:Y:S02]  /*1450*/  @!P3 LEA.HI.X R7, R11.reuse, R7, R10, 0x2, P0 ;  /* 0x000000070b07b211 */ /* 0x040fe400000f140a */
[----:B----4-:R-:W-:-:S03]  /*1460*/  @!P2 LEA R4, P0, R11, R4, 0x2 ;  /* 0x000000040b04a211 */ /* 0x010fc600078010ff */
[----:B------:R1:W-:Y:S01]  /*1470*/  @!P3 STG.E.128 desc[UR22][R6.64+0xa100], RZ ;  /* 0x00a100ff0600b986 */ /* 0x0003e2000c101d16 */
[C---:B------:R-:W-:Y:S02]  /*1480*/  @!P2 LEA.HI.X R5, R11.reuse, R5, R10, 0x2, P0 ;  /* 0x000000050b05a211 */ /* 0x040fe400000f140a */
[----:B--2---:R-:W-:-:S03]  /*1490*/  @!P1 LEA R2, P0, R11, R2, 0x2 ;  /* 0x000000020b029211 */ /* 0x004fc600078010ff */
[----:B------:R1:W-:Y:S01]  /*14a0*/  @!P2 STG.E.128 desc[UR22][R4.64+0xa200], RZ ;  /* 0x00a200ff0400a986 */ /* 0x0003e2000c101d16 */
[----:B------:R-:W-:-:S05]  /*14b0*/  @!P1 LEA.HI.X R3, R11, R3, R10, 0x2, P0 ;  /* 0x000000030b039211 */ /* 0x000fca00000f140a */
[----:B------:R1:W-:Y:S04]  /*14c0*/  @!P1 STG.E.128 desc[UR22][R2.64+0xa300], RZ ;  /* 0x00a300ff02009986 */ /* 0x0003e8000c101d16 */
.L_x_1183:
[----:B------:R-:W-:Y:S05]  /*14d0*/  BSYNC.RECONVERGENT B0 ;  /* 0x0000000000007941 */ /* 0x000fea0003800200 */
.L_x_1182:
[----:B------:R-:W-:Y:S04]  /*14e0*/  BSSY.RECONVERGENT B0, `(.L_x_1184) ;  /* 0x0000017000007945 */ /* 0x000fe80003800200 */
[----:B------:R-:W-:Y:S05]  /*14f0*/  @P6 BRA `(.L_x_1185) ;  /* 0x0000000000546947 */ /* 0x000fea0003800000 */
[----:B------:R-:W5:Y:S02]  /*1500*/  LDCU UR4, c[0x0][0x440] ;  /* 0x00008800ff0477ac */ /* 0x000f640008000800 */
[----:B-----5:R-:W-:Y:S02]  /*1510*/  ISETP.GE.AND P6, PT, R19, UR4, PT ;  /* 0x0000000413007c0c */ /* 0x020fe4000bfc6270 */
[----:B------:R-:W-:Y:S02]  /*1520*/  ISETP.GE.AND P4, PT, R22, UR4, PT ;  /* 0x0000000416007c0c */ /* 0x000fe4000bf86270 */
[----:B------:R-:W-:Y:S02]  /*1530*/  ISETP.GE.AND P3, PT, R21, UR4, PT ;  /* 0x0000000415007c0c */ /* 0x000fe4000bf66270 */
[----:B------:R-:W-:-:S07]  /*1540*/  ISETP.GE.AND P1, PT, R20, UR4, PT ;  /* 0x0000000414007c0c */ /* 0x000fce000bf26270 */
[----:B-1----:R-:W1:Y:S08]  /*1550*/  @!P6 LDC.64 R8, c[0x0][0x3f8] ;  /* 0x0000fe00ff08eb82 */ /* 0x002e700000000a00 */
[----:B------:R-:W5:Y:S08]  /*1560*/  @!P4 LDC.64 R6, c[0x0][0x3f8] ;  /* 0x0000fe00ff06cb82 */ /* 0x000f700000000a00 */
[----:B----4-:R-:W4:Y:S08]  /*1570*/  @!P3 LDC.64 R4, c[0x0][0x3f8] ;  /* 0x0000fe00ff04bb82 */ /* 0x010f300000000a00 */
[----:B--23--:R-:W2:Y:S01]  /*1580*/  @!P1 LDC.64 R2, c[0x0][0x3f8] ;  /* 0x0000fe00ff029b82 */ /* 0x00cea20000000a00 */
[----:B-1----:R-:W-:-:S04]  /*1590*/  @!P6 LEA R8, P2, R11, R8, 0x2 ;  /* 0x000000080b08e211 */ /* 0x002fc800078410ff */
[C---:B------:R-:W-:Y:S02]  /*15a0*/  @!P6 LEA.HI.X R9, R11.reuse, R9, R10, 0x2, P2 ;  /* 0x000000090b09e211 */ /* 0x040fe400010f140a */
[----:B-----5:R-:W-:-:S03]  /*15b0*/  @!P4 LEA R6, P0, R11, R6, 0x2 ;  /* 0x000000060b06c211 */ /* 0x020fc600078010ff */
        /* <DEDUP_REMOVED lines=9> */
.L_x_1185:
[----:B------:R-:W-:Y:S05]  /*1650*/  BSYNC.RECONVERGENT B0 ;  /* 0x0000000000007941 */ /* 0x000fea0003800200 */
.L_x_1184:
        /* <DEDUP_REMOVED lines=23> */
.L_x_1187:
[----:B------:R-:W-:Y:S05]  /*17d0*/  BSYNC.RECONVERGENT B0 ;  /* 0x0000000000007941 */ /* 0x000fea0003800200 */
.L_x_1186:
[----:B------:R-:W5:Y:S01]  /*17e0*/  LDCU.64 UR4, c[0x0][0x428] ;  /* 0x00008500ff0477ac */ /* 0x000f620008000a00 */
[----:B------:R-:W-:Y:S02]  /*17f0*/  ISETP.NE.AND P0, PT, R19, RZ, PT ;  /* 0x000000ff1300720c */ /* 0x000fe40003f05270 */
[C---:B-1234-:R-:W-:Y:S02]  /*1800*/  IADD3 R3, P2, PT, R0.reuse, UR9, RZ ;  /* 0x0000000900037c10 */ /* 0x05efe4000ff5e0ff */
[----:B------:R-:W-:Y:S01]  /*1810*/  ISETP.GE.OR P1, PT, R0, UR26, P0 ;  /* 0x0000001a00007c0c */ /* 0x000fe20008726670 */
[----:B------:R-:W-:Y:S01]  /*1820*/  IMAD.U32 R0, RZ, RZ, UR9 ;  /* 0x00000009ff007e24 */ /* 0x000fe2000f8e00ff */
[----:B------:R-:W-:Y:S02]  /*1830*/  ISETP.GE.OR P6, PT, R18, UR26, P0 ;  /* 0x0000001a12007c0c */ /* 0x000fe400087c6670 */
[----:B------:R-:W-:Y:S02]  /*1840*/  ISETP.GE.OR P5, PT, R17, UR26, P0 ;  /* 0x0000001a11007c0c */ /* 0x000fe400087a6670 */
[----:B------:R-:W-:-:S02]  /*1850*/  LEA.HI.X.SX32 R0, R0, RZ, 0x1, P2 ;  /* 0x000000ff00007211 */ /* 0x000fc400010f0eff */
[----:B------:R-:W-:Y:S02]  /*1860*/  ISETP.GE.OR P4, PT, R16, UR26, P0 ;  /* 0x0000001a10007c0c */ /* 0x000fe40008786670 */
[----:B------:R-:W-:Y:S02]  /*1870*/  ISETP.GE.OR P3, PT, R15, UR26, P0 ;  /* 0x0000001a0f007c0c */ /* 0x000fe40008766670 */
[C---:B-----5:R-:W-:Y:S01]  /*1880*/  LEA R2, P2, R3.reuse, UR4, 0x2 ;  /* 0x0000000403027c11 */ /* 0x060fe2000f8410ff */
[----:B------:R-:W-:Y:S02]  /*1890*/  @!P1 IMAD.MOV.U32 R5, RZ, RZ, -0x800000 ;  /* 0xff800000ff059424 */ /* 0x000fe400078e00ff */
[----:B------:R-:W-:Y:S01]  /*18a0*/  @!P6 IMAD.MOV.U32 R17, RZ, RZ, -0x800000 ;  /* 0xff800000ff11e424 */ /* 0x000fe200078e00ff */
[----:B------:R-:W-:Y:S01]  /*18b0*/  LEA.HI.X R3, R3, UR5, R0, 0x2, P2 ;  /* 0x0000000503037c11 */ /* 0x000fe200090f1400 */
[----:B------:R-:W-:Y:S01]  /*18c0*/  @!P5 IMAD.MOV.U32 R15, RZ, RZ, -0x800000 ;  /* 0xff800000ff0fd424 */ /* 0x000fe200078e00ff */
[----:B------:R-:W-:-:S03]  /*18d0*/  ISETP.GE.OR P2, PT, R14, UR26, P0 ;  /* 0x0000001a0e007c0c */ /* 0x000fc60008746670 */
[----:B------:R1:W-:Y:S01]  /*18e0*/  @!P1 STG.E desc[UR22][R2.64], R5 ;  /* 0x0000000502009986 */ /* 0x0003e2000c101916 */
[----:B------:R-:W-:Y:S01]  /*18f0*/  ISETP.GE.OR P1, PT, R13, UR26, P0 ;  /* 0x0000001a0d007c0c */ /* 0x000fe20008726670 */
[----:B------:R-:W-:Y:S01]  /*1900*/  @!P4 IMAD.MOV.U32 R13, RZ, RZ, -0x800000 ;  /* 0xff800000ff0dc424 */ /* 0x000fe200078e00ff */
[----:B------:R-:W-:Y:S01]  /*1910*/  ISETP.GE.OR P0, PT, R12, UR26, P0 ;  /* 0x0000001a0c007c0c */ /* 0x000fe20008706670 */
[----:B------:R-:W-:Y:S01]  /*1920*/  @!P3 IMAD.MOV.U32 R11, RZ, RZ, -0x800000 ;  /* 0xff800000ff0bb424 */ /* 0x000fe200078e00ff */
[----:B------:R1:W-:Y:S04]  /*1930*/  @!P6 STG.E desc[UR22][R2.64+0x20], R17 ;  /* 0x000020110200e986 */ /* 0x0003e8000c101916 */
[----:B------:R1:W-:Y:S01]  /*1940*/  @!P5 STG.E desc[UR22][R2.64+0x40], R15 ;  /* 0x0000400f0200d986 */ /* 0x0003e2000c101916 */
[----:B------:R-:W-:-:S03]  /*1950*/  @!P2 IMAD.MOV.U32 R9, RZ, RZ, -0x800000 ;  /* 0xff800000ff09a424 */ /* 0x000fc600078e00ff */
[----:B------:R1:W-:Y:S01]  /*1960*/  @!P4 STG.E desc[UR22][R2.64+0x60], R13 ;  /* 0x0000600d0200c986 */ /* 0x0003e2000c101916 */
[----:B------:R-:W-:-:S03]  /*1970*/  @!P1 IMAD.MOV.U32 R7, RZ, RZ, -0x800000 ;  /* 0xff800000ff079424 */ /* 0x000fc600078e00ff */
[----:B------:R1:W-:Y:S04]  /*1980*/  @!P3 STG.E desc[UR22][R2.64+0x80], R11 ;  /* 0x0000800b0200b986 */ /* 0x0003e8000c101916 */
[----:B------:R1:W-:Y:S04]  /*1990*/  @!P2 STG.E desc[UR22][R2.64+0xa0], R9 ;  /* 0x0000a0090200a986 */ /* 0x0003e8000c101916 */
[----:B------:R1:W-:Y:S01]  /*19a0*/  @!P1 STG.E desc[UR22][R2.64+0xc0], R7 ;  /* 0x0000c00702009986 */ /* 0x0003e2000c101916 */
[----:B------:R-:W-:Y:S05]  /*19b0*/  @P0 EXIT ;  /* 0x000000000000094d */ /* 0x000fea0003800000 */
[----:B-1----:R-:W-:-:S05]  /*19c0*/  MOV R5, 0xff800000 ;  /* 0xff80000000057802 */ /* 0x002fca0000000f00 */
[----:B------:R-:W-:Y:S01]  /*19d0*/  STG.E desc[UR22][R2.64+0xe0], R5 ;  /* 0x0000e00502007986 */ /* 0x000fe2000c101916 */
[----:B------:R-:W-:Y:S05]  /*19e0*/  EXIT ;  /* 0x000000000000794d */ /* 0x000fea0003800000 */
.L_x_1171:
[----:B------:R-:W1:Y:S01]  /*19f0*/  LDCU.64 UR4, c[0x0][0x4d8] ;  /* 0x00009b00ff0477ac */ /* 0x000e620008000a00 */
[----:B------:R-:W2:Y:S01]  /*1a00*/  LDCU.64 UR12, c[0x0][0x4e0] ;  /* 0x00009c00ff0c77ac */ /* 0x000ea20008000a00 */
[----:B------:R-:W-:Y:S01]  /*1a10*/  UMOV UR6, UR19 ;  /* 0x0000001300067c82 */ /* 0x000fe20008000000 */
[----:B-1----:R-:W-:-:S04]  /*1a20*/  UISETP.NE.U32.AND UP0, UPT, UR4, URZ, UPT ;  /* 0x000000ff0400728c */ /* 0x002fc8000bf05070 */
[----:B------:R-:W-:Y:S02]  /*1a30*/  UISETP.NE.AND.EX UP0, UPT, UR5, URZ, UPT, UP0 ;  /* 0x000000ff0500728c */ /* 0x000fe4000bf05300 */
[----:B--2---:R-:W-:-:S04]  /*1a40*/  UISETP.NE.U32.AND UP1, UPT, UR12, URZ, UPT ;  /* 0x000000ff0c00728c */ /* 0x004fc8000bf25070 */
[----:B------:R-:W-:-:S03]  /*1a50*/  UISETP.NE.AND.EX UP1, UPT, UR13, URZ, UPT, UP1 ;  /* 0x000000ff0d00728c */ /* 0x000fc6000bf25310 */
[----:B------:R-:W-:Y:S08]  /*1a60*/  BRA.U !UP0, `(.L_x_1188) ;  /* 0x0000000108187547 */ /* 0x000ff0000b800000 */
[----:B------:R-:W-:-:S04]  /*1a70*/  UIADD3 UR4, UP0, UPT, UR9, UR4, URZ ;  /* 0x0000000409047290 */ /* 0x000fc8000ff1e0ff */
[----:B------:R-:W-:Y:S02]  /*1a80*/  UIADD3.X UR5, UPT, UPT, UR8, UR5, URZ, UP0, !UPT ;  /* 0x0000000508057290 */ /* 0x000fe400087fe4ff */
[----:B------:R-:W-:-:S04]  /*1a90*/  IMAD.U32 R2, RZ, RZ, UR4 ;  /* 0x00000004ff027e24 */ /* 0x000fc8000f8e00ff */
[----:B------:R-:W-:-:S05]  /*1aa0*/  MOV R3, UR5 ;  /* 0x0000000500037c02 */ /* 0x000fca0008000f00 */
[----:B------:R-:W2:Y:S02]  /*1ab0*/  LDG.E R2, desc[UR22][R2.64] ;  /* 0x0000001602027981 */ /* 0x000ea4000c1e1900 */
[----:B--2---:R-:W-:-:S15]  /*1ac0*/  R2UR UR6, R2 ;  /* 0x00000000020672ca */ /* 0x004fde00000e0000 */
.L_x_1188:
[----:B------:R-:W-:Y:S05]  /*1ad0*/  BRA.U !UP1, `(.L_x_1189) ;  /* 0x00000005098c7547 */ /* 0x000fea000b800000 */
[----:B------:R-:W1:Y:S01]  /*1ae0*/  LDC R6, c[0x0][0x4f0] ;  /* 0x00013c00ff067b82 */ /* 0x000e620000000800 */
[----:B------:R-:W-:Y:S01]  /*1af0*/  ULEA UR8, UR20, 0xffffffc0, 0x6 ;  /* 0xffffffc014087891 */ /* 0x000fe2000f8e30ff */
[----:B------:R-:W2:Y:S05]  /*1b00*/  LDCU.64 UR4, c[0x0][0x4e8] ;  /* 0x00009d00ff0477ac */ /* 0x000eaa0008000a00 */
[----:B------:R-:W-:Y:S01]  /*1b10*/  MOV R0, UR8 ;  /* 0x0000000800007c02 */ /* 0x000fe20008000f00 */
[----:B------:R-:W3:Y:S03]  /*1b20*/  LDCU.64 UR10, c[0x0][0x3b8] ;  /* 0x00007700ff0a77ac */ /* 0x000ee60008000a00 */
[----:B------:R-:W-:Y:S01]  /*1b30*/  IABS R0, R0 ;  /* 0x0000000000007213 */ /* 0x000fe20000000000 */
[----:B--2---:R-:W-:Y:S01]  /*1b40*/  UIMAD.WIDE.U32 UR6, UR19, UR4, URZ ;  /* 0x00000004130672a5 */ /* 0x004fe2000f8e00ff */
[----:B-1----:R-:W-:-:S03]  /*1b50*/  IABS R3, R6 ;  /* 0x0000000600037213 */ /* 0x002fc60000000000 */
[----:B------:R-:W-:Y:S02]  /*1b60*/  UIMAD UR5, UR19, UR5, UR7 ;  /* 0x00000005130572a4 */ /* 0x000fe4000f8e0207 */
[----:B------:R-:W-:Y:S01]  /*1b70*/  ULEA UR4, UP0, UR6, UR12, 0x2 ;  /* 0x0000000c06047291 */ /* 0x000fe2000f8010ff */
[----:B------:R-:W1:Y:S03]  /*1b80*/  I2F.RP R7, R3 ;  /* 0x0000000300077306 */ /* 0x000e660000209400 */
[----:B------:R-:W-:Y:S02]  /*1b90*/  ULEA.HI.X UR5, UR6, UR13, UR5, 0x2, UP0 ;  /* 0x0000000d06057291 */ /* 0x000fe400080f1405 */
[----:B------:R-:W-:Y:S01]  /*1ba0*/  IMAD.U32 R232, RZ, RZ, UR4 ;  /* 0x00000004ffe87e24 */ /* 0x000fe2000f8e00ff */
[----:B------:R-:W2:Y:S03]  /*1bb0*/  LDCU.64 UR6, c[0x0][0x3a0] ;  /* 0x00007400ff0677ac */ /* 0x000ea60008000a00 */
[----:B------:R-:W-:-:S05]  /*1bc0*/  MOV R233, UR5 ;  /* 0x0000000500e97c02 */ /* 0x000fca0008000f00 */
[----:B------:R-:W4:Y:S01]  /*1bd0*/  LDCU.64 UR4, c[0x0][0x3a8] ;  /* 0x00007500ff0477ac */ /* 0x000f220008000a00 */
[----:B-1----:R-:W1:Y:S02]  /*1be0*/  MUFU.RCP R4, R7 ;  /* 0x0000000700047308 */ /* 0x002e640000001000 */
[----:B-1----:R-:W-:-:S06]  /*1bf0*/  IADD3 R4, PT, PT, R4, 0xffffffe, RZ ;  /* 0x0ffffffe04047810 */ /* 0x002fcc0007ffe0ff */
[----:B------:R-:W1:Y:S02]  /*1c00*/  F2I.FTZ.U32.TRUNC.NTZ R5, R4 ;  /* 0x0000000400057305 */ /* 0x000e64000021f000 */
[----:B-1----:R-:W-:Y:S02]  /*1c10*/  IMAD.MOV R2, RZ, RZ, -R5 ;  /* 0x000000ffff027224 */ /* 0x002fe400078e0a05 */
[----:B------:R-:W-:Y:S02]  /*1c20*/  IMAD.MOV.U32 R4, RZ, RZ, RZ ;  /* 0x000000ffff047224 */ /* 0x000fe400078e00ff */
[----:B------:R-:W-:-:S04]  /*1c30*/  IMAD R2, R2, R3, RZ ;  /* 0x0000000302027224 */ /* 0x000fc800078e02ff */
[----:B------:R-:W-:Y:S01]  /*1c40*/  IMAD.HI.U32 R5, R5, R2, R4 ;  /* 0x0000000205057227 */ /* 0x000fe200078e0004 */
[----:B------:R-:W-:Y:S01]  /*1c50*/  MOV R2, R0 ;  /* 0x0000000000027202 */ /* 0x000fe20000000f00 */
[----:B------:R-:W1:Y:S04]  /*1c60*/  LDC R4, c[0x0][0x3e8] ;  /* 0x0000fa00ff047b82 */ /* 0x000e680000000800 */
[----:B------:R-:W-:-:S04]  /*1c70*/  IMAD.HI.U32 R7, R5, R2, RZ ;  /* 0x0000000205077227 */ /* 0x000fc800078e00ff */
[----:B------:R-:W-:-:S04]  /*1c80*/  IMAD.MOV R0, RZ, RZ, -R7 ;  /* 0x000000ffff007224 */ /* 0x000fc800078e0a07 */
[----:B------:R-:W-:-:S05]  /*1c90*/  IMAD R0, R3, R0, R2 ;  /* 0x0000000003007224 */ /* 0x000fca00078e0202 */
[----:B------:R-:W-:-:S13]  /*1ca0*/  ISETP.GT.U32.AND P1, PT, R3, R0, PT ;  /* 0x000000000300720c */ /* 0x000fda0003f24070 */
[-C--:B------:R-:W-:Y:S01]  /*1cb0*/  @!P1 IADD3 R0, PT, PT, R0, -R3.reuse, RZ ;  /* 0x8000000300009210 */ /* 0x080fe20007ffe0ff */
[----:B------:R-:W-:Y:S01]  /*1cc0*/  @!P1 VIADD R7, R7, 0x1 ;  /* 0x0000000107079836 */ /* 0x000fe20000000000 */
[----:B------:R-:W-:Y:S02]  /*1cd0*/  ISETP.NE.AND P1, PT, R6, RZ, PT ;  /* 0x000000ff0600720c */ /* 0x000fe40003f25270 */
[----:B------:R-:W-:Y:S02]  /*1ce0*/  ISETP.GE.U32.AND P2, PT, R0, R3, PT ;  /* 0x000000030000720c */ /* 0x000fe40003f46070 */
[----:B------:R-:W-:-:S04]  /*1cf0*/  LOP3.LUT R0, R6, UR8, RZ, 0x3c, !PT ;  /* 0x0000000806007c12 */ /* 0x000fc8000f8e3cff */
[----:B------:R-:W-:-:S07]  /*1d00*/  ISETP.GE.AND P0, PT, R0, RZ, PT ;  /* 0x000000ff0000720c */ /* 0x000fce0003f06270 */
[----:B------:R-:W-:-:S06]  /*1d10*/  @P2 IADD3 R7, PT, PT, R7, 0x1, RZ ;  /* 0x0000000107072810 */ /* 0x000fcc0007ffe0ff */
[----:B------:R-:W-:Y:S02]  /*1d20*/  @!P0 IADD3 R7, PT, PT, -R7, RZ, RZ ;  /* 0x000000ff07078210 */ /* 0x000fe40007ffe1ff */
[----:B------:R-:W-:-:S05]  /*1d30*/  @!P1 LOP3.LUT R7, RZ, R6, RZ, 0x33, !PT ;  /* 0x00000006ff079212 */ /* 0x000fca00078e33ff */
[----:B------:R-:W-:-:S06]  /*1d40*/  IMAD.WIDE R2, R7, 0x4, R232 ;  /* 0x0000000407027825 */ /* 0x000fcc00078e02e8 */
[----:B------:R5:W3:Y:S01]  /*1d50*/  LDG.E R2, desc[UR22][R2.64] ;  /* 0x0000001602027981 */ /* 0x000ae2000c1e1900 */
[----:B-1----:R-:W-:Y:S01]  /*1d60*/  IABS R5, R4 ;  /* 0x0000000400057213 */ /* 0x002fe20000000000 */
[----:B------:R-:W-:Y:S01]  /*1d70*/  IMAD.MOV R7, RZ, RZ, -R7 ;  /* 0x000000ffff077224 */ /* 0x000fe200078e0a07 */
[----:B------:R-:W-:Y:S02]  /*1d80*/  MOV R0, UR28 ;  /* 0x0000001c00007c02 */ /* 0x000fe40008000f00 */
[----:B------:R-:W1:Y:S01]  /*1d90*/  I2F.RP R10, R5 ;  /* 0x00000005000a7306 */ /* 0x000e620000209400 */
[----:B------:R-:W-:Y:S01]  /*1da0*/  IMAD R6, R6, R7, UR8 ;  /* 0x0000000806067e24 */ /* 0x000fe2000f8e0207 */
[----:B------:R-:W-:Y:S01]  /*1db0*/  IABS R0, R0 ;  /* 0x0000000000007213 */ /* 0x000fe20000000000 */
[----:B------:R-:W4:Y:S05]  /*1dc0*/  LDCU.64 UR8, c[0x0][0x3c0] ;  /* 0x00007800ff0877ac */ /* 0x000f2a0008000a00 */
[----:B-1----:R-:W1:Y:S02]  /*1dd0*/  MUFU.RCP R9, R10 ;  /* 0x0000000a00097308 */ /* 0x002e640000001000 */
[----:B-1----:R-:W-:-:S06]  /*1de0*/  IADD3 R9, PT, PT, R9, 0xffffffe, RZ ;  /* 0x0ffffffe09097810 */ /* 0x002fcc0007ffe0ff */
[----:B------:R-:W1:Y:S02]  /*1df0*/  F2I.FTZ.U32.TRUNC.NTZ R9, R9 ;  /* 0x0000000900097305 */ /* 0x000e64000021f000 */
[----:B-1----:R-:W-:-:S04]  /*1e00*/  IMAD.MOV R8, RZ, RZ, -R9 ;  /* 0x000000ffff087224 */ /* 0x002fc800078e0a09 */
[----:B-----5:R-:W-:Y:S01]  /*1e10*/  IMAD R3, R8, R5, RZ ;  /* 0x0000000508037224 */ /* 0x020fe200078e02ff */
[----:B------:R-:W-:-:S05]  /*1e20*/  MOV R8, RZ ;  /* 0x000000ff00087202 */ /* 0x000fca0000000f00 */
[----:B------:R-:W-:-:S04]  /*1e30*/  IMAD.HI.U32 R8, R9, R3, R8 ;  /* 0x0000000309087227 */ /* 0x000fc800078e0008 */
[----:B------:R-:W-:-:S04]  /*1e40*/  IMAD.MOV.U32 R3, RZ, RZ, R0 ;  /* 0x000000ffff037224 */ /* 0x000fc800078e0000 */
[----:B------:R-:W-:-:S05]  /*1e50*/  IMAD.HI.U32 R0, R8, R3, RZ ;  /* 0x0000000308007227 */ /* 0x000fca00078e00ff */
[----:B------:R-:W-:-:S05]  /*1e60*/  IADD3 R8, PT, PT, -R0, RZ, RZ ;  /* 0x000000ff00087210 */ /* 0x000fca0007ffe1ff */
[----:B------:R-:W-:Y:S01]  /*1e70*/  IMAD R8, R5, R8, R3 ;  /* 0x0000000805087224 */ /* 0x000fe200078e0203 */
[----:B------:R-:W-:-:S04]  /*1e80*/  LOP3.LUT R3, R4, UR28, RZ, 0x3c, !PT ;  /* 0x0000001c04037c12 */ /* 0x000fc8000f8e3cff */
[----:B------:R-:W-:Y:S02]  /*1e90*/  ISETP.GT.U32.AND P1, PT, R5, R8, PT ;  /* 0x000000080500720c */ /* 0x000fe40003f24070 */
[----:B------:R-:W-:-:S11]  /*1ea0*/  ISETP.GE.AND P0, PT, R3, RZ, PT ;  /* 0x000000ff0300720c */ /* 0x000fd60003f06270 */
[-C--:B------:R-:W-:Y:S02]  /*1eb0*/  @!P1 IADD3 R8, PT, PT, R8, -R5.reuse, RZ ;  /* 0x8000000508089210 */ /* 0x080fe40007ffe0ff */
[----:B------:R-:W-:Y:S02]  /*1ec0*/  @!P1 IADD3 R0, PT, PT, R0, 0x1, RZ ;  /* 0x0000000100009810 */ /* 0x000fe40007ffe0ff */
[----:B------:R-:W-:Y:S02]  /*1ed0*/  ISETP.GE.U32.AND P2, PT, R8, R5, PT ;  /* 0x000000050800720c */ /* 0x000fe40003f46070 */
[----:B------:R-:W-:-:S11]  /*1ee0*/  ISETP.NE.AND P1, PT, R4, RZ, PT ;  /* 0x000000ff0400720c */ /* 0x000fd60003f25270 */
[----:B------:R-:W-:-:S05]  /*1ef0*/  @P2 IADD3 R0, PT, PT, R0, 0x1, RZ ;  /* 0x0000000100002810 */ /* 0x000fca0007ffe0ff */
[----:B------:R-:W-:Y:S01]  /*1f00*/  @!P0 IMAD.MOV R0, RZ, RZ, -R0 ;  /* 0x000000ffff008224 */ /* 0x000fe200078e0a00 */
[----:B------:R-:W-:Y:S02]  /*1f10*/  @!P1 LOP3.LUT R0, RZ, R4, RZ, 0x33, !PT ;  /* 0x00000004ff009212 */ /* 0x000fe400078e33ff */
[----:B---3--:R-:W-:Y:S01]  /*1f20*/  SHF.R.S32.HI R3, RZ, 0x1f, R2 ;  /* 0x0000001fff037819 */ /* 0x008fe20000011402 */
[----:B--2---:R-:W-:-:S04]  /*1f30*/  IMAD.WIDE.U32 R8, R2, UR6, RZ ;  /* 0x0000000602087c25 */ /* 0x004fc8000f8e00ff */
[C---:B------:R-:W-:Y:S02]  /*1f40*/  IMAD R5, R3.reuse, UR6, RZ ;  /* 0x0000000603057c24 */ /* 0x040fe4000f8e02ff */
[----:B----4-:R-:W-:Y:S02]  /*1f50*/  IMAD R3, R3, UR4, RZ ;  /* 0x0000000403037c24 */ /* 0x010fe4000f8e02ff */
[C---:B------:R-:W-:Y:S02]  /*1f60*/  IMAD R5, R2.reuse, UR7, R5 ;  /* 0x0000000702057c24 */ /* 0x040fe4000f8e0205 */
[C---:B------:R-:W-:Y:S02]  /*1f70*/  IMAD R3, R2.reuse, UR5, R3 ;  /* 0x0000000502037c24 */ /* 0x040fe4000f8e0203 */
[----:B------:R-:W-:Y:S01]  /*1f80*/  IMAD.WIDE.U32 R10, R2, UR4, RZ ;  /* 0x00000004020a7c25 */ /* 0x000fe2000f8e00ff */
[----:B------:R-:W1:Y:S01]  /*1f90*/  LDCU.128 UR4, c[0x0][0x3d0] ;  /* 0x00007a00ff0477ac */ /* 0x000e620008000c00 */
[----:B------:R-:W-:-:S02]  /*1fa0*/  SHF.R.S32.HI R2, RZ, 0x1f, R6 ;  /* 0x0000001fff027819 */ /* 0x000fc40000011406 */
[----:B------:R-:W-:Y:S02]  /*1fb0*/  IADD3 R9, PT, PT, R9, R5, RZ ;  /* 0x0000000509097210 */ /* 0x000fe40007ffe0ff */
[----:B------:R-:W-:Y:S01]  /*1fc0*/  IADD3 R11, PT, PT, R11, R3, RZ ;  /* 0x000000030b0b7210 */ /* 0x000fe20007ffe0ff */
[C---:B------:R-:W-:Y:S02]  /*1fd0*/  IMAD R3, R2.reuse, UR10, RZ ;  /* 0x0000000a02037c24 */ /* 0x040fe4000f8e02ff */
[----:B------:R-:W-:Y:S01]  /*1fe0*/  IMAD R5, R2, UR8, RZ ;  /* 0x0000000802057c24 */ /* 0x000fe2000f8e02ff */
[----:B------:R-:W-:Y:S01]  /*1ff0*/  SHF.R.S32.HI R2, RZ, 0x1f, R0 ;  /* 0x0000001fff027819 */ /* 0x000fe20000011400 */
[C---:B------:R-:W-:Y:S02]  /*2000*/  IMAD R3, R6.reuse, UR11, R3 ;  /* 0x0000000b06037c24 */ /* 0x040fe4000f8e0203 */
[----:B------:R-:W-:-:S04]  /*2010*/  IMAD.WIDE.U32 R8, R6, UR10, R8 ;  /* 0x0000000a06087c25 */ /* 0x000fc8000f8e0008 */
[C---:B------:R-:W-:Y:S02]  /*2020*/  IMAD R5, R6.reuse, UR9, R5 ;  /* 0x0000000906057c24 */ /* 0x040fe4000f8e0205 */
[----:B------:R-:W-:-:S04]  /*2030*/  IMAD.WIDE.U32 R6, R6, UR8, R10 ;  /* 0x0000000806067c25 */ /* 0x000fc8000f8e000a */
[----:B------:R-:W-:Y:S01]  /*2040*/  IMAD.IADD R9, R9, 0x1, R3 ;  /* 0x0000000109097824 */ /* 0x000fe200078e0203 */
[----:B------:R-:W-:Y:S01]  /*2050*/  IADD3 R7, PT, PT, R7, R5, RZ ;  /* 0x0000000507077210 */ /* 0x000fe20007ffe0ff */
[C---:B-1----:R-:W-:Y:S02]  /*2060*/  IMAD R3, R2.reuse, UR4, RZ ;  /* 0x0000000402037c24 */ /* 0x042fe4000f8e02ff */
[----:B------:R-:W-:Y:S02]  /*2070*/  IMAD R5, R2, UR6, RZ ;  /* 0x0000000602057c24 */ /* 0x000fe4000f8e02ff */
[C---:B------:R-:W-:Y:S02]  /*2080*/  IMAD R3, R0.reuse, UR5, R3 ;  /* 0x0000000500037c24 */ /* 0x040fe4000f8e0203 */
[----:B------:R-:W-:-:S04]  /*2090*/  IMAD.WIDE.U32 R8, R0, UR4, R8 ;  /* 0x0000000400087c25 */ /* 0x000fc8000f8e0008 */
[C---:B------:R-:W-:Y:S01]  /*20a0*/  IMAD R5, R0.reuse, UR7, R5 ;  /* 0x0000000700057c24 */ /* 0x040fe2000f8e0205 */
[----:B------:R-:W-:Y:S01]  /*20b0*/  IADD3 R2, PT, PT, R9, R3, RZ ;  /* 0x0000000309027210 */ /* 0x000fe20007ffe0ff */
[----:B------:R-:W-:-:S04]  /*20c0*/  IMAD.WIDE.U32 R10, R0, UR6, R6 ;  /* 0x00000006000a7c25 */ /* 0x000fc8000f8e0006 */
[----:B------:R-:W-:Y:S01]  /*20d0*/  IMAD.MOV.U32 R6, RZ, RZ, R8 ;  /* 0x000000ffff067224 */ /* 0x000fe200078e0008 */
[----:B------:R-:W-:Y:S02]  /*20e0*/  IADD3 R0, PT, PT, R11, R5, RZ ;  /* 0x000000050b007210 */ /* 0x000fe40007ffe0ff */
[----:B------:R-:W-:Y:S01]  /*20f0*/  MOV R4, R10 ;  /* 0x0000000a00047202 */ /* 0x000fe20000000f00 */
[----:B------:R-:W-:Y:S06]  /*2100*/  BRA `(.L_x_1190) ;  /* 0x0000000400847947 */ /* 0x000fec0003800000 */
.L_x_1189:
[----:B------:R-:W-:-:S09]  /*2110*/  UISETP.NE.AND UP0, UPT, UR16, -0x1, UPT ;  /* 0xffffffff1000788c */ /* 0x000fd2000bf05270 */
[----:B------:R-:W-:Y:S05]  /*2120*/  BRA.U UP0, `(.L_x_1191) ;  /* 0x0000000100347547 */ /* 0x000fea000b800000 */
[----:B------:R-:W1:Y:S01]  /*2130*/  LDCU.64 UR10, c[0x0][0x3b8] ;  /* 0x00007700ff0a77ac */ /* 0x000e620008000a00 */
[----:B------:R-:W2:Y:S01]  /*2140*/  LDCU.64 UR4, c[0x0][0x3a0] ;  /* 0x00007400ff0477ac */ /* 0x000ea20008000a00 */
[----:B------:R-:W-:Y:S02]  /*2150*/  USHF.R.S32.HI UR8, URZ, 0x1f, UR7 ;  /* 0x0000001fff087899 */ /* 0x000fe40008011407 */
[----:B------:R-:W-:Y:S02]  /*2160*/  USHF.R.S32.HI UR9, URZ, 0x1f, UR6 ;  /* 0x0000001fff097899 */ /* 0x000fe40008011406 */
[----:B-1----:R-:W-:Y:S02]  /*2170*/  UIMAD UR8, UR8, UR10, URZ ;  /* 0x0000000a080872a4 */ /* 0x002fe4000f8e02ff */
[----:B------:R-:W-:Y:S02]  /*2180*/  UIMAD.WIDE.U32 UR14, UR7, UR10, URZ ;  /* 0x0000000a070e72a5 */ /* 0x000fe4000f8e00ff */
[----:B------:R-:W-:-:S02]  /*2190*/  UIMAD UR8, UR7, UR11, UR8 ;  /* 0x0000000b070872a4 */ /* 0x000fc4000f8e0208 */
[----:B--2---:R-:W-:Y:S02]  /*21a0*/  UIMAD UR9, UR9, UR4, URZ ;  /* 0x00000004090972a4 */ /* 0x004fe4000f8e02ff */
[----:B------:R-:W-:Y:S02]  /*21b0*/  UIADD3 UR15, UPT, UPT, UR15, UR8, URZ ;  /* 0x000000080f0f7290 */ /* 0x000fe4000fffe0ff */
[----:B------:R-:W-:Y:S02]  /*21c0*/  UIMAD UR5, UR6, UR5, UR9 ;  /* 0x00000005060572a4 */ /* 0x000fe4000f8e0209 */
[----:B------:R-:W-:-:S04]  /*21d0*/  UIMAD.WIDE.U32 UR14, UR6, UR4, UR14 ;  /* 0x00000004060e72a5 */ /* 0x000fc8000f8e000e */
[----:B------:R-:W-:Y:S01]  /*21e0*/  UIADD3 UR15, UPT, UPT, UR15, UR5, URZ ;  /* 0x000000050f0f7290 */ /* 0x000fe2000fffe0ff */
[----:B------:R-:W-:Y:S11]  /*21f0*/  BRA `(.L_x_1192) ;  /* 0x0000000000187947 */ /* 0x000ff60003800000 */
.L_x_1191:
[----:B------:R-:W1:Y:S01]  /*2200*/  LDCU.64 UR10, c[0x0][0x3b8] ;  /* 0x00007700ff0a77ac */ /* 0x000e620008000a00 */
[----:B------:R-:W-:-:S04]  /*2210*/  UIADD3 UR15, UPT, UPT, UR7, UR16, URZ ;  /* 0x00000010070f7290 */ /* 0x000fc8000fffe0ff */
[----:B-1----:R-:W-:Y:S02]  /*2220*/  UIMAD.WIDE.U32 UR4, UR15, UR10, URZ ;  /* 0x0000000a0f0472a5 */ /* 0x002fe4000f8e00ff */
[----:B------:R-:W-:-:S04]  /*2230*/  UIMAD UR15, UR15, UR11, URZ ;  /* 0x0000000b0f0f72a4 */ /* 0x000fc8000f8e02ff */
[----:B------:R-:W-:Y:S01]  /*2240*/  UIADD3 UR15, UPT, UPT, UR5, UR15, URZ ;  /* 0x0000000f050f7290 */ /* 0x000fe2000fffe0ff */
[----:B------:R-:W-:-:S11]  /*2250*/  UMOV UR14, UR4 ;  /* 0x00000004000e7c82 */ /* 0x000fd60008000000 */
.L_x_1192:
[----:B------:R-:W-:Y:S05]  /*2260*/  BRA.U UP0, `(.L_x_1193) ;  /* 0x0000000100387547 */ /* 0x000fea000b800000 */
[----:B------:R-:W1:Y:S01]  /*2270*/  LDCU.64 UR8, c[0x0][0x3c0] ;  /* 0x00007800ff0877ac */ /* 0x000e620008000a00 */
[----:B------:R-:W2:Y:S01]  /*2280*/  LDCU.64 UR4, c[0x0][0x3a8] ;  /* 0x00007500ff0477ac */ /* 0x000ea20008000a00 */
[----:B------:R-:W-:-:S04]  /*2290*/  USHF.R.S32.HI UR16, URZ, 0x1f, UR7 ;  /* 0x0000001fff107899 */ /* 0x000fc80008011407 */
[----:B-1----:R-:W-:Y:S02]  /*22a0*/  UIMAD UR16, UR16, UR8, URZ ;  /* 0x00000008101072a4 */ /* 0x002fe4000f8e02ff */
[----:B------:R-:W-:Y:S02]  /*22b0*/  UIMAD.WIDE.U32 UR30, UR7, UR8, URZ ;  /* 0x00000008071e72a5 */ /* 0x000fe4000f8e00ff */
[----:B------:R-:W-:Y:S02]  /*22c0*/  UIMAD UR16, UR7, UR9, UR16 ;  /* 0x00000009071072a4 */ /* 0x000fe4000f8e0210 */
[----:B------:R-:W-:Y:S02]  /*22d0*/  USHF.R.S32.HI UR7, URZ, 0x1f, UR6 ;  /* 0x0000001fff077899 */ /* 0x000fe40008011406 */
[----:B------:R-:W-:Y:S02]  /*22e0*/  UIADD3 UR17, UPT, UPT, UR31, UR16, URZ ;  /* 0x000000101f117290 */ /* 0x000fe4000fffe0ff */
[----:B--2---:R-:W-:Y:S01]  /*22f0*/  UIMAD UR7, UR7, UR4, URZ ;  /* 0x00000004070772a4 */ /* 0x004fe2000f8e02ff */
[----:B------:R-:W-:-:S03]  /*2300*/  UMOV UR16, UR30 ;  /* 0x0000001e00107c82 */ /* 0x000fc60008000000 */
[----:B------:R-:W-:Y:S02]  /*2310*/  UIMAD UR5, UR6, UR5, UR7 ;  /* 0x00000005060572a4 */ /* 0x000fe4000f8e0207 */
[----:B------:R-:W-:-:S04]  /*2320*/  UIMAD.WIDE.U32 UR16, UR6, UR4, UR16 ;  /* 0x00000004061072a5 */ /* 0x000fc8000f8e0010 */
[----:B------:R-:W-:Y:S01]  /*2330*/  UIADD3 UR5, UPT, UPT, UR17, UR5, URZ ;  /* 0x0000000511057290 */ /* 0x000fe2000fffe0ff */
[----:B------:R-:W-:Y:S11]  /*2340*/  BRA `(.L_x_1194) ;  /* 0x0000000000147947 */ /* 0x000ff60003800000 */
.L_x_1193:
[----:B------:R-:W1:Y:S01]  /*2350*/  LDCU.64 UR8, c[0x0][0x3c0] ;  /* 0x00007800ff0877ac */ /* 0x000e620008000a00 */
[----:B------:R-:W-:-:S04]  /*2360*/  UIADD3 UR7, UPT, UPT, UR7, UR16, URZ ;  /* 0x0000001007077290 */ /* 0x000fc8000fffe0ff */
[----:B-1----:R-:W-:Y:S02]  /*2370*/  UIMAD.WIDE.U32 UR16, UR7, UR8, URZ ;  /* 0x00000008071072a5 */ /* 0x002fe4000f8e00ff */
[----:B------:R-:W-:-:S04]  /*2380*/  UIMAD UR5, UR7, UR9, URZ ;  /* 0x00000009070572a4 */ /* 0x000fc8000f8e02ff */
[----:B------:R-:W-:-:S12]  /*2390*/  UIADD3 UR5, UPT, UPT, UR17, UR5, URZ ;  /* 0x0000000511057290 */ /* 0x000fd8000fffe0ff */
.L_x_1194:
[----:B------:R-:W1:Y:S01]  /*23a0*/  LDC R0, c[0x0][0x3e8] ;  /* 0x0000fa00ff007b82 */ /* 0x000e620000000800 */
[----:B------:R-:W-:Y:S01]  /*23b0*/  IMAD.U32 R3, RZ, RZ, UR28 ;  /* 0x0000001cff037e24 */ /* 0x000fe2000f8e00ff */
[----:B------:R-:W-:Y:S01]  /*23c0*/  ULEA UR4, UR20, 0xffffffc0, 0x6 ;  /* 0xffffffc014047891 */ /* 0x000fe2000f8e30ff */
[----:B------:R-:W-:Y:S01]  /*23d0*/  CS2R R232, SRZ ;  /* 0x0000000000e87805 */ /* 0x000fe2000001ff00 */
[----:B------:R-:W-:Y:S02]  /*23e0*/  UMOV UR17, UR5 ;  /* 0x0000000500117c82 */ /* 0x000fe40008000000 */
[----:B------:R-:W-:Y:S01]  /*23f0*/  IABS R3, R3 ;  /* 0x0000000300037213 */ /* 0x000fe20000000000 */
[----:B------:R-:W-:Y:S02]  /*2400*/  USHF.R.S32.HI UR5, URZ, 0x1f, UR4 ;  /* 0x0000001fff057899 */ /* 0x000fe40008011404 */
[----:B------:R-:W-:Y:S02]  /*2410*/  UIMAD.WIDE.U32 UR16, UR4, UR8, UR16 ;  /* 0x00000008041072a5 */ /* 0x000fe4000f8e0010 */
[----:B------:R-:W-:-:S02]  /*2420*/  UIMAD UR6, UR5, UR8, URZ ;  /* 0x00000008050672a4 */ /* 0x000fc4000f8e02ff */
[----:B------:R-:W-:Y:S02]  /*2430*/  UIMAD UR5, UR5, UR10, URZ ;  /* 0x0000000a050572a4 */ /* 0x000fe4000f8e02ff */
[----:B------:R-:W-:Y:S01]  /*2440*/  UIMAD UR6, UR4, UR9, UR6 ;  /* 0x00000009040672a4 */ /* 0x000fe2000f8e0206 */
[----:B------:R-:W-:Y:S01]  /*2450*/  IMAD.U32 R13, RZ, RZ, UR17 ;  /* 0x00000011ff0d7e24 */ /* 0x000fe2000f8e00ff */
[----:B------:R-:W-:Y:S01]  /*2460*/  UIMAD.WIDE.U32 UR14, UR4, UR10, UR14 ;  /* 0x0000000a040e72a5 */ /* 0x000fe2000f8e000e */
[----:B------:R-:W-:Y:S01]  /*2470*/  MOV R12, UR16 ;  /* 0x00000010000c7c02 */ /* 0x000fe20008000f00 */
[----:B------:R-:W-:Y:S02]  /*2480*/  UIMAD UR5, UR4, UR11, UR5 ;  /* 0x0000000b040572a4 */ /* 0x000fe4000f8e0205 */
[----:B------:R-:W-:Y:S02]  /*2490*/  UIADD3 UR6, UPT, UPT, UR17, UR6, URZ ;  /* 0x0000000611067290 */ /* 0x000fe4000fffe0ff */
[----:B------:R-:W-:Y:S01]  /*24a0*/  UIADD3 UR5, UPT, UPT, UR15, UR5, URZ ;  /* 0x000000050f057290 */ /* 0x000fe2000fffe0ff */
[----:B-1----:R-:W-:Y:S01]  /*24b0*/  IABS R2, R0 ;  /* 0x0000000000027213 */ /* 0x002fe20000000000 */
[----:B------:R-:W-:-:S02]  /*24c0*/  IMAD.U32 R9, RZ, RZ, UR15 ;  /* 0x0000000fff097e24 */ /* 0x000fc4000f8e00ff */
[----:B------:R-:W-:Y:S01]  /*24d0*/  MOV R13, UR6 ;  /* 0x00000006000d7c02 */ /* 0x000fe20008000f00 */
[----:B------:R-:W1:Y:S01]  /*24e0*/  I2F.RP R8, R2 ;  /* 0x0000000200087306 */ /* 0x000e620000209400 */
[----:B------:R-:W-:-:S07]  /*24f0*/  IMAD.U32 R9, RZ, RZ, UR5 ;  /* 0x00000005ff097e24 */ /* 0x000fce000f8e00ff */
[----:B-1----:R-:W1:Y:S02]  /*2500*/  MUFU.RCP R6, R8 ;  /* 0x0000000800067308 */ /* 0x002e640000001000 */
[----:B-1----:R-:W-:Y:S02]  /*2510*/  IADD3 R6, PT, PT, R6, 0xffffffe, RZ ;  /* 0x0ffffffe06067810 */ /* 0x002fe40007ffe0ff */
[----:B------:R-:W-:-:S04]  /*2520*/  MOV R8, UR14 ;  /* 0x0000000e00087c02 */ /* 0x000fc80008000f00 */
[----:B------:R-:W1:Y:S02]  /*2530*/  F2I.FTZ.U32.TRUNC.NTZ R7, R6 ;  /* 0x0000000600077305 */ /* 0x000e64000021f000 */
[----:B-1----:R-:W-:Y:S02]  /*2540*/  IADD3 R5, PT, PT, RZ, -R7, RZ ;  /* 0x80000007ff057210 */ /* 0x002fe40007ffe0ff */
[----:B------:R-:W-:-:S03]  /*2550*/  MOV R6, RZ ;  /* 0x000000ff00067202 */ /* 0x000fc60000000f00 */
[----:B------:R-:W-:-:S04]  /*2560*/  IMAD R4, R5, R2, RZ ;  /* 0x0000000205047224 */ /* 0x000fc800078e02ff */
[----:B------:R-:W-:-:S06]  /*2570*/  IMAD.HI.U32 R4, R7, R4, R6 ;  /* 0x0000000407047227 */ /* 0x000fcc00078e0006 */
[----:B------:R-:W-:-:S04]  /*2580*/  IMAD.HI.U32 R7, R4, R3, RZ ;  /* 0x0000000304077227 */ /* 0x000fc800078e00ff */
[----:B------:R-:W-:-:S04]  /*2590*/  IMAD.MOV R5, RZ, RZ, -R7 ;  /* 0x000000ffff057224 */ /* 0x000fc800078e0a07 */
[----:B------:R-:W-:Y:S01]  /*25a0*/  IMAD R5, R2, R5, R3 ;  /* 0x0000000502057224 */ /* 0x000fe200078e0203 */
[----:B------:R-:W-:-:S04]  /*25b0*/  LOP3.LUT R3, R0, UR28, RZ, 0x3c, !PT ;  /* 0x0000001c00037c12 */ /* 0x000fc8000f8e3cff */
[----:B------:R-:W-:Y:S02]  /*25c0*/  ISETP.GT.U32.AND P0, PT, R2, R5, PT ;  /* 0x000000050200720c */ /* 0x000fe40003f04070 */
[----:B------:R-:W-:-:S11]  /*25d0*/  ISETP.GE.AND P1, PT, R3, RZ, PT ;  /* 0x000000ff0300720c */ /* 0x000fd60003f26270 */
[-C--:B------:R-:W-:Y:S01]  /*25e0*/  @!P0 IADD3 R5, PT, PT, R5, -R2.reuse, RZ ;  /* 0x8000000205058210 */ /* 0x080fe20007ffe0ff */
[----:B------:R-:W-:Y:S01]  /*25f0*/  @!P0 VIADD R7, R7, 0x1 ;  /* 0x0000000107078836 */ /* 0x000fe20000000000 */
[----:B------:R-:W-:Y:S02]  /*2600*/  ISETP.NE.AND P0, PT, R0, RZ, PT ;  /* 0x000000ff0000720c */ /* 0x000fe40003f05270 */
[----:B------:R-:W-:Y:S02]  /*2610*/  ISETP.GE.U32.AND P2, PT, R5, R2, PT ;  /* 0x000000020500720c */ /* 0x000fe40003f46070 */
[----:B------:R-:W1:Y:S08]  /*2620*/  LDC.64 R4, c[0x0][0x3d8] ;  /* 0x0000f600ff047b82 */ /* 0x000e700000000a00 */
[----:B------:R-:W2:Y:S03]  /*2630*/  LDC.64 R2, c[0x0][0x3d0] ;  /* 0x0000f400ff027b82 */ /* 0x000ea60000000a00 */
[----:B------:R-:W-:-:S05]  /*2640*/  @P2 IADD3 R7, PT, PT, R7, 0x1, RZ ;  /* 0x0000000107072810 */ /* 0x000fca0007ffe0ff */
[----:B------:R-:W-:Y:S01]  /*2650*/  @!P1 IMAD.MOV R7, RZ, RZ, -R7 ;  /* 0x000000ffff079224 */ /* 0x000fe200078e0a07 */
[----:B------:R-:W-:-:S04]  /*2660*/  @!P0 LOP3.LUT R7, RZ, R0, RZ, 0x33, !PT ;  /* 0x00000000ff078212 */ /* 0x000fc800078e33ff */
[----:B------:R-:W-:Y:S01]  /*2670*/  SHF.R.S32.HI R11, RZ, 0x1f, R7 ;  /* 0x0000001fff0b7819 */ /* 0x000fe20000011407 */
[----:B-1----:R-:W-:-:S04]  /*2680*/  IMAD.WIDE.U32 R12, R7, R4, R12 ;  /* 0x00000004070c7225 */ /* 0x002fc800078e000c */
[C---:B------:R-:W-:Y:S01]  /*2690*/  IMAD R6, R11.reuse, R4, RZ ;  /* 0x000000040b067224 */ /* 0x040fe200078e02ff */
[----:B------:R-:W-:Y:S01]  /*26a0*/  MOV R4, R12 ;  /* 0x0000000c00047202 */ /* 0x000fe20000000f00 */
[-C--:B--2---:R-:W-:Y:S02]  /*26b0*/  IMAD R0, R11, R2.reuse, RZ ;  /* 0x000000020b007224 */ /* 0x084fe400078e02ff */
[----:B------:R-:W-:-:S04]  /*26c0*/  IMAD.WIDE.U32 R8, R7, R2, R8 ;  /* 0x0000000207087225 */ /* 0x000fc800078e0008 */
[C---:B------:R-:W-:Y:S01]  /*26d0*/  IMAD R5, R7.reuse, R5, R6 ;  /* 0x0000000507057224 */ /* 0x040fe200078e0206 */
[----:B------:R-:W-:Y:S01]  /*26e0*/  MOV R6, R8 ;  /* 0x0000000800067202 */ /* 0x000fe20000000f00 */
[----:B------:R-:W-:Y:S02]  /*26f0*/  IMAD R3, R7, R3, R0 ;  /* 0x0000000307037224 */ /* 0x000fe400078e0200 */
[----:B------:R-:W-:Y:S02]  /*2700*/  IMAD.IADD R0, R13, 0x1, R5 ;  /* 0x000000010d007824 */ /* 0x000fe400078e0205 */
[----:B------:R-:W-:-:S07]  /*2710*/  IMAD.IADD R2, R9, 0x1, R3 ;  /* 0x0000000109027824 */ /* 0x000fce00078e0203 */
.L_x_1190:
[----:B------:R-:W-:Y:S01]  /*2720*/  UISETP.NE.AND UP0, UPT, UR27, -0x1, UPT ;  /* 0xffffffff1b00788c */ /* 0x000fe2000bf05270 */
[----:B------:R-:W-:Y:S01]  /*2730*/  IMAD.SHL.U32 R180, R219, 0x8, RZ ;  /* 0x00000008dbb47824 */ /* 0x000fe200078e00ff */
[----:B------:R-:W1:Y:S01]  /*2740*/  LDCU.64 UR14, c[0x0][0x388] ;  /* 0x00007100ff0e77ac */ /* 0x000e620008000a00 */
[----:B------:R-:W-:Y:S01]  /*2750*/  SHF.R.U32.HI R14, RZ, 0x3, R219 ;  /* 0x00000003ff0e7819 */ /* 0x000fe200000116db */
[----:B------:R-:W2:Y:S01]  /*2760*/  S2R R13, SR_CTAID.X ;  /* 0x00000000000d7919 */ /* 0x000ea20000002500 */
[----:B------:R-:W-:Y:S01]  /*2770*/  IMAD.MOV.U32 R15, RZ, RZ, RZ ;  /* 0x000000ffff0f7224 */ /* 0x000fe200078e00ff */
[----:B------:R-:W-:Y:S01]  /*2780*/  LOP3.LUT R186, R180, 0x38, RZ, 0xc0, !PT ;  /* 0x00000038b4ba7812 */ /* 0x000fe200078ec0ff */
[----:B------:R-:W3:Y:S01]  /*2790*/  LDCU.64 UR6, c[0x0][0x390] ;  /* 0x00007200ff0677ac */ /* 0x000ee20008000a00 */
[----:B------:R-:W-:Y:S02]  /*27a0*/  BSSY.RECONVERGENT B0, `(.L_x_1195) ;  /* 0x0000054000007945 */ /* 0x000fe40003800200 */
[C---:B------:R-:W-:Y:S01]  /*27b0*/  IADD3 R6, P0, PT, R186.reuse, R6, RZ ;  /* 0x00000006ba067210 */ /* 0x040fe20007f1e0ff */
[----:B------:R-:W4:Y:S01]  /*27c0*/  @!UP0 LDCU.64 UR4, c[0x0][0x398] ;  /* 0x00007300ff0487ac */ /* 0x000f220008000a00 */
[----:B------:R-:W-:-:S02]  /*27d0*/  LOP3.LUT R185, R186, 0x40, RZ, 0xfc, !PT ;  /* 0x00000040bab97812 */ /* 0x000fc400078efcff */
[C---:B------:R-:W-:Y:S01]  /*27e0*/  LOP3.LUT R184, R186.reuse, 0x80, RZ, 0xfc, !PT ;  /* 0x00000080bab87812 */ /* 0x040fe200078efcff */
[----:B------:R-:W5:Y:S01]  /*27f0*/  @UP0 LDCU.64 UR16, c[0x0][0x3b0] ;  /* 0x00007600ff1007ac */ /* 0x000f620008000a00 */
[----:B------:R-:W-:Y:S01]  /*2800*/  IMAD.X R7, RZ, RZ, R2, P0 ;  /* 0x000000ffff077224 */ /* 0x000fe200000e0602 */
[C---:B------:R-:W-:Y:S02]  /*2810*/  IADD3 R4, P0, PT, R186.reuse, R4, RZ ;  /* 0x00000004ba047210 */ /* 0x040fe40007f1e0ff */
[----:B------:R-:W-:Y:S01]  /*2820*/  LOP3.LUT R183, R186, 0xc0, RZ, 0xfc, !PT ;  /* 0x000000c0bab77812 */ /* 0x000fe200078efcff */
[----:B------:R-:W-:-:S04]  /*2830*/  IMAD.WIDE.U32 R2, R14, UR10, R6 ;  /* 0x0000000a0e027c25 */ /* 0x000fc8000f8e0006 */
[----:B------:R-:W-:Y:S01]  /*2840*/  IMAD R227, R14, UR11, R3 ;  /* 0x0000000b0ee37c24 */ /* 0x000fe2000f8e0203 */
[----:B-1----:R-:W-:Y:S01]  /*2850*/  LEA R228, P1, R2, UR14, 0x1 ;  /* 0x0000000e02e47c11 */ /* 0x002fe2000f8208ff */
[----:B------:R-:W-:Y:S01]  /*2860*/  IMAD.X R5, RZ, RZ, R0, P0 ;  /* 0x000000ffff057224 */ /* 0x000fe200000e0600 */
[----:B------:R-:W-:Y:S01]  /*2870*/  USHF.R.S32.HI UR14, URZ, 0x1f, UR28 ;  /* 0x0000001fff0e7899 */ /* 0x000fe2000801141c */
[----:B------:R-:W-:Y:S01]  /*2880*/  LOP3.LUT R0, R180, 0x1f8, RZ, 0xc0, !PT ;  /* 0x000001f8b4007812 */ /* 0x000fe200078ec0ff */
[----:B----4-:R-:W-:Y:S01]  /*2890*/  @!UP0 UIMAD.WIDE.U32 UR30, UR19, UR4, URZ ;  /* 0x00000004131e82a5 */ /* 0x010fe2000f8e00ff */
[----:B------:R-:W-:Y:S01]  /*28a0*/  LEA.HI.X R227, R2, UR15, R227, 0x1, P1 ;  /* 0x0000000f02e37c11 */ /* 0x000fe200088f0ce3 */
[C---:B------:R-:W-:Y:S01]  /*28b0*/  IMAD.WIDE.U32 R4, R14.reuse, UR8, R4 ;  /* 0x000000080e047c25 */ /* 0x040fe2000f8e0004 */
[----:B------:R-:W-:Y:S01]  /*28c0*/  UMOV UR15, 0x400 ;  /* 0x00000400000f7882 */ /* 0x000fe20000000000 */
[----:B-----5:R-:W-:Y:S02]  /*28d0*/  @UP0 UIMAD.WIDE.U32 UR32, UR27, UR16, URZ ;  /* 0x000000101b2002a5 */ /* 0x020fe4000f8e00ff */
[----:B------:R-:W-:Y:S01]  /*28e0*/  @!UP0 UIMAD UR29, UR19, UR5, UR31 ;  /* 0x00000005131d82a4 */ /* 0x000fe2000f8e021f */
[----:B------:R-:W-:Y:S01]  /*28f0*/  IMAD R231, R14, UR9, R5 ;  /* 0x000000090ee77c24 */ /* 0x000fe2000f8e0205 */
[----:B------:R-:W1:Y:S01]  /*2900*/  LDCU.64 UR4, c[0x0][0x3c8] ;  /* 0x00007900ff0477ac */ /* 0x000e620008000a00 */
[----:B---3--:R-:W-:Y:S01]  /*2910*/  LEA R230, P1, R4, UR6, 0x1 ;  /* 0x0000000604e67c11 */ /* 0x008fe2000f8208ff */
[----:B------:R-:W-:Y:S01]  /*2920*/  VIADD R5, R14, 0x10 ;  /* 0x000000100e057836 */ /* 0x000fe20000000000 */
[----:B------:R-:W-:Y:S01]  /*2930*/  @UP0 UIMAD UR29, UR27, UR17, UR33 ;  /* 0x000000111b1d02a4 */ /* 0x000fe2000f8e0221 */
[----:B------:R-:W3:Y:S01]  /*2940*/  S2UR UR17, SR_CgaCtaId ;  /* 0x00000000001179c3 */ /* 0x000ee20000008800 */
[----:B------:R-:W-:Y:S01]  /*2950*/  UIADD3 UR16, UPT, UPT, -UR24, UR26, URZ ;  /* 0x0000001a18107290 */ /* 0x000fe2000fffe1ff */
[----:B------:R-:W-:Y:S01]  /*2960*/  LEA.HI.X R231, R4, UR7, R231, 0x1, P1 ;  /* 0x0000000704e77c11 */ /* 0x000fe200088f0ce7 */
[----:B------:R-:W-:Y:S01]  /*2970*/  @UP0 UMOV UR30, UR32 ;  /* 0x00000020001e0c82 */ /* 0x000fe20008000000 */
[----:B------:R-:W-:Y:S01]  /*2980*/  VIADD R4, R14, 0x20 ;  /* 0x000000200e047836 */ /* 0x000fe20000000000 */
[----:B------:R-:W-:Y:S01]  /*2990*/  IADD3 R2, P0, PT, R186, UR30, RZ ;  /* 0x0000001eba027c10 */ /* 0x000fe2000ff1e0ff */
[----:B--2---:R-:W-:Y:S01]  /*29a0*/  IMAD.WIDE.U32 R12, R13, 0x40, R14 ;  /* 0x000000400d0c7825 */ /* 0x004fe200078e000e */
[----:B------:R-:W-:-:S02]  /*29b0*/  ISETP.GE.AND P2, PT, R14, UR16, PT ;  /* 0x000000100e007c0c */ /* 0x000fc4000bf46270 */
[----:B------:R-:W-:Y:S01]  /*29c0*/  ISETP.GE.AND P1, PT, R4, UR16, PT ;  /* 0x0000001004007c0c */ /* 0x000fe2000bf26270 */
[----:B------:R-:W-:Y:S01]  /*29d0*/  IMAD.X R3, RZ, RZ, UR29, P0 ;  /* 0x0000001dff037e24 */ /* 0x000fe200080e06ff */
[----:B------:R-:W-:Y:S01]  /*29e0*/  ISETP.GE.AND P0, PT, R5, UR16, PT ;  /* 0x0000001005007c0c */ /* 0x000fe2000bf06270 */
[----:B-1----:R-:W-:Y:S01]  /*29f0*/  UIMAD UR14, UR14, UR4, URZ ;  /* 0x000000040e0e72a4 */ /* 0x002fe2000f8e02ff */
[----:B------:R-:W-:Y:S01]  /*2a00*/  IMAD.U32 R6, RZ, RZ, UR4 ;  /* 0x00000004ff067e24 */ /* 0x000fe2000f8e00ff */
[----:B------:R-:W-:Y:S02]  /*2a10*/  UIADD3 UR4, UPT, UPT, UR20, -0x1, URZ ;  /* 0xffffffff14047890 */ /* 0x000fe4000fffe0ff */
[----:B------:R-:W-:Y:S01]  /*2a20*/  UIMAD UR14, UR28, UR5, UR14 ;  /* 0x000000051c0e72a4 */ /* 0x000fe2000f8e020e */
[----:B------:R-:W-:Y:S01]  /*2a30*/  IMAD.WIDE.U32 R6, R6, UR28, R2 ;  /* 0x0000001c06067c25 */ /* 0x000fe2000f8e0002 */
[----:B------:R-:W-:Y:S01]  /*2a40*/  LOP3.LUT R3, R0, 0x38, R219, 0x78, !PT ;  /* 0x0000003800037812 */ /* 0x000fe200078e78db */
[----:B------:R-:W-:-:S03]  /*2a50*/  USHF.L.U32 UR27, UR4, 0x6, URZ ;  /* 0x00000006041b7899 */ /* 0x000fc600080006ff */
[----:B------:R-:W-:Y:S01]  /*2a60*/  LOP3.LUT R166, R3, 0x1e00, R180, 0xf8, !PT ;  /* 0x00001e0003a67812 */ /* 0x000fe200078ef8b4 */
[----:B---3--:R-:W-:Y:S01]  /*2a70*/  ULEA UR5, UR17, UR15, 0x18 ;  /* 0x0000000f11057291 */ /* 0x008fe2000f8ec0ff */
[----:B------:R-:W-:Y:S01]  /*2a80*/  VIADD R11, R7, UR14 ;  /* 0x0000000e070b7c36 */ /* 0x000fe20008000000 */
[----:B------:R-:W-:-:S04]  /*2a90*/  UIADD3 UR17, UPT, UPT, -UR27, UR25, URZ ;  /* 0x000000191b117290 */ /* 0x000fc8000fffe1ff */
[----:B------:R-:W-:Y:S01]  /*2aa0*/  LEA R166, R166, UR5, 0x1 ;  /* 0x00000005a6a67c11 */ /* 0x000fe2000f8e08ff */
[----:B------:R-:W-:Y:S07]  /*2ab0*/  @P2 BRA `(.L_x_1196) ;  /* 0x0000000000882947 */ /* 0x000fee0003800000 */
        /* <DEDUP_REMOVED lines=34> */
.L_x_1196:
[----:B------:R-:W-:Y:S05]  /*2ce0*/  BSYNC.RECONVERGENT B0 ;  /* 0x0000000000007941 */ /* 0x000fea0003800200 */
.L_x_1195:
[----:B------:R-:W-:Y:S01]  /*2cf0*/  BSSY.RECONVERGENT B0, `(.L_x_1197) ;  /* 0x0000029000007945 */ /* 0x000fe20003800200 */
[C---:B------:R-:W-:Y:S02]  /*2d00*/  ISETP.GE.AND P6, PT, R14.reuse, UR17, PT ;  /* 0x000000110e007c0c */ /* 0x040fe4000bfc6270 */
[----:B------:R-:W-:Y:S01]  /*2d10*/  IADD3 R0, PT, PT, R14, 0x30, RZ ;  /* 0x000000300e007810 */ /* 0x000fe20007ffe0ff */
[----:B------:R-:W-:Y:S10]  /*2d20*/  @P0 BRA `(.L_x_1198) ;  /* 0x0000000000940947 */ /* 0x000ff40003800000 */
[----:B------:R-:W2:Y:S01]  /*2d30*/  LDCU.64 UR14, c[0x0][0x3b0] ;  /* 0x00007600ff0e77ac */ /* 0x000ea20008000a00 */
[----:B-1----:R-:W-:Y:S01]  /*2d40*/  IADD3 R3, P0, PT, R12, 0x10, RZ ;  /* 0x000000100c037810 */ /* 0x002fe20007f1e0ff */
[----:B------:R-:W-:Y:S01]  /*2d50*/  IMAD.MOV.U32 R8, RZ, RZ, R6 ;  /* 0x000000ffff087224 */ /* 0x000fe200078e0006 */
[----:B------:R-:W1:Y:S01]  /*2d60*/  LDCU UR28, c[0x0][0x440] ;  /* 0x00008800ff1c77ac */ /* 0x000e620008000800 */
[----:B------:R-:W-:Y:S02]  /*2d70*/  IMAD.MOV.U32 R9, RZ, RZ, R11 ;  /* 0x000000ffff097224 */ /* 0x000fe400078e000b */
[----:B------:R-:W-:Y:S01]  /*2d80*/  IMAD.X R2, RZ, RZ, R13, P0 ;  /* 0x000000ffff027224 */ /* 0x000fe200000e060d */
[----:B------:R-:W3:Y:S03]  /*2d90*/  LDCU.64 UR6, c[0x0][0x380] ;  /* 0x00007000ff0677ac */ /* 0x000ee60008000a00 */
[----:B--2---:R-:W-:-:S02]  /*2da0*/  IMAD R2, R2, UR14, RZ ;  /* 0x0000000e02027c24 */ /* 0x004fc4000f8e02ff */
[----:B------:R-:W-:Y:S01]  /*2db0*/  IMAD.WIDE.U32 R8, R3, UR14, R8 ;  /* 0x0000000e03087c25 */ /* 0x000fe2000f8e0008 */
[----:B-1----:R-:W-:-:S03]  /*2dc0*/  ISETP.GE.AND P4, PT, R186, UR28, PT ;  /* 0x0000001cba007c0c */ /* 0x002fc6000bf86270 */
        /* <DEDUP_REMOVED lines=27> */
.L_x_1198:
[----:B------:R-:W-:Y:S05]  /*2f80*/  BSYNC.RECONVERGENT B0 ;  /* 0x0000000000007941 */ /* 0x000fea0003800200 */
.L_x_1197:
[----:B------:R-:W-:Y:S01]  /*2f90*/  USHF.L.U64.HI UR28, UR10, 0x4, UR11 ;  /* 0x000000040a1c7899 */ /* 0x000fe2000801020b */
[----:B------:R-:W-:Y:S01]  /*2fa0*/  BSSY.RECONVERGENT B0, `(.L_x_1199) ;  /* 0x0000028000007945 */ /* 0x000fe20003800200 */
[----:B------:R-:W-:-:S03]  /*2fb0*/  ISETP.GE.AND P0, PT, R0, UR16, PT ;  /* 0x0000001000007c0c */ /* 0x000fc6000bf06270 */
[----:B------:R-:W-:Y:S10]  /*2fc0*/  @P1 BRA `(.L_x_1200) ;  /* 0x0000000000941947 */ /* 0x000ff40003800000 */
[----:B------:R-:W3:Y:S01]  /*2fd0*/  LDCU.64 UR14, c[0x0][0x3b0] ;  /* 0x00007600ff0e77ac */ /* 0x000ee20008000a00 */
[----:B-1----:R-:W-:Y:S01]  /*2fe0*/  IADD3 R3, P1, PT, R12, 0x20, RZ ;  /* 0x000000200c037810 */ /* 0x002fe20007f3e0ff */
[----:B------:R-:W-:Y:S01]  /*2ff0*/  IMAD.MOV.U32 R8, RZ, RZ, R6 ;  /* 0x000000ffff087224 */ /* 0x000fe200078e0006 */
[----:B------:R-:W1:Y:S01]  /*3000*/  LDCU UR29, c[0x0][0x440] ;  /* 0x00008800ff1d77ac */ /* 0x000e620008000800 */
[----:B------:R-:W-:Y:S02]  /*3010*/  IMAD.MOV.U32 R9, RZ, RZ, R11 ;  /* 0x000000ffff097224 */ /* 0x000fe400078e000b */
[----:B------:R-:W-:Y:S01]  /*3020*/  IMAD.X R2, RZ, RZ, R13, P1 ;  /* 0x000000ffff027224 */ /* 0x000fe200008e060d */
[----:B------:R-:W2:Y:S03]  /*3030*/  LDCU.64 UR6, c[0x0][0x380] ;  /* 0x00007000ff0677ac */ /* 0x000ea60008000a00 */
[----:B---3--:R-:W-:-:S02]  /*3040*/  IMAD R2, R2, UR14, RZ ;  /* 0x0000000e02027c24 */ /* 0x008fc4000f8e02ff */
[----:B------:R-:W-:Y:S01]  /*3050*/  IMAD.WIDE.U32 R8, R3, UR14, R8 ;  /* 0x0000000e03087c25 */ /* 0x000fe2000f8e0008 */
[----:B-1----:R-:W-:-:S03]  /*3060*/  ISETP.GE.AND P4, PT, R186, UR29, PT ;  /* 0x0000001dba007c0c */ /* 0x002fc6000bf86270 */
[----:B------:R-:W-:Y:S01]  /*3070*/  IMAD R2, R3, UR15, R2 ;  /* 0x0000000f03027c24 */ /* 0x000fe2000f8e0202 */
[----:B------:R-:W-:Y:S02]  /*3080*/  ISETP.GE.AND P3, PT, R185, UR29, PT ;  /* 0x0000001db9007c0c */ /* 0x000fe4000bf66270 */
[----:B--2---:R-:W-:Y:S01]  /*3090*/  LEA R14, P5, R8, UR6, 0x1 ;  /* 0x00000006080e7c11 */ /* 0x004fe2000f8a08ff */
        /* <DEDUP_REMOVED lines=24> */
.L_x_1200:
[----:B------:R-:W-:Y:S05]  /*3220*/  BSYNC.RECONVERGENT B0 ;  /* 0x0000000000007941 */ /* 0x000fea0003800200 */
.L_x_1199:
[----:B------:R-:W-:Y:S01]  /*3230*/  USHF.L.U32 UR29, UR10, 0x4, URZ ;  /* 0x000000040a1d7899 */ /* 0x000fe200080006ff */
[----:B------:R-:W-:Y:S01]  /*3240*/  BSSY.RECONVERGENT B0, `(.L_x_1201) ;  /* 0x0000028000007945 */ /* 0x000fe20003800200 */
[----:B------:R-:W-:Y:S02]  /*3250*/  ISETP.GE.AND P5, PT, R5, UR17, PT ;  /* 0x0000001105007c0c */ /* 0x000fe4000bfa6270 */
[----:B------:R-:W-:Y:S01]  /*3260*/  ISETP.GE.AND P4, PT, R4, UR17, PT ;  /* 0x0000001104007c0c */ /* 0x000fe2000bf86270 */
[----:B------:R-:W-:-:S12]  /*3270*/  @P0 BRA `(.L_x_1202) ;  /* 0x0000000000900947 */ /* 0x000fd80003800000 */
[----:B------:R-:W4:Y:S01]  /*3280*/  LDCU.64 UR14, c[0x0][0x3b0] ;  /* 0x00007600ff0e77ac */ /* 0x000f220008000a00 */
[----:B-1----:R-:W-:Y:S01]  /*3290*/  IADD3 R2, P0, PT, R12, 0x30, RZ ;  /* 0x000000300c027810 */ /* 0x002fe20007f1e0ff */
[----:B------:R-:W-:Y:S01]  /*32a0*/  IMAD.MOV.U32 R7, RZ, RZ, R11 ;  /* 0x000000ffff077224 */ /* 0x000fe200078e000b */
[----:B------:R-:W1:Y:S03]  /*32b0*/  LDCU UR30, c[0x0][0x440] ;  /* 0x00008800ff1e77ac */ /* 0x000e660008000800 */
[----:B------:R-:W-:Y:S01]  /*32c0*/  IMAD.X R3, RZ, RZ, R13, P0 ;  /* 0x000000ffff037224 */ /* 0x000fe200000e060d */
[----:B------:R-:W5:Y:S03]  /*32d0*/  LDCU.64 UR6, c[0x0][0x380] ;  /* 0x00007000ff0677ac */ /* 0x000f660008000a00 */
[----:B----4-:R-:W-:-:S02]  /*32e0*/  IMAD R3, R3, UR14, RZ ;  /* 0x0000000e03037c24 */ /* 0x010fc4000f8e02ff */
[----:B------:R-:W-:Y:S01]  /*32f0*/  IMAD.WIDE.U32 R6, R2, UR14, R6 ;  /* 0x0000000e02067c25 */ /* 0x000fe2000f8e0006 */
[----:B-1----:R-:W-:-:S03]  /*3300*/  ISETP.GE.AND P3, PT, R186, UR30, PT ;  /* 0x0000001eba007c0c */ /* 0x002fc6000bf66270 */
[----:B------:R-:W-:Y:S01]  /*3310*/  IMAD R3, R2, UR15, R3 ;  /* 0x0000000f02037c24 */ /* 0x000fe2000f8e0203 */
[----:B------:R-:W-:Y:S02]  /*3320*/  ISETP.GE.AND P2, PT, R185, UR30, PT ;  /* 0x0000001eb9007c0c */ /* 0x000fe4000bf46270 */
[----:B-----5:R-:W-:Y:S01]  /*3330*/  LEA R2, P0, R6, UR6, 0x1 ;  /* 0x0000000606027c11 */ /* 0x020fe2000f8008ff */
        /* <DEDUP_REMOVED lines=24> */
.L_x_1202:
[----:B------:R-:W-:Y:S05]  /*34c0*/  BSYNC.RECONVERGENT B0 ;  /* 0x0000000000007941 */ /* 0x000fea0003800200 */
.L_x_1201:
        /* <DEDUP_REMOVED lines=8> */
[----:B-1--4-:R-:W-:Y:S01]  /*3550*/  @!P2 IMAD.MOV.U32 R2, RZ, RZ, R228 ;  /* 0x000000ffff02a224 */ /* 0x012fe200078e00e4 */
[----:B------:R-:W-:Y:S01]  /*3560*/  @!P2 MOV R3, R227 ;  /* 0x000000e30003a202 */ /* 0x000fe20000000f00 */
        /* <DEDUP_REMOVED lines=16> */
[----:B-1----:R-:W-:-:S05]  /*3670*/  @!P0 MOV R226, R228 ;  /* 0x000000e400e28202 */ /* 0x002fca0000000f00 */
[----:B------:R-:W-:Y:S01]  /*3680*/  @!PT LDS RZ, [RZ] ;  /* 0x00000000fffff984 */ /* 0x000fe20000000800 */
[----:B------:R-:W-:Y:S01]  /*3690*/  @!PT LDS RZ, [RZ] ;  /* 0x00000000fffff984 */ /* 0x000fe20000000800 */
[----:B------:R-:W-:Y:S01]  /*36a0*/  @!PT LDS RZ, [RZ] ;  /* 0x00000000fffff984 */ /* 0x000fe20000000800 */
[----:B------:R4:W-:Y:S04]  /*36b0*/  @!P0 LDGSTS.E.BYPASS.LTC128B.128 [R166+0xe000], desc[UR22][R226.64+0x180] ;  /* 0x0e000180e2a68fae */ /* 0x0009e8000b981a16 */
[----:B------:R4:W-:Y:S02]  /*36c0*/  @P0 STS.128 [R166+0xe000], RZ ;  /* 0x00e000ffa6000388 */ /* 0x0009e40000000c00 */
.L_x_1204:
[----:B------:R-:W-:Y:S05]  /*36d0*/  BSYNC.RECONVERGENT B0 ;  /* 0x0000000000007941 */ /* 0x000fea0003800200 */
.L_x_1203:
[----:B------:R-:W-:Y:S04]  /*36e0*/  BSSY.RECONVERGENT B0, `(.L_x_1205) ;  /* 0x000001f000007945 */ /* 0x000fe80003800200 */
[----:B------:R-:W-:Y:S05]  /*36f0*/  @P5 BRA `(.L_x_1206) ;  /* 0x0000000000745947 */ /* 0x000fea0003800000 */
[----:B------:R-:W5:Y:S01]  /*3700*/  LDCU UR6, c[0x0][0x440] ;  /* 0x00008800ff0677ac */ /* 0x000f620008000800 */
[----:B-1--4-:R-:W-:Y:S02]  /*3710*/  IMAD.U32 R3, RZ, RZ, UR29 ;  /* 0x0000001dff037e24 */ /* 0x012fe4000f8e00ff */
[----:B------:R-:W-:-:S03]  /*3720*/  IMAD.U32 R2, RZ, RZ, UR28 ;  /* 0x0000001cff027e24 */ /* 0x000fc6000f8e00ff */
        /* <DEDUP_REMOVED lines=26> */
.L_x_1206:
[----:B------:R-:W-:Y:S05]  /*38d0*/  BSYNC.RECONVERGENT B0 ;  /* 0x0000000000007941 */ /* 0x000fea0003800200 */
.L_x_1205:
[----:B------:R-:W-:Y:S01]  /*38e0*/  BSSY.RECONVERGENT B0, `(.L_x_1207) ;  /* 0x0000021000007945 */ /* 0x000fe20003800200 */
[----:B------:R-:W-:-:S03]  /*38f0*/  ISETP.GE.AND P0, PT, R0, UR17, PT ;  /* 0x0000001100007c0c */ /* 0x000fc6000bf06270 */
[----:B------:R-:W-:Y:S10]  /*3900*/  @P4 BRA `(.L_x_1208) ;  /* 0x0000000000784947 */ /* 0x000ff40003800000 */
[----:B------:R-:W5:Y:S01]  /*3910*/  LDCU UR6, c[0x0][0x440] ;  /* 0x00008800ff0677ac */ /* 0x000f620008000800 */
[----:B-1----:R-:W-:Y:S02]  /*3920*/  IMAD.U32 R7, RZ, RZ, UR10 ;  /* 0x0000000aff077e24 */ /* 0x002fe4000f8e00ff */
[----:B----4-:R-:W-:Y:S02]  /*3930*/  IMAD.U32 R3, RZ, RZ, UR10 ;  /* 0x0000000aff037e24 */ /* 0x010fe4000f8e00ff */
[----:B------:R-:W-:Y:S01]  /*3940*/  IMAD.U32 R2, RZ, RZ, UR11 ;  /* 0x0000000bff027e24 */ /* 0x000fe2000f8e00ff */
        /* <DEDUP_REMOVED lines=26> */
.L_x_1208:
[----:B------:R-:W-:Y:S05]  /*3af0*/  BSYNC.RECONVERGENT B0 ;  /* 0x0000000000007941 */ /* 0x000fea0003800200 */
.L_x_1207:
[----:B------:R-:W-:Y:S04]  /*3b00*/  BSSY.RECONVERGENT B0, `(.L_x_1209) ;  /* 0x0000020000007945 */ /* 0x000fe80003800200 */
[----:B------:R-:W-:Y:S05]  /*3b10*/  @P0 BRA `(.L_x_1210) ;  /* 0x0000000000780947 */ /* 0x000fea0003800000 */
[----:B------:R-:W5:Y:S01]  /*3b20*/  LDCU UR6, c[0x0][0x440] ;  /* 0x00008800ff0677ac */ /* 0x000f620008000800 */
[----:B-1--4-:R-:W-:Y:S02]  /*3b30*/  IMAD.U32 R2, RZ, RZ, UR10 ;  /* 0x0000000aff027e24 */ /* 0x012fe4000f8e00ff */
[----:B------:R-:W-:Y:S01]  /*3b40*/  IMAD.MOV.U32 R226, RZ, RZ, R228 ;  /* 0x000000ffffe27224 */ /* 0x000fe200078e00e4 */
[----:B------:R-:W-:-:S03]  /*3b50*/  UIMAD UR7, UR11, 0x60, URZ ;  /* 0x000000600b0778a4 */ /* 0x000fc6000f8e02ff */
[----:B------:R-:W-:-:S04]  /*3b60*/  IMAD.WIDE.U32 R2, R2, 0x60, R226 ;  /* 0x0000006002027825 */ /* 0x000fc800078e00e2 */
[----:B------:R-:W-:Y:S01]  /*3b70*/  VIADD R3, R3, UR7 ;  /* 0x0000000703037c36 */ /* 0x000fe20008000000 */
        /* <DEDUP_REMOVED lines=24> */
.L_x_1210:
[----:B------:R-:W-:Y:S05]  /*3d00*/  BSYNC.RECONVERGENT B0 ;  /* 0x0000000000007941 */ /* 0x000fea0003800200 */
.L_x_1209:
[----:B------:R-:W0:Y:S01]  /*3d10*/  LDGDEPBAR ;  /* 0x00000000000079af */ /* 0x000e220000000000 */
[--C-:B------:R-:W-:Y:S01]  /*3d20*/  SHF.R.U32.HI R221, RZ, 0x1, R219.reuse ;  /* 0x00000001ffdd7819 */ /* 0x100fe200000116db */
[----:B-1--4-:R-:W-:Y:S01]  /*3d30*/  IMAD.U32 R3, RZ, RZ, UR24 ;  /* 0x00000018ff037e24 */ /* 0x012fe2000f8e00ff */
[----:B------:R-:W-:Y:S01]  /*3d40*/  SHF.R.U32.HI R2, RZ, 0x2, R219 ;  /* 0x00000002ff027819 */ /* 0x000fe200000116db */
[----:B------:R-:W-:Y:S01]  /*3d50*/  IMAD.SHL.U32 R181, R219, 0x40, RZ ;  /* 0x00000040dbb57824 */ /* 0x000fe200078e00ff */
[----:B------:R-:W-:Y:S01]  /*3d60*/  LOP3.LUT R6, R221, 0x1f0, RZ, 0xc0, !PT ;  /* 0x000001f0dd067812 */ /* 0x000fe200078ec0ff */
[----:B------:R-:W-:Y:S01]  /*3d70*/  IMAD.SHL.U32 R218, R219, 0x20, RZ ;  /* 0x00000020dbda7824 */ /* 0x000fe200078e00ff */
[----:B------:R-:W-:Y:S01]  /*3d80*/  LOP3.LUT R2, R2, 0x7, RZ, 0xc0, !PT ;  /* 0x0000000702027812 */ /* 0x000fe200078ec0ff */
[----:B------:R-:W-:Y:S01]  /*3d90*/  BSSY.RECONVERGENT B0, `(.L_x_1211) ;  /* 0x0000030000007945 */ /* 0x000fe20003800200 */
[----:B------:R-:W-:Y:S02]  /*3da0*/  IADD3 R3, PT, PT, R6, 0x1, R3 ;  /* 0x0000000106037810 */ /* 0x000fe40007ffe003 */
[----:B------:R-:W-:-:S02]  /*3db0*/  LOP3.LUT R7, R181, 0x1c0, RZ, 0xc0, !PT ;  /* 0x000001c0b5077812 */ /* 0x000fc400078ec0ff */
[----:B------:R-:W-:Y:S01]  /*3dc0*/  IADD3 R3, PT, PT, R3, -UR26, R2 ;  /* 0x8000001a03037c10 */ /* 0x000fe2000fffe002 */
[----:B------:R-:W-:Y:S01]  /*3dd0*/  IMAD.U32 R2, RZ, RZ, UR25 ;  /* 0x00000019ff027e24 */ /* 0x000fe2000f8e00ff */
[----:B------:R-:W-:Y:S02]  /*3de0*/  LOP3.LUT R180, R7, 0x38, R180, 0xf8, !PT ;  /* 0x0000003807b47812 */ /* 0x000fe400078ef8b4 */
[----:B------:R-:W-:Y:S02]  /*3df0*/  LOP3.LUT R218, R218, 0x7c00, RZ, 0xc0, !PT ;  /* 0x00007c00dada7812 */ /* 0x000fe400078ec0ff */
[----:B------:R-:W-:Y:S02]  /*3e00*/  LOP3.LUT R7, R221, 0x8, RZ, 0xc0, !PT ;  /* 0x00000008dd077812 */ /* 0x000fe400078ec0ff */
[----:B------:R-:W-:Y:S02]  /*3e10*/  IADD3 R2, PT, PT, R3, UR21, R2 ;  /* 0x0000001503027c10 */ /* 0x000fe4000fffe002 */
[----:B------:R-:W-:Y:S01]  /*3e20*/  LOP3.LUT R3, R218, 0x200, R181, 0xf8, !PT ;  /* 0x00000200da037812 */ /* 0x000fe200078ef8b5 */
[----:B------:R-:W-:-:S04]  /*3e30*/  DEPBAR.LE SB0, 0x0 ;  /* 0x000080000000791a */ /* 0x000fc80000000000 */
[----:B------:R-:W-:Y:S01]  /*3e40*/  LOP3.LUT R86, R180, R7, RZ, 0x3c, !PT ;  /* 0x00000007b4567212 */ /* 0x000fe200078e3cff */
        /* <DEDUP_REMOVED lines=32> */
.L_x_1212:
[----:B------:R4:W-:Y:S04]  /*4050*/  STS.128 [R166+0x10000], RZ ;  /* 0x010000ffa6007388 */ /* 0x0009e80000000c00 */
[----:B------:R4:W-:Y:S04]  /*4060*/  STS.128 [R166+0x12000], RZ ;  /* 0x012000ffa6007388 */ /* 0x0009e80000000c00 */
[----:B------:R4:W-:Y:S04]  /*4070*/  STS.128 [R166+0x14000], RZ ;  /* 0x014000ffa6007388 */ /* 0x0009e80000000c00 */
[----:B------:R4:W-:Y:S02]  /*4080*/  STS.128 [R166+0x16000], RZ ;  /* 0x016000ffa6007388 */ /* 0x0009e40000000c00 */
.L_x_1213:
[----:B------:R-:W-:Y:S05]  /*4090*/  BSYNC.RECONVERGENT B0 ;  /* 0x0000000000007941 */ /* 0x000fea0003800200 */
.L_x_1211:
[----:B------:R-:W-:Y:S01]  /*40a0*/  ISETP.GE.AND P0, PT, R5, UR17, PT ;  /* 0x0000001105007c0c */ /* 0x000fe2000bf06270 */
[----:B------:R-:W-:Y:S01]  /*40b0*/  IMAD.IADD R91, R86, 0x1, R3 ;  /* 0x00000001565b7824 */ /* 0x000fe200078e0203 */
[----:B------:R-:W-:Y:S01]  /*40c0*/  SHF.R.U32.HI R5, RZ, 0x4, R219 ;  /* 0x00000004ff057819 */ /* 0x000fe200000116db */
[----:B------:R-:W-:Y:S01]  /*40d0*/  BSSY.RECONVERGENT B0, `(.L_x_1214) ;  /* 0x000002c000007945 */ /* 0x000fe20003800200 */
[----:B------:R-:W-:Y:S02]  /*40e0*/  LOP3.LUT R3, R219, 0x8, RZ, 0xc0, !PT ;  /* 0x00000008db037812 */ /* 0x000fe400078ec0ff */
[----:B------:R-:W-:Y:S01]  /*40f0*/  ISETP.GE.AND P6, PT, R4, UR17, PT ;  /* 0x0000001104007c0c */ /* 0x000fe2000bfc6270 */
[----:B------:R-:W-:Y:S01]  /*4100*/  IMAD.SHL.U32 R5, R5, 0x400, RZ ;  /* 0x0000040005057824 */ /* 0x000fe200078e00ff */
[----:B------:R-:W-:Y:S02]  /*4110*/  ISETP.GE.AND P5, PT, R0, UR17, PT ;  /* 0x0000001100007c0c */ /* 0x000fe4000bfa6270 */
[----:B------:R-:W-:-:S02]  /*4120*/  LEA R91, R91, UR5, 0x1 ;  /* 0x000000055b5b7c11 */ /* 0x000fc4000f8e08ff */
[----:B------:R-:W-:Y:S01]  /*4130*/  LOP3.LUT R182, R180, R3, RZ, 0x3c, !PT ;  /* 0x00000003b4b67212 */ /* 0x000fe200078e3cff */
[----:B------:R1:W-:Y:S01]  /*4140*/  @P0 STS.128 [R166+0x10800], RZ ;  /* 0x010800ffa6000388 */ /* 0x0003e20000000c00 */
[----:B------:R-:W-:-:S03]  /*4150*/  LOP3.LUT R5, R5, 0x400, RZ, 0xc0, !PT ;  /* 0x0000040005057812 */ /* 0x000fc600078ec0ff */
[----:B------:R1:W-:Y:S04]  /*4160*/  @P0 STS.128 [R166+0x12800], RZ ;  /* 0x012800ffa6000388 */ /* 0x0003e80000000c00 */
[----:B------:R1:W-:Y:S04]  /*4170*/  @P0 STS.128 [R166+0x14800], RZ ;  /* 0x014800ffa6000388 */ /* 0x0003e80000000c00 */
[----:B------:R1:W-:Y:S01]  /*4180*/  @P0 STS.128 [R166+0x16800], RZ ;  /* 0x016800ffa6000388 */ /* 0x0003e20000000c00 */
[----:B------:R-:W-:Y:S05]  /*4190*/  @P0 BRA `(.L_x_1215) ;  /* 0x00000000007c0947 */ /* 0x000fea0003800000 */
[----:B------:R-:W5:Y:S01]  /*41a0*/  LDCU UR6, c[0x0][0x440] ;  /* 0x00008800ff0677ac */ /* 0x000f620008000800 */
[----:B------:R-:W-:Y:S02]  /*41b0*/  USHF.L.U32 UR14, UR8, 0x4, URZ ;  /* 0x00000004080e7899 */ /* 0x000fe400080006ff */
[----:B------:R-:W-:-:S04]  /*41c0*/  USHF.L.U64.HI UR7, UR8, 0x4, UR9 ;  /* 0x0000000408077899 */ /* 0x000fc80008010209 */
[----:B------:R-:W-:Y:S02]  /*41d0*/  IMAD.U32 R3, RZ, RZ, UR14 ;  /* 0x0000000eff037e24 */ /* 0x000fe4000f8e00ff */
[----:B------:R-:W-:-:S03]  /*41e0*/  IMAD.U32 R0, RZ, RZ, UR7 ;  /* 0x00000007ff007e24 */ /* 0x000fc6000f8e00ff */
[----:B-1----:R-:W-:Y:S02]  /*41f0*/  LEA R6, P4, R3, R230, 0x1 ;  /* 0x000000e603067211 */ /* 0x002fe400078808ff */
[----:B-----5:R-:W-:Y:S02]  /*4200*/  ISETP.GE.AND P3, PT, R186, UR6, PT ;  /* 0x00000006ba007c0c */ /* 0x020fe4000bf66270 */
[----:B------:R-:W-:Y:S02]  /*4210*/  ISETP.GE.AND P2, PT, R185, UR6, PT ;  /* 0x00000006b9007c0c */ /* 0x000fe4000bf46270 */
[----:B------:R-:W-:Y:S02]  /*4220*/  ISETP.GE.AND P1, PT, R184, UR6, PT ;  /* 0x00000006b8007c0c */ /* 0x000fe4000bf26270 */
[----:B------:R-:W-:Y:S02]  /*4230*/  ISETP.GE.AND P0, PT, R183, UR6, PT ;  /* 0x00000006b7007c0c */ /* 0x000fe4000bf06270 */
        /* <DEDUP_REMOVED lines=21> */
.L_x_1215:
[----:B------:R-:W-:Y:S05]  /*4390*/  BSYNC.RECONVERGENT B0 ;  /* 0x0000000000007941 */ /* 0x000fea0003800200 */
.L_x_1214:
[----:B------:R1:W-:Y:S01]  /*43a0*/  @P6 STS.128 [R166+0x11000], RZ ;  /* 0x011000ffa6006388 */ /* 0x0003e20000000c00 */
[----:B------:R-:W-:Y:S01]  /*43b0*/  BSSY.RECONVERGENT B0, `(.L_x_1216) ;  /* 0x0000024000007945 */ /* 0x000fe20003800200 */
[----:B------:R-:W-:Y:S02]  /*43c0*/  LEA R90, R182, R5, 0x1 ;  /* 0x00000005b65a7211 */ /* 0x000fe400078e08ff */
[----:B------:R1:W-:Y:S04]  /*43d0*/  @P6 STS.128 [R166+0x13000], RZ ;  /* 0x013000ffa6006388 */ /* 0x0003e80000000c00 */
[----:B------:R1:W-:Y:S04]  /*43e0*/  @P6 STS.128 [R166+0x15000], RZ ;  /* 0x015000ffa6006388 */ /* 0x0003e80000000c00 */
[----:B------:R1:W-:Y:S01]  /*43f0*/  @P6 STS.128 [R166+0x17000], RZ ;  /* 0x017000ffa6006388 */ /* 0x0003e20000000c00 */
[----:B------:R-:W-:Y:S05]  /*4400*/  @P6 BRA `(.L_x_1217) ;  /* 0x0000000000786947 */ /* 0x000fea0003800000 */
[----:B------:R-:W5:Y:S01]  /*4410*/  LDCU UR6, c[0x0][0x440] ;  /* 0x00008800ff0677ac */ /* 0x000f620008000800 */
[----:B------:R-:W-:Y:S02]  /*4420*/  IMAD.U32 R5, RZ, RZ, UR8 ;  /* 0x00000008ff057e24 */ /* 0x000fe4000f8e00ff */
[----:B------:R-:W-:Y:S02]  /*4430*/  IMAD.U32 R3, RZ, RZ, UR8 ;  /* 0x00000008ff037e24 */ /* 0x000fe4000f8e00ff */
        /* <DEDUP_REMOVED lines=27> */
.L_x_1217:
[----:B------:R-:W-:Y:S05]  /*45f0*/  BSYNC.RECONVERGENT B0 ;  /* 0x0000000000007941 */ /* 0x000fea0003800200 */
.L_x_1216:
[----:B------:R1:W-:Y:S01]  /*4600*/  @P5 STS.128 [R166+0x11800], RZ ;  /* 0x011800ffa6005388 */ /* 0x0003e20000000c00 */
[----:B------:R-:W-:Y:S03]  /*4610*/  BSSY.RECONVERGENT B0, `(.L_x_1218) ;  /* 0x0000022000007945 */ /* 0x000fe60003800200 */
[----:B------:R1:W-:Y:S04]  /*4620*/  @P5 STS.128 [R166+0x13800], RZ ;  /* 0x013800ffa6005388 */ /* 0x0003e80000000c00 */
[----:B------:R1:W-:Y:S04]  /*4630*/  @P5 STS.128 [R166+0x15800], RZ ;  /* 0x015800ffa6005388 */ /* 0x0003e80000000c00 */
[----:B------:R1:W-:Y:S01]  /*4640*/  @P5 STS.128 [R166+0x17800], RZ ;  /* 0x017800ffa6005388 */ /* 0x0003e20000000c00 */
[----:B------:R-:W-:Y:S05]  /*4650*/  @P5 BRA `(.L_x_1219) ;  /* 0x0000000000745947 */ /* 0x000fea0003800000 */
[----:B------:R-:W5:Y:S01]  /*4660*/  LDCU UR6, c[0x0][0x440] ;  /* 0x00008800ff0677ac */ /* 0x000f620008000800 */
[----:B------:R-:W-:Y:S01]  /*4670*/  IMAD.U32 R0, RZ, RZ, UR8 ;  /* 0x00000008ff007e24 */ /* 0x000fe2000f8e00ff */
[----:B------:R-:W-:-:S03]  /*4680*/  UIMAD UR7, UR9, 0x60, URZ ;  /* 0x00000060090778a4 */ /* 0x000fc6000f8e02ff */
[----:B-1----:R-:W-:-:S04]  /*4690*/  IMAD.WIDE.U32 R4, R0, 0x60, R230 ;  /* 0x0000006000047825 */ /* 0x002fc800078e00e6 */
        /* <DEDUP_REMOVED lines=25> */
.L_x_1219:
[----:B------:R-:W-:Y:S05]  /*4830*/  BSYNC.RECONVERGENT B0 ;  /* 0x0000000000007941 */ /* 0x000fea0003800200 */
.L_x_1218:
[----:B------:R-:W-:Y:S01]  /*4840*/  LDSM.16.M88.4 R36, [R91] ;  /* 0x000000005b24783b */ /* 0x000fe20000000200 */
[----:B------:R-:W-:Y:S01]  /*4850*/  IMAD.MOV.U32 R84, RZ, RZ, 0x20 ;  /* 0x00000020ff547424 */ /* 0x000fe200078e00ff */
[C---:B------:R-:W-:Y:S01]  /*4860*/  LOP3.LUT P6, RZ, R219.reuse, 0x2, RZ, 0xc0, !PT ;  /* 0x00000002dbff7812 */ /* 0x040fe200078cc0ff */
[----:B------:R-:W-:Y:S01]  /*4870*/  VIADD R3, R90, UR5 ;  /* 0x000000055a037c36 */ /* 0x000fe20008000000 */
[----:B------:R-:W2:Y:S01]  /*4880*/  LDSM.16.M88.4 R60, [R90+UR5+0x8000] ;  /* 0x008000055a3c783b */ /* 0x000ea20008000200 */
[----:B------:R-:W-:Y:S01]  /*4890*/  IMAD.MOV.U32 R167, RZ, RZ, 0x40 ;  /* 0x00000040ffa77424 */ /* 0x000fe200078e00ff */
[----:B------:R-:W-:Y:S01]  /*48a0*/  SEL R84, R84, 0xffffffe0, !P6 ;  /* 0xffffffe054547807 */ /* 0x000fe20007000000 */
[----:B------:R-:W-:Y:S01]  /*48b0*/  UISETP.GT.AND UP0, UPT, UR4, UR18, UPT ;  /* 0x000000120400728c */ /* 0x000fe2000bf04270 */
[----:B------:R-:W5:Y:S01]  /*48c0*/  LDSM.16.M88.4 R52, [R90+UR5+0x8800] ;  /* 0x008800055a34783b */ /* 0x000f620008000200 */
[----:B------:R-:W-:Y:S02]  /*48d0*/  LOP3.LUT P0, RZ, R219, 0x4, RZ, 0xc0, !PT ;  /* 0x00000004dbff7812 */ /* 0x000fe4000780c0ff */
[----:B------:R-:W-:Y:S01]  /*48e0*/  IMAD.IADD R88, R91, 0x1, R84 ;  /* 0x000000015b587824 */ /* 0x000fe200078e0254 */
[----:B------:R-:W-:Y:S01]  /*48f0*/  IADD3 R85, PT, PT, R3, R84, RZ ;  /* 0x0000005403557210 */ /* 0x000fe20007ffe0ff */
[----:B------:R-:W4:Y:S01]  /*4900*/  LDSM.16.M88.4 R44, [R90+UR5+0x9000] ;  /* 0x009000055a2c783b */ /* 0x000f220008000200 */
[----:B------:R-:W-:-:S03]  /*4910*/  SEL R167, R167, 0xffffffc0, !P0 ;  /* 0xffffffc0a7a77807 */ /* 0x000fc60004000000 */
[----:B------:R-:W4:Y:S01]  /*4920*/  LDSM.16.M88.4 R28, [R90+UR5+0x9800] ;  /* 0x009800055a1c783b */ /* 0x000f220008000200 */
[----:B------:R-:W-:Y:S01]  /*4930*/  IADD3 R3, PT, PT, R3, R167, RZ ;  /* 0x000000a703037210 */ /* 0x000fe20007ffe0ff */
[----:B------:R-:W-:Y:S02]  /*4940*/  IMAD.IADD R89, R91, 0x1, R167 ;  /* 0x000000015b597824 */ /* 0x000fe400078e02a7 */
[----:B------:R-:W-:Y:S02]  /*4950*/  LDSM.16.M88.4 R64, [R88] ;  /* 0x000000005840783b */ /* 0x000fe40000000200 */
[C---:B------:R-:W-:Y:S02]  /*4960*/  IMAD.IADD R87, R84.reuse, 0x1, R89 ;  /* 0x0000000154577824 */ /* 0x040fe400078e0259 */
[----:B------:R-:W4:Y:S01]  /*4970*/  LDSM.16.M88.4 R16, [R85+0x8000] ;  /* 0x008000005510783b */ /* 0x000f220000000200 */
[----:B------:R-:W-:-:S03]  /*4980*/  IMAD.IADD R0, R84, 0x1, R3 ;  /* 0x0000000154007824 */ /* 0x000fc600078e0203 */
        /* <DEDUP_REMOVED lines=137> */
[C---:B------:R-:W-:Y:S08]  /*5220*/  HMMA.16816.F32 R60, R76.reuse, R82, R60 ;  /* 0x000000524c3c723c */ /* 0x040ff0000000183c */
        /* <DEDUP_REMOVED lines=15> */
[----:B------:R-:W-:Y:S04]  /*5320*/  LDSM.16.M88.4 R24, [R88+0x6000] ;  /* 0x006000005818783b */ /* 0x000fe80000000200 */
[----:B------:R-:W-:Y:S03]  /*5330*/  LDSM.16.M88.4 R88, [R89+0x6000] ;  /* 0x006000005958783b */ /* 0x000fe60000000200 */
        /* <DEDUP_REMOVED lines=18> */
[----:B------:R3:W5:Y:S04]  /*5460*/  LDSM.16.M88.4 R8, [R3+0xf800] ;  /* 0x00f800000308783b */ /* 0x0007680000000200 */
[----:B------:R-:W-:Y:S03]  /*5470*/  LDSM.16.M88.4 R68, [R87+0x6000] ;  /* 0x006000005744783b */ /* 0x000fe60000000200 */
[C---:B-1----:R-:W-:Y:S08]  /*5480*/  HMMA.16816.F32 R12, R24.reuse, R20, R12 ;  /* 0x00000014180c723c */ /* 0x042ff0000000180c */
[C---:B------:R-:W-:Y:S01]  /*5490*/  HMMA.16816.F32 R60, R24.reuse, R22, R60 ;  /* 0x00000016183c723c */ /* 0x040fe2000000183c */
[----:B------:R-:W-:Y:S07]  /*54a0*/  LDSM.16.M88.4 R20, [R0+0xe800] ;  /* 0x00e800000014783b */ /* 0x000fee0000000200 */
[----:B--2---:R-:W-:Y:S01]  /*54b0*/  HMMA.16816.F32 R56, R24, R16, R56 ;  /* 0x000000101838723c */ /* 0x004fe20000001838 */
[----:B---3--:R-:W-:-:S07]  /*54c0*/  MOV R3, UR25 ;  /* 0x0000001900037c02 */ /* 0x008fce0008000f00 */
[C---:B------:R-:W-:Y:S01]  /*54d0*/  HMMA.16816.F32 R52, R24.reuse, R18, R52 ;  /* 0x000000121834723c */ /* 0x040fe20000001834 */
[----:B------:R-:W-:Y:S07]  /*54e0*/  LDSM.16.M88.4 R16, [R0+0xf000] ;  /* 0x00f000000010783b */ /* 0x000fee0000000200 */
[C---:B------:R-:W-:Y:S08]  /*54f0*/  HMMA.16816.F32 R48, R24.reuse, R28, R48 ;  /* 0x0000001c1830723c */ /* 0x040ff00000001830 */
[----:B------:R-:W-:Y:S01]  /*5500*/  HMMA.16816.F32 R44, R24, R30, R44 ;  /* 0x0000001e182c723c */ /* 0x000fe2000000182c */
[----:B------:R1:W2:Y:S01]  /*5510*/  LDSM.16.M88.4 R28, [R0+0xe000] ;  /* 0x00e00000001c783b */ /* 0x0002a20000000200 */
[----:B------:R-:W-:-:S06]  /*5520*/  DEPBAR.LE SB0, 0x0 ;  /* 0x000080000000791a */ /* 0x000fcc0000000000 */
[C---:B------:R-:W-:Y:S08]  /*5530*/  HMMA.16816.F32 R40, R24.reuse, R4, R40 ;  /* 0x000000041828723c */ /* 0x040ff00000001828 */
[----:B------:R-:W-:Y:S08]  /*5540*/  HMMA.16816.F32 R76, R24, R6, R76 ;  /* 0x00000006184c723c */ /* 0x000ff0000000184c */
[----:B----4-:R-:W-:Y:S01]  /*5550*/  HMMA.16816.F32 R12, R88, R64, R12 ;  /* 0x00000040580c723c */ /* 0x010fe2000000180c */
[----:B-1----:R-:W-:-:S02]  /*5560*/  VIADDMNMX R0, R2, 0x8, R3, PT ;  /* 0x0000000802007846 */ /* 0x002fc40003800103 */
[----:B------:R-:W-:-:S05]  /*5570*/  VIMNMX R2, PT, PT, R2, UR25, PT ;  /* 0x0000001902027c48 */ /* 0x000fca000bfe0100 */
[C---:B------:R-:W-:Y:S08]  /*5580*/  HMMA.16816.F32 R60, R88.reuse, R66, R60 ;  /* 0x00000042583c723c */ /* 0x040ff0000000183c */
[C---:B-----5:R-:W-:Y:S08]  /*5590*/  HMMA.16816.F32 R56, R88.reuse, R36, R56 ;  /* 0x000000245838723c */ /* 0x060ff00000001838 */
[C---:B------:R-:W-:Y:S08]  /*55a0*/  HMMA.16816.F32 R52, R88.reuse, R38, R52 ;  /* 0x000000265834723c */ /* 0x040ff00000001834 */
[C---:B------:R-:W-:Y:S08]  /*55b0*/  HMMA.16816.F32 R48, R88.reuse, R32, R48 ;  /* 0x000000205830723c */ /* 0x040ff00000001830 */
[C---:B------:R-:W-:Y:S08]  /*55c0*/  HMMA.16816.F32 R44, R88.reuse, R34, R44 ;  /* 0x00000022582c723c */ /* 0x040ff0000000182c */
[C---:B------:R-:W-:Y:S08]  /*55d0*/  HMMA.16816.F32 R40, R88.reuse, R8, R40 ;  /* 0x000000085828723c */ /* 0x040ff00000001828 */
[----:B------:R-:W-:Y:S08]  /*55e0*/  HMMA.16816.F32 R76, R88, R10, R76 ;  /* 0x0000000a584c723c */ /* 0x000ff0000000184c */
[C---:B--2---:R-:W-:Y:S08]  /*55f0*/  HMMA.16816.F32 R12, R68.reuse, R28, R12 ;  /* 0x0000001c440c723c */ /* 0x044ff0000000180c */
        /* <DEDUP_REMOVED lines=8> */
[----:B------:R-:W-:-:S13]  /*5680*/  BRA.U !UP0, `(.L_x_1220) ;  /* 0x0000000908b07547 */ /* 0x000fda000b800000 */
[----:B------:R-:W-:-:S04]  /*5690*/  UISETP.NE.U32.AND UP0, UPT, UR12, URZ, UPT ;  /* 0x000000ff0c00728c */ /* 0x000fc8000bf05070 */
[----:B------:R-:W-:-:S09]  /*56a0*/  UISETP.NE.AND.EX UP0, UPT, UR13, URZ, UPT, UP0 ;  /* 0x000000ff0d00728c */ /* 0x000fd2000bf05300 */
[----:B------:R-:W-:Y:S05]  /*56b0*/  BRA.U UP0, `(.L_x_1221) ;  /* 0x0000000100207547 */ /* 0x000fea000b800000 */
[----:B------:R-:W-:Y:S01]  /*56c0*/  UMOV UR7, URZ ;  /* 0x000000ff00077c82 */ /* 0x000fe20008000000 */
[----:B------:R-:W-:Y:S01]  /*56d0*/  USHF.L.U32 UR6, UR10, 0x6, URZ ;  /* 0x000000060a067899 */ /* 0x000fe200080006ff */
[----:B------:R-:W-:-:S05]  /*56e0*/  IADD3 R3, P1, PT, RZ, -UR7, RZ ;  /* 0x80000007ff037c10 */ /* 0x000fca000ff3e0ff */
[----:B------:R-:W-:-:S05]  /*56f0*/  IMAD.X R4, RZ, RZ, ~UR6, P1 ;  /* 0x80000006ff047e24 */ /* 0x000fca00088e06ff */
[----:B------:R-:W-:-:S04]  /*5700*/  SHF.R.S64 R3, R3, 0x1f, R4 ;  /* 0x0000001f03037819 */ /* 0x000fc80000001004 */
[----:B------:R-:W-:-:S04]  /*5710*/  IADD3 R228, P1, PT, R3, R228, RZ ;  /* 0x000000e403e47210 */ /* 0x000fc80007f3e0ff */
[----:B------:R-:W-:Y:S01]  /*5720*/  LEA.HI.X.SX32 R227, R4, R227, 0x1, P1 ;  /* 0x000000e304e37211 */ /* 0x000fe200008f0eff */
[----:B------:R-:W-:Y:S08]  /*5730*/  BRA `(.L_x_1222) ;  /* 0x0000000000f47947 */ /* 0x000ff00003800000 */
.L_x_1221:
[----:B------:R-:W1:Y:S01]  /*5740*/  LDC R4, c[0x0][0x4f0] ;  /* 0x00013c00ff047b82 */ /* 0x000e620000000800 */
[----:B------:R-:W-:Y:S01]  /*5750*/  UIADD3 UR6, UPT, UPT, UR27, -0x40, URZ ;  /* 0xffffffc01b067890 */ /* 0x000fe2000fffe0ff */
[----:B------:R-:W-:-:S05]  /*5760*/  IMAD.U32 R7, RZ, RZ, UR27 ;  /* 0x0000001bff077e24 */ /* 0x000fca000f8e00ff */
[----:B------:R-:W-:Y:S02]  /*5770*/  MOV R5, UR6 ;  /* 0x0000000600057c02 */ /* 0x000fe40008000f00 */
[----:B------:R-:W-:Y:S02]  /*5780*/  IABS R7, R7 ;  /* 0x0000000700077213 */ /* 0x000fe40000000000 */
[----:B------:R-:W-:Y:S02]  /*5790*/  IABS R5, R5 ;  /* 0x0000000500057213 */ /* 0x000fe40000000000 */
[----:B-1----:R-:W-:-:S04]  /*57a0*/  IABS R3, R4 ;  /* 0x0000000400037213 */ /* 0x002fc80000000000 */
[----:B------:R-:W1:Y:S08]  /*57b0*/  I2F.RP R6, R3 ;  /* 0x0000000300067306 */ /* 0x000e700000209400 */
        /* <DEDUP_REMOVED lines=11> */
[C---:B------:R-:W-:Y:S01]  /*5870*/  IMAD R6, R3.reuse, R6, R5 ;  /* 0x0000000603067224 */ /* 0x040fe200078e0205 */
[----:B------:R-:W-:Y:S01]  /*5880*/  LOP3.LUT R5, R4, UR27, RZ, 0x3c, !PT ;  /* 0x0000001b04057c12 */ /* 0x000fe2000f8e3cff */
[----:B------:R-:W-:-:S03]  /*5890*/  IMAD R8, R3, R8, R7 ;  /* 0x0000000803087224 */ /* 0x000fc600078e0207 */
[C---:B------:R-:W-:Y:S02]  /*58a0*/  ISETP.GT.U32.AND P2, PT, R3.reuse, R6, PT ;  /* 0x000000060300720c */ /* 0x040fe40003f44070 */
[----:B------:R-:W-:Y:S02]  /*58b0*/  ISETP.GT.U32.AND P1, PT, R3, R8, PT ;  /* 0x000000080300720c */ /* 0x000fe40003f24070 */
[----:B------:R-:W-:-:S09]  /*58c0*/  ISETP.GE.AND P3, PT, R5, RZ, PT ;  /* 0x000000ff0500720c */ /* 0x000fd20003f66270 */
[----:B------:R-:W-:Y:S01]  /*58d0*/  @!P2 IMAD.IADD R6, R6, 0x1, -R3 ;  /* 0x000000010606a824 */ /* 0x000fe200078e0a03 */
[----:B------:R-:W-:Y:S01]  /*58e0*/  @!P2 IADD3 R9, PT, PT, R9, 0x1, RZ ;  /* 0x000000010909a810 */ /* 0x000fe20007ffe0ff */
[----:B------:R-:W-:Y:S01]  /*58f0*/  @!P1 VIADD R10, R10, 0x1 ;  /* 0x000000010a0a9836 */ /* 0x000fe20000000000 */
[-C--:B------:R-:W-:Y:S02]  /*5900*/  @!P1 IADD3 R8, PT, PT, R8, -R3.reuse, RZ ;  /* 0x8000000308089210 */ /* 0x080fe40007ffe0ff */
[-C--:B------:R-:W-:Y:S02]  /*5910*/  ISETP.GE.U32.AND P4, PT, R6, R3.reuse, PT ;  /* 0x000000030600720c */ /* 0x080fe40003f86070 */
[----:B------:R-:W-:Y:S02]  /*5920*/  ISETP.GE.U32.AND P5, PT, R8, R3, PT ;  /* 0x000000030800720c */ /* 0x000fe40003fa6070 */
[C---:B------:R-:W-:Y:S01]  /*5930*/  LOP3.LUT R3, R4.reuse, UR6, RZ, 0x3c, !PT ;  /* 0x0000000604037c12 */ /* 0x040fe2000f8e3cff */
[----:B------:R-:W1:Y:S01]  /*5940*/  LDCU.64 UR6, c[0x0][0x3a0] ;  /* 0x00007400ff0677ac */ /* 0x000e620008000a00 */
[----:B------:R-:W-:-:S02]  /*5950*/  ISETP.NE.AND P2, PT, R4, RZ, PT ;  /* 0x000000ff0400720c */ /* 0x000fc40003f45270 */
[----:B------:R-:W-:Y:S02]  /*5960*/  ISETP.GE.AND P1, PT, R3, RZ, PT ;  /* 0x000000ff0300720c */ /* 0x000fe40003f26270 */
[----:B------:R-:W-:-:S03]  /*5970*/  LOP3.LUT R3, RZ, R4, RZ, 0x33, !PT ;  /* 0x00000004ff037212 */ /* 0x000fc600078e33ff */
[----:B------:R-:W-:Y:S02]  /*5980*/  @P4 VIADD R9, R9, 0x1 ;  /* 0x0000000109094836 */ /* 0x000fe40000000000 */
[----:B------:R-:W-:-:S04]  /*5990*/  @P5 IADD3 R10, PT, PT, R10, 0x1, RZ ;  /* 0x000000010a0a5810 */ /* 0x000fc80007ffe0ff */
[----:B------:R-:W-:Y:S02]  /*59a0*/  @!P3 IADD3 R10, PT, PT, -R10, RZ, RZ ;  /* 0x000000ff0a0ab210 */ /* 0x000fe40007ffe1ff */
[----:B------:R-:W-:-:S05]  /*59b0*/  @!P1 IMAD.MOV R9, RZ, RZ, -R9 ;  /* 0x000000ffff099224 */ /* 0x000fca00078e0a09 */
        /* <DEDUP_REMOVED lines=9> */
[----:B------:R-:W-:-:S04]  /*5a50*/  IMAD R3, R3, UR10, RZ ;  /* 0x0000000a03037c24 */ /* 0x000fc8000f8e02ff */
[----:B------:R-:W-:Y:S01]  /*5a60*/  IMAD R3, R4, UR11, R3 ;  /* 0x0000000b04037c24 */ /* 0x000fe2000f8e0203 */
[----:B--2---:R-:W-:Y:S01]  /*5a70*/  IADD3 R5, PT, PT, R6, -R5, RZ ;  /* 0x8000000506057210 */ /* 0x004fe20007ffe0ff */
[----:B------:R-:W-:-:S03]  /*5a80*/  IMAD.WIDE.U32 R6, R4, UR10, RZ ;  /* 0x0000000a04067c25 */ /* 0x000fc6000f8e00ff */
[----:B------:R-:W-:Y:S01]  /*5a90*/  SHF.R.S32.HI R4, RZ, 0x1f, R5 ;  /* 0x0000001fff047819 */ /* 0x000fe20000011405 */
[----:B------:R-:W-:-:S04]  /*5aa0*/  IMAD.IADD R7, R7, 0x1, R3 ;  /* 0x0000000107077824 */ /* 0x000fc800078e0203 */
[----:B-1----:R-:W-:Y:S02]  /*5ab0*/  IMAD R4, R4, UR6, RZ ;  /* 0x0000000604047c24 */ /* 0x002fe4000f8e02ff */
[----:B------:R-:W-:-:S04]  /*5ac0*/  IMAD.WIDE.U32 R6, R5, UR6, R6 ;  /* 0x0000000605067c25 */ /* 0x000fc8000f8e0006 */
[----:B------:R-:W-:Y:S01]  /*5ad0*/  IMAD R4, R5, UR7, R4 ;  /* 0x0000000705047c24 */ /* 0x000fe2000f8e0204 */
[----:B------:R-:W-:-:S04]  /*5ae0*/  LEA R228, P1, R6, R228, 0x1 ;  /* 0x000000e406e47211 */ /* 0x000fc800078208ff */
[----:B------:R-:W-:-:S04]  /*5af0*/  IADD3 R4, PT, PT, R7, R4, RZ ;  /* 0x0000000407047210 */ /* 0x000fc80007ffe0ff */
[----:B------:R-:W-:-:S07]  /*5b00*/  LEA.HI.X R227, R6, R227, R4, 0x1, P1 ;  /* 0x000000e306e37211 */ /* 0x000fce00008f0c04 */
.L_x_1222:
[----:B------:R-:W1:Y:S01]  /*5b10*/  LDCU UR6, c[0x0][0x440] ;  /* 0x00008800ff0677ac */ /* 0x000e620008000800 */
[----:B------:R-:W-:Y:S02]  /*5b20*/  IMAD.U32 R3, RZ, RZ, UR29 ;  /* 0x0000001dff037e24 */ /* 0x000fe4000f8e00ff */
[----:B------:R-:W-:Y:S01]  /*5b30*/  IMAD.U32 R4, RZ, RZ, UR28 ;  /* 0x0000001cff047e24 */ /* 0x000fe2000f8e00ff */
[----:B------:R-:W-:Y:S02]  /*5b40*/  USHF.L.U32 UR7, UR10, 0x5, URZ ;  /* 0x000000050a077899 */ /* 0x000fe400080006ff */
[----:B------:R-:W-:-:S04]  /*5b50*/  LEA R6, P1, R3, R228, 0x1 ;  /* 0x000000e403067211 */ /* 0x000fc800078208ff */
[----:B------:R-:W-:Y:S02]  /*5b60*/  LEA.HI.X R7, R3, R227, R4, 0x1, P1 ;  /* 0x000000e303077211 */ /* 0x000fe400008f0c04 */
[----:B------:R-:W-:Y:S02]  /*5b70*/  IADD3 R8, P1, PT, R6, UR7, RZ ;  /* 0x0000000706087c10 */ /* 0x000fe4000ff3e0ff */
[----:B-1----:R-:W-:Y:S02]  /*5b80*/  ISETP.GE.AND P5, PT, R186, UR6, PT ;  /* 0x00000006ba007c0c */ /* 0x002fe4000bfa6270 */
[----:B------:R-:W-:Y:S02]  /*5b90*/  ISETP.GE.AND P4, PT, R185, UR6, PT ;  /* 0x00000006b9007c0c */ /* 0x000fe4000bf86270 */
[----:B------:R-:W-:Y:S02]  /*5ba0*/  ISETP.GE.AND P3, PT, R184, UR6, PT ;  /* 0x00000006b8007c0c */ /* 0x000fe4000bf66270 */
[----:B------:R-:W-:Y:S01]  /*5bb0*/  ISETP.GE.AND P2, PT, R183, UR6, PT ;  /* 0x00000006b7007c0c */ /* 0x000fe2000bf46270 */
[----:B------:R-:W-:-:S06]  /*5bc0*/  USHF.L.U64.HI UR6, UR10, 0x5, UR11 ;  /* 0x000000050a067899 */ /* 0x000fcc000801020b */
[--C-:B------:R-:W-:Y:S01]  /*5bd0*/  @!P5 IMAD.MOV.U32 R226, RZ, RZ, R228.reuse ;  /* 0x000000ffffe2d224 */ /* 0x100fe200078e00e4 */
[----:B------:R-:W-:Y:S02]  /*5be0*/  IADD3.X R9, PT, PT, R7, UR6, RZ, P1, !PT ;  /* 0x0000000607097c10 */ /* 0x000fe40008ffe4ff */
[----:B------:R-:W-:Y:S01]  /*5bf0*/  IADD3 R4, P1, PT, R8, UR7, RZ ;  /* 0x0000000708047c10 */ /* 0x000fe2000ff3e0ff */
[----:B------:R-:W-:Y:S01]  /*5c00*/  @!P3 IMAD.MOV.U32 R229, RZ, RZ, R227 ;  /* 0x000000ffffe5b224 */ /* 0x000fe200078e00e3 */
[----:B------:R-:W-:Y:S01]  /*5c10*/  @!PT LDS RZ, [RZ] ;  /* 0x00000000fffff984 */ /* 0x000fe20000000800 */
[----:B------:R-:W-:Y:S01]  /*5c20*/  @!PT LDS RZ, [RZ] ;  /* 0x00000000fffff984 */ /* 0x000fe20000000800 */
[----:B------:R-:W-:Y:S01]  /*5c30*/  @!PT LDS RZ, [RZ] ;  /* 0x00000000fffff984 */ /* 0x000fe20000000800 */
[----:B------:R1:W-:Y:S02]  /*5c40*/  @!P5 LDGSTS.E.BYPASS.LTC128B.128 [R166+0x8000], desc[UR22][R226.64] ;  /* 0x08000000e2a6dfae */ /* 0x0003e4000b981a16 */
[----:B------:R-:W-:Y:S02]  /*5c50*/  IADD3.X R5, PT, PT, R9, UR6, RZ, P1, !PT ;  /* 0x0000000609057c10 */ /* 0x000fe40008ffe4ff */
        /* <DEDUP_REMOVED lines=79> */
.L_x_1220:
[----:B--2---:R-:W-:Y:S01]  /*6150*/  IMAD.SHL.U32 R4, R219, 0x2, RZ ;  /* 0x00000002db047824 */ /* 0x004fe200078e00ff */
[----:B------:R-:W1:Y:S01]  /*6160*/  LDCU UR6, c[0x0][0x45c] ;  /* 0x00008b80ff0677ac */ /* 0x000e620008000800 */
[----:B------:R-:W-:Y:S01]  /*6170*/  IMAD.U32 R3, RZ, RZ, UR27 ;  /* 0x0000001bff037e24 */ /* 0x000fe2000f8e00ff */
[----:B------:R-:W-:Y:S01]  /*6180*/  LOP3.LUT R165, R86, 0x200, R181, 0xf8, !PT ;  /* 0x0000020056a57812 */ /* 0x000fe200078ef8b5 */
[----:B------:R-:W-:-:S03]  /*6190*/  UISETP.GT.AND UP0, UPT, UR4, UR18, UPT ;  /* 0x000000120400728c */ /* 0x000fc6000bf04270 */
[----:B------:R-:W-:Y:S02]  /*61a0*/  LOP3.LUT R3, R3, 0x6, R4, 0xf8, !PT ;  /* 0x0000000603037812 */ /* 0x000fe400078ef804 */
[----:B------:R-:W-:Y:S02]  /*61b0*/  LEA R220, R165, UR5, 0x1 ;  /* 0x00000005a5dc7c11 */ /* 0x000fe4000f8e08ff */
[C---:B------:R-:W-:Y:S02]  /*61c0*/  LOP3.LUT R5, R3.reuse, 0x1, RZ, 0xfc, !PT ;  /* 0x0000000103057812 */ /* 0x040fe400078efcff */
[----:B------:R-:W-:Y:S01]  /*61d0*/  LOP3.LUT R7, R3, 0x8, RZ, 0xfc, !PT ;  /* 0x0000000803077812 */ /* 0x000fe200078efcff */
[C-C-:B------:R-:W-:Y:S01]  /*61e0*/  IMAD.IADD R204, R84.reuse, 0x1, R220.reuse ;  /* 0x0000000154cc7824 */ /* 0x140fe200078e02dc */
[----:B------:R-:W-:Y:S01]  /*61f0*/  ISETP.GE.AND P5, PT, R5, R2, PT ;  /* 0x000000020500720c */ /* 0x000fe20003fa6270 */
[----:B------:R-:W-:Y:S01]  /*6200*/  IMAD.IADD R203, R167, 0x1, R220 ;  /* 0x00000001a7cb7824 */ /* 0x000fe200078e02dc */
[----:B------:R-:W-:Y:S01]  /*6210*/  ISETP.GE.AND P3, PT, R5, R0, PT ;  /* 0x000000000500720c */ /* 0x000fe20003f66270 */
[----:B------:R-:W-:Y:S01]  /*6220*/  LDSM.16.MT88.4 R36, [R220+0x10000] ;  /* 0x01000000dc24783b */ /* 0x000fe20000004200 */
[----:B------:R-:W-:Y:S01]  /*6230*/  ISETP.GE.AND P4, PT, R7, R2, PT ;  /* 0x000000020700720c */ /* 0x000fe20003f86270 */
[----:B------:R-:W-:Y:S01]  /*6240*/  IMAD.IADD R177, R84, 0x1, R203 ;  /* 0x0000000154b17824 */ /* 0x000fe200078e02cb */
[----:B------:R-:W-:Y:S01]  /*6250*/  LOP3.LUT R5, R3, 0x9, RZ, 0xfc, !PT ;  /* 0x0000000903057812 */ /* 0x000fe200078efcff */
[----:B------:R-:W-:Y:S01]  /*6260*/  LDSM.16.MT88.4 R140, [R204+0x16000] ;  /* 0x01600000cc8c783b */ /* 0x000fe20000004200 */
[----:B------:R-:W-:-:S02]  /*6270*/  FSEL R60, R60, -INF , !P4 ;  /* 0xff8000003c3c7808 */ /* 0x000fc40006000000 */
[----:B------:R-:W-:Y:S01]  /*6280*/  ISETP.GE.AND P1, PT, R7, R0, PT ;  /* 0x000000000700720c */ /* 0x000fe20003f26270 */
[----:B------:R-:W-:Y:S01]  /*6290*/  LDSM.16.MT88.4 R108, [R204+0x14000] ;  /* 0x01400000cc6c783b */ /* 0x000fe20000004200 */
[C---:B------:R-:W-:Y:S02]  /*62a0*/  ISETP.GE.AND P2, PT, R5.reuse, R2, PT ;  /* 0x000000020500720c */ /* 0x040fe40003f46270 */
[----:B------:R-:W-:Y:S01]  /*62b0*/  ISETP.GE.AND P4, PT, R5, R0, PT ;  /* 0x000000000500720c */ /* 0x000fe20003f86270 */
[----:B------:R-:W-:Y:S01]  /*62c0*/  LDSM.16.MT88.4 R68, [R220+0x12000] ;  /* 0x01200000dc44783b */ /* 0x000fe20000004200 */
[C---:B------:R-:W-:Y:S02]  /*62d0*/  LOP3.LUT R7, R3.reuse, 0x10, RZ, 0xfc, !PT ;  /* 0x0000001003077812 */ /* 0x040fe400078efcff */
[----:B------:R-:W-:Y:S01]  /*62e0*/  LOP3.LUT R5, R3, 0x11, RZ, 0xfc, !PT ;  /* 0x0000001103057812 */ /* 0x000fe200078efcff */
[----:B------:R-:W-:Y:S01]  /*62f0*/  LDSM.16.MT88.4 R84, [R203+0x12000] ;  /* 0x01200000cb54783b */ /* 0x000fe20000004200 */
[----:B------:R-:W-:-:S02]  /*6300*/  FSEL R62, R62, -INF , !P1 ;  /* 0xff8000003e3e7808 */ /* 0x000fc40004800000 */
[----:B------:R-:W-:Y:S01]  /*6310*/  FSEL R6, R61, -INF , !P2 ;  /* 0xff8000003d067808 */ /* 0x000fe20005000000 */
[----:B------:R-:W-:Y:S01]  /*6320*/  LDSM.16.MT88.4 R92, [R177+0x12000] ;  /* 0x01200000b15c783b */ /* 0x000fe20000004200 */
[----:B------:R-:W-:Y:S02]  /*6330*/  FSEL R4, R63, -INF , !P4 ;  /* 0xff8000003f047808 */ /* 0x000fe40006000000 */
[C---:B------:R-:W-:Y:S01]  /*6340*/  ISETP.GE.AND P1, PT, R7.reuse, R2, PT ;  /* 0x000000020700720c */ /* 0x040fe20003f26270 */
[----:B------:R-:W-:Y:S01]  /*6350*/  LDSM.16.MT88.4 R100, [R220+0x14000] ;  /* 0x01400000dc64783b */ /* 0x000fe20000004200 */
[----:B------:R-:W-:Y:S02]  /*6360*/  ISETP.GE.AND P2, PT, R7, R0, PT ;  /* 0x000000000700720c */ /* 0x000fe40003f46270 */
[----:B------:R-:W-:Y:S01]  /*6370*/  ISETP.GE.AND P4, PT, R5, R2, PT ;  /* 0x000000020500720c */ /* 0x000fe20003f86270 */
[----:B------:R-:W-:Y:S01]  /*6380*/  LDSM.16.MT88.4 R116, [R203+0x14000] ;  /* 0x01400000cb74783b */ /* 0x000fe20000004200 */
[----:B------:R-:W-:-:S02]  /*6390*/  LOP3.LUT R7, R3, 0x18, RZ, 0xfc, !PT ;  /* 0x0000001803077812 */ /* 0x000fc400078efcff */
[----:B------:R-:W-:Y:S01]  /*63a0*/  FSEL R24, R56, -INF , !P1 ;  /* 0xff80000038187808 */ /* 0x000fe20004800000 */
[----:B------:R-:W-:Y:S01]  /*63b0*/  LDSM.16.MT88.4 R124, [R177+0x14000] ;  /* 0x01400000b17c783b */ /* 0x000fe20000004200 */
[----:B------:R-:W-:Y:S02]  /*63c0*/  FSEL R8, R58, -INF , !P2 ;  /* 0xff8000003a087808 */ /* 0x000fe40005000000 */
[----:B------:R-:W-:Y:S01]  /*63d0*/  FSEL R26, R57, -INF , !P4 ;  /* 0xff800000391a7808 */ /* 0x000fe20006000000 */
[----:B------:R-:W-:Y:S01]  /*63e0*/  LDSM.16.MT88.4 R132, [R220+0x16000] ;  /* 0x01600000dc84783b */ /* 0x000fe20000004200 */
[----:B------:R-:W-:Y:S02]  /*63f0*/  ISETP.GE.AND P1, PT, R5, R0, PT ;  /* 0x000000000500720c */ /* 0x000fe40003f26270 */
[C---:B------:R-:W-:Y:S01]  /*6400*/  ISETP.GE.AND P2, PT, R7.reuse, R2, PT ;  /* 0x000000020700720c */ /* 0x040fe20003f46270 */
[----:B------:R-:W-:Y:S01]  /*6410*/  LDSM.16.MT88.4 R148, [R203+0x16000] ;  /* 0x01600000cb94783b */ /* 0x000fe20000004200 */
[----:B------:R-:W-:-:S02]  /*6420*/  ISETP.GE.AND P4, PT, R7, R0, PT ;  /* 0x000000000700720c */ /* 0x000fc40003f86270 */
[C---:B------:R-:W-:Y:S01]  /*6430*/  LOP3.LUT R5, R3.reuse, 0x19, RZ, 0xfc, !PT ;  /* 0x0000001903057812 */ /* 0x040fe200078efcff */
[----:B------:R-:W-:Y:S01]  /*6440*/  LDSM.16.MT88.4 R172, [R203+0x10800] ;  /* 0x01080000cbac783b */ /* 0x000fe20000004200 */
[----:B------:R-:W-:Y:S02]  /*6450*/  LOP3.LUT R7, R3, 0x20, RZ, 0xfc, !PT ;  /* 0x0000002003077812 */ /* 0x000fe400078efcff */
[----:B------:R-:W-:Y:S01]  /*6460*/  FSEL R20, R59, -INF , !P1 ;  /* 0xff8000003b147808 */ /* 0x000fe20004800000 */
[----:B------:R-:W-:Y:S01]  /*6470*/  LDSM.16.MT88.4 R168, [R177+0x10800] ;  /* 0x01080000b1a8783b */ /* 0x000fe20000004200 */
[----:B------:R-:W-:Y:S02]  /*6480*/  FSEL R10, R52, -INF , !P2 ;  /* 0xff800000340a7808 */ /* 0x000fe40005000000 */
[----:B------:R-:W-:Y:S02]  /*6490*/  FSEL R16, R54, -INF , !P4 ;  /* 0xff80000036107808 */ /* 0x000fe40006000000 */
[----:B------:R-:W-:-:S02]  /*64a0*/  ISETP.GE.AND P1, PT, R5, R2, PT ;  /* 0x000000020500720c */ /* 0x000fc40003f26270 */
[----:B------:R-:W-:Y:S02]  /*64b0*/  ISETP.GE.AND P2, PT, R5, R0, PT ;  /* 0x000000000500720c */ /* 0x000fe40003f46270 */
[----:B------:R-:W-:Y:S02]  /*64c0*/  ISETP.GE.AND P4, PT, R7, R2, PT ;  /* 0x000000020700720c */ /* 0x000fe40003f86270 */
[----:B------:R-:W-:Y:S02]  /*64d0*/  LOP3.LUT R5, R3, 0x21, RZ, 0xfc, !PT ;  /* 0x0000002103057812 */ /* 0x000fe400078efcff */
[----:B------:R-:W-:Y:S02]  /*64e0*/  FSEL R18, R55, -INF , !P2 ;  /* 0xff80000037127808 */ /* 0x000fe40005000000 */
[----:B------:R-:W-:Y:S02]  /*64f0*/  FSEL R242, R48, -INF , !P4 ;  /* 0xff80000030f27808 */ /* 0x000fe40006000000 */
[----:B------:R-:W-:-:S02]  /*6500*/  FSEL R22, R53, -INF , !P1 ;  /* 0xff80000035167808 */ /* 0x000fc40004800000 */
[C---:B------:R-:W-:Y:S01]  /*6510*/  ISETP.GE.AND P2, PT, R5.reuse, R2, PT ;  /* 0x000000020500720c */ /* 0x040fe20003f46270 */
[----:B------:R-:W-:Y:S01]  /*6520*/  LDSM.16.MT88.4 R52, [R203+0x10000] ;  /* 0x01000000cb34783b */ /* 0x000fe20000004200 */
[-C--:B------:R-:W-:Y:S02]  /*6530*/  ISETP.GE.AND P4, PT, R5, R0.reuse, PT ;  /* 0x000000000500720c */ /* 0x080fe40003f86270 */
[----:B------:R-:W-:Y:S02]  /*6540*/  ISETP.GE.AND P1, PT, R7, R0, PT ;  /* 0x000000000700720c */ /* 0x000fe40003f26270 */
[C---:B------:R-:W-:Y:S02]  /*6550*/  LOP3.LUT R5, R3.reuse, 0x29, RZ, 0xfc, !PT ;  /* 0x0000002903057812 */ /* 0x040fe400078efcff */
[----:B------:R-:W-:Y:S02]  /*6560*/  LOP3.LUT R7, R3, 0x28, RZ, 0xfc, !PT ;  /* 0x0000002803077812 */ /* 0x000fe400078efcff */
[----:B------:R-:W-:-:S02]  /*6570*/  FSEL R226, R51, -INF , !P4 ;  /* 0xff80000033e27808 */ /* 0x000fc40006000000 */
[----:B------:R-:W-:Y:S02]  /*6580*/  FSEL R234, R50, -INF , !P1 ;  /* 0xff80000032ea7808 */ /* 0x000fe40004800000 */
[-C--:B------:R-:W-:Y:S02]  /*6590*/  ISETP.GE.AND P4, PT, R5, R2.reuse, PT ;  /* 0x000000020500720c */ /* 0x080fe40003f86270 */
[----:B------:R-:W-:Y:S02]  /*65a0*/  ISETP.GE.AND P1, PT, R7, R2, PT ;  /* 0x000000020700720c */ /* 0x000fe40003f26270 */
[----:B------:R-:W-:Y:S02]  /*65b0*/  FSEL R206, R45, -INF , !P4 ;  /* 0xff8000002dce7808 */ /* 0x000fe40006000000 */
[----:B------:R-:W-:Y:S02]  /*65c0*/  FSEL R208, R49, -INF , !P2 ;  /* 0xff80000031d07808 */ /* 0x000fe40005000000 */
[----:B------:R-:W-:-:S02]  /*65d0*/  FSEL R240, R44, -INF , !P1 ;  /* 0xff8000002cf07808 */ /* 0x000fc40004800000 */
[----:B------:R-:W-:Y:S02]  /*65e0*/  ISETP.GE.AND P4, PT, R3, R2, PT ;  /* 0x000000020300720c */ /* 0x000fe40003f86270 */
[-C--:B------:R-:W-:Y:S02]  /*65f0*/  ISETP.GE.AND P2, PT, R7, R0.reuse, PT ;  /* 0x000000000700720c */ /* 0x080fe40003f46270 */
[----:B------:R-:W-:Y:S02]  /*6600*/  ISETP.GE.AND P1, PT, R5, R0, PT ;  /* 0x000000000500720c */ /* 0x000fe40003f26270 */
[----:B------:R-:W-:Y:S02]  /*6610*/  LOP3.LUT R5, R3, 0x30, RZ, 0xfc, !PT ;  /* 0x0000003003057812 */ /* 0x000fe400078efcff */
[----:B------:R-:W-:Y:S02]  /*6620*/  FSEL R30, R12, -INF , !P4 ;  /* 0xff8000000c1e7808 */ /* 0x000fe40006000000 */
[----:B------:R-:W-:-:S02]  /*6630*/  FSEL R28, R13, -INF , !P5 ;  /* 0xff8000000d1c7808 */ /* 0x000fc40006800000 */
[----:B------:R-:W-:Y:S02]  /*6640*/  FSEL R178, R46, -INF , !P2 ;  /* 0xff8000002eb27808 */ /* 0x000fe40005000000 */
[----:B------:R-:W-:Y:S02]  /*6650*/  FSEL R176, R47, -INF , !P1 ;  /* 0xff8000002fb07808 */ /* 0x000fe40004800000 */
[----:B------:R-:W-:Y:S01]  /*6660*/  ISETP.GE.AND P4, PT, R3, R0, PT ;  /* 0x000000000300720c */ /* 0x000fe20003f86270 */
[----:B------:R-:W-:Y:S01]  /*6670*/  LDSM.16.MT88.4 R44, [R204+0x10000] ;  /* 0x01000000cc2c783b */ /* 0x000fe20000004200 */
[C---:B------:R-:W-:Y:S02]  /*6680*/  ISETP.GE.AND P2, PT, R5.reuse, R2, PT ;  /* 0x000000020500720c */ /* 0x040fe40003f46270 */
[----:B------:R-:W-:Y:S02]  /*6690*/  ISETP.GE.AND P1, PT, R5, R0, PT ;  /* 0x000000000500720c */ /* 0x000fe40003f26270 */
[----:B------:R-:W-:-:S02]  /*66a0*/  LOP3.LUT R5, R3, 0x31, RZ, 0xfc, !PT ;  /* 0x0000003103057812 */ /* 0x000fc400078efcff */
[----:B------:R-:W-:Y:S02]  /*66b0*/  FMNMX3.FTZ R9, R30, R28, R60, !PT ;  /* 0x0000001c1e097276 */ /* 0x000fe4000781003c */
[----:B------:R-:W-:Y:S02]  /*66c0*/  FSEL R12, R15, -INF , !P3 ;  /* 0xff8000000f0c7808 */ /* 0x000fe40005800000 */
[----:B------:R-:W-:Y:S02]  /*66d0*/  FSEL R14, R14, -INF , !P4 ;  /* 0xff8000000e0e7808 */ /* 0x000fe40006000000 */
[C---:B------:R-:W-:Y:S02]  /*66e0*/  ISETP.GE.AND P5, PT, R5.reuse, R2, PT ;  /* 0x000000020500720c */ /* 0x040fe40003fa6270 */
[----:B------:R-:W-:Y:S02]  /*66f0*/  ISETP.GE.AND P3, PT, R5, R0, PT ;  /* 0x000000000500720c */ /* 0x000fe40003f66270 */
[----:B------:R-:W-:-:S02]  /*6700*/  LOP3.LUT R5, R3, 0x38, RZ, 0xfc, !PT ;  /* 0x0000003803057812 */ /* 0x000fc400078efcff */
[----:B------:R-:W-:Y:S02]  /*6710*/  FMNMX3.FTZ R9, R9, R6, R24, !PT ;  /* 0x0000000609097276 */ /* 0x000fe40007810018 */
[----:B------:R-:W-:Y:S02]  /*6720*/  FMNMX3.FTZ R7, R14, R12, R62, !PT ;  /* 0x0000000c0e077276 */ /* 0x000fe4000781003e */
[----:B------:R-:W-:Y:S02]  /*6730*/  FSEL R238, R40, -INF , !P2 ;  /* 0xff80000028ee7808 */ /* 0x000fe40005000000 */
[----:B------:R-:W-:Y:S02]  /*6740*/  ISETP.GE.AND P4, PT, R5, R2, PT ;  /* 0x000000020500720c */ /* 0x000fe40003f86270 */
[----:B------:R-:W-:Y:S02]  /*6750*/  FMNMX3.FTZ R9, R9, R26, R10, !PT ;  /* 0x0000001a09097276 */ /* 0x000fe4000781000a */
[----:B------:R-:W-:-:S02]  /*6760*/  ISETP.GE.AND P2, PT, R5, R0, PT ;  /* 0x000000000500720c */ /* 0x000fc40003f46270 */
[----:B------:R-:W-:Y:S02]  /*6770*/  FMNMX3.FTZ R5, R7, R4, R8, !PT ;  /* 0x0000000407057276 */ /* 0x000fe40007810008 */
[----:B------:R-:W-:Y:S02]  /*6780*/  FMNMX3.FTZ R7, R9, R22, R242, !PT ;  /* 0x0000001609077276 */ /* 0x000fe400078100f2 */
[----:B------:R-:W-:Y:S02]  /*6790*/  FMNMX3.FTZ R5, R5, R20, R16, !PT ;  /* 0x0000001405057276 */ /* 0x000fe40007810010 */
[----:B------:R-:W-:Y:S02]  /*67a0*/  LOP3.LUT R3, R3, 0x39, RZ, 0xfc, !PT ;  /* 0x0000003903037812 */ /* 0x000fe400078efcff */
[----:B------:R-:W-:Y:S02]  /*67b0*/  FMNMX3.FTZ R7, R7, R208, R240, !PT ;  /* 0x000000d007077276 */ /* 0x000fe400078100f0 */
[----:B------:R-:W-:-:S02]  /*67c0*/  FMNMX3.FTZ R5, R5, R18, R234, !PT ;  /* 0x0000001205057276 */ /* 0x000fc400078100ea */
[----:B------:R-:W-:Y:S02]  /*67d0*/  FSEL R216, R42, -INF , !P1 ;  /* 0xff8000002ad87808 */ /* 0x000fe40004800000 */
[----:B------:R-:W-:Y:S02]  /*67e0*/  ISETP.GE.AND P1, PT, R3, R2, PT ;  /* 0x000000020300720c */ /* 0x000fe40003f26270 */
[----:B------:R-:W-:Y:S02]  /*67f0*/  FSEL R236, R41, -INF , !P5 ;  /* 0xff80000029ec7808 */ /* 0x000fe40006800000 */
[----:B------:R-:W-:Y:S02]  /*6800*/  FSEL R224, R76, -INF , !P4 ;  /* 0xff8000004ce07808 */ /* 0x000fe40006000000 */
[----:B------:R-:W-:Y:S02]  /*6810*/  FMNMX3.FTZ R7, R7, R206, R238, !PT ;  /* 0x000000ce07077276 */ /* 0x000fe400078100ee */
[----:B------:R-:W-:-:S02]  /*6820*/  FMNMX3.FTZ R5, R5, R226, R178, !PT ;  /* 0x000000e205057276 */ /* 0x000fc400078100b2 */
[----:B------:R-:W-:Y:S02]  /*6830*/  FSEL R222, R77, -INF , !P1 ;  /* 0xff8000004dde7808 */ /* 0x000fe40004800000 */
[----:B------:R-:W-:Y:S02]  /*6840*/  FMNMX3.FTZ R7, R7, R236, R224, !PT ;  /* 0x000000ec07077276 */ /* 0x000fe400078100e0 */
[----:B------:R-:W-:Y:S02]  /*6850*/  ISETP.GE.AND P4, PT, R3, R0, PT ;  /* 0x000000000300720c */ /* 0x000fe40003f86270 */
[----:B------:R-:W-:Y:S02]  /*6860*/  FSEL R214, R43, -INF , !P3 ;  /* 0xff8000002bd67808 */ /* 0x000fe40005800000 */
[----:B------:R-:W-:Y:S02]  /*6870*/  FSEL R212, R78, -INF , !P2 ;  /* 0xff8000004ed47808 */ /* 0x000fe40005000000 */
[----:B------:R-:W-:-:S02]  /*6880*/  FMNMX3.FTZ R5, R5, R176, R216, !PT ;  /* 0x000000b005057276 */ /* 0x000fc400078100d8 */
        /* <DEDUP_REMOVED lines=11> */
[----:B--2---:R-:W-:-:S04]  /*6940*/  FMNMX.FTZ R164, R5, R164, !PT ;  /* 0x000000a405a47209 */ /* 0x004fc80007810000 */
[C---:B------:R-:W-:Y:S01]  /*6950*/  FSETP.NEU.FTZ.AND P1, PT, R164.reuse, -INF , PT ;  /* 0xff800000a400780b */ /* 0x040fe20003f3d000 */
[----:B-1----:R-:W-:Y:S01]  /*6960*/  FMUL.FTZ R213, R164, UR6 ;  /* 0x00000006a4d57c20 */ /* 0x002fe20008410000 */
[----:B---3--:R-:W-:-:S04]  /*6970*/  FMNMX.FTZ R3, R32, R3, !PT ;  /* 0x0000000320037209 */ /* 0x008fc80007810000 */
[----:B------:R-:W-:Y:S01]  /*6980*/  FSEL R213, R213, RZ, P1 ;  /* 0x000000ffd5d57208 */ /* 0x000fe20000800000 */
[----:B------:R-:W-:Y:S01]  /*6990*/  LDSM.16.MT88.4 R32, [R203+0x12800] ;  /* 0x01280000cb20783b */ /* 0x000fe20000004200 */
        /* <DEDUP_REMOVED lines=9> */
[----:B------:R-:W-:Y:S01]  /*6a30*/  FFMA.FTZ R194, R24, UR6, -R213 ;  /* 0x0000000618c27c23 */ /* 0x000fe200080108d5 */
[--C-:B------:R-:W-:Y:S01]  /*6a40*/  FFMA.FTZ R196, R62, UR6, -R209.reuse ;  /* 0x000000063ec47c23 */ /* 0x100fe200080108d1 */
[--C-:B------:R-:W-:Y:S01]  /*6a50*/  FFMA.FTZ R195, R4, UR6, -R209.reuse ;  /* 0x0000000604c37c23 */ /* 0x100fe200080108d1 */
[----:B------:R-:W1:Y:S01]  /*6a60*/  LDSM.16.MT88.4 R60, [R177+0x10000] ;  /* 0x01000000b13c783b */ /* 0x000e620000004200 */
[--C-:B------:R-:W-:Y:S01]  /*6a70*/  FFMA.FTZ R200, R14, UR6, -R209.reuse ;  /* 0x000000060ec87c23 */ /* 0x100fe200080108d1 */
[--C-:B------:R-:W-:Y:S01]  /*6a80*/  FFMA.FTZ R199, R12, UR6, -R209.reuse ;  /* 0x000000060cc77c23 */ /* 0x100fe200080108d1 */
[----:B------:R-:W-:Y:S01]  /*6a90*/  MUFU.EX2 R202, R202 ;  /* 0x000000ca00ca7308 */ /* 0x000fe20000000800 */
[----:B------:R-:W2:Y:S01]  /*6aa0*/  LDSM.16.MT88.4 R4, [R177+0x16000] ;  /* 0x01600000b104783b */ /* 0x000ea20000004200 */
[--C-:B------:R-:W-:Y:S01]  /*6ab0*/  FFMA.FTZ R192, R8, UR6, -R209.reuse ;  /* 0x0000000608c07c23 */ /* 0x100fe200080108d1 */
[--C-:B------:R-:W-:Y:S01]  /*6ac0*/  FFMA.FTZ R188, R16, UR6, -R209.reuse ;  /* 0x0000000610bc7c23 */ /* 0x100fe200080108d1 */
[----:B------:R-:W3:Y:S01]  /*6ad0*/  MUFU.EX2 R201, R201 ;  /* 0x000000c900c97308 */ /* 0x000ee20000000800 */
[----:B------:R-:W4:Y:S01]  /*6ae0*/  LDSM.16.MT88.4 R12, [R204+0x10800] ;  /* 0x01080000cc0c783b */ /* 0x000f220000004200 */
[----:B------:R-:W-:Y:S01]  /*6af0*/  FFMA.FTZ R187, R18, UR6, -R209 ;  /* 0x0000000612bb7c23 */ /* 0x000fe200080108d1 */
[--C-:B------:R-:W-:Y:S01]  /*6b00*/  FFMA.FTZ R193, R26, UR6, -R213.reuse ;  /* 0x000000061ac17c23 */ /* 0x100fe200080108d5 */
[----:B------:R-:W5:Y:S01]  /*6b10*/  MUFU.EX2 R197, R197 ;  /* 0x000000c500c57308 */ /* 0x000f620000000800 */
[----:B------:R-:W4:Y:S01]  /*6b20*/  LDSM.16.MT88.4 R8, [R204+0x12800] ;  /* 0x01280000cc08783b */ /* 0x000f220000004200 */
[----:B------:R-:W-:Y:S01]  /*6b30*/  FFMA.FTZ R189, R22, UR6, -R213 ;  /* 0x0000000616bd7c23 */ /* 0x000fe200080108d5 */
[----:B------:R-:W-:Y:S01]  /*6b40*/  FFMA.FTZ R191, R20, UR6, -R209 ;  /* 0x0000000614bf7c23 */ /* 0x000fe200080108d1 */
[----:B------:R-:W-:Y:S01]  /*6b50*/  MUFU.EX2 R200, R200 ;  /* 0x000000c800c87308 */ /* 0x000fe20000000800 */
[----:B------:R-:W4:Y:S01]  /*6b60*/  LDSM.16.MT88.4 R16, [R204+0x16800] ;  /* 0x01680000cc10783b */ /* 0x000f220000004200 */
[--C-:B------:R-:W-:Y:S01]  /*6b70*/  FFMA.FTZ R207, R208, UR6, -R213.reuse ;  /* 0x00000006d0cf7c23 */ /* 0x100fe200080108d5 */
[----:B------:R-:W-:Y:S01]  /*6b80*/  FFMA.FTZ R205, R206, UR6, -R213 ;  /* 0x00000006cecd7c23 */ /* 0x000fe200080108d5 */
[----:B------:R-:W1:Y:S01]  /*6b90*/  MUFU.EX2 R199, R199 ;  /* 0x000000c700c77308 */ /* 0x000e620000000800 */
[----:B------:R-:W4:Y:S01]  /*6ba0*/  LDSM.16.MT88.4 R20, [R204+0x14800] ;  /* 0x01480000cc14783b */ /* 0x000f220000004200 */
[----:B---3--:R-:W-:Y:S01]  /*6bb0*/  F2FP.F16.F32.PACK_AB R152, R201, R202 ;  /* 0x000000cac998723e */ /* 0x008fe200000000ff */
[--C-:B------:R-:W-:Y:S01]  /*6bc0*/  FFMA.FTZ R215, R226, UR6, -R209.reuse ;  /* 0x00000006e2d77c23 */ /* 0x100fe200080108d1 */
[----:B------:R-:W-:Y:S01]  /*6bd0*/  MUFU.EX2 R196, R196 ;  /* 0x000000c400c47308 */ /* 0x000fe20000000800 */
[----:B------:R-:W-:Y:S01]  /*6be0*/  LDSM.16.MT88.4 R24, [R220+0x14800] ;  /* 0x01480000dc18783b */ /* 0x000fe20000004200 */
[----:B-----5:R-:W-:Y:S01]  /*6bf0*/  F2FP.F16.F32.PACK_AB R154, R197, R198 ;  /* 0x000000c6c59a723e */ /* 0x020fe200000000ff */
[----:B------:R-:W-:Y:S01]  /*6c00*/  FFMA.FTZ R211, R178, UR6, -R209 ;  /* 0x00000006b2d37c23 */ /* 0x000fe200080108d1 */
[----:B------:R-:W3:Y:S01]  /*6c10*/  MUFU.EX2 R195, R195 ;  /* 0x000000c300c37308 */ /* 0x000ee20000000800 */
[----:B------:R-:W-:Y:S01]  /*6c20*/  LDSM.16.MT88.4 R28, [R177+0x12800] ;  /* 0x01280000b11c783b */ /* 0x000fe20000004200 */
[--C-:B------:R-:W-:Y:S01]  /*6c30*/  FFMA.FTZ R242, R242, UR6, -R213.reuse ;  /* 0x00000006f2f27c23 */ /* 0x100fe200080108d5 */
[--C-:B------:R-:W-:Y:S01]  /*6c40*/  FFMA.FTZ R240, R240, UR6, -R213.reuse ;  /* 0x00000006f0f07c23 */ /* 0x100fe200080108d5 */
[----:B------:R-:W-:Y:S01]  /*6c50*/  MUFU.EX2 R194, R194 ;  /* 0x000000c200c27308 */ /* 0x000fe20000000800 */
[----:B------:R-:W-:Y:S01]  /*6c60*/  FFMA.FTZ R237, R222, UR6, -R213 ;  /* 0x00000006deed7c23 */ /* 0x000fe200080108d5 */
[----:B-1----:R-:W-:Y:S01]  /*6c70*/  F2FP.F16.F32.PACK_AB R153, R199, R200 ;  /* 0x000000c8c799723e */ /* 0x002fe200000000ff */
[--C-:B------:R-:W-:Y:S01]  /*6c80*/  FFMA.FTZ R235, R210, UR6, -R209.reuse ;  /* 0x00000006d2eb7c23 */ /* 0x100fe200080108d1 */
[----:B------:R-:W1:Y:S01]  /*6c90*/  MUFU.EX2 R193, R193 ;  /* 0x000000c100c17308 */ /* 0x000e620000000800 */
[----:B------:R-:W-:Y:S01]  /*6ca0*/  FFMA.FTZ R214, R214, UR6, -R209 ;  /* 0x00000006d6d67c23 */ /* 0x000fe200080108d1 */
[----:B------:R-:W-:Y:S01]  /*6cb0*/  FADD.FTZ R201, R202, R201 ;  /* 0x000000c9cac97221 */ /* 0x000fe20000010000 */
[----:B------:R-:W-:Y:S01]  /*6cc0*/  FADD.FTZ R199, R200, R199 ;  /* 0x000000c7c8c77221 */ /* 0x000fe20000010000 */
[----:B------:R-:W-:Y:S01]  /*6cd0*/  MUFU.EX2 R190, R190 ;  /* 0x000000be00be7308 */ /* 0x000fe20000000800 */
[----:B---3--:R-:W-:Y:S01]  /*6ce0*/  F2FP.F16.F32.PACK_AB R155, R195, R196 ;  /* 0x000000c4c39b723e */ /* 0x008fe200000000ff */
[----:B------:R-:W-:-:S02]  /*6cf0*/  FADD.FTZ R198, R198, R201 ;  /* 0x000000c9c6c67221 */ /* 0x000fc40000010000 */
[----:B------:R-:W-:Y:S01]  /*6d00*/  MUFU.EX2 R189, R189 ;  /* 0x000000bd00bd7308 */ /* 0x000fe20000000800 */
[----:B------:R-:W-:Y:S01]  /*6d10*/  FADD.FTZ R196, R196, R199 ;  /* 0x000000c7c4c47221 */ /* 0x000fe20000010000 */
[----:B------:R-:W-:Y:S02]  /*6d20*/  FADD.FTZ R197, R197, R198 ;  /* 0x000000c6c5c57221 */ /* 0x000fe40000010000 */
[----:B------:R-:W-:Y:S01]  /*6d30*/  MUFU.EX2 R192, R192 ;  /* 0x000000c000c07308 */ /* 0x000fe20000000800 */
[C---:B------:R-:W-:Y:S01]  /*6d40*/  HMMA.16816.F32 R40, R152.reuse, R44, RZ ;  /* 0x0000002c9828723c */ /* 0x040fe200000018ff */
[----:B------:R-:W-:Y:S02]  /*6d50*/  FADD.FTZ R195, R195, R196 ;  /* 0x000000c4c3c37221 */ /* 0x000fe40000010000 */
[----:B------:R-:W3:Y:S04]  /*6d60*/  MUFU.EX2 R191, R191 ;  /* 0x000000bf00bf7308 */ /* 0x000ee80000000800 */
[----:B------:R-:W-:Y:S01]  /*6d70*/  MUFU.EX2 R188, R188 ;  /* 0x000000bc00bc7308 */ /* 0x000fe20000000800 */
[C---:B------:R-:W-:Y:S03]  /*6d80*/  HMMA.16816.F32 R72, R152.reuse, R76, RZ ;  /* 0x0000004c9848723c */ /* 0x040fe600000018ff */
[----:B------:R-:W5:Y:S04]  /*6d90*/  MUFU.EX2 R187, R187 ;  /* 0x000000bb00bb7308 */ /* 0x000f680000000800 */
[----:B------:R-:W-:Y:S01]  /*6da0*/  MUFU.EX2 R208, R242 ;  /* 0x000000f200d07308 */ /* 0x000fe20000000800 */
[C---:B------:R-:W-:Y:S03]  /*6db0*/  HMMA.16816.F32 R44, R152.reuse, R46, RZ ;  /* 0x0000002e982c723c */ /* 0x040fe600000018ff */
[----:B------:R-:W4:Y:S04]  /*6dc0*/  MUFU.EX2 R207, R207 ;  /* 0x000000cf00cf7308 */ /* 0x000f280000000800 */
[----:B------:R-:W-:Y:S01]  /*6dd0*/  MUFU.EX2 R206, R240 ;  /* 0x000000f000ce7308 */ /* 0x000fe20000000800 */
[C---:B------:R-:W-:Y:S03]  /*6de0*/  HMMA.16816.F32 R76, R152.reuse, R78, RZ ;  /* 0x0000004e984c723c */ /* 0x040fe600000018ff */
[----:B------:R-:W-:Y:S04]  /*6df0*/  MUFU.EX2 R205, R205 ;  /* 0x000000cd00cd7308 */ /* 0x000fe80000000800 */
[----:B------:R-:W-:Y:S01]  /*6e00*/  MUFU.EX2 R215, R215 ;  /* 0x000000d700d77308 */ /* 0x000fe20000000800 */
[C---:B------:R-:W-:Y:S03]  /*6e10*/  HMMA.16816.F32 R136, R152.reuse, R140, RZ ;  /* 0x0000008c9888723c */ /* 0x040fe600000018ff */
[----:B------:R-:W-:Y:S04]  /*6e20*/  MUFU.EX2 R211, R211 ;  /* 0x000000d300d37308 */ /* 0x000fe80000000800 */
[----:B------:R-:W-:Y:S01]  /*6e30*/  MUFU.EX2 R237, R237 ;  /* 0x000000ed00ed7308 */ /* 0x000fe20000000800 */
[C---:B------:R-:W-:Y:S03]  /*6e40*/  HMMA.16816.F32 R140, R152.reuse, R142, RZ ;  /* 0x0000008e988c723c */ /* 0x040fe600000018ff */
[----:B------:R-:W-:Y:S05]  /*6e50*/  MUFU.EX2 R235, R235 ;  /* 0x000000eb00eb7308 */ /* 0x000fea0000000800 */
        /* <DEDUP_REMOVED lines=24> */
[----:B--2---:R-:W-:Y:S01]  /*6fe0*/  HMMA.16816.F32 R156, R152, R4, RZ ;  /* 0x00000004989c723c */ /* 0x004fe200000018ff */
        /* <DEDUP_REMOVED lines=33> */
[----:B------:R-:W5:Y:S07]  /*7200*/  LDSM.16.MT88.4 R24, [R177+0x16800] ;  /* 0x01680000b118783b */ /* 0x000f6e0000004200 */
[C---:B---3--:R-:W-:Y:S08]  /*7210*/  HMMA.16816.F32 R120, R4.reuse, R16, R120 ;  /* 0x000000100478723c */ /* 0x048ff00000001878 */
[C---:B------:R-:W-:Y:S01]  /*7220*/  HMMA.16816.F32 R124, R4.reuse, R18, R124 ;  /* 0x00000012047c723c */ /* 0x040fe2000000187c */
[----:B------:R-:W3:Y:S07]  /*7230*/  LDSM.16.MT88.4 R16, [R204+0x13000] ;  /* 0x01300000cc10783b */ /* 0x000eee0000004200 */
[----:B------:R-:W-:Y:S01]  /*7240*/  HMMA.16816.F32 R88, R4, R28, R88 ;  /* 0x0000001c0458723c */ /* 0x000fe20000001858 */
[--C-:B------:R-:W-:Y:S01]  /*7250*/  FFMA.FTZ R28, R234, UR6, -R209.reuse ;  /* 0x00000006ea1c7c23 */ /* 0x100fe200080108d1 */
[----:B------:R-:W-:-:S02]  /*7260*/  FFMA.FTZ R234, R176, UR6, -R209 ;  /* 0x00000006b0ea7c23 */ /* 0x000fc400080108d1 */
[----:B------:R-:W-:Y:S01]  /*7270*/  LDSM.16.MT88.4 R176, [R220+0x11000] ;  /* 0x01100000dcb0783b */ /* 0x000fe20000004200 */
[----:B------:R-:W5:Y:S03]  /*7280*/  MUFU.EX2 R226, R28 ;  /* 0x0000001c00e27308 */ /* 0x000f660000000800 */
[C---:B------:R-:W-:Y:S01]  /*7290*/  HMMA.16816.F32 R48, R4.reuse, R172, R48 ;  /* 0x000000ac0430723c */ /* 0x040fe20000001830 */
[----:B------:R-:W3:Y:S07]  /*72a0*/  MUFU.EX2 R234, R234 ;  /* 0x000000ea00ea7308 */ /* 0x000eee0000000800 */
[C---:B------:R-:W-:Y:S01]  /*72b0*/  HMMA.16816.F32 R52, R4.reuse, R174, R52 ;  /* 0x000000ae0434723c */ /* 0x040fe20000001834 */
[----:B------:R-:W-:Y:S07]  /*72c0*/  LDSM.16.MT88.4 R172, [R203+0x11000] ;  /* 0x01100000cbac783b */ /* 0x000fee0000004200 */
[C---:B------:R-:W-:Y:S08]  /*72d0*/  HMMA.16816.F32 R56, R4.reuse, R168, R56 ;  /* 0x000000a80438723c */ /* 0x040ff00000001838 */
[C---:B------:R-:W-:Y:S08]  /*72e0*/  HMMA.16816.F32 R60, R4.reuse, R170, R60 ;  /* 0x000000aa043c723c */ /* 0x040ff0000000183c */
[C---:B------:R-:W-:Y:S08]  /*72f0*/  HMMA.16816.F32 R80, R4.reuse, R32, R80 ;  /* 0x000000200450723c */ /* 0x040ff00000001850 */
[C---:B------:R-:W-:Y:S01]  /*7300*/  HMMA.16816.F32 R84, R4.reuse, R34, R84 ;  /* 0x000000220454723c */ /* 0x040fe20000001854 */
[----:B------:R-:W-:Y:S07]  /*7310*/  LDSM.16.MT88.4 R32, [R203+0x13000] ;  /* 0x01300000cb20783b */ /* 0x000fee0000004200 */
[C---:B------:R-:W-:Y:S08]  /*7320*/  HMMA.16816.F32 R92, R4.reuse, R30, R92 ;  /* 0x0000001e045c723c */ /* 0x040ff0000000185c */
[C---:B----4-:R-:W-:Y:S08]  /*7330*/  HMMA.16816.F32 R112, R4.reuse, R20, R112 ;  /* 0x000000140470723c */ /* 0x050ff00000001870 */
[C---:B------:R-:W-:Y:S01]  /*7340*/  HMMA.16816.F32 R116, R4.reuse, R22, R116 ;  /* 0x000000160474723c */ /* 0x040fe20000001874 */
[----:B------:R-:W-:Y:S07]  /*7350*/  LDSM.16.MT88.4 R20, [R204+0x11000] ;  /* 0x01100000cc14783b */ /* 0x000fee0000004200 */
[C---:B-1----:R-:W-:Y:S08]  /*7360*/  HMMA.16816.F32 R128, R4.reuse, R12, R128 ;  /* 0x0000000c0480723c */ /* 0x042ff00000001880 */
[C---:B------:R-:W-:Y:S01]  /*7370*/  HMMA.16816.F32 R132, R4.reuse, R14, R132 ;  /* 0x0000000e0484723c */ /* 0x040fe20000001884 */
[----:B------:R-:W-:Y:S07]  /*7380*/  LDSM.16.MT88.4 R12, [R204+0x15000] ;  /* 0x01500000cc0c783b */ /* 0x000fee0000004200 */
[C---:B--2---:R-:W-:Y:S08]  /*7390*/  HMMA.16816.F32 R144, R4.reuse, R8, R144 ;  /* 0x000000080490723c */ /* 0x044ff00000001890 */
[C---:B------:R-:W-:Y:S01]  /*73a0*/  HMMA.16816.F32 R148, R4.reuse, R10, R148 ;  /* 0x0000000a0494723c */ /* 0x040fe20000001894 */
[----:B------:R-:W1:Y:S07]  /*73b0*/  LDSM.16.MT88.4 R8, [R204+0x17000] ;  /* 0x01700000cc08783b */ /* 0x000e6e0000004200 */
[C---:B-----5:R-:W-:Y:S08]  /*73c0*/  HMMA.16816.F32 R156, R4.reuse, R24, R156 ;  /* 0x00000018049c723c */ /* 0x060ff0000000189c */
[----:B------:R-:W-:Y:S01]  /*73d0*/  HMMA.16816.F32 R152, R4, R26, R152 ;  /* 0x0000001a0498723c */ /* 0x000fe20000001898 */
[----:B------:R-:W-:Y:S01]  /*73e0*/  F2FP.F16.F32.PACK_AB R4, R207, R208 ;  /* 0x000000d0cf04723e */ /* 0x000fe200000000ff */
[----:B------:R-:W-:Y:S01]  /*73f0*/  LDSM.16.MT88.4 R24, [R220+0x15000] ;  /* 0x01500000dc18783b */ /* 0x000fe20000004200 */
[----:B------:R-:W-:Y:S01]  /*7400*/  F2FP.F16.F32.PACK_AB R5, R215, R226 ;  /* 0x000000e2d705723e */ /* 0x000fe200000000ff */
[----:B------:R-:W-:Y:S01]  /*7410*/  FADD.FTZ R208, R208, R189 ;  /* 0x000000bdd0d07221 */ /* 0x000fe20000010000 */
[----:B------:R-:W-:-:S02]  /*7420*/  F2FP.F16.F32.PACK_AB R6, R205, R206 ;  /* 0x000000cecd06723e */ /* 0x000fc400000000ff */
[----:B---3--:R-:W-:Y:S01]  /*7430*/  F2FP.F16.F32.PACK_AB R7, R234, R211 ;  /* 0x000000d3ea07723e */ /* 0x008fe200000000ff */
[----:B------:R-:W-:-:S04]  /*7440*/  FADD.FTZ R207, R207, R208 ;  /* 0x000000d0cfcf7221 */ /* 0x000fc80000010000 */
[----:B------:R-:W-:Y:S02]  /*7450*/  FADD.FTZ R206, R206, R207 ;  /* 0x000000cfcece7221 */ /* 0x000fe40000010000 */
[----:B------:R-:W-:Y:S01]  /*7460*/  HMMA.16816.F32 R72, R4, R16, R72 ;  /* 0x000000100448723c */ /* 0x000fe20000001848 */
[----:B------:R-:W-:Y:S02]  /*7470*/  IMAD.MOV.U32 R16, RZ, RZ, 0x20 ;  /* 0x00000020ff107424 */ /* 0x000fe400078e00ff */
[----:B------:R-:W-:-:S03]  /*7480*/  FADD.FTZ R205, R205, R206 ;  /* 0x000000cecdcd7221 */ /* 0x000fc60000010000 */
[----:B------:R-:W-:Y:S02]  /*7490*/  SEL R16, R16, 0xffffffe0, !P6 ;  /* 0xffffffe010107807 */ /* 0x000fe40007000000 */
[C---:B------:R-:W-:Y:S03]  /*74a0*/  HMMA.16816.F32 R76, R4.reuse, R18, R76 ;  /* 0x00000012044c723c */ /* 0x040fe6000000184c */
[----:B------:R-:W-:Y:S02]  /*74b0*/  IMAD.IADD R217, R16, 0x1, R203 ;  /* 0x0000000110d97824 */ /* 0x000fe400078e02cb */
[----:B------:R-:W2:Y:S03]  /*74c0*/  LDSM.16.MT88.4 R16, [R220+0x13000] ;  /* 0x01300000dc10783b */ /* 0x000ea60000004200 */
[C---:B-1----:R-:W-:Y:S01]  /*74d0*/  HMMA.16816.F32 R136, R4.reuse, R8, R136 ;  /* 0x000000080488723c */ /* 0x042fe20000001888 */
[----:B------:R-:W-:Y:S04]  /*74e0*/  LDSM.16.MT88.4 R28, [R217+0x13000] ;  /* 0x01300000d91c783b */ /* 0x000fe80000004200 */
[----:B------:R-:W-:Y:S03]  /*74f0*/  LDSM.16.MT88.4 R168, [R217+0x11000] ;  /* 0x01100000d9a8783b */ /* 0x000fe60000004200 */
[C---:B------:R-:W-:Y:S01]  /*7500*/  HMMA.16816.F32 R140, R4.reuse, R10, R140 ;  /* 0x0000000a048c723c */ /* 0x040fe2000000188c */
[----:B------:R-:W1:Y:S07]  /*7510*/  LDSM.16.MT88.4 R8, [R220+0x17000] ;  /* 0x01700000dc08783b */ /* 0x000e6e0000004200 */
[C---:B------:R-:W-:Y:S08]  /*7520*/  HMMA.16816.F32 R104, R4.reuse, R12, R104 ;  /* 0x0000000c0468723c */ /* 0x040ff00000001868 */
[C---:B------:R-:W-:Y:S01]  /*7530*/  HMMA.16816.F32 R108, R4.reuse, R14, R108 ;  /* 0x0000000e046c723c */ /* 0x040fe2000000186c */
[----:B------:R-:W3:Y:S07]  /*7540*/  LDSM.16.MT88.4 R12, [R217+0x15000] ;  /* 0x01500000d90c783b */ /* 0x000eee0000004200 */
        /* <DEDUP_REMOVED lines=20> */
[----:B------:R-:W-:-:S05]  /*7690*/  FFMA.FTZ R177, R236, UR6, -R213 ;  /* 0x00000006ecb17c23 */ /* 0x000fca00080108d5 */
[----:B------:R-:W-:Y:S01]  /*76a0*/  MUFU.EX2 R176, R176 ;  /* 0x000000b000b07308 */ /* 0x000fe20000000800 */
[----:B------:R-:W-:Y:S01]  /*76b0*/  HMMA.16816.F32 R36, R4, R178, R36 ;  /* 0x000000b20424723c */ /* 0x000fe20000001824 */
[----:B------:R-:W-:Y:S01]  /*76c0*/  FFMA.FTZ R178, R224, UR6, -R213 ;  /* 0x00000006e0b27c23 */ /* 0x000fe200080108d5 */
[----:B------:R-:W-:Y:S01]  /*76d0*/  FFMA.FTZ R179, R216, UR6, -R209 ;  /* 0x00000006d8b37c23 */ /* 0x000fe200080108d1 */
[----:B------:R-:W1:Y:S01]  /*76e0*/  MUFU.EX2 R177, R177 ;  /* 0x000000b100b17308 */ /* 0x000e620000000800 */
[----:B------:R-:W-:-:S03]  /*76f0*/  IMAD.MOV.U32 R216, RZ, RZ, 0x20 ;  /* 0x00000020ffd87424 */ /* 0x000fc600078e00ff */
[----:B------:R-:W-:Y:S01]  /*7700*/  MUFU.EX2 R178, R178 ;  /* 0x000000b200b27308 */ /* 0x000fe20000000800 */
[C---:B------:R-:W-:Y:S01]  /*7710*/  HMMA.16816.F32 R88, R4.reuse, R28, R88 ;  /* 0x0000001c0458723c */ /* 0x040fe20000001858 */
[----:B------:R-:W-:Y:S01]  /*7720*/  FFMA.FTZ R28, R212, UR6, -R209 ;  /* 0x00000006d41c7c23 */ /* 0x000fe200080108d1 */
[----:B------:R-:W-:Y:S01]  /*7730*/  SEL R209, R216, 0xffffffe0, !P6 ;  /* 0xffffffe0d8d17807 */ /* 0x000fe20007000000 */
[----:B------:R-:W-:Y:S04]  /*7740*/  MUFU.EX2 R179, R179 ;  /* 0x000000b300b37308 */ /* 0x000fe80000000800 */
[----:B------:R-:W3:Y:S01]  /*7750*/  MUFU.EX2 R212, R214 ;  /* 0x000000d600d47308 */ /* 0x000ee20000000800 */
[C---:B------:R-:W-:Y:S03]  /*7760*/  HMMA.16816.F32 R48, R4.reuse, R172, R48 ;  /* 0x000000ac0430723c */ /* 0x040fe60000001830 */
[----:B------:R-:W2:Y:S05]  /*7770*/  MUFU.EX2 R210, R28 ;  /* 0x0000001c00d27308 */ /* 0x000eaa0000000800 */
        /* <DEDUP_REMOVED lines=9> */
[C---:B----4-:R-:W-:Y:S08]  /*7810*/  HMMA.16816.F32 R112, R4.reuse, R20, R112 ;  /* 0x000000140470723c */ /* 0x050ff00000001870 */
[C---:B------:R-:W-:Y:S01]  /*7820*/  HMMA.16816.F32 R116, R4.reuse, R22, R116 ;  /* 0x000000160474723c */ /* 0x040fe20000001874 */
[----:B------:R4:W4:Y:S07]  /*7830*/  LDSM.16.MT88.4 R20, [R204+0x13800] ;  /* 0x01380000cc14783b */ /* 0x00092e0000004200 */
[C---:B-----5:R-:W-:Y:S08]  /*7840*/  HMMA.16816.F32 R156, R4.reuse, R24, R156 ;  /* 0x00000018049c723c */ /* 0x060ff0000000189c */
[----:B------:R-:W-:Y:S01]  /*7850*/  HMMA.16816.F32 R152, R4, R26, R152 ;  /* 0x0000001a0498723c */ /* 0x000fe20000001898 */
[----:B-1----:R-:W-:Y:S01]  /*7860*/  F2FP.F16.F32.PACK_AB R4, R177, R176 ;  /* 0x000000b0b104723e */ /* 0x002fe200000000ff */
[----:B------:R-:W-:Y:S01]  /*7870*/  LDSM.16.MT88.4 R24, [R220+0x13800] ;  /* 0x01380000dc18783b */ /* 0x000fe20000004200 */
[----:B---3--:R-:W-:Y:S01]  /*7880*/  F2FP.F16.F32.PACK_AB R5, R212, R179 ;  /* 0x000000b3d405723e */ /* 0x008fe200000000ff */
[----:B------:R-:W-:Y:S01]  /*7890*/  FADD.FTZ R176, R176, R205 ;  /* 0x000000cdb0b07221 */ /* 0x000fe20000010000 */
[----:B------:R-:W-:-:S02]  /*78a0*/  F2FP.F16.F32.PACK_AB R6, R237, R178 ;  /* 0x000000b2ed06723e */ /* 0x000fc400000000ff */
[----:B--2---:R-:W-:Y:S01]  /*78b0*/  F2FP.F16.F32.PACK_AB R7, R235, R210 ;  /* 0x000000d2eb07723e */ /* 0x004fe200000000ff */
[----:B----4-:R-:W-:Y:S02]  /*78c0*/  IMAD.IADD R204, R209, 0x1, R203 ;  /* 0x00000001d1cc7824 */ /* 0x010fe400078e02cb */
[----:B------:R-:W-:-:S03]  /*78d0*/  FADD.FTZ R177, R177, R176 ;  /* 0x000000b0b1b17221 */ /* 0x000fc60000010000 */
[----:B------:R-:W-:Y:S01]  /*78e0*/  LDSM.16.MT88.4 R28, [R204+0x11800] ;  /* 0x01180000cc1c783b */ /* 0x000fe20000004200 */
[----:B------:R-:W-:Y:S01]  /*78f0*/  HMMA.16816.F32 R104, R4, R8, R104 ;  /* 0x000000080468723c */ /* 0x000fe20000001868 */
[----:B------:R-:W-:-:S04]  /*7900*/  FADD.FTZ R178, R178, R177 ;  /* 0x000000b1b2b27221 */ /* 0x000fc80000010000 */
[----:B------:R-:W-:-:S03]  /*7910*/  FADD.FTZ R237, R237, R178 ;  /* 0x000000b2eded7221 */ /* 0x000fc60000010000 */
        /* <DEDUP_REMOVED lines=20> */
[----:B-1----:R-:W-:Y:S01]  /*7a60*/  HMMA.16816.F32 R128, R4, R8, R128 ;  /* 0x000000080480723c */ /* 0x002fe20000001880 */
        /* <DEDUP_REMOVED lines=20> */
[C---:B--2---:R-:W-:Y:S08]  /*7bb0*/  HMMA.16816.F32 R120, R4.reuse, R12, R120 ;  /* 0x0000000c0478723c */ /* 0x044ff00000001878 */
[C---:B------:R-:W-:Y:S08]  /*7bc0*/  HMMA.16816.F32 R124, R4.reuse, R14, R124 ;  /* 0x0000000e047c723c */ /* 0x040ff0000000187c */
[C---:B------:R-:W-:Y:S08]  /*7bd0*/  HMMA.16816.F32 R132, R4.reuse, R10, R132 ;  /* 0x0000000a0484723c */ /* 0x040ff00000001884 */
[C---:B---3--:R-:W-:Y:S08]  /*7be0*/  HMMA.16816.F32 R156, R4.reuse, R16, R156 ;  /* 0x00000010049c723c */ /* 0x048ff0000000189c */
[----:B------:R-:W-:Y:S01]  /*7bf0*/  HMMA.16816.F32 R152, R4, R18, R152 ;  /* 0x000000120498723c */ /* 0x000fe20000001898 */
[----:B------:R-:W-:-:S04]  /*7c00*/  NOP ;  /* 0x0000000000007918 */ /* 0x000fc80000000000 */
[----:B------:R-:W-:-:S15]  /*7c10*/  BRA.U !UP0, `(.L_x_1223) ;  /* 0x0000004508d47547 */ /* 0x000fde000b800000 */
[----:B------:R-:W-:-:S04]  /*7c20*/  DEPBAR.LE SB0, 0x0 ;  /* 0x000080000000791a */ /* 0x000fc80000000000 */
[----:B------:R-:W-:-:S04]  /*7c30*/  UIADD3 UR4, UPT, UPT, UR20, -0x1, URZ ;  /* 0xffffffff14047890 */ /* 0x000fc8000fffe0ff */
[----:B------:R-:W-:Y:S01]  /*7c40*/  USHF.L.U32 UR4, UR4, 0x6, URZ ;  /* 0x0000000604047899 */ /* 0x000fe200080006ff */
[----:B------:R-:W-:Y:S06]  /*7c50*/  BAR.SYNC.DEFER_BLOCKING 0x0 ;  /* 0x0000000000007b1d */ /* 0x000fec0000010000 */
[----:B------:R-:W-:Y:S05]  /*7c60*/  BRA.U !UP1, `(.L_x_1224) ;  /* 0x0000000109f87547 */ /* 0x000fea000b800000 */
[----:B------:R-:W1:Y:S01]  /*7c70*/  LDC R5, c[0x0][0x4f0] ;  /* 0x00013c00ff057b82 */ /* 0x000e620000000800 */
[----:B------:R-:W-:Y:S01]  /*7c80*/  UIADD3 UR6, UPT, UPT, UR20, -0x2, URZ ;  /* 0xfffffffe14067890 */ /* 0x000fe2000fffe0ff */
[----:B------:R-:W-:-:S03]  /*7c90*/  IABS R8, UR4 ;  /* 0x0000000400087c13 */ /* 0x000fc60008000000 */
[----:B------:R-:W-:-:S06]  /*7ca0*/  USHF.L.U32 UR6, UR6, 0x6, URZ ;  /* 0x0000000606067899 */ /* 0x000fcc00080006ff */
[----:B------:R-:W-:-:S04]  /*7cb0*/  MOV R6, UR6 ;  /* 0x0000000600067c02 */ /* 0x000fc80008000f00 */
[----:B------:R-:W-:Y:S02]  /*7cc0*/  IABS R6, R6 ;  /* 0x0000000600067213 */ /* 0x000fe40000000000 */
[----:B-1----:R-:W-:-:S04]  /*7cd0*/  IABS R4, R5 ;  /* 0x0000000500047213 */ /* 0x002fc80000000000 */
        /* <DEDUP_REMOVED lines=43> */
[C---:B------:R-:W-:Y:S01]  /*7f90*/  IMAD R5, R6.reuse, UR9, R5 ;  /* 0x0000000906057c24 */ /* 0x040fe2000f8e0205 */
        /* <DEDUP_REMOVED lines=9> */
[----:B------:R-:W-:Y:S01]  /*8030*/  LEA.HI.X R231, R8, R231, R5, 0x1, P1 ;  /* 0x000000e708e77211 */ /* 0x000fe200008f0c05 */
[----:B------:R-:W-:Y:S06]  /*8040*/  BRA `(.L_x_1225) ;  /* 0x00000000001c7947 */ /* 0x000fec0003800000 */
.L_x_1224:
[----:B------:R-:W-:Y:S01]  /*8050*/  UMOV UR7, URZ ;  /* 0x000000ff00077c82 */ /* 0x000fe20008000000 */
[----:B------:R-:W-:Y:S01]  /*8060*/  USHF.L.U32 UR6, UR8, 0x6, URZ ;  /* 0x0000000608067899 */ /* 0x000fe200080006ff */
[----:B------:R-:W-:-:S05]  /*8070*/  IADD3 R5, P1, PT, RZ, -UR7, RZ ;  /* 0x80000007ff057c10 */ /* 0x000fca000ff3e0ff */
[----:B------:R-:W-:-:S05]  /*8080*/  IMAD.X R4, RZ, RZ, ~UR6, P1 ;  /* 0x80000006ff047e24 */ /* 0x000fca00088e06ff */
[----:B------:R-:W-:-:S04]  /*8090*/  SHF.R.S64 R5, R5, 0x1f, R4 ;  /* 0x0000001f05057819 */ /* 0x000fc80000001004 */
[----:B------:R-:W-:-:S04]  /*80a0*/  IADD3 R230, P1, PT, R5, R230, RZ ;  /* 0x000000e605e67210 */ /* 0x000fc80007f3e0ff */
[----:B------:R-:W-:-:S09]  /*80b0*/  LEA.HI.X.SX32 R231, R4, R231, 0x1, P1 ;  /* 0x000000e704e77211 */ /* 0x000fd200008f0eff */
.L_x_1225:
[----:B------:R-:W1:Y:S01]  /*80c0*/  LDCU UR6, c[0x0][0x440] ;  /* 0x00008800ff0677ac */ /* 0x000e620008000800 */
[----:B------:R-:W-:Y:S01]  /*80d0*/  IMAD.U32 R9, RZ, RZ, UR8 ;  /* 0x00000008ff097e24 */ /* 0x000fe2000f8e00ff */
[----:B------:R-:W-:Y:S01]  /*80e0*/  LOP3.LUT R7, R181, 0x400, RZ, 0xc0, !PT ;  /* 0x00000400b5077812 */ /* 0x000fe200078ec0ff */
[----:B------:R-:W-:Y:S01]  /*80f0*/  IMAD.U32 R5, RZ, RZ, UR8 ;  /* 0x00000008ff057e24 */ /* 0x000fe2000f8e00ff */
[----:B------:R-:W-:Y:S01]  /*8100*/  SHF.R.U32.HI R221, RZ, 0x1, R219 ;  /* 0x00000001ffdd7819 */ /* 0x000fe200000116db */
[----:B------:R-:W-:Y:S01]  /*8110*/  IMAD.U32 R4, RZ, RZ, UR9 ;  /* 0x00000009ff047e24 */ /* 0x000fe2000f8e00ff */
[----:B------:R-:W-:Y:S01]  /*8120*/  LEA R8, P1, R9, R230, 0x5 ;  /* 0x000000e609087211 */ /* 0x000fe200078228ff */
[----:B------:R-:W-:Y:S02]  /*8130*/  IMAD.SHL.U32 R218, R219, 0x20, RZ ;  /* 0x00000020dbda7824 */ /* 0x000fe400078e00ff */
[----:B------:R-:W-:Y:S01]  /*8140*/  IMAD R220, R182, 0x2, R7 ;  /* 0x00000002b6dc7824 */ /* 0x000fe200078e0207 */
[----:B------:R-:W-:-:S02]  /*8150*/  LEA.HI.X R9, R5, R231, R4, 0x5, P1 ;  /* 0x000000e705097211 */ /* 0x000fc400008f2c04 */
[----:B------:R-:W-:Y:S01]  /*8160*/  LOP3.LUT R218, R218, 0x7c00, RZ, 0xc0, !PT ;  /* 0x00007c00dada7812 */ /* 0x000fe200078ec0ff */
[----:B------:R-:W-:Y:S01]  /*8170*/  VIADD R212, R220, UR5 ;  /* 0x00000005dcd47c36 */ /* 0x000fe20008000000 */
[----:B------:R-:W-:Y:S02]  /*8180*/  LOP3.LUT R7, R221, 0x8, RZ, 0xc0, !PT ;  /* 0x00000008dd077812 */ /* 0x000fe400078ec0ff */
[----:B------:R-:W-:Y:S01]  /*8190*/  LOP3.LUT R181, R218, 0x200, R181, 0xf8, !PT ;  /* 0x00000200dab57812 */ /* 0x000fe200078ef8b5 */
[--C-:B------:R-:W-:Y:S01]  /*81a0*/  IMAD.IADD R213, R209, 0x1, R212.reuse ;  /* 0x00000001d1d57824 */ /* 0x100fe200078e02d4 */
[----:B-1----:R-:W-:Y:S01]  /*81b0*/  ISETP.GE.AND P5, PT, R186, UR6, PT ;  /* 0x00000006ba007c0c */ /* 0x002fe2000bfa6270 */
[----:B------:R-:W-:Y:S01]  /*81c0*/  IMAD.IADD R212, R167, 0x1, R212 ;  /* 0x00000001a7d47824 */ /* 0x000fe200078e02d4 */
[----:B------:R-:W-:Y:S02]  /*81d0*/  ISETP.GE.AND P4, PT, R185, UR6, PT ;  /* 0x00000006b9007c0c */ /* 0x000fe4000bf86270 */
[----:B------:R-:W-:-:S02]  /*81e0*/  ISETP.GE.AND P3, PT, R184, UR6, PT ;  /* 0x00000006b8007c0c */ /* 0x000fc4000bf66270 */
[----:B------:R-:W-:Y:S01]  /*81f0*/  ISETP.GE.AND P2, PT, R183, UR6, PT ;  /* 0x00000006b7007c0c */ /* 0x000fe2000bf46270 */
[----:B------:R-:W-:Y:S01]  /*8200*/  USHF.L.U32 UR6, UR8, 0x5, URZ ;  /* 0x0000000508067899 */ /* 0x000fe200080006ff */
[----:B------:R-:W-:Y:S01]  /*8210*/  LOP3.LUT R7, R181, R180, R7, 0xf6, !PT ;  /* 0x000000b4b5077212 */ /* 0x000fe200078ef607 */
[----:B------:R-:W-:-:S03]  /*8220*/  USHF.L.U64.HI UR8, UR8, 0x5, UR9 ;  /* 0x0000000508087899 */ /* 0x000fc60008010209 */
[----:B------:R-:W-:Y:S01]  /*8230*/  LEA R222, R7, UR5, 0x1 ;  /* 0x0000000507de7c11 */ /* 0x000fe2000f8e08ff */
[----:B------:R-:W-:Y:S01]  /*8240*/  @!PT LDS RZ, [RZ] ;  /* 0x00000000fffff984 */ /* 0x000fe20000000800 */
[----:B------:R-:W-:Y:S01]  /*8250*/  @!PT LDS RZ, [RZ] ;  /* 0x00000000fffff984 */ /* 0x000fe20000000800 */
[----:B------:R-:W-:Y:S01]  /*8260*/  @!PT LDS RZ, [RZ] ;  /* 0x00000000fffff984 */ /* 0x000fe20000000800 */
[----:B------:R-:W-:Y:S01]  /*8270*/  @!P5 LDGSTS.E.BYPASS.LTC128B.128 [R166+0x10000], desc[UR22][R230.64] ;  /* 0x10000000e6a6dfae */ /* 0x000fe2000b981a16 */
[----:B------:R-:W-:-:S03]  /*8280*/  IADD3 R4, P1, PT, R8, UR6, RZ ;  /* 0x0000000608047c10 */ /* 0x000fc6000ff3e0ff */
[----:B------:R-:W-:Y:S01]  /*8290*/  @P5 STS.128 [R166+0x10000], RZ ;  /* 0x010000ffa6005388 */ /* 0x000fe20000000c00 */
[----:B------:R-:W-:Y:S01]  /*82a0*/  IADD3.X R5, PT, PT, R9, UR8, RZ, P1, !PT ;  /* 0x0000000809057c10 */ /* 0x000fe20008ffe4ff */
[--C-:B------:R-:W-:Y:S01]  /*82b0*/  IMAD.IADD R217, R209, 0x1, R222.reuse ;  /* 0x00000001d1d97824 */ /* 0x100fe200078e02de */
[----:B------:R-:W-:Y:S01]  /*82c0*/  IADD3 R10, P1, PT, R4, UR6, RZ ;  /* 0x00000006040a7c10 */ /* 0x000fe2000ff3e0ff */
[----:B------:R-:W-:Y:S01]  /*82d0*/  @!PT LDS RZ, [RZ] ;  /* 0x00000000fffff984 */ /* 0x000fe20000000800 */
[----:B------:R-:W-:Y:S01]  /*82e0*/  @!PT LDS RZ, [RZ] ;  /* 0x00000000fffff984 */ /* 0x000fe20000000800 */
[----:B------:R-:W-:Y:S01]  /*82f0*/  @!PT LDS RZ, [RZ] ;  /* 0x00000000fffff984 */ /* 0x000fe20000000800 */
[----:B------:R-:W-:Y:S01]  /*8300*/  @!P4 LDGSTS.E.BYPASS.LTC128B.128 [R166+0x12000], desc[UR22][R230.64+0x80] ;  /* 0x12000080e6a6cfae */ /* 0x000fe2000b981a16 */
[----:B------:R-:W-:Y:S02]  /*8310*/  IMAD.IADD R215, R167, 0x1, R222 ;  /* 0x00000001a7d77824 */ /* 0x000fe400078e02de */
[----:B------:R-:W-:Y:S01]  /*8320*/  IADD3.X R11, PT, PT, R5, UR8, RZ, P1, !PT ;  /* 0x00000008050b7c10 */ /* 0x000fe20008ffe4ff */
[----:B------:R-:W-:Y:S01]  /*8330*/  @P4 STS.128 [R166+0x12000], RZ ;  /* 0x012000ffa6004388 */ /* 0x000fe20000000c00 */
[C---:B------:R-:W-:Y:S01]  /*8340*/  IMAD.IADD R214, R209.reuse, 0x1, R215 ;  /* 0x00000001d1d67824 */ /* 0x040fe200078e02d7 */
[----:B------:R-:W-:Y:S01]  /*8350*/  UIADD3 UR8, UPT, UPT, UR20, -0x2, URZ ;  /* 0xfffffffe14087890 */ /* 0x000fe2000fffe0ff */
[----:B------:R-:W-:Y:S01]  /*8360*/  IMAD.IADD R167, R209, 0x1, R212 ;  /* 0x00000001d1a77824 */ /* 0x000fe200078e02d4 */
[----:B------:R-:W-:Y:S01]  /*8370*/  @!PT LDS RZ, [RZ] ;  /* 0x00000000fffff984 */ /* 0x000fe20000000800 */
[----:B------:R-:W-:Y:S01]  /*8380*/  @!PT LDS RZ, [RZ] ;  /* 0x00000000fffff984 */ /* 0x000fe20000000800 */
[----:B------:R-:W-:Y:S01]  /*8390*/  @!PT LDS RZ, [RZ] ;  /* 0x00000000fffff984 */ /* 0x000fe20000000800 */
[----:B------:R-:W-:Y:S02]  /*83a0*/  @!P3 LDGSTS.E.BYPASS.LTC128B.128 [R166+0x14000], desc[UR22][R230.64+0x100] ;  /* 0x14000100e6a6bfae */ /* 0x000fe4000b981a16 */
[----:B------:R-:W-:-:S02]  /*83b0*/  UISETP.GT.AND UP0, UPT, UR8, UR18, UPT ;  /* 0x000000120800728c */ /* 0x000fc4000bf04270 */
        /* <DEDUP_REMOVED lines=67> */
[----:B------:R-:W3:Y:S04]  /*87f0*/  LDSM.16.M88.4 R176, [R220+UR5+0x8000] ;  /* 0x00800005dcb0783b */ /* 0x000ee80008000200 */
[----:B------:R-:W4:Y:S04]  /*8800*/  LDSM.16.M88.4 R168, [R220+UR5+0x8800] ;  /* 0x00880005dca8783b */ /* 0x000f280008000200 */
[----:B------:R-:W5:Y:S04]  /*8810*/  LDSM.16.M88.4 R28, [R220+UR5+0x9000] ;  /* 0x00900005dc1c783b */ /* 0x000f680008000200 */
[----:B------:R-:W5:Y:S04]  /*8820*/  LDSM.16.M88.4 R20, [R220+UR5+0x9800] ;  /* 0x00980005dc14783b */ /* 0x000f680008000200 */
[----:B-1----:R-:W-:Y:S04]  /*8830*/  LDSM.16.M88.4 R4, [R217] ;  /* 0x00000000d904783b */ /* 0x002fe80000000200 */
[----:B------:R-:W1:Y:S04]  /*8840*/  LDSM.16.M88.4 R16, [R213+0x8000] ;  /* 0x00800000d510783b */ /* 0x000e680000000200 */
[----:B--2---:R-:W2:Y:S04]  /*8850*/  LDSM.16.M88.4 R8, [R213+0x8800] ;  /* 0x00880000d508783b */ /* 0x004ea80000000200 */
[----:B------:R-:W2:Y:S04]  /*8860*/  LDSM.16.M88.4 R204, [R213+0x9000] ;  /* 0x00900000d5cc783b */ /* 0x000ea80000000200 */
[----:B------:R-:W2:Y:S04]  /*8870*/  LDSM.16.M88.4 R188, [R213+0x9800] ;  /* 0x00980000d5bc783b */ /* 0x000ea80000000200 */
[----:B------:R-:W-:Y:S01]  /*8880*/  LDSM.16.M88.4 R180, [R215] ;  /* 0x00000000d7b4783b */ /* 0x000fe20000000200 */
[C---:B---3--:R-:W-:Y:S03]  /*8890*/  HMMA.16816.F32 R12, R196.reuse, R176, RZ ;  /* 0x000000b0c40c723c */ /* 0x048fe600000018ff */
[----:B------:R-:W-:Y:S04]  /*88a0*/  LDSM.16.M88.4 R200, [R212+0x8800] ;  /* 0x00880000d4c8783b */ /* 0x000fe80000000200 */
[----:B------:R-:W-:Y:S01]  /*88b0*/  LDSM.16.M88.4 R192, [R212+0x9000] ;  /* 0x00900000d4c0783b */ /* 0x000fe20000000200 */
[C---:B----4-:R-:W-:Y:S03]  /*88c0*/  HMMA.16816.F32 R172, R196.reuse, R168, RZ ;  /* 0x000000a8c4ac723c */ /* 0x050fe600000018ff */
[----:B------:R-:W-:Y:S04]  /*88d0*/  LDSM.16.M88.4 R184, [R212+0x9800] ;  /* 0x00980000d4b8783b */ /* 0x000fe80000000200 */
[----:B------:R-:W-:Y:S01]  /*88e0*/  LDSM.16.M88.4 R208, [R220+UR5+0xf800] ;  /* 0x00f80005dcd0783b */ /* 0x000fe20008000200 */
[C---:B-----5:R-:W-:Y:S03]  /*88f0*/  HMMA.16816.F32 R32, R196.reuse, R28, RZ ;  /* 0x0000001cc420723c */ /* 0x060fe600000018ff */
[----:B------:R-:W0:Y:S05]  /*8900*/  LDGDEPBAR ;  /* 0x00000000000079af */ /* 0x000e2a0000000000 */
[C---:B------:R-:W-:Y:S08]  /*8910*/  HMMA.16816.F32 R176, R196.reuse, R178, RZ ;  /* 0x000000b2c4b0723c */ /* 0x040ff000000018ff */
[C---:B------:R-:W-:Y:S08]  /*8920*/  HMMA.16816.F32 R168, R196.reuse, R170, RZ ;  /* 0x000000aac4a8723c */ /* 0x040ff000000018ff */
[C---:B------:R-:W-:Y:S08]  /*8930*/  HMMA.16816.F32 R28, R196.reuse, R30, RZ ;  /* 0x0000001ec41c723c */ /* 0x040ff000000018ff */
[C---:B------:R-:W-:Y:S08]  /*8940*/  HMMA.16816.F32 R24, R196.reuse, R20, RZ ;  /* 0x00000014c418723c */ /* 0x040ff000000018ff */
[----:B------:R-:W-:Y:S01]  /*8950*/  HMMA.16816.F32 R196, R196, R22, RZ ;  /* 0x00000016c4c4723c */ /* 0x000fe200000018ff */
[----:B------:R-:W3:Y:S07]  /*8960*/  LDSM.16.M88.4 R20, [R212+0x8000] ;  /* 0x00800000d414783b */ /* 0x000eee0000000200 */
[C---:B-1----:R-:W-:Y:S08]  /*8970*/  HMMA.16816.F32 R12, R4.reuse, R16, R12 ;  /* 0x00000010040c723c */ /* 0x042ff0000000180c */
[C---:B------:R-:W-:Y:S01]  /*8980*/  HMMA.16816.F32 R176, R4.reuse, R18, R176 ;  /* 0x0000001204b0723c */ /* 0x040fe200000018b0 */
[----:B------:R-:W-:Y:S07]  /*8990*/  LDSM.16.M88.4 R16, [R214] ;  /* 0x00000000d610783b */ /* 0x000fee0000000200 */
[C---:B--2---:R-:W-:Y:S08]  /*89a0*/  HMMA.16816.F32 R172, R4.reuse, R8, R172 ;  /* 0x0000000804ac723c */ /* 0x044ff000000018ac */
[C---:B------:R-:W-:Y:S01]  /*89b0*/  HMMA.16816.F32 R168, R4.reuse, R10, R168 ;  /* 0x0000000a04a8723c */ /* 0x040fe200000018a8 */
[----:B------:R-:W1:Y:S07]  /*89c0*/  LDSM.16.M88.4 R8, [R167+0x8000] ;  /* 0x00800000a708783b */ /* 0x000e6e0000000200 */
[C---:B------:R-:W-:Y:S08]  /*89d0*/  HMMA.16816.F32 R32, R4.reuse, R204, R32 ;  /* 0x000000cc0420723c */ /* 0x040ff00000001820 */
[C---:B------:R-:W-:Y:S01]  /*89e0*/  HMMA.16816.F32 R28, R4.reuse, R206, R28 ;  /* 0x000000ce041c723c */ /* 0x040fe2000000181c */
[----:B------:R-:W-:Y:S07]  /*89f0*/  LDSM.16.M88.4 R204, [R220+UR5+0xb800] ;  /* 0x00b80005dccc783b */ /* 0x000fee0008000200 */
[C---:B------:R-:W-:Y:S08]  /*8a00*/  HMMA.16816.F32 R24, R4.reuse, R188, R24 ;  /* 0x000000bc0418723c */ /* 0x040ff00000001818 */
[----:B------:R-:W-:Y:S01]  /*8a10*/  HMMA.16816.F32 R196, R4, R190, R196 ;  /* 0x000000be04c4723c */ /* 0x000fe200000018c4 */
[----:B------:R-:W2:Y:S04]  /*8a20*/  LDSM.16.M88.4 R4, [R167+0x8800] ;  /* 0x00880000a704783b */ /* 0x000ea80000000200 */
[----:B------:R-:W4:Y:S03]  /*8a30*/  LDSM.16.M88.4 R188, [R167+0x9000] ;  /* 0x00900000a7bc783b */ /* 0x000f260000000200 */
[C---:B---3--:R-:W-:Y:S08]  /*8a40*/  HMMA.16816.F32 R12, R180.reuse, R20, R12 ;  /* 0x00000014b40c723c */ /* 0x048ff0000000180c */
[C---:B------:R-:W-:Y:S01]  /*8a50*/  HMMA.16816.F32 R176, R180.reuse, R22, R176 ;  /* 0x00000016b4b0723c */ /* 0x040fe200000018b0 */
[----:B------:R-:W3:Y:S07]  /*8a60*/  LDSM.16.M88.4 R20, [R167+0x9800] ;  /* 0x00980000a714783b */ /* 0x000eee0000000200 */
        /* <DEDUP_REMOVED lines=9> */
[----:B------:R-:W5:Y:S03]  /*8b00*/  LDSM.16.M88.4 R180, [R220+UR5+0xa000] ;  /* 0x00a00005dcb4783b */ /* 0x000f660008000200 */
[C---:B-1----:R-:W-:Y:S08]  /*8b10*/  HMMA.16816.F32 R12, R16.reuse, R8, R12 ;  /* 0x00000008100c723c */ /* 0x042ff0000000180c */
[C---:B------:R-:W-:Y:S01]  /*8b20*/  HMMA.16816.F32 R176, R16.reuse, R10, R176 ;  /* 0x0000000a10b0723c */ /* 0x040fe200000018b0 */
[----:B------:R-:W1:Y:S07]  /*8b30*/  LDSM.16.M88.4 R8, [R220+UR5+0xa800] ;  /* 0x00a80005dc08783b */ /* 0x000e6e0008000200 */
[C---:B--2---:R-:W-:Y:S08]  /*8b40*/  HMMA.16816.F32 R172, R16.reuse, R4, R172 ;  /* 0x0000000410ac723c */ /* 0x044ff000000018ac */
[C---:B------:R-:W-:Y:S01]  /*8b50*/  HMMA.16816.F32 R168, R16.reuse, R6, R168 ;  /* 0x0000000610a8723c */ /* 0x040fe200000018a8 */
[----:B------:R-:W2:Y:S07]  /*8b60*/  LDSM.16.M88.4 R4, [R220+UR5+0xb000] ;  /* 0x00b00005dc04783b */ /* 0x000eae0008000200 */
[C---:B----4-:R-:W-:Y:S08]  /*8b70*/  HMMA.16816.F32 R32, R16.reuse, R188, R32 ;  /* 0x000000bc1020723c */ /* 0x050ff00000001820 */
[C---:B------:R-:W-:Y:S01]  /*8b80*/  HMMA.16816.F32 R28, R16.reuse, R190, R28 ;  /* 0x000000be101c723c */ /* 0x040fe2000000181c */
[----:B------:R-:W-:Y:S07]  /*8b90*/  LDSM.16.M88.4 R188, [R212+0xa800] ;  /* 0x00a80000d4bc783b */ /* 0x000fee0000000200 */
[C---:B---3--:R-:W-:Y:S08]  /*8ba0*/  HMMA.16816.F32 R24, R16.reuse, R20, R24 ;  /* 0x000000141018723c */ /* 0x048ff00000001818 */
[----:B------:R-:W-:Y:S01]  /*8bb0*/  HMMA.16816.F32 R196, R16, R22, R196 ;  /* 0x0000001610c4723c */ /* 0x000fe200000018c4 */
[----:B------:R-:W-:Y:S04]  /*8bc0*/  LDSM.16.M88.4 R16, [R217+0x2000] ;  /* 0x00200000d910783b */ /* 0x000fe80000000200 */
[----:B------:R-:W3:Y:S03]  /*8bd0*/  LDSM.16.M88.4 R20, [R213+0xa000] ;  /* 0x00a00000d514783b */ /* 0x000ee60000000200 */
[C---:B-----5:R-:W-:Y:S08]  /*8be0*/  HMMA.16816.F32 R12, R184.reuse, R180, R12 ;  /* 0x000000b4b80c723c */ /* 0x060ff0000000180c */
[C---:B------:R-:W-:Y:S01]  /*8bf0*/  HMMA.16816.F32 R176, R184.reuse, R182, R176 ;  /* 0x000000b6b8b0723c */ /* 0x040fe200000018b0 */
[----:B------:R-:W4:Y:S07]  /*8c00*/  LDSM.16.M88.4 R180, [R213+0xb800] ;  /* 0x00b80000d5b4783b */ /* 0x000f2e0000000200 */
[C---:B-1----:R-:W-:Y:S08]  /*8c10*/  HMMA.16816.F32 R172, R184.reuse, R8, R172 ;  /* 0x00000008b8ac723c */ /* 0x042ff000000018ac */
[C---:B------:R-:W-:Y:S01]  /*8c20*/  HMMA.16816.F32 R168, R184.reuse, R10, R168 ;  /* 0x0000000ab8a8723c */ /* 0x040fe200000018a8 */
[----:B------:R-:W-:Y:S07]  /*8c30*/  LDSM.16.M88.4 R8, [R215+0x2000] ;  /* 0x00200000d708783b */ /* 0x000fee0000000200 */
[C---:B--2---:R-:W-:Y:S08]  /*8c40*/  HMMA.16816.F32 R32, R184.reuse, R4, R32 ;  /* 0x00000004b820723c */ /* 0x044ff00000001820 */
[C---:B------:R-:W-:Y:S01]  /*8c50*/  HMMA.16816.F32 R28, R184.reuse, R6, R28 ;  /* 0x00000006b81c723c */ /* 0x040fe2000000181c */
[----:B------:R-:W1:Y:S07]  /*8c60*/  LDSM.16.M88.4 R4, [R212+0xa000] ;  /* 0x00a00000d404783b */ /* 0x000e6e0000000200 */
[C---:B------:R-:W-:Y:S08]  /*8c70*/  HMMA.16816.F32 R24, R184.reuse, R204, R24 ;  /* 0x000000ccb818723c */ /* 0x040ff00000001818 */
        /* <DEDUP_REMOVED lines=21> */
[----:B------:R-:W4:Y:S07]  /*8dd0*/  LDSM.16.M88.4 R188, [R167+0xb000] ;  /* 0x00b00000a7bc783b */ /* 0x000f2e0000000200 */
[C---:B--2---:R-:W-:Y:S08]  /*8de0*/  HMMA.16816.F32 R32, R8.reuse, R184, R32 ;  /* 0x000000b80820723c */ /* 0x044ff00000001820 */
[C---:B------:R-:W-:Y:S01]  /*8df0*/  HMMA.16816.F32 R28, R8.reuse, R186, R28 ;  /* 0x000000ba081c723c */ /* 0x040fe2000000181c */
[----:B------:R-:W2:Y:S07]  /*8e00*/  LDSM.16.M88.4 R184, [R167+0xb800] ;  /* 0x00b80000a7b8783b */ /* 0x000eae0000000200 */
[C---:B---3--:R-:W-:Y:S08]  /*8e10*/  HMMA.16816.F32 R24, R8.reuse, R20, R24 ;  /* 0x000000140818723c */ /* 0x048ff00000001818 */
[----:B------:R-:W-:Y:S01]  /*8e20*/  HMMA.16816.F32 R196, R8, R22, R196 ;  /* 0x0000001608c4723c */ /* 0x000fe200000018c4 */
[----:B------:R-:W-:Y:S04]  /*8e30*/  LDSM.16.M88.4 R8, [R222+0x4000] ;  /* 0x00400000de08783b */ /* 0x000fe80000000200 */
[----:B------:R-:W3:Y:S03]  /*8e40*/  LDSM.16.M88.4 R20, [R220+UR5+0xc000] ;  /* 0x00c00005dc14783b */ /* 0x000ee60008000200 */
[C---:B-1----:R-:W-:Y:S08]  /*8e50*/  HMMA.16816.F32 R12, R180.reuse, R4, R12 ;  /* 0x00000004b40c723c */ /* 0x042ff0000000180c */
[C---:B------:R-:W-:Y:S01]  /*8e60*/  HMMA.16816.F32 R176, R180.reuse, R6, R176 ;  /* 0x00000006b4b0723c */ /* 0x040fe200000018b0 */
[----:B------:R-:W1:Y:S07]  /*8e70*/  LDSM.16.M88.4 R4, [R220+UR5+0xc800] ;  /* 0x00c80005dc04783b */ /* 0x000e6e0008000200 */
[C---:B------:R-:W-:Y:S08]  /*8e80*/  HMMA.16816.F32 R172, R180.reuse, R16, R172 ;  /* 0x00000010b4ac723c */ /* 0x040ff000000018ac */
[C---:B------:R-:W-:Y:S01]  /*8e90*/  HMMA.16816.F32 R168, R180.reuse, R18, R168 ;  /* 0x00000012b4a8723c */ /* 0x040fe200000018a8 */
[----:B------:R-:W5:Y:S07]  /*8ea0*/  LDSM.16.M88.4 R16, [R220+UR5+0xd000] ;  /* 0x00d00005dc10783b */ /* 0x000f6e0008000200 */
[C---:B----4-:R-:W-:Y:S08]  /*8eb0*/  HMMA.16816.F32 R32, R180.reuse, R188, R32 ;  /* 0x000000bcb420723c */ /* 0x050ff00000001820 */
[C---:B------:R-:W-:Y:S01]  /*8ec0*/  HMMA.16816.F32 R28, R180.reuse, R190, R28 ;  /* 0x000000beb41c723c */ /* 0x040fe2000000181c */
[----:B------:R-:W-:Y:S07]  /*8ed0*/  LDSM.16.M88.4 R188, [R213+0xd800] ;  /* 0x00d80000d5bc783b */ /* 0x000fee0000000200 */
[C---:B--2---:R-:W-:Y:S08]  /*8ee0*/  HMMA.16816.F32 R24, R180.reuse, R184, R24 ;  /* 0x000000b8b418723c */ /* 0x044ff00000001818 */
[----:B------:R-:W-:Y:S01]  /*8ef0*/  HMMA.16816.F32 R196, R180, R186, R196 ;  /* 0x000000bab4c4723c */ /* 0x000fe200000018c4 */
[----:B------:R-:W2:Y:S04]  /*8f00*/  LDSM.16.M88.4 R184, [R217+0x4000] ;  /* 0x00400000d9b8783b */ /* 0x000ea80000000200 */
[----:B------:R-:W-:Y:S03]  /*8f10*/  LDSM.16.M88.4 R180, [R212+0xc000] ;  /* 0x00c00000d4b4783b */ /* 0x000fe60000000200 */
[C---:B---3--:R-:W-:Y:S08]  /*8f20*/  HMMA.16816.F32 R12, R8.reuse, R20, R12 ;  /* 0x00000014080c723c */ /* 0x048ff0000000180c */
[C---:B------:R-:W-:Y:S01]  /*8f30*/  HMMA.16816.F32 R176, R8.reuse, R22, R176 ;  /* 0x0000001608b0723c */ /* 0x040fe200000018b0 */
[----:B------:R-:W3:Y:S07]  /*8f40*/  LDSM.16.M88.4 R20, [R213+0xd000] ;  /* 0x00d00000d514783b */ /* 0x000eee0000000200 */
[C---:B-1----:R-:W-:Y:S08]  /*8f50*/  HMMA.16816.F32 R172, R8.reuse, R4, R172 ;  /* 0x0000000408ac723c */ /* 0x042ff000000018ac */
[C---:B------:R-:W-:Y:S01]  /*8f60*/  HMMA.16816.F32 R168, R8.reuse, R6, R168 ;  /* 0x0000000608a8723c */ /* 0x040fe200000018a8 */
[----:B------:R-:W1:Y:S07]  /*8f70*/  LDSM.16.M88.4 R4, [R215+0x4000] ;  /* 0x00400000d704783b */ /* 0x000e6e0000000200 */
[C---:B-----5:R-:W-:Y:S08]  /*8f80*/  HMMA.16816.F32 R32, R8.reuse, R16, R32 ;  /* 0x000000100820723c */ /* 0x060ff00000001820 */
[C---:B------:R-:W-:Y:S01]  /*8f90*/  HMMA.16816.F32 R28, R8.reuse, R18, R28 ;  /* 0x00000012081c723c */ /* 0x040fe2000000181c */
[----:B------:R-:W4:Y:S07]  /*8fa0*/  LDSM.16.M88.4 R16, [R212+0xc800] ;  /* 0x00c80000d410783b */ /* 0x000f2e0000000200 */
[C---:B------:R-:W-:Y:S08]  /*8fb0*/  HMMA.16816.F32 R24, R8.reuse, R204, R24 ;  /* 0x000000cc0818723c */ /* 0x040ff00000001818 */
[----:B------:R-:W-:Y:S01]  /*8fc0*/  HMMA.16816.F32 R196, R8, R206, R196 ;  /* 0x000000ce08c4723c */ /* 0x000fe200000018c4 */
[----:B------:R-:W5:Y:S04]  /*8fd0*/  LDSM.16.M88.4 R8, [R212+0xd000] ;  /* 0x00d00000d408783b */ /* 0x000f680000000200 */
[----:B------:R-:W5:Y:S03]  /*8fe0*/  LDSM.16.M88.4 R204, [R212+0xd800] ;  /* 0x00d80000d4cc783b */ /* 0x000f660000000200 */
[C---:B--2---:R-:W-:Y:S08]  /*8ff0*/  HMMA.16816.F32 R12, R184.reuse, R200, R12 ;  /* 0x000000c8b80c723c */ /* 0x044ff0000000180c */
[C---:B------:R-:W-:Y:S01]  /*9000*/  HMMA.16816.F32 R176, R184.reuse, R202, R176 ;  /* 0x000000cab8b0723c */ /* 0x040fe200000018b0 */
[----:B------:R-:W-:Y:S07]  /*9010*/  LDSM.16.M88.4 R200, [R222+0x6000] ;  /* 0x00600000dec8783b */ /* 0x000fee0000000200 */
[C---:B------:R-:W-:Y:S08]  /*9020*/  HMMA.16816.F32 R172, R184.reuse, R192, R172 ;  /* 0x000000c0b8ac723c */ /* 0x040ff000000018ac */
[C---:B------:R-:W-:Y:S01]  /*9030*/  HMMA.16816.F32 R168, R184.reuse, R194, R168 ;  /* 0x000000c2b8a8723c */ /* 0x040fe200000018a8 */
[----:B------:R-:W-:Y:S07]  /*9040*/  LDSM.16.M88.4 R192, [R167+0xc000] ;  /* 0x00c00000a7c0783b */ /* 0x000fee0000000200 */
[C---:B---3--:R-:W-:Y:S08]  /*9050*/  HMMA.16816.F32 R32, R184.reuse, R20, R32 ;  /* 0x00000014b820723c */ /* 0x048ff00000001820 */
[C---:B------:R-:W-:Y:S01]  /*9060*/  HMMA.16816.F32 R28, R184.reuse, R22, R28 ;  /* 0x00000016b81c723c */ /* 0x040fe2000000181c */
[----:B------:R-:W2:Y:S07]  /*9070*/  LDSM.16.M88.4 R20, [R214+0x4000] ;  /* 0x00400000d614783b */ /* 0x000eae0000000200 */
[C---:B------:R-:W-:Y:S08]  /*9080*/  HMMA.16816.F32 R24, R184.reuse, R188, R24 ;  /* 0x000000bcb818723c */ /* 0x040ff00000001818 */
[----:B------:R-:W-:Y:S01]  /*9090*/  HMMA.16816.F32 R196, R184, R190, R196 ;  /* 0x000000beb8c4723c */ /* 0x000fe200000018c4 */
[----:B------:R-:W3:Y:S04]  /*90a0*/  LDSM.16.M88.4 R188, [R167+0xc800] ;  /* 0x00c80000a7bc783b */ /* 0x000ee80000000200 */
[----:B------:R-:W3:Y:S03]  /*90b0*/  LDSM.16.M88.4 R184, [R167+0xd000] ;  /* 0x00d00000a7b8783b */ /* 0x000ee60000000200 */
[C---:B-1----:R-:W-:Y:S08]  /*90c0*/  HMMA.16816.F32 R12, R4.reuse, R180, R12 ;  /* 0x000000b4040c723c */ /* 0x042ff0000000180c */
[C---:B------:R-:W-:Y:S01]  /*90d0*/  HMMA.16816.F32 R176, R4.reuse, R182, R176 ;  /* 0x000000b604b0723c */ /* 0x040fe200000018b0 */
[----:B------:R-:W1:Y:S07]  /*90e0*/  LDSM.16.M88.4 R180, [R167+0xd800] ;  /* 0x00d80000a7b4783b */ /* 0x000e6e0000000200 */
[C---:B----4-:R-:W-:Y:S08]  /*90f0*/  HMMA.16816.F32 R172, R4.reuse, R16, R172 ;  /* 0x0000001004ac723c */ /* 0x050ff000000018ac */
[C---:B------:R-:W-:Y:S01]  /*9100*/  HMMA.16816.F32 R168, R4.reuse, R18, R168 ;  /* 0x0000001204a8723c */ /* 0x040fe200000018a8 */
[----:B------:R-:W4:Y:S07]  /*9110*/  LDSM.16.M88.4 R16, [R220+UR5+0xe000] ;  /* 0x00e00005dc10783b */ /* 0x000f2e0008000200 */
[C---:B-----5:R-:W-:Y:S08]  /*9120*/  HMMA.16816.F32 R32, R4.reuse, R8, R32 ;  /* 0x000000080420723c */ /* 0x060ff00000001820 */
[C---:B------:R-:W-:Y:S01]  /*9130*/  HMMA.16816.F32 R28, R4.reuse, R10, R28 ;  /* 0x0000000a041c723c */ /* 0x040fe2000000181c */
[----:B------:R-:W5:Y:S07]  /*9140*/  LDSM.16.M88.4 R8, [R220+UR5+0xe800] ;  /* 0x00e80005dc08783b */ /* 0x000f6e0008000200 */
[C---:B------:R-:W-:Y:S08]  /*9150*/  HMMA.16816.F32 R24, R4.reuse, R204, R24 ;  /* 0x000000cc0418723c */ /* 0x040ff00000001818 */
[----:B------:R-:W-:Y:S01]  /*9160*/  HMMA.16816.F32 R196, R4, R206, R196 ;  /* 0x000000ce04c4723c */ /* 0x000fe200000018c4 */
[----:B------:R-:W5:Y:S04]  /*9170*/  LDSM.16.M88.4 R4, [R220+UR5+0xf000] ;  /* 0x00f00005dc04783b */ /* 0x000f680008000200 */
[----:B------:R-:W-:Y:S03]  /*9180*/  LDSM.16.M88.4 R204, [R213+0xe000] ;  /* 0x00e00000d5cc783b */ /* 0x000fe60000000200 */
[C---:B--2---:R-:W-:Y:S08]  /*9190*/  HMMA.16816.F32 R12, R20.reuse, R192, R12 ;  /* 0x000000c0140c723c */ /* 0x044ff0000000180c */
[C---:B------:R-:W-:Y:S01]  /*91a0*/  HMMA.16816.F32 R176, R20.reuse, R194, R176 ;  /* 0x000000c214b0723c */ /* 0x040fe200000018b0 */
[----:B------:R-:W2:Y:S07]  /*91b0*/  LDSM.16.M88.4 R192, [R217+0x6000] ;  /* 0x00600000d9c0783b */ /* 0x000eae0000000200 */
[C---:B---3--:R-:W-:Y:S08]  /*91c0*/  HMMA.16816.F32 R172, R20.reuse, R188, R172 ;  /* 0x000000bc14ac723c */ /* 0x048ff000000018ac */
[C---:B------:R-:W-:Y:S01]  /*91d0*/  HMMA.16816.F32 R168, R20.reuse, R190, R168 ;  /* 0x000000be14a8723c */ /* 0x040fe200000018a8 */
[----:B------:R-:W-:Y:S07]  /*91e0*/  LDSM.16.M88.4 R188, [R213+0xe800] ;  /* 0x00e80000d5bc783b */ /* 0x000fee0000000200 */
[C---:B------:R-:W-:Y:S08]  /*91f0*/  HMMA.16816.F32 R32, R20.reuse, R184, R32 ;  /* 0x000000b81420723c */ /* 0x040ff00000001820 */
[C---:B------:R-:W-:Y:S01]  /*9200*/  HMMA.16816.F32 R28, R20.reuse, R186, R28 ;  /* 0x000000ba141c723c */ /* 0x040fe2000000181c */
[----:B------:R-:W-:Y:S07]  /*9210*/  LDSM.16.M88.4 R184, [R213+0xf000] ;  /* 0x00f00000d5b8783b */ /* 0x000fee0000000200 */
[C---:B-1----:R-:W-:Y:S08]  /*9220*/  HMMA.16816.F32 R24, R20.reuse, R180, R24 ;  /* 0x000000b41418723c */ /* 0x042ff00000001818 */
[----:B------:R-:W-:Y:S01]  /*9230*/  HMMA.16816.F32 R196, R20, R182, R196 ;  /* 0x000000b614c4723c */ /* 0x000fe200000018c4 */
[----:B------:R-:W-:Y:S04]  /*9240*/  LDSM.16.M88.4 R20, [R215+0x6000] ;  /* 0x00600000d714783b */ /* 0x000fe80000000200 */
[----:B------:R-:W-:Y:S03]  /*9250*/  LDSM.16.M88.4 R180, [R213+0xf800] ;  /* 0x00f80000d5b4783b */ /* 0x000fe60000000200 */
[C---:B----4-:R-:W-:Y:S08]  /*9260*/  HMMA.16816.F32 R12, R200.reuse, R16, R12 ;  /* 0x00000010c80c723c */ /* 0x050ff0000000180c */
[C---:B------:R-:W-:Y:S01]  /*9270*/  HMMA.16816.F32 R176, R200.reuse, R18, R176 ;  /* 0x00000012c8b0723c */ /* 0x040fe200000018b0 */
[----:B------:R-:W1:Y:S07]  /*9280*/  LDSM.16.M88.4 R16, [R212+0xe000] ;  /* 0x00e00000d410783b */ /* 0x000e6e0000000200 */
[C---:B-----5:R-:W-:Y:S08]  /*9290*/  HMMA.16816.F32 R172, R200.reuse, R8, R172 ;  /* 0x00000008c8ac723c */ /* 0x060ff000000018ac */
[C---:B------:R-:W-:Y:S01]  /*92a0*/  HMMA.16816.F32 R168, R200.reuse, R10, R168 ;  /* 0x0000000ac8a8723c */ /* 0x040fe200000018a8 */
[----:B------:R-:W-:Y:S07]  /*92b0*/  LDSM.16.M88.4 R8, [R214+0x6000] ;  /* 0x00600000d608783b */ /* 0x000fee0000000200 */
[C---:B------:R-:W-:Y:S08]  /*92c0*/  HMMA.16816.F32 R32, R200.reuse, R4, R32 ;  /* 0x00000004c820723c */ /* 0x040ff00000001820 */
[----:B------:R-:W-:Y:S01]  /*92d0*/  HMMA.16816.F32 R28, R200, R6, R28 ;  /* 0x00000006c81c723c */ /* 0x000fe2000000181c */
[----:B------:R-:W3:Y:S07]  /*92e0*/  LDSM.16.M88.4 R4, [R167+0xe000] ;  /* 0x00e00000a704783b */ /* 0x000eee0000000200 */
[----:B--2---:R-:W-:Y:S08]  /*92f0*/  HMMA.16816.F32 R12, R192, R204, R12 ;  /* 0x000000ccc00c723c */ /* 0x004ff0000000180c */
[C---:B------:R-:W-:Y:S08]  /*9300*/  HMMA.16816.F32 R24, R200.reuse, R208, R24 ;  /* 0x000000d0c818723c */ /* 0x040ff00000001818 */
[----:B------:R-:W-:Y:S01]  /*9310*/  HMMA.16816.F32 R200, R200, R210, R196 ;  /* 0x000000d2c8c8723c */ /* 0x000fe200000018c4 */
[----:B------:R-:W2:Y:S07]  /*9320*/  LDSM.16.M88.4 R196, [R212+0xe800] ;  /* 0x00e80000d4c4783b */ /* 0x000eae0000000200 */
[----:B------:R-:W-:Y:S08]  /*9330*/  HMMA.16816.F32 R176, R192, R206, R176 ;  /* 0x000000cec0b0723c */ /* 0x000ff000000018b0 */
[----:B-1----:R-:W-:Y:S08]  /*9340*/  HMMA.16816.F32 R12, R20, R16, R12 ;  /* 0x00000010140c723c */ /* 0x002ff0000000180c */
[----:B------:R-:W-:Y:S08]  /*9350*/  HMMA.16816.F32 R172, R192, R188, R172 ;  /* 0x000000bcc0ac723c */ /* 0x000ff000000018ac */
[----:B------:R-:W-:Y:S01]  /*9360*/  HMMA.16816.F32 R176, R20, R18, R176 ;  /* 0x0000001214b0723c */ /* 0x000fe200000018b0 */
[----:B------:R-:W1:Y:S07]  /*9370*/  LDSM.16.M88.4 R16, [R167+0xe800] ;  /* 0x00e80000a710783b */ /* 0x000e6e0000000200 */
[----:B---3--:R-:W-:Y:S01]  /*9380*/  HMMA.16816.F32 R12, R8, R4, R12 ;  /* 0x00000004080c723c */ /* 0x008fe2000000180c */
[----:B------:R-:W-:-:S05]  /*9390*/  IMAD.SHL.U32 R4, R219, 0x2, RZ ;  /* 0x00000002db047824 */ /* 0x000fca00078e00ff */
[----:B------:R-:W-:Y:S02]  /*93a0*/  LOP3.LUT R4, R4, 0x6, RZ, 0xc0, !PT ;  /* 0x0000000604047812 */ /* 0x000fe400078ec0ff */
[----:B------:R-:W-:Y:S01]  /*93b0*/  HMMA.16816.F32 R24, R192, R180, R24 ;  /* 0x000000b4c018723c */ /* 0x000fe20000001818 */
[----:B------:R-:W-:-:S04]  /*93c0*/  IMAD.U32 R181, RZ, RZ, UR20 ;  /* 0x00000014ffb57e24 */ /* 0x000fc8000f8e00ff */
[----:B------:R-:W-:-:S03]  /*93d0*/  IMAD R181, R181, 0x40, R4 ;  /* 0x00000040b5b57824 */ /* 0x000fc600078e0204 */
[----:B--2---:R-:W-:Y:S01]  /*93e0*/  HMMA.16816.F32 R172, R20, R196, R172 ;  /* 0x000000c414ac723c */ /* 0x004fe200000018ac */
[----:B------:R-:W-:-:S05]  /*93f0*/  VIADD R5, R181, 0xffffff80 ;  /* 0xffffff80b5057836 */ /* 0x000fca0000000000 */
[C---:B------:R-:W-:Y:S02]  /*9400*/  ISETP.GE.AND P1, PT, R5.reuse, R2, PT ;  /* 0x000000020500720c */ /* 0x040fe40003f26270 */
[----:B------:R-:W-:Y:S02]  /*9410*/  HMMA.16816.F32 R168, R192, R190, R168 ;  /* 0x000000bec0a8723c */ /* 0x000fe400000018a8 */
[----:B------:R-:W-:Y:S02]  /*9420*/  FSEL R180, R12, -INF , !P1 ;  /* 0xff8000000cb47808 */ /* 0x000fe40004800000 */
[----:B------:R-:W-:Y:S01]  /*9430*/  ISETP.GE.AND P1, PT, R5, R0, PT ;  /* 0x000000000500720c */ /* 0x000fe20003f26270 */
[----:B------:R-:W-:-:S03]  /*9440*/  VIADD R5, R181, 0xffffff81 ;  /* 0xffffff81b5057836 */ /* 0x000fc60000000000 */
[----:B------:R-:W-:Y:S01]  /*9450*/  HMMA.16816.F32 R176, R8, R6, R176 ;  /* 0x0000000608b0723c */ /* 0x000fe200000018b0 */
[----:B------:R-:W-:Y:S02]  /*9460*/  FSEL R191, R14, -INF , !P1 ;  /* 0xff8000000ebf7808 */ /* 0x000fe40004800000 */
[----:B------:R-:W-:-:S04]  /*9470*/  ISETP.GE.AND P1, PT, R5, R2, PT ;  /* 0x000000020500720c */ /* 0x000fc80003f26270 */
[----:B------:R-:W-:Y:S01]  /*9480*/  FSEL R188, R13, -INF , !P1 ;  /* 0xff8000000dbc7808 */ /* 0x000fe20004800000 */
[C---:B------:R-:W-:Y:S01]  /*9490*/  HMMA.16816.F32 R32, R192.reuse, R184, R32 ;  /* 0x000000b8c020723c */ /* 0x040fe20000001820 */
[----:B------:R-:W-:Y:S01]  /*94a0*/  ISETP.GE.AND P1, PT, R5, R0, PT ;  /* 0x000000000500720c */ /* 0x000fe20003f26270 */
[----:B------:R-:W-:Y:S01]  /*94b0*/  VIADD R13, R181, 0xffffff88 ;  /* 0xffffff88b50d7836 */ /* 0x000fe20000000000 */
[----:B------:R-:W-:Y:S05]  /*94c0*/  LDSM.16.M88.4 R4, [R167+0xf000] ;  /* 0x00f00000a704783b */ /* 0x000fea0000000200 */
[----:B------:R-:W-:Y:S01]  /*94d0*/  HMMA.16816.F32 R28, R192, R186, R28 ;  /* 0x000000bac01c723c */ /* 0x000fe2000000181c */
[----:B------:R-:W2:Y:S04]  /*94e0*/  LDSM.16.M88.4 R184, [R212+0xf000] ;  /* 0x00f00000d4b8783b */ /* 0x000ea80000000200 */
[----:B------:R-:W3:Y:S03]  /*94f0*/  LDSM.16.M88.4 R212, [R212+0xf800] ;  /* 0x00f80000d4d4783b */ /* 0x000ee60000000200 */
[----:B-1----:R-:W-:Y:S01]  /*9500*/  HMMA.16816.F32 R172, R8, R16, R172 ;  /* 0x0000001008ac723c */ /* 0x002fe200000018ac */
[----:B------:R-:W-:-:S02]  /*9510*/  FSEL R17, R15, -INF , !P1 ;  /* 0xff8000000f117808 */ /* 0x000fc40004800000 */
[----:B------:R-:W-:-:S04]  /*9520*/  ISETP.GE.AND P1, PT, R13, R2, PT ;  /* 0x000000020d00720c */ /* 0x000fc80003f26270 */
[----:B------:R-:W-:Y:S01]  /*9530*/  FSEL R16, R176, -INF , !P1 ;  /* 0xff800000b0107808 */ /* 0x000fe20004800000 */
[----:B------:R-:W-:Y:S01]  /*9540*/  HMMA.16816.F32 R168, R20, R198, R168 ;  /* 0x000000c614a8723c */ /* 0x000fe200000018a8 */
[----:B------:R-:W-:Y:S01]  /*9550*/  ISETP.GE.AND P1, PT, R13, R0, PT ;  /* 0x000000000d00720c */ /* 0x000fe20003f26270 */
[----:B------:R-:W-:-:S03]  /*9560*/  VIADD R13, R181, 0xffffff89 ;  /* 0xffffff89b50d7836 */ /* 0x000fc60000000000 */
[----:B------:R-:W-:Y:S02]  /*9570*/  FSEL R197, R178, -INF , !P1 ;  /* 0xff800000b2c57808 */ /* 0x000fe40004800000 */
[----:B------:R-:W-:Y:S01]  /*9580*/  ISETP.GE.AND P1, PT, R13, R2, PT ;  /* 0x000000020d00720c */ /* 0x000fe20003f26270 */
[----:B------:R-:W-:Y:S03]  /*9590*/  HMMA.16816.F32 R200, R192, R182, R200 ;  /* 0x000000b6c0c8723c */ /* 0x000fe600000018c8 */
[----:B------:R-:W-:Y:S02]  /*95a0*/  FSEL R190, R177, -INF , !P1 ;  /* 0xff800000b1be7808 */ /* 0x000fe40004800000 */
[----:B------:R-:W-:Y:S01]  /*95b0*/  ISETP.GE.AND P1, PT, R13, R0, PT ;  /* 0x000000000d00720c */ /* 0x000fe20003f26270 */
[----:B------:R-:W-:-:S06]  /*95c0*/  VIADD R13, R181, 0xffffff90 ;  /* 0xffffff90b50d7836 */ /* 0x000fcc0000000000 */
[----:B------:R-:W-:Y:S01]  /*95d0*/  HMMA.16816.F32 R168, R8, R18, R168 ;  /* 0x0000001208a8723c */ /* 0x000fe200000018a8 */
[----:B------:R-:W-:Y:S02]  /*95e0*/  FSEL R19, R179, -INF , !P1 ;  /* 0xff800000b3137808 */ /* 0x000fe40004800000 */
[----:B------:R-:W-:-:S04]  /*95f0*/  ISETP.GE.AND P1, PT, R13, R2, PT ;  /* 0x000000020d00720c */ /* 0x000fc80003f26270 */
[----:B------:R-:W-:Y:S01]  /*9600*/  FSEL R172, R172, -INF , !P1 ;  /* 0xff800000acac7808 */ /* 0x000fe20004800000 */
[----:B--2---:R-:W-:Y:S01]  /*9610*/  HMMA.16816.F32 R32, R20, R184, R32 ;  /* 0x000000b81420723c */ /* 0x004fe20000001820 */
[----:B------:R-:W-:Y:S01]  /*9620*/  ISETP.GE.AND P1, PT, R13, R0, PT ;  /* 0x000000000d00720c */ /* 0x000fe20003f26270 */
[----:B------:R-:W-:-:S03]  /*9630*/  VIADD R13, R181, 0xffffff91 ;  /* 0xffffff91b50d7836 */ /* 0x000fc60000000000 */
[----:B------:R-:W-:Y:S02]  /*9640*/  FSEL R179, R174, -INF , !P1 ;  /* 0xff800000aeb37808 */ /* 0x000fe40004800000 */
[----:B------:R-:W-:Y:S01]  /*9650*/  ISETP.GE.AND P1, PT, R13, R2, PT ;  /* 0x000000020d00720c */ /* 0x000fe20003f26270 */
[C---:B------:R-:W-:Y:S03]  /*9660*/  HMMA.16816.F32 R28, R20.reuse, R186, R28 ;  /* 0x000000ba141c723c */ /* 0x040fe6000000181c */
[----:B------:R-:W-:Y:S01]  /*9670*/  FSEL R174, R173, -INF , !P1 ;  /* 0xff800000adae7808 */ /* 0x000fe20004800000 */
[----:B------:R-:W-:Y:S01]  /*9680*/  VIADD R173, R181, 0xffffff98 ;  /* 0xffffff98b5ad7836 */ /* 0x000fe20000000000 */
[----:B------:R-:W-:Y:S02]  /*9690*/  ISETP.GE.AND P1, PT, R13, R0, PT ;  /* 0x000000000d00720c */ /* 0x000fe40003f26270 */
[----:B------:R-:W1:Y:S01]  /*96a0*/  LDSM.16.M88.4 R12, [R167+0xf800] ;  /* 0x00f80000a70c783b */ /* 0x000e620000000200 */
[----:B---3--:R-:W-:Y:S01]  /*96b0*/  HMMA.16816.F32 R24, R20, R212, R24 ;  /* 0x000000d41418723c */ /* 0x008fe20000001818 */
[----:B------:R-:W-:Y:S01]  /*96c0*/  FSEL R175, R175, -INF , !P1 ;  /* 0xff800000afaf7808 */ /* 0x000fe20004800000 */
[----:B------:R-:W-:-:S04]  /*96d0*/  DEPBAR.LE SB0, 0x0 ;  /* 0x000080000000791a */ /* 0x000fc80000000000 */
[----:B------:R-:W-:Y:S01]  /*96e0*/  BAR.SYNC.DEFER_BLOCKING 0x0 ;  /* 0x0000000000007b1d */ /* 0x000fe20000010000 */
[----:B------:R-:W-:Y:S01]  /*96f0*/  ISETP.GE.AND P1, PT, R173, R2, PT ;  /* 0x00000002ad00720c */ /* 0x000fe20003f26270 */
[----:B------:R-:W-:Y:S01]  /*9700*/  HMMA.16816.F32 R32, R8, R4, R32 ;  /* 0x000000040820723c */ /* 0x000fe20000001820 */
[----:B------:R-:W-:Y:S02]  /*9710*/  VIADD R5, R181, 0xffffff99 ;  /* 0xffffff99b5057836 */ /* 0x000fe40000000000 */
[----:B------:R-:W-:Y:S02]  /*9720*/  FSEL R168, R168, -INF , !P1 ;  /* 0xff800000a8a87808 */ /* 0x000fe40004800000 */
[----:B------:R-:W-:-:S03]  /*9730*/  ISETP.GE.AND P1, PT, R173, R0, PT ;  /* 0x00000000ad00720c */ /* 0x000fc60003f26270 */
[----:B------:R-:W-:Y:S01]  /*9740*/  HMMA.16816.F32 R28, R8, R6, R28 ;  /* 0x00000006081c723c */ /* 0x000fe2000000181c */
        /* <DEDUP_REMOVED lines=10> */
[----:B------:R-:W-:Y:S01]  /*97f0*/  VIADD R5, R181, 0xffffffa1 ;  /* 0xffffffa1b5057836 */ /* 0x000fe20000000000 */
[----:B-1----:R-:W-:Y:S02]  /*9800*/  HMMA.16816.F32 R24, R8, R12, R24 ;  /* 0x0000000c0818723c */ /* 0x002fe40000001818 */
        /* <DEDUP_REMOVED lines=35> */
[----:B------:R-:W-:Y:S01]  /*9a40*/  FSEL R193, R203, -INF , !P1 ;  /* 0xff800000cbc17808 */ /* 0x000fe20004800000 */
[----:B------:R-:W-:Y:S08]  /*9a50*/  BRA.U !UP0, `(.L_x_1226) ;  /* 0x0000000908a47547 */ /* 0x000ff0000b800000 */
[----:B------:R-:W-:Y:S05]  /*9a60*/  BRA.U !UP1, `(.L_x_1227) ;  /* 0x0000000509007547 */ /* 0x000fea000b800000 */
[----:B------:R-:W1:Y:S01]  /*9a70*/  LDC R5, c[0x0][0x4f0] ;  /* 0x00013c00ff057b82 */ /* 0x000e620000000800 */
[----:B------:R-:W-:Y:S02]  /*9a80*/  USHF.L.U32 UR6, UR8, 0x6, URZ ;  /* 0x0000000608067899 */ /* 0x000fe400080006ff */
[----:B------:R-:W-:-:S04]  /*9a90*/  UIADD3 UR4, UPT, UPT, UR4, -0x80, URZ ;  /* 0xffffff8004047890 */ /* 0x000fc8000fffe0ff */
        /* <DEDUP_REMOVED lines=12> */
[----:B------:R-:W-:-:S04]  /*9b60*/  IMAD.MOV R7, RZ, RZ, -R6 ;  /* 0x000000ffff077224 */ /* 0x000fc800078e0a06 */
[----:B------:R-:W-:Y:S01]  /*9b70*/  IMAD R7, R4, R7, R0 ;  /* 0x0000000704077224 */ /* 0x000fe200078e0200 */
[----:B------:R-:W-:-:S04]  /*9b80*/  MOV R0, UR4 ;  /* 0x0000000400007c02 */ /* 0x000fc80008000f00 */
[----:B------:R-:W-:Y:S02]  /*9b90*/  ISETP.GT.U32.AND P1, PT, R4, R7, PT ;  /* 0x000000070400720c */ /* 0x000fe40003f24070 */
[----:B------:R-:W-:-:S05]  /*9ba0*/  IABS R0, R0 ;  /* 0x0000000000007213 */ /* 0x000fca0000000000 */
[----:B------:R-:W-:-:S06]  /*9bb0*/  IMAD.HI.U32 R2, R2, R0, RZ ;  /* 0x0000000002027227 */ /* 0x000fcc00078e00ff */
[----:B------:R-:W-:Y:S01]  /*9bc0*/  @!P1 IADD3 R7, PT, PT, R7, -R4, RZ ;  /* 0x8000000407079210 */ /* 0x000fe20007ffe0ff */
[----:B------:R-:W-:-:S03]  /*9bd0*/  @!P1 VIADD R6, R6, 0x1 ;  /* 0x0000000106069836 */ /* 0x000fc60000000000 */
[----:B------:R-:W-:Y:S01]  /*9be0*/  ISETP.GE.U32.AND P1, PT, R7, R4, PT ;  /* 0x000000040700720c */ /* 0x000fe20003f26070 */
[----:B------:R-:W-:-:S04]  /*9bf0*/  IMAD.MOV R7, RZ, RZ, -R2 ;  /* 0x000000ffff077224 */ /* 0x000fc800078e0a02 */
[----:B------:R-:W-:Y:S01]  /*9c00*/  IMAD R7, R4, R7, R0 ;  /* 0x0000000704077224 */ /* 0x000fe200078e0200 */
[----:B------:R-:W-:Y:S01]  /*9c10*/  LOP3.LUT R0, R5, UR6, RZ, 0x3c, !PT ;  /* 0x0000000605007c12 */ /* 0x000fe2000f8e3cff */
[----:B------:R-:W1:Y:S06]  /*9c20*/  LDCU.64 UR6, c[0x0][0x3a0] ;  /* 0x00007400ff0677ac */ /* 0x000e6c0008000a00 */
[----:B------:R-:W-:Y:S02]  /*9c30*/  @P1 IADD3 R6, PT, PT, R6, 0x1, RZ ;  /* 0x0000000106061810 */ /* 0x000fe40007ffe0ff */
[----:B------:R-:W-:-:S13]  /*9c40*/  ISETP.GT.U32.AND P1, PT, R4, R7, PT ;  /* 0x000000070400720c */ /* 0x000fda0003f24070 */
[----:B------:R-:W-:Y:S01]  /*9c50*/  @!P1 IADD3 R7, PT, PT, R7, -R4, RZ ;  /* 0x8000000407079210 */ /* 0x000fe20007ffe0ff */
[----:B------:R-:W-:-:S03]  /*9c60*/  @!P1 VIADD R2, R2, 0x1 ;  /* 0x0000000102029836 */ /* 0x000fc60000000000 */
[----:B------:R-:W-:-:S13]  /*9c70*/  ISETP.GE.U32.AND P1, PT, R7, R4, PT ;  /* 0x000000040700720c */ /* 0x000fda0003f26070 */
[----:B------:R-:W-:Y:S01]  /*9c80*/  @P1 VIADD R2, R2, 0x1 ;  /* 0x0000000102021836 */ /* 0x000fe20000000000 */
[----:B------:R-:W-:Y:S02]  /*9c90*/  ISETP.GE.AND P1, PT, R0, RZ, PT ;  /* 0x000000ff0000720c */ /* 0x000fe40003f26270 */
[----:B------:R-:W-:Y:S01]  /*9ca0*/  LOP3.LUT R0, R5, UR4, RZ, 0x3c, !PT ;  /* 0x0000000405007c12 */ /* 0x000fe2000f8e3cff */
[----:B------:R-:W-:Y:S01]  /*9cb0*/  IMAD.MOV.U32 R9, RZ, RZ, R2 ;  /* 0x000000ffff097224 */ /* 0x000fe200078e0002 */
[----:B------:R-:W-:-:S09]  /*9cc0*/  LOP3.LUT R2, RZ, R5, RZ, 0x33, !PT ;  /* 0x00000005ff027212 */ /* 0x000fd200078e33ff */
[----:B------:R-:W-:Y:S02]  /*9cd0*/  @!P1 IADD3 R6, PT, PT, -R6, RZ, RZ ;  /* 0x000000ff06069210 */ /* 0x000fe40007ffe1ff */
[----:B------:R-:W-:-:S13]  /*9ce0*/  ISETP.GE.AND P1, PT, R0, RZ, PT ;  /* 0x000000ff0000720c */ /* 0x000fda0003f26270 */
[----:B------:R-:W-:Y:S02]  /*9cf0*/  @!P1 IADD3 R9, PT, PT, -R9, RZ, RZ ;  /* 0x000000ff09099210 */ /* 0x000fe40007ffe1ff */
[----:B------:R-:W-:-:S04]  /*9d00*/  ISETP.NE.AND P1, PT, R5, RZ, PT ;  /* 0x000000ff0500720c */ /* 0x000fc80003f25270 */
[C---:B------:R-:W-:Y:S02]  /*9d10*/  SEL R7, R2.reuse, R6, !P1 ;  /* 0x0000000602077207 */ /* 0x040fe40004800000 */
[----:B------:R-:W-:-:S03]  /*9d20*/  SEL R2, R2, R9, !P1 ;  /* 0x0000000902027207 */ /* 0x000fc60004800000 */
[----:B------:R-:W-:-:S04]  /*9d30*/  IMAD.WIDE R10, R7, 0x4, R232 ;  /* 0x00000004070a7825 */ /* 0x000fc800078e02e8 */
[----:B------:R-:W-:Y:S01]  /*9d40*/  IMAD.WIDE R8, R2, 0x4, R232 ;  /* 0x0000000402087825 */ /* 0x000fe200078e02e8 */
[----:B------:R-:W2:Y:S05]  /*9d50*/  LDG.E R0, desc[UR22][R10.64] ;  /* 0x000000160a007981 */ /* 0x000eaa000c1e1900 */
[----:B------:R-:W2:Y:S01]  /*9d60*/  LDG.E R9, desc[UR22][R8.64] ;  /* 0x0000001608097981 */ /* 0x000ea2000c1e1900 */
[----:B------:R-:W-:-:S04]  /*9d70*/  IMAD.IADD R2, R7, 0x1, -R2 ;  /* 0x0000000107027824 */ /* 0x000fc800078e0a02 */
[----:B------:R-:W-:-:S05]  /*9d80*/  IMAD R5, R2, R5, -0x40 ;  /* 0xffffffc002057424 */ /* 0x000fca00078e0205 */
[----:B------:R-:W-:Y:S01]  /*9d90*/  SHF.R.S32.HI R2, RZ, 0x1f, R5 ;  /* 0x0000001fff027819 */ /* 0x000fe20000011405 */
[----:B------:R-:W-:-:S04]  /*9da0*/  IMAD.WIDE.U32 R6, R5, UR10, RZ ;  /* 0x0000000a05067c25 */ /* 0x000fc8000f8e00ff */
[----:B------:R-:W-:-:S04]  /*9db0*/  IMAD R2, R2, UR10, RZ ;  /* 0x0000000a02027c24 */ /* 0x000fc8000f8e02ff */
[----:B------:R-:W-:-:S04]  /*9dc0*/  IMAD R2, R5, UR11, R2 ;  /* 0x0000000b05027c24 */ /* 0x000fc8000f8e0202 */
[----:B------:R-:W-:Y:S01]  /*9dd0*/  IMAD.IADD R7, R7, 0x1, R2 ;  /* 0x0000000107077824 */ /* 0x000fe200078e0202 */
[----:B--2---:R-:W-:-:S04]  /*9de0*/  IADD3 R0, PT, PT, R9, -R0, RZ ;  /* 0x8000000009007210 */ /* 0x004fc80007ffe0ff */
[----:B------:R-:W-:Y:S01]  /*9df0*/  SHF.R.S32.HI R4, RZ, 0x1f, R0 ;  /* 0x0000001fff047819 */ /* 0x000fe20000011400 */
[----:B-1----:R-:W-:-:S04]  /*9e00*/  IMAD.WIDE.U32 R6, R0, UR6, R6 ;  /* 0x0000000600067c25 */ /* 0x002fc8000f8e0006 */
[----:B------:R-:W-:-:S04]  /*9e10*/  IMAD R5, R4, UR6, RZ ;  /* 0x0000000604057c24 */ /* 0x000fc8000f8e02ff */
[----:B------:R-:W-:Y:S01]  /*9e20*/  IMAD R5, R0, UR7, R5 ;  /* 0x0000000700057c24 */ /* 0x000fe2000f8e0205 */
[----:B------:R-:W-:-:S04]  /*9e30*/  LEA R228, P1, R6, R228, 0x1 ;  /* 0x000000e406e47211 */ /* 0x000fc800078208ff */
[----:B------:R-:W-:-:S04]  /*9e40*/  IADD3 R5, PT, PT, R7, R5, RZ ;  /* 0x0000000507057210 */ /* 0x000fc80007ffe0ff */
[----:B------:R-:W-:Y:S01]  /*9e50*/  LEA.HI.X R227, R6, R227, R5, 0x1, P1 ;  /* 0x000000e306e37211 */ /* 0x000fe200008f0c05 */
[----:B------:R-:W-:Y:S06]  /*9e60*/  BRA `(.L_x_1228) ;  /* 0x00000000001c7947 */ /* 0x000fec0003800000 */
.L_x_1227:
[----:B------:R-:W-:Y:S01]  /*9e70*/  UMOV UR6, URZ ;  /* 0x000000ff00067c82 */ /* 0x000fe20008000000 */
[----:B------:R-:W-:Y:S01]  /*9e80*/  USHF.L.U32 UR4, UR10, 0x6, URZ ;  /* 0x000000060a047899 */ /* 0x000fe200080006ff */
[----:B------:R-:W-:-:S05]  /*9e90*/  IADD3 R5, P1, PT, RZ, -UR6, RZ ;  /* 0x80000006ff057c10 */ /* 0x000fca000ff3e0ff */
[----:B------:R-:W-:-:S05]  /*9ea0*/  IMAD.X R0, RZ, RZ, ~UR4, P1 ;  /* 0x80000004ff007e24 */ /* 0x000fca00088e06ff */
[----:B------:R-:W-:-:S04]  /*9eb0*/  SHF.R.S64 R5, R5, 0x1f, R0 ;  /* 0x0000001f05057819 */ /* 0x000fc80000001000 */
[----:B------:R-:W-:-:S04]  /*9ec0*/  IADD3 R228, P1, PT, R5, R228, RZ ;  /* 0x000000e405e47210 */ /* 0x000fc80007f3e0ff */
[----:B------:R-:W-:-:S09]  /*9ed0*/  LEA.HI.X.SX32 R227, R0, R227, 0x1, P1 ;  /* 0x000000e300e37211 */ /* 0x000fd200008f0eff */
.L_x_1228:
[--C-:B------:R-:W-:Y:S01]  /*9ee0*/  @!P5 IMAD.MOV.U32 R229, RZ, RZ, R227.reuse ;  /* 0x000000ffffe5d224 */ /* 0x100fe200078e00e3 */
[----:B------:R-:W-:Y:S01]  /*9ef0*/  USHF.L.U32 UR4, UR10, 0x5, URZ ;  /* 0x000000050a047899 */ /* 0x000fe200080006ff */
[----:B------:R-:W-:Y:S02]  /*9f00*/  IMAD.U32 R5, RZ, RZ, UR10 ;  /* 0x0000000aff057e24 */ /* 0x000fe4000f8e00ff */
[----:B------:R-:W-:Y:S01]  /*9f10*/  IMAD.U32 R2, RZ, RZ, UR10 ;  /* 0x0000000aff027e24 */ /* 0x000fe2000f8e00ff */
[----:B------:R-:W-:Y:S01]  /*9f20*/  @!PT LDS RZ, [RZ] ;  /* 0x00000000fffff984 */ /* 0x000fe20000000800 */
[----:B------:R-:W-:Y:S01]  /*9f30*/  @!PT LDS RZ, [RZ] ;  /* 0x00000000fffff984 */ /* 0x000fe20000000800 */
[----:B------:R-:W-:Y:S01]  /*9f40*/  @!PT LDS RZ, [RZ] ;  /* 0x00000000fffff984 */ /* 0x000fe20000000800 */
[----:B------:R1:W-:Y:S01]  /*9f50*/  @!P5 LDGSTS.E.BYPASS.LTC128B.128 [R166+0x8000], desc[UR22][R228.64] ;  /* 0x08000000e4a6dfae */ /* 0x0003e2000b981a16 */
[----:B------:R-:W-:Y:S01]  /*9f60*/  IMAD.U32 R0, RZ, RZ, UR11 ;  /* 0x0000000bff007e24 */ /* 0x000fe2000f8e00ff */
[----:B------:R-:W-:Y:S01]  /*9f70*/  LEA R4, P1, R5, R228, 0x5 ;  /* 0x000000e405047211 */ /* 0x000fe200078228ff */
[----:B------:R-:W-:Y:S01]  /*9f80*/  @!P3 IMAD.MOV.U32 R6, RZ, RZ, R228 ;  /* 0x000000ffff06b224 */ /* 0x000fe200078e00e4 */
[----:B------:R2:W-:Y:S01]  /*9f90*/  @P5 STS.128 [R166+0x8000], RZ ;  /* 0x008000ffa6005388 */ /* 0x0005e20000000c00 */
[----:B------:R-:W-:Y:S01]  /*9fa0*/  @!P3 IMAD.MOV.U32 R7, RZ, RZ, R227 ;  /* 0x000000ffff07b224 */ /* 0x000fe200078e00e3 */
[----:B------:R-:W-:Y:S01]  /*9fb0*/  LEA.HI.X R5, R2, R227, R0, 0x5, P1 ;  /* 0x000000e302057211 */ /* 0x000fe200008f2c00 */
[----:B------:R-:W-:Y:S01]  /*9fc0*/  USHF.L.U64.HI UR10, UR10, 0x5, UR11 ;  /* 0x000000050a0a7899 */ /* 0x000fe2000801020b */
[----:B------:R-:W-:-:S05]  /*9fd0*/  IADD3 R10, P1, PT, R4, UR4, RZ ;  /* 0x00000004040a7c10 */ /* 0x000fca000ff3e0ff */
[----:B------:R-:W-:Y:S02]  /*9fe0*/  IADD3.X R11, PT, PT, R5, UR10, RZ, P1, !PT ;  /* 0x0000000a050b7c10 */ /* 0x000fe40008ffe4ff */
[----:B------:R-:W-:-:S04]  /*9ff0*/  IADD3 R8, P1, PT, R10, UR4, RZ ;  /* 0x000000040a087c10 */ /* 0x000fc8000ff3e0ff */
[----:B------:R-:W-:Y:S02]  /*a000*/  IADD3.X R9, PT, PT, R11, UR10, RZ, P1, !PT ;  /* 0x0000000a0b097c10 */ /* 0x000fe40008ffe4ff */
        /* <DEDUP_REMOVED lines=78> */
.L_x_1226:
[----:B--2---:R-:W-:Y:S01]  /*a4f0*/  FMNMX3.FTZ R5, R164, R180, R188, !PT ;  /* 0x000000b4a4057276 */ /* 0x004fe200078100bc */
[----:B------:R-:W1:Y:S01]  /*a500*/  LDCU UR4, c[0x0][0x45c] ;  /* 0x00008b80ff0477ac */ /* 0x000e620008000800 */
[----:B------:R-:W-:Y:S02]  /*a510*/  FMNMX3.FTZ R4, R3, R191, R17, !PT ;  /* 0x000000bf03047276 */ /* 0x000fe40007810011 */
[----:B------:R-:W-:Y:S01]  /*a520*/  FMNMX3.FTZ R5, R5, R16, R190, !PT ;  /* 0x0000001005057276 */ /* 0x000fe200078100be */
[----:B------:R-:W-:Y:S01]  /*a530*/  UISETP.GT.AND UP0, UPT, UR8, UR18, UPT ;  /* 0x000000120800728c */ /* 0x000fe2000bf04270 */
[----:B------:R-:W-:Y:S02]  /*a540*/  FMNMX3.FTZ R4, R4, R197, R19, !PT ;  /* 0x000000c504047276 */ /* 0x000fe40007810013 */
[----:B------:R-:W-:Y:S02]  /*a550*/  FMNMX3.FTZ R5, R5, R172, R174, !PT ;  /* 0x000000ac05057276 */ /* 0x000fe400078100ae */
[----:B------:R-:W-:-:S02]  /*a560*/  FMNMX3.FTZ R4, R4, R179, R175, !PT ;  /* 0x000000b304047276 */ /* 0x000fc400078100af */
[----:B------:R-:W-:Y:S02]  /*a570*/  FMNMX3.FTZ R5, R5, R168, R170, !PT ;  /* 0x000000a805057276 */ /* 0x000fe400078100aa */
[----:B------:R-:W-:Y:S02]  /*a580*/  FMNMX3.FTZ R4, R4, R173, R171, !PT ;  /* 0x000000ad04047276 */ /* 0x000fe400078100ab */
[----:B------:R-:W-:Y:S01]  /*a590*/  FMNMX3.FTZ R5, R5, R176, R184, !PT ;  /* 0x000000b005057276 */ /* 0x000fe200078100b8 */
[----:B------:R-:W-:Y:S01]  /*a5a0*/  @UP0 UIADD3 UR20, UPT, UPT, UR20, -0x3, URZ ;  /* 0xfffffffd14140890 */ /* 0x000fe2000fffe0ff */
[----:B------:R-:W-:Y:S02]  /*a5b0*/  FMNMX3.FTZ R4, R4, R177, R185, !PT ;  /* 0x000000b104047276 */ /* 0x000fe400078100b9 */
[----:B------:R-:W-:Y:S02]  /*a5c0*/  FMNMX3.FTZ R5, R5, R178, R186, !PT ;  /* 0x000000b205057276 */ /* 0x000fe400078100ba */
[----:B------:R-:W-:-:S02]  /*a5d0*/  FMNMX3.FTZ R4, R4, R187, R189, !PT ;  /* 0x000000bb04047276 */ /* 0x000fc400078100bd */
[----:B------:R-:W-:Y:S02]  /*a5e0*/  FMNMX3.FTZ R6, R5, R224, R226, !PT ;  /* 0x000000e005067276 */ /* 0x000fe400078100e2 */
[----:B------:R-:W-:Y:S02]  /*a5f0*/  FMNMX3.FTZ R4, R4, R217, R195, !PT ;  /* 0x000000d904047276 */ /* 0x000fe400078100c3 */
[----:B------:R-:W-:Y:S02]  /*a600*/  FMNMX3.FTZ R6, R6, R222, R223, !PT ;  /* 0x000000de06067276 */ /* 0x000fe400078100df */
[----:B------:R-:W-:Y:S02]  /*a610*/  FMNMX3.FTZ R4, R4, R192, R193, !PT ;  /* 0x000000c004047276 */ /* 0x000fe400078100c1 */
[----:B------:R-:W-:Y:S01]  /*a620*/  LEA R220, R165, UR5, 0x1 ;  /* 0x00000005a5dc7c11 */ /* 0x000fe2000f8e08ff */
[----:B------:R-:W2:Y:S01]  /*a630*/  SHFL.BFLY PT, R7, R6, 0x2, 0x1f ;  /* 0x0c401f0006077f89 */ /* 0x000ea200000e0000 */
[----:B------:R-:W-:-:S02]  /*a640*/  SEL R205, R216, 0xffffffe0, !P6 ;  /* 0xffffffe0d8cd7807 */ /* 0x000fc40007000000 */
[----:B------:R-:W-:Y:S01]  /*a650*/  IADD3 R214, PT, PT, R220, 0x10040, RZ ;  /* 0x00010040dcd67810 */ /* 0x000fe20007ffe0ff */
[----:B------:R-:W3:Y:S01]  /*a660*/  SHFL.BFLY PT, R5, R4, 0x2, 0x1f ;  /* 0x0c401f0004057f89 */ /* 0x000ee200000e0000 */
[----:B------:R-:W-:-:S03]  /*a670*/  IADD3 R215, PT, PT, R205, R220, RZ ;  /* 0x000000dccdd77210 */ /* 0x000fc60007ffe0ff */
[----:B------:R-:W-:Y:S04]  /*a680*/  LDSM.16.MT88.4 R12, [R220+0x10000] ;  /* 0x01000000dc0c783b */ /* 0x000fe80000004200 */
[----:B------:R-:W-:Y:S01]  /*a690*/  LDSM.16.MT88.4 R20, [R215+0x10000] ;  /* 0x01000000d714783b */ /* 0x000fe20000004200 */
[----:B--2---:R-:W-:Y:S02]  /*a6a0*/  FMNMX.FTZ R7, R6, R7, !PT ;  /* 0x0000000706077209 */ /* 0x004fe40007810000 */
[----:B---3--:R-:W-:-:S03]  /*a6b0*/  FMNMX.FTZ R5, R4, R5, !PT ;  /* 0x0000000504057209 */ /* 0x008fc60007810000 */
[----:B------:R-:W2:Y:S04]  /*a6c0*/  SHFL.BFLY PT, R2, R7, 0x1, 0x1f ;  /* 0x0c201f0007027f89 */ /* 0x000ea800000e0000 */
[----:B------:R-:W3:Y:S01]  /*a6d0*/  SHFL.BFLY PT, R0, R5, 0x1, 0x1f ;  /* 0x0c201f0005007f89 */ /* 0x000ee200000e0000 */
[----:B--2---:R-:W-:Y:S02]  /*a6e0*/  FMNMX.FTZ R2, R7, R2, !PT ;  /* 0x0000000207027209 */ /* 0x004fe40007810000 */
[----:B---3--:R-:W-:-:S03]  /*a6f0*/  FMNMX.FTZ R0, R5, R0, !PT ;  /* 0x0000000005007209 */ /* 0x008fc60007810000 */
[C---:B-1----:R-:W-:Y:S01]  /*a700*/  FMUL.FTZ R225, R2.reuse, UR4 ;  /* 0x0000000402e17c20 */ /* 0x042fe20008410000 */
[----:B------:R-:W-:Y:S02]  /*a710*/  FSETP.NEU.FTZ.AND P2, PT, R2, -INF , PT ;  /* 0xff8000000200780b */ /* 0x000fe40003f5d000 */
[C---:B------:R-:W-:Y:S01]  /*a720*/  FSETP.NEU.FTZ.AND P1, PT, R0.reuse, -INF , PT ;  /* 0xff8000000000780b */ /* 0x040fe20003f3d000 */
[----:B------:R-:W-:Y:S01]  /*a730*/  FMUL.FTZ R194, R0, UR4 ;  /* 0x0000000400c27c20 */ /* 0x000fe20008410000 */
[----:B------:R-:W-:Y:S02]  /*a740*/  FSEL R5, R2, RZ, P2 ;  /* 0x000000ff02057208 */ /* 0x000fe40001000000 */
[----:B------:R-:W-:Y:S02]  /*a750*/  FSEL R4, R0, RZ, P1 ;  /* 0x000000ff00047208 */ /* 0x000fe40000800000 */
[----:B------:R-:W-:Y:S01]  /*a760*/  FSEL R225, R225, RZ, P2 ;  /* 0x000000ffe1e17208 */ /* 0x000fe20001000000 */
[----:B------:R-:W-:Y:S01]  /*a770*/  FADD.FTZ R5, R164, -R5 ;  /* 0x80000005a4057221 */ /* 0x000fe20000010000 */
[----:B------:R-:W-:Y:S01]  /*a780*/  FSEL R194, R194, RZ, P1 ;  /* 0x000000ffc2c27208 */ /* 0x000fe20000800000 */
[----:B------:R-:W-:Y:S01]  /*a790*/  FADD.FTZ R3, R3, -R4 ;  /* 0x8000000403037221 */ /* 0x000fe20000010000 */
[----:B------:R-:W-:Y:S01]  /*a7a0*/  PLOP3.LUT P1, PT, PT, PT, UP0, 0x80, 0x8 ;  /* 0x000000000008781c */ /* 0x000fe20003f2f008 */
        /* <DEDUP_REMOVED lines=11> */
[----:B------:R-:W-:Y:S01]  /*a860*/  IADD3 R16, PT, PT, R220, 0x10000, RZ ;  /* 0x00010000dc107810 */ /* 0x000fe20007ffe0ff */
[--C-:B------:R-:W-:Y:S01]  /*a870*/  FFMA.FTZ R213, R172, UR4, -R225.reuse ;  /* 0x00000004acd57c23 */ /* 0x100fe200080108e1 */
[--C-:B------:R-:W-:Y:S01]  /*a880*/  FFMA.FTZ R210, R174, UR4, -R225.reuse ;  /* 0x00000004aed27c23 */ /* 0x100fe200080108e1 */
[----:B------:R-:W1:Y:S01]  /*a890*/  MUFU.EX2 R196, R196 ;  /* 0x000000c400c47308 */ /* 0x000e620000000800 */
[----:B------:R-:W-:Y:S01]  /*a8a0*/  @P0 IADD3 R214, PT, PT, R16, -0x40, RZ ;  /* 0xffffffc010d60810 */ /* 0x000fe20007ffe0ff */
[--C-:B------:R-:W-:Y:S01]  /*a8b0*/  FFMA.FTZ R209, R168, UR4, -R225.reuse ;  /* 0x00000004a8d17c23 */ /* 0x100fe200080108e1 */
[--C-:B------:R-:W-:Y:S01]  /*a8c0*/  FFMA.FTZ R206, R170, UR4, -R225.reuse ;  /* 0x00000004aace7c23 */ /* 0x100fe200080108e1 */
[----:B------:R-:W-:Y:S01]  /*a8d0*/  MUFU.EX2 R202, R202 ;  /* 0x000000ca00ca7308 */ /* 0x000fe20000000800 */
[----:B------:R-:W-:Y:S01]  /*a8e0*/  IADD3 R205, PT, PT, R205, R214, RZ ;  /* 0x000000d6cdcd7210 */ /* 0x000fe20007ffe0ff */
[----:B------:R-:W2:Y:S01]  /*a8f0*/  LDSM.16.MT88.4 R28, [R214] ;  /* 0x00000000d61c783b */ /* 0x000ea20000004200 */
[--C-:B------:R-:W-:Y:S01]  /*a900*/  FFMA.FTZ R208, R179, UR4, -R194.reuse ;  /* 0x00000004b3d07c23 */ /* 0x100fe200080108c2 */
[----:B------:R-:W3:Y:S01]  /*a910*/  MUFU.EX2 R199, R199 ;  /* 0x000000c700c77308 */ /* 0x000ee20000000800 */
[--C-:B------:R-:W-:Y:S01]  /*a920*/  FFMA.FTZ R211, R175, UR4, -R194.reuse ;  /* 0x00000004afd37c23 */ /* 0x100fe200080108c2 */
[--C-:B------:R-:W-:Y:S01]  /*a930*/  FFMA.FTZ R207, R173, UR4, -R194.reuse ;  /* 0x00000004adcf7c23 */ /* 0x100fe200080108c2 */
[--C-:B------:R-:W-:Y:S01]  /*a940*/  FFMA.FTZ R212, R171, UR4, -R194.reuse ;  /* 0x00000004abd47c23 */ /* 0x100fe200080108c2 */
[----:B------:R-:W-:Y:S01]  /*a950*/  MUFU.EX2 R200, R200 ;  /* 0x000000c800c87308 */ /* 0x000fe20000000800 */
[----:B------:R-:W-:Y:S01]  /*a960*/  LDSM.16.MT88.4 R164, [R214+0x4800] ;  /* 0x00480000d6a4783b */ /* 0x000fe20000004200 */
[----:B-1----:R-:W-:Y:S01]  /*a970*/  F2FP.F16.F32.PACK_AB R4, R196, R198 ;  /* 0x000000c6c404723e */ /* 0x002fe200000000ff */
[--C-:B------:R-:W-:Y:S01]  /*a980*/  FFMA.FTZ R229, R176, UR4, -R225.reuse ;  /* 0x00000004b0e57c23 */ /* 0x100fe200080108e1 */
[----:B------:R-:W1:Y:S01]  /*a990*/  MUFU.EX2 R197, R17 ;  /* 0x0000001100c57308 */ /* 0x000e620000000800 */
[--C-:B------:R-:W-:Y:S01]  /*a9a0*/  FFMA.FTZ R236, R184, UR4, -R225.reuse ;  /* 0x00000004b8ec7c23 */ /* 0x100fe200080108e1 */
        /* <DEDUP_REMOVED lines=9> */
[----:B------:R-:W-:Y:S01]  /*aa40*/  LDSM.16.MT88.4 R172, [R220+0x14800] ;  /* 0x01480000dcac783b */ /* 0x000fe20000004200 */
[----:B------:R-:W4:Y:S01]  /*aa50*/  MUFU.EX2 R203, R203 ;  /* 0x000000cb00cb7308 */ /* 0x000f220000000800 */
[--C-:B------:R-:W-:Y:S01]  /*aa60*/  FFMA.FTZ R224, R224, UR4, -R225.reuse ;  /* 0x00000004e0e07c23 */ /* 0x100fe200080108e1 */
[----:B-1----:R-:W-:Y:S01]  /*aa70*/  F2FP.F16.F32.PACK_AB R5, R197, R200 ;  /* 0x000000c8c505723e */ /* 0x002fe200000000ff */
[----:B------:R-:W-:Y:S01]  /*aa80*/  LDSM.16.MT88.4 R168, [R205+0x4800] ;  /* 0x00480000cda8783b */ /* 0x000fe20000004200 */
[----:B------:R-:W1:Y:S01]  /*aa90*/  MUFU.EX2 R3, R3 ;  /* 0x0000000300037308 */ /* 0x000e620000000800 */
[--C-:B------:R-:W-:Y:S01]  /*aaa0*/  FFMA.FTZ R245, R226, UR4, -R225.reuse ;  /* 0x00000004e2f57c23 */ /* 0x100fe200080108e1 */
[----:B------:R-:W-:Y:S01]  /*aab0*/  FFMA.FTZ R222, R222, UR4, -R225 ;  /* 0x00000004dede7c23 */ /* 0x000fe200080108e1 */
[----:B------:R-:W-:Y:S01]  /*aac0*/  LDSM.16.MT88.4 R180, [R214+0x6800] ;  /* 0x00680000d6b4783b */ /* 0x000fe20000004200 */
[----:B------:R-:W-:Y:S01]  /*aad0*/  MUFU.EX2 R213, R213 ;  /* 0x000000d500d57308 */ /* 0x000fe20000000800 */
[--C-:B------:R-:W-:Y:S01]  /*aae0*/  FFMA.FTZ R226, R195, UR4, -R194.reuse ;  /* 0x00000004c3e27c23 */ /* 0x100fe200080108c2 */
[----:B---3--:R-:W-:Y:S01]  /*aaf0*/  F2FP.F16.F32.PACK_AB R7, R204, R201 ;  /* 0x000000c9cc07723e */ /* 0x008fe200000000ff */
[----:B------:R-:W-:Y:S01]  /*ab00*/  FFMA.FTZ R242, R193, UR4, -R194 ;  /* 0x00000004c1f27c23 */ /* 0x000fe200080108c2 */
[----:B------:R-:W-:Y:S01]  /*ab10*/  MUFU.EX2 R210, R210 ;  /* 0x000000d200d27308 */ /* 0x000fe20000000800 */
[-C--:B----4-:R-:W-:Y:S01]  /*ab20*/  FMUL.FTZ R8, R160, R203.reuse ;  /* 0x000000cba0087220 */ /* 0x090fe20000410000 */
        /* <DEDUP_REMOVED lines=59> */
[----:B------:R-:W3:Y:S01]  /*aee0*/  LDSM.16.MT88.4 R52, [R215+0x12000] ;  /* 0x01200000d734783b */ /* 0x000ee20000004200 */
        /* <DEDUP_REMOVED lines=31> */
[C---:B--2---:R-:W-:Y:S01]  /*b0e0*/  HMMA.16816.F32 R40, R4.reuse, R44, R40 ;  /* 0x0000002c0428723c */ /* 0x044fe20000001828 */
[-C--:B------:R-:W-:Y:S01]  /*b0f0*/  FMUL.FTZ R88, R112, R203.reuse ;  /* 0x000000cb70587220 */ /* 0x080fe20000410000 */
[----:B------:R-:W-:Y:S01]  /*b100*/  FMUL.FTZ R89, R113, R203 ;  /* 0x000000cb71597220 */ /* 0x000fe20000410000 */
[-C--:B------:R-:W-:Y:S01]  /*b110*/  FMUL.FTZ R90, R114, R3.reuse ;  /* 0x00000003725a7220 */ /* 0x080fe20000410000 */
[----:B------:R-:W-:Y:S01]  /*b120*/  FMUL.FTZ R91, R115, R3 ;  /* 0x00000003735b7220 */ /* 0x000fe20000410000 */
[-C--:B------:R-:W-:Y:S01]  /*b130*/  FMUL.FTZ R96, R120, R203.reuse ;  /* 0x000000cb78607220 */ /* 0x080fe20000410000 */
[----:B------:R-:W-:Y:S01]  /*b140*/  FMUL.FTZ R97, R121, R203 ;  /* 0x000000cb79617220 */ /* 0x000fe20000410000 */
[-C--:B------:R-:W-:Y:S01]  /*b150*/  FMUL.FTZ R98, R122, R3.reuse ;  /* 0x000000037a627220 */ /* 0x080fe20000410000 */
[C---:B---3--:R-:W-:Y:S01]  /*b160*/  HMMA.16816.F32 R48, R4.reuse, R52, R48 ;  /* 0x000000340430723c */ /* 0x048fe20000001830 */
        /* <DEDUP_REMOVED lines=26> */
[----:B------:R-:W-:Y:S01]  /*b310*/  LDSM.16.MT88.4 R160, [R205+0x800] ;  /* 0x00080000cda0783b */ /* 0x000fe20000004200 */
[----:B------:R-:W-:Y:S01]  /*b320*/  MUFU.EX2 R209, R209 ;  /* 0x000000d100d17308 */ /* 0x000fe20000000800 */
[-C--:B------:R-:W-:Y:S01]  /*b330*/  FMUL.FTZ R120, R144, R203.reuse ;  /* 0x000000cb90787220 */ /* 0x080fe20000410000 */
[----:B------:R-:W-:Y:S01]  /*b340*/  FMUL.FTZ R121, R145, R203 ;  /* 0x000000cb91797220 */ /* 0x000fe20000410000 */
[----:B------:R-:W-:Y:S01]  /*b350*/  LDSM.16.MT88.4 R136, [R214+0x800] ;  /* 0x00080000d688783b */ /* 0x000fe20000004200 */
[C---:B------:R-:W-:Y:S01]  /*b360*/  HMMA.16816.F32 R60, R4.reuse, R62, R84 ;  /* 0x0000003e043c723c */ /* 0x040fe20000001854 */
[----:B------:R-:W-:Y:S01]  /*b370*/  MUFU.EX2 R206, R206 ;  /* 0x000000ce00ce7308 */ /* 0x000fe20000000800 */
[-C--:B------:R-:W-:Y:S01]  /*b380*/  FMUL.FTZ R122, R146, R3.reuse ;  /* 0x00000003927a7220 */ /* 0x080fe20000410000 */
[----:B------:R-:W1:Y:S01]  /*b390*/  LDSM.16.MT88.4 R84, [R215+0x14000] ;  /* 0x01400000d754783b */ /* 0x000e620000004200 */
[----:B------:R-:W-:Y:S01]  /*b3a0*/  FMUL.FTZ R123, R147, R3 ;  /* 0x00000003937b7220 */ /* 0x000fe20000410000 */
[----:B------:R-:W-:Y:S01]  /*b3b0*/  MUFU.EX2 R208, R208 ;  /* 0x000000d000d07308 */ /* 0x000fe20000000800 */
[-C--:B------:R-:W-:Y:S01]  /*b3c0*/  FMUL.FTZ R140, R140, R203.reuse ;  /* 0x000000cb8c8c7220 */ /* 0x080fe20000410000 */
[----:B------:R-:W-:Y:S01]  /*b3d0*/  FMUL.FTZ R141, R141, R203 ;  /* 0x000000cb8d8d7220 */ /* 0x000fe20000410000 */
[-C--:B------:R-:W-:Y:S01]  /*b3e0*/  FMUL.FTZ R142, R142, R3.reuse ;  /* 0x000000038e8e7220 */ /* 0x080fe20000410000 */
[----:B------:R-:W-:Y:S01]  /*b3f0*/  MUFU.EX2 R211, R211 ;  /* 0x000000d300d37308 */ /* 0x000fe20000000800 */
[----:B------:R-:W-:Y:S01]  /*b400*/  FMUL.FTZ R143, R143, R3 ;  /* 0x000000038f8f7220 */ /* 0x000fe20000410000 */
[-C--:B------:R-:W-:Y:S01]  /*b410*/  FMUL.FTZ R148, R148, R203.reuse ;  /* 0x000000cb94947220 */ /* 0x080fe20000410000 */
[----:B------:R-:W-:Y:S01]  /*b420*/  FMUL.FTZ R149, R149, R203 ;  /* 0x000000cb95957220 */ /* 0x000fe20000410000 */
[----:B------:R-:W-:Y:S01]  /*b430*/  MUFU.EX2 R207, R207 ;  /* 0x000000cf00cf7308 */ /* 0x000fe20000000800 */
[-C--:B------:R-:W-:Y:S01]  /*b440*/  FMUL.FTZ R150, R150, R3.reuse ;  /* 0x0000000396967220 */ /* 0x080fe20000410000 */
[----:B------:R-:W-:Y:S01]  /*b450*/  FMUL.FTZ R151, R151, R3 ;  /* 0x0000000397977220 */ /* 0x000fe20000410000 */
[-C--:B------:R-:W-:Y:S01]  /*b460*/  FMUL.FTZ R128, R156, R203.reuse ;  /* 0x000000cb9c807220 */ /* 0x080fe20000410000 */
[C---:B--2---:R-:W-:Y:S01]  /*b470*/  HMMA.16816.F32 R64, R4.reuse, R68, R64 ;  /* 0x000000440440723c */ /* 0x044fe20000001840 */
[----:B------:R-:W-:Y:S01]  /*b480*/  MUFU.EX2 R212, R212 ;  /* 0x000000d400d47308 */ /* 0x000fe20000000800 */
[----:B------:R-:W-:Y:S01]  /*b490*/  FMUL.FTZ R129, R157, R203 ;  /* 0x000000cb9d817220 */ /* 0x000fe20000410000 */
[-C--:B------:R-:W-:Y:S01]  /*b4a0*/  FMUL.FTZ R130, R158, R3.reuse ;  /* 0x000000039e827220 */ /* 0x080fe20000410000 */
[----:B------:R-:W-:Y:S01]  /*b4b0*/  FMUL.FTZ R131, R159, R3 ;  /* 0x000000039f837220 */ /* 0x000fe20000410000 */
[-C--:B------:R-:W-:Y:S01]  /*b4c0*/  FMUL.FTZ R152, R152, R203.reuse ;  /* 0x000000cb98987220 */ /* 0x080fe20000410000 */
[----:B------:R-:W-:Y:S01]  /*b4d0*/  FMUL.FTZ R153, R153, R203 ;  /* 0x000000cb99997220 */ /* 0x000fe20000410000 */
[-C--:B------:R-:W-:Y:S01]  /*b4e0*/  FMUL.FTZ R154, R154, R3.reuse ;  /* 0x000000039a9a7220 */ /* 0x080fe20000410000 */
[----:B---3--:R-:W-:Y:S01]  /*b4f0*/  HMMA.16816.F32 R72, R4, R76, R72 ;  /* 0x0000004c0448723c */ /* 0x008fe20000001848 */
[----:B------:R-:W-:Y:S01]  /*b500*/  FMUL.FTZ R155, R155, R3 ;  /* 0x000000039b9b7220 */ /* 0x000fe20000410000 */
[----:B------:R-:W-:Y:S01]  /*b510*/  LDSM.16.MT88.4 R144, [R220+0x10800] ;  /* 0x01080000dc90783b */ /* 0x000fe20000004200 */
[----:B------:R-:W-:Y:S01]  /*b520*/  MUFU.EX2 R229, R229 ;  /* 0x000000e500e57308 */ /* 0x000fe20000000800 */
[----:B------:R-:W-:-:S02]  /*b530*/  FFMA.FTZ R203, R237, R203, R198 ;  /* 0x000000cbedcb7223 */ /* 0x000fc400000100c6 */
[----:B------:R-:W-:Y:S01]  /*b540*/  LDSM.16.MT88.4 R156, [R215+0x14800] ;  /* 0x01480000d79c783b */ /* 0x000fe20000004200 */
[----:B------:R-:W2:Y:S01]  /*b550*/  MUFU.EX2 R236, R236 ;  /* 0x000000ec00ec7308 */ /* 0x000ea20000000800 */
[C---:B------:R-:W-:Y:S01]  /*b560*/  HMMA.16816.F32 R68, R4.reuse, R70, R92 ;  /* 0x000000460444723c */ /* 0x040fe2000000185c */
[----:B------:R-:W-:Y:S01]  /*b570*/  FADD.FTZ R203, R196, R203 ;  /* 0x000000cbc4cb7221 */ /* 0x000fe20000010000 */
[----:B------:R-:W3:Y:S01]  /*b580*/  LDSM.16.MT88.4 R92, [R214+0x4000] ;  /* 0x00400000d65c783b */ /* 0x000ee20000004200 */
[----:B------:R-:W-:Y:S02]  /*b590*/  MUFU.EX2 R239, R239 ;  /* 0x000000ef00ef7308 */ /* 0x000fe40000000800 */
[----:B------:R-:W-:Y:S02]  /*b5a0*/  FADD.FTZ R202, R202, R203 ;  /* 0x000000cbcaca7221 */ /* 0x000fe40000010000 */
[----:B------:R-:W4:Y:S01]  /*b5b0*/  MUFU.EX2 R234, R234 ;  /* 0x000000ea00ea7308 */ /* 0x000f220000000800 */
[----:B------:R-:W-:Y:S01]  /*b5c0*/  HMMA.16816.F32 R76, R4, R78, R100 ;  /* 0x0000004e044c723c */ /* 0x000fe20000001864 */
[----:B------:R-:W5:Y:S01]  /*b5d0*/  LDSM.16.MT88.4 R100, [R205+0x4000] ;  /* 0x00400000cd64783b */ /* 0x000f620000004200 */
[----:B------:R-:W-:Y:S01]  /*b5e0*/  FADD.FTZ R202, R199, R202 ;  /* 0x000000cac7ca7221 */ /* 0x000fe20000010000 */
[----:B------:R-:W-:Y:S01]  /*b5f0*/  MUFU.EX2 R240, R240 ;  /* 0x000000f000f07308 */ /* 0x000fe20000000800 */
[----:B--2---:R-:W-:-:S03]  /*b600*/  F2FP.F16.F32.PACK_AB R188, R236, R229 ;  /* 0x000000e5ecbc723e */ /* 0x004fc600000000ff */
[----:B------:R-:W2:Y:S01]  /*b610*/  MUFU.EX2 R241, R241 ;  /* 0x000000f100f17308 */ /* 0x000ea20000000800 */
[----:B-1----:R-:W-:Y:S03]  /*b620*/  HMMA.16816.F32 R80, R4, R84, R80 ;  /* 0x000000540450723c */ /* 0x002fe60000001850 */
[----:B------:R-:W-:Y:S01]  /*b630*/  MUFU.EX2 R238, R238 ;  /* 0x000000ee00ee7308 */ /* 0x000fe20000000800 */
[----:B----4-:R-:W-:-:S03]  /*b640*/  F2FP.F16.F32.PACK_AB R190, R234, R239 ;  /* 0x000000efeabe723e */ /* 0x010fc600000000ff */
[----:B------:R-:W1:Y:S01]  /*b650*/  MUFU.EX2 R243, R243 ;  /* 0x000000f300f37308 */ /* 0x000e620000000800 */
[----:B------:R-:W-:Y:S01]  /*b660*/  HMMA.16816.F32 R84, R4, R86, R108 ;  /* 0x000000560454723c */ /* 0x000fe2000000186c */
[----:B------:R-:W4:Y:S02]  /*b670*/  LDSM.16.MT88.4 R108, [R220+0x16000] ;  /* 0x01600000dc6c783b */ /* 0x000f240000004200 */
[----:B------:R-:W-:Y:S01]  /*b680*/  MUFU.EX2 R224, R224 ;  /* 0x000000e000e07308 */ /* 0x000fe20000000800 */
[----:B--2---:R-:W-:-:S03]  /*b690*/  F2FP.F16.F32.PACK_AB R189, R241, R240 ;  /* 0x000000f0f1bd723e */ /* 0x004fc600000000ff */
[----:B------:R-:W2:Y:S04]  /*b6a0*/  MUFU.EX2 R245, R245 ;  /* 0x000000f500f57308 */ /* 0x000ea80000000800 */
[----:B------:R-:W-:Y:S01]  /*b6b0*/  MUFU.EX2 R222, R222 ;  /* 0x000000de00de7308 */ /* 0x000fe20000000800 */
[----:B-1----:R-:W-:-:S03]  /*b6c0*/  F2FP.F16.F32.PACK_AB R191, R243, R238 ;  /* 0x000000eef3bf723e */ /* 0x002fc600000000ff */
[----:B------:R-:W-:Y:S01]  /*b6d0*/  MUFU.EX2 R226, R226 ;  /* 0x000000e200e27308 */ /* 0x000fe20000000800 */
[C---:B---3--:R-:W-:Y:S03]  /*b6e0*/  HMMA.16816.F32 R88, R4.reuse, R92, R88 ;  /* 0x0000005c0458723c */ /* 0x048fe60000001858 */
[----:B------:R-:W-:Y:S05]  /*b6f0*/  MUFU.EX2 R242, R242 ;  /* 0x000000f200f27308 */ /* 0x000fea0000000800 */
[C---:B-----5:R-:W-:Y:S08]  /*b700*/  HMMA.16816.F32 R96, R4.reuse, R100, R96 ;  /* 0x000000640460723c */ /* 0x060ff00000001860 */
[C---:B------:R-:W-:Y:S01]  /*b710*/  HMMA.16816.F32 R92, R4.reuse, R94, R116 ;  /* 0x0000005e045c723c */ /* 0x040fe20000001874 */
[----:B------:R-:W1:Y:S07]  /*b720*/  LDSM.16.MT88.4 R116, [R215+0x16000] ;  /* 0x01600000d774783b */ /* 0x000e6e0000004200 */
[C---:B------:R-:W-:Y:S01]  /*b730*/  HMMA.16816.F32 R100, R4.reuse, R102, R124 ;  /* 0x000000660464723c */ /* 0x040fe2000000187c */
[----:B------:R-:W3:Y:S07]  /*b740*/  LDSM.16.MT88.4 R124, [R214+0x6000] ;  /* 0x00600000d67c783b */ /* 0x000eee0000004200 */
[C---:B----4-:R-:W-:Y:S08]  /*b750*/  HMMA.16816.F32 R104, R4.reuse, R108, R104 ;  /* 0x0000006c0468723c */ /* 0x050ff00000001868 */
[C---:B------:R-:W-:Y:S01]  /*b760*/  HMMA.16816.F32 R108, R4.reuse, R110, R132 ;  /* 0x0000006e046c723c */ /* 0x040fe20000001884 */
[----:B------:R-:W4:Y:S07]  /*b770*/  LDSM.16.MT88.4 R132, [R205+0x6000] ;  /* 0x00600000cd84783b */ /* 0x000f2e0000004200 */
[C---:B-1----:R-:W-:Y:S08]  /*b780*/  HMMA.16816.F32 R112, R4.reuse, R116, R112 ;  /* 0x000000740470723c */ /* 0x042ff00000001870 */
[C---:B---3--:R-:W-:Y:S08]  /*b790*/  HMMA.16816.F32 R120, R4.reuse, R124, R120 ;  /* 0x0000007c0478723c */ /* 0x048ff00000001878 */
[C---:B------:R-:W-:Y:S01]  /*b7a0*/  HMMA.16816.F32 R116, R4.reuse, R118, R140 ;  /* 0x000000760474723c */ /* 0x040fe2000000188c */
[----:B------:R-:W1:Y:S07]  /*b7b0*/  LDSM.16.MT88.4 R140, [R215+0x10800] ;  /* 0x01080000d78c783b */ /* 0x000e6e0000004200 */
[C---:B------:R-:W-:Y:S01]  /*b7c0*/  HMMA.16816.F32 R124, R4.reuse, R126, R148 ;  /* 0x0000007e047c723c */ /* 0x040fe20000001894 */
[----:B------:R-:W-:Y:S07]  /*b7d0*/  LDSM.16.MT88.4 R148, [R205+0x2800] ;  /* 0x00280000cd94783b */ /* 0x000fee0000004200 */
[----:B----4-:R-:W-:Y:S01]  /*b7e0*/  HMMA.16816.F32 R128, R4, R132, R128 ;  /* 0x000000840480723c */ /* 0x010fe20000001880 */
[----:B------:R-:W-:Y:S01]  /*b7f0*/  F2FP.F16.F32.PACK_AB R132, R210, R213 ;  /* 0x000000d5d284723e */ /* 0x000fe200000000ff */
[----:B------:R-:W-:Y:S01]  /*b800*/  FADD.FTZ R213, R213, R202 ;  /* 0x000000cad5d57221 */ /* 0x000fe20000010000 */
[----:B------:R-:W-:-:S03]  /*b810*/  F2FP.F16.F32.PACK_AB R133, R211, R208 ;  /* 0x000000d0d385723e */ /* 0x000fc600000000ff */
[----:B------:R-:W-:Y:S02]  /*b820*/  FADD.FTZ R210, R210, R213 ;  /* 0x000000d5d2d27221 */ /* 0x000fe40000010000 */
[----:B------:R-:W-:Y:S01]  /*b830*/  HMMA.16816.F32 R4, R4, R134, R152 ;  /* 0x000000860404723c */ /* 0x000fe20000001898 */
[----:B------:R-:W-:Y:S01]  /*b840*/  F2FP.F16.F32.PACK_AB R134, R206, R209 ;  /* 0x000000d1ce86723e */ /* 0x000fe200000000ff */
[----:B------:R-:W3:Y:S01]  /*b850*/  LDSM.16.MT88.4 R152, [R220+0x12800] ;  /* 0x01280000dc98783b */ /* 0x000ee20000004200 */
[----:B------:R-:W-:Y:S01]  /*b860*/  F2FP.F16.F32.PACK_AB R135, R212, R207 ;  /* 0x000000cfd487723e */ /* 0x000fe200000000ff */
[----:B------:R-:W-:-:S04]  /*b870*/  FADD.FTZ R209, R209, R210 ;  /* 0x000000d2d1d17221 */ /* 0x000fc80000010000 */
[----:B------:R-:W-:Y:S02]  /*b880*/  FADD.FTZ R206, R206, R209 ;  /* 0x000000d1cece7221 */ /* 0x000fe40000010000 */
[----:B------:R-:W-:Y:S02]  /*b890*/  HMMA.16816.F32 R24, R132, R136, R24 ;  /* 0x000000888418723c */ /* 0x000fe40000001818 */
[----:B------:R-:W-:-:S04]  /*b8a0*/  FADD.FTZ R229, R229, R206 ;  /* 0x000000cee5e57221 */ /* 0x000fc80000010000 */
[----:B------:R-:W-:Y:S02]  /*b8b0*/  FADD.FTZ R236, R236, R229 ;  /* 0x000000e5ecec7221 */ /* 0x000fe40000010000 */
[----:B------:R-:W-:Y:S02]  /*b8c0*/  HMMA.16816.F32 R28, R132, R138, R28 ;  /* 0x0000008a841c723c */ /* 0x000fe4000000181c */
[----:B------:R-:W-:-:S04]  /*b8d0*/  FADD.FTZ R239, R239, R236 ;  /* 0x000000ecefef7221 */ /* 0x000fc80000010000 */
[----:B------:R-:W-:Y:S02]  /*b8e0*/  FADD.FTZ R239, R234, R239 ;  /* 0x000000efeaef7221 */ /* 0x000fe40000010000 */
[C---:B------:R-:W-:Y:S08]  /*b8f0*/  HMMA.16816.F32 R136, R132.reuse, R160, R32 ;  /* 0x000000a08488723c */ /* 0x040ff00000001820 */
[C---:B------:R-:W-:Y:S01]  /*b900*/  HMMA.16816.F32 R32, R132.reuse, R162, R36 ;  /* 0x000000a28420723c */ /* 0x040fe20000001824 */
[----:B------:R-:W4:Y:S04]  /*b910*/  LDSM.16.MT88.4 R36, [R215+0x16800] ;  /* 0x01680000d724783b */ /* 0x000f280000004200 */
[----:B------:R-:W-:Y:S03]  /*b920*/  LDSM.16.MT88.4 R160, [R220+0x16800] ;  /* 0x01680000dca0783b */ /* 0x000fe60000004200 */
[C---:B-1----:R-:W-:Y:S08]  /*b930*/  HMMA.16816.F32 R16, R132.reuse, R140, R16 ;  /* 0x0000008c8410723c */ /* 0x042ff00000001810 */
[C---:B------:R-:W-:Y:S01]  /*b940*/  HMMA.16816.F32 R20, R132.reuse, R142, R20 ;  /* 0x0000008e8414723c */ /* 0x040fe20000001814 */
[----:B------:R-:W1:Y:S07]  /*b950*/  LDSM.16.MT88.4 R140, [R215+0x12800] ;  /* 0x01280000d78c783b */ /* 0x000e6e0000004200 */
[C---:B------:R-:W-:Y:S08]  /*b960*/  HMMA.16816.F32 R8, R132.reuse, R144, R8 ;  /* 0x000000908408723c */ /* 0x040ff00000001808 */
[C---:B------:R-:W-:Y:S01]  /*b970*/  HMMA.16816.F32 R12, R132.reuse, R146, R12 ;  /* 0x00000092840c723c */ /* 0x040fe2000000180c */
[----:B------:R-:W5:Y:S07]  /*b980*/  LDSM.16.MT88.4 R144, [R214+0x2800] ;  /* 0x00280000d690783b */ /* 0x000f6e0000004200 */
[C---:B---3--:R-:W-:Y:S08]  /*b990*/  HMMA.16816.F32 R40, R132.reuse, R152, R40 ;  /* 0x000000988428723c */ /* 0x048ff00000001828 */
[C---:B----4-:R-:W-:Y:S08]  /*b9a0*/  HMMA.16816.F32 R112, R132.reuse, R36, R112 ;  /* 0x000000248470723c */ /* 0x050ff00000001870 */
[C---:B------:R-:W-:Y:S01]  /*b9b0*/  HMMA.16816.F32 R116, R132.reuse, R38, R116 ;  /* 0x000000268474723c */ /* 0x040fe20000001874 */
[----:B------:R-:W3:Y:S07]  /*b9c0*/  LDSM.16.MT88.4 R36, [R220+0x11000] ;  /* 0x01100000dc24783b */ /* 0x000eee0000004200 */
[C---:B------:R-:W-:Y:S08]  /*b9d0*/  HMMA.16816.F32 R44, R132.reuse, R154, R44 ;  /* 0x0000009a842c723c */ /* 0x040ff0000000182c */
[C---:B------:R-:W-:Y:S01]  /*b9e0*/  HMMA.16816.F32 R152, R132.reuse, R148, R64 ;  /* 0x000000948498723c */ /* 0x040fe20000001840 */
[----:B------:R-:W-:Y:S07]  /*b9f0*/  LDSM.16.MT88.4 R64, [R215+0x11000] ;  /* 0x01100000d740783b */ /* 0x000fee0000004200 */
[C---:B------:R-:W-:Y:S01]  /*ba00*/  HMMA.16816.F32 R148, R132.reuse, R150, R68 ;  /* 0x000000968494723c */ /* 0x040fe20000001844 */
[----:B------:R-:W4:Y:S07]  /*ba10*/  LDSM.16.MT88.4 R68, [R205+0x6800] ;  /* 0x00680000cd44783b */ /* 0x000f2e0000004200 */
[C---:B-1----:R-:W-:Y:S08]  /*ba20*/  HMMA.16816.F32 R48, R132.reuse, R140, R48 ;  /* 0x0000008c8430723c */ /* 0x042ff00000001830 */
[C---:B------:R-:W-:Y:S08]  /*ba30*/  HMMA.16816.F32 R52, R132.reuse, R142, R52 ;  /* 0x0000008e8434723c */ /* 0x040ff00000001834 */
[C---:B-----5:R-:W-:Y:S01]  /*ba40*/  HMMA.16816.F32 R140, R132.reuse, R144, R56 ;  /* 0x00000090848c723c */ /* 0x060fe20000001838 */
[----:B------:R-:W1:Y:S07]  /*ba50*/  LDSM.16.MT88.4 R56, [R214+0x1000] ;  /* 0x00100000d638783b */ /* 0x000e6e0000004200 */
[C---:B------:R-:W-:Y:S01]  /*ba60*/  HMMA.16816.F32 R144, R132.reuse, R146, R60 ;  /* 0x000000928490723c */ /* 0x040fe2000000183c */
[----:B------:R-:W5:Y:S07]  /*ba70*/  LDSM.16.MT88.4 R60, [R205+0x1000] ;  /* 0x00100000cd3c783b */ /* 0x000f6e0000004200 */
[C---:B------:R-:W-:Y:S08]  /*ba80*/  HMMA.16816.F32 R104, R132.reuse, R160, R104 ;  /* 0x000000a08468723c */ /* 0x040ff00000001868 */
[C---:B------:R-:W-:Y:S08]  /*ba90*/  HMMA.16816.F32 R108, R132.reuse, R162, R108 ;  /* 0x000000a2846c723c */ /* 0x040ff0000000186c */
[C---:B------:R-:W-:Y:S08]  /*baa0*/  HMMA.16816.F32 R80, R132.reuse, R156, R80 ;  /* 0x0000009c8450723c */ /* 0x040ff00000001850 */
[----:B------:R-:W-:Y:S08]  /*bab0*/  HMMA.16816.F32 R84, R132, R158, R84 ;  /* 0x0000009e8454723c */ /* 0x000ff00000001854 */
[----:B---3--:R-:W-:Y:S01]  /*bac0*/  HMMA.16816.F32 R160, R188, R36, R8 ;  /* 0x00000024bca0723c */ /* 0x008fe20000001808 */
[----:B------:R-:W3:Y:S07]  /*bad0*/  LDSM.16.MT88.4 R8, [R215+0x13000] ;  /* 0x01300000d708783b */ /* 0x000eee0000004200 */
[C---:B------:R-:W-:Y:S01]  /*bae0*/  HMMA.16816.F32 R156, R132.reuse, R164, R88 ;  /* 0x000000a4849c723c */ /* 0x040fe20000001858 */
[----:B------:R-:W2:Y:S07]  /*baf0*/  LDSM.16.MT88.4 R88, [R214+0x3000] ;  /* 0x00300000d658783b */ /* 0x000eae0000004200 */
[C---:B------:R-:W-:Y:S01]  /*bb00*/  HMMA.16816.F32 R164, R132.reuse, R166, R92 ;  /* 0x000000a684a4723c */ /* 0x040fe2000000185c */
[----:B------:R-:W2:Y:S07]  /*bb10*/  LDSM.16.MT88.4 R92, [R205+0x3000] ;  /* 0x00300000cd5c783b */ /* 0x000eae0000004200 */
[C---:B----4-:R-:W-:Y:S08]  /*bb20*/  HMMA.16816.F32 R184, R132.reuse, R68, R128 ;  /* 0x0000004484b8723c */ /* 0x050ff00000001880 */
[----:B------:R-:W-:Y:S01]  /*bb30*/  HMMA.16816.F32 R4, R132, R70, R4 ;  /* 0x000000468404723c */ /* 0x000fe20000001804 */
[----:B------:R-:W4:Y:S07]  /*bb40*/  LDSM.16.MT88.4 R68, [R220+0x13000] ;  /* 0x01300000dc44783b */ /* 0x000f2e0000004200 */
[C---:B-1----:R-:W-:Y:S08]  /*bb50*/  HMMA.16816.F32 R24, R188.reuse, R56, R24 ;  /* 0x00000038bc18723c */ /* 0x042ff00000001818 */
[C---:B------:R-:W-:Y:S08]  /*bb60*/  HMMA.16816.F32 R28, R188.reuse, R58, R28 ;  /* 0x0000003abc1c723c */ /* 0x040ff0000000181c */
[C---:B-----5:R-:W-:Y:S08]  /*bb70*/  HMMA.16816.F32 R56, R188.reuse, R60, R136 ;  /* 0x0000003cbc38723c */ /* 0x060ff00000001888 */
[----:B------:R-:W-:Y:S01]  /*bb80*/  HMMA.16816.F32 R60, R188, R62, R32 ;  /* 0x0000003ebc3c723c */ /* 0x000fe20000001820 */
[----:B------:R-:W1:Y:S07]  /*bb90*/  LDSM.16.MT88.4 R32, [R215+0x17000] ;  /* 0x01700000d720783b */ /* 0x000e6e0000004200 */
[C---:B------:R-:W-:Y:S08]  /*bba0*/  HMMA.16816.F32 R72, R132.reuse, R172, R72 ;  /* 0x000000ac8448723c */ /* 0x040ff00000001848 */
[C---:B------:R-:W-:Y:S08]  /*bbb0*/  HMMA.16816.F32 R76, R132.reuse, R174, R76 ;  /* 0x000000ae844c723c */ /* 0x040ff0000000184c */
[C---:B------:R-:W-:Y:S08]  /*bbc0*/  HMMA.16816.F32 R172, R132.reuse, R168, R96 ;  /* 0x000000a884ac723c */ /* 0x040ff00000001860 */
[----:B------:R-:W-:Y:S01]  /*bbd0*/  HMMA.16816.F32 R176, R132, R180, R120 ;  /* 0x000000b484b0723c */ /* 0x000fe20000001878 */
[----:B------:R-:W-:Y:S07]  /*bbe0*/  LDSM.16.MT88.4 R120, [R214+0x5000] ;  /* 0x00500000d678783b */ /* 0x000fee0000004200 */
[C---:B------:R-:W-:Y:S01]  /*bbf0*/  HMMA.16816.F32 R36, R188.reuse, R38, R12 ;  /* 0x00000026bc24723c */ /* 0x040fe2000000180c */
[----:B------:R-:W5:Y:S07]  /*bc00*/  LDSM.16.MT88.4 R12, [R215+0x15000] ;  /* 0x01500000d70c783b */ /* 0x000f6e0000004200 */
[C---:B---3--:R-:W-:Y:S08]  /*bc10*/  HMMA.16816.F32 R48, R188.reuse, R8, R48 ;  /* 0x00000008bc30723c */ /* 0x048ff00000001830 */
[----:B------:R-:W-:Y:S08]  /*bc20*/  HMMA.16816.F32 R52, R188, R10, R52 ;  /* 0x0000000abc34723c */ /* 0x000ff00000001834 */
[C---:B------:R-:W-:Y:S01]  /*bc30*/  HMMA.16816.F32 R168, R132.reuse, R170, R100 ;  /* 0x000000aa84a8723c */ /* 0x040fe20000001864 */
[----:B------:R-:W-:Y:S07]  /*bc40*/  LDSM.16.MT88.4 R100, [R220+0x15000] ;  /* 0x01500000dc64783b */ /* 0x000fee0000004200 */
[----:B------:R-:W-:Y:S01]  /*bc50*/  HMMA.16816.F32 R180, R132, R182, R124 ;  /* 0x000000b684b4723c */ /* 0x000fe2000000187c */
[----:B------:R-:W3:Y:S04]  /*bc60*/  LDSM.16.MT88.4 R132, [R220+0x17000] ;  /* 0x01700000dc84783b */ /* 0x000ee80000004200 */
[----:B------:R-:W3:Y:S03]  /*bc70*/  LDSM.16.MT88.4 R124, [R205+0x5000] ;  /* 0x00500000cd7c783b */ /* 0x000ee60000004200 */
[C---:B--2---:R-:W-:Y:S01]  /*bc80*/  HMMA.16816.F32 R8, R188.reuse, R88, R140 ;  /* 0x00000058bc08723c */ /* 0x044fe2000000188c */
[----:B------:R-:W-:Y:S07]  /*bc90*/  LDSM.16.MT88.4 R140, [R215+0x17800] ;  /* 0x01780000d78c783b */ /* 0x000fee0000004200 */
[C---:B------:R-:W-:Y:S08]  /*bca0*/  HMMA.16816.F32 R144, R188.reuse, R90, R144 ;  /* 0x0000005abc90723c */ /* 0x040ff00000001890 */
[C---:B------:R-:W-:Y:S08]  /*bcb0*/  HMMA.16816.F32 R16, R188.reuse, R64, R16 ;  /* 0x00000040bc10723c */ /* 0x040ff00000001810 */
[C---:B------:R-:W-:Y:S08]  /*bcc0*/  HMMA.16816.F32 R20, R188.reuse, R66, R20 ;  /* 0x00000042bc14723c */ /* 0x040ff00000001814 */
[C---:B------:R-:W-:Y:S01]  /*bcd0*/  HMMA.16816.F32 R88, R188.reuse, R92, R152 ;  /* 0x0000005cbc58723c */ /* 0x040fe20000001898 */
[----:B------:R-:W2:Y:S07]  /*bce0*/  LDSM.16.MT88.4 R152, [R205+0x7000] ;  /* 0x00700000cd98783b */ /* 0x000eae0000004200 */
[C---:B----4-:R-:W-:Y:S01]  /*bcf0*/  HMMA.16816.F32 R64, R188.reuse, R68, R40 ;  /* 0x00000044bc40723c */ /* 0x050fe20000001828 */
[----:B------:R-:W4:Y:S07]  /*bd00*/  LDSM.16.MT88.4 R40, [R214+0x7000] ;  /* 0x00700000d628783b */ /* 0x000f2e0000004200 */
[C---:B------:R-:W-:Y:S01]  /*bd10*/  HMMA.16816.F32 R68, R188.reuse, R70, R44 ;  /* 0x00000046bc44723c */ /* 0x040fe2000000182c */
[----:B------:R-:W4:Y:S07]  /*bd20*/  LDSM.16.MT88.4 R44, [R215+0x11800] ;  /* 0x01180000d72c783b */ /* 0x000f2e0000004200 */
[C---:B-1----:R-:W-:Y:S01]  /*bd30*/  HMMA.16816.F32 R112, R188.reuse, R32, R112 ;  /* 0x00000020bc70723c */ /* 0x042fe20000001870 */
[----:B------:R-:W-:Y:S01]  /*bd40*/  FFMA.FTZ R32, R223, UR4, -R225 ;  /* 0x00000004df207c23 */ /* 0x000fe200080108e1 */
[--C-:B------:R-:W-:Y:S01]  /*bd50*/  FFMA.FTZ R223, R217, UR4, -R194.reuse ;  /* 0x00000004d9df7c23 */ /* 0x100fe200080108c2 */
[----:B------:R-:W-:Y:S01]  /*bd60*/  FFMA.FTZ R225, R192, UR4, -R194 ;  /* 0x00000004c0e17c23 */ /* 0x000fe200080108c2 */
[----:B------:R-:W-:Y:S01]  /*bd70*/  UMOV UR4, UR8 ;  /* 0x0000000800047c82 */ /* 0x000fe20008000000 */
[----:B------:R1:W-:Y:S01]  /*bd80*/  MUFU.EX2 R217, R32 ;  /* 0x0000002000d97308 */ /* 0x0003e20000000800 */
[----:B------:R-:W-:Y:S02]  /*bd90*/  LDSM.16.MT88.4 R192, [R214+0x1800] ;  /* 0x00180000d6c0783b */ /* 0x000fe40000004200 */
[C---:B-----5:R-:W-:Y:S01]  /*bda0*/  HMMA.16816.F32 R80, R188.reuse, R12, R80 ;  /* 0x0000000cbc50723c */ /* 0x060fe20000001850 */
[----:B------:R-:W5:Y:S04]  /*bdb0*/  MUFU.EX2 R223, R223 ;  /* 0x000000df00df7308 */ /* 0x000f680000000800 */
[----:B------:R-:W5:Y:S03]  /*bdc0*/  MUFU.EX2 R225, R225 ;  /* 0x000000e100e17308 */ /* 0x000f660000000800 */
[C---:B------:R-:W-:Y:S08]  /*bdd0*/  HMMA.16816.F32 R84, R188.reuse, R14, R84 ;  /* 0x0000000ebc54723c */ /* 0x040ff00000001854 */
[C---:B------:R-:W-:Y:S08]  /*bde0*/  HMMA.16816.F32 R12, R188.reuse, R120, R156 ;  /* 0x00000078bc0c723c */ /* 0x040ff0000000189c */
[C---:B------:R-:W-:Y:S08]  /*bdf0*/  HMMA.16816.F32 R164, R188.reuse, R122, R164 ;  /* 0x0000007abca4723c */ /* 0x040ff000000018a4 */
[C---:B---3--:R-:W-:Y:S08]  /*be00*/  HMMA.16816.F32 R128, R188.reuse, R132, R104 ;  /* 0x00000084bc80723c */ /* 0x048ff00000001868 */
[C---:B------:R-:W-:Y:S08]  /*be10*/  HMMA.16816.F32 R96, R188.reuse, R100, R72 ;  /* 0x00000064bc60723c */ /* 0x040ff00000001848 */
[C---:B------:R-:W-:Y:S01]  /*be20*/  HMMA.16816.F32 R120, R188.reuse, R124, R172 ;  /* 0x0000007cbc78723c */ /* 0x040fe200000018ac */
[----:B------:R-:W-:Y:S07]  /*be30*/  LDSM.16.MT88.4 R172, [R220+0x11800] ;  /* 0x01180000dcac783b */ /* 0x000fee0000004200 */
[C---:B------:R-:W-:Y:S01]  /*be40*/  HMMA.16816.F32 R132, R188.reuse, R134, R108 ;  /* 0x00000086bc84723c */ /* 0x040fe2000000186c */
[----:B------:R-:W3:Y:S07]  /*be50*/  LDSM.16.MT88.4 R108, [R215+0x15800] ;  /* 0x01580000d76c783b */ /* 0x000eee0000004200 */
[C---:B--2---:R-:W-:Y:S01]  /*be60*/  HMMA.16816.F32 R156, R188.reuse, R152, R184 ;  /* 0x00000098bc9c723c */ /* 0x044fe200000018b8 */
[----:B------:R-:W-:Y:S07]  /*be70*/  LDSM.16.MT88.4 R184, [R214+0x5800] ;  /* 0x00580000d6b8783b */ /* 0x000fee0000004200 */
[C---:B------:R-:W-:Y:S01]  /*be80*/  HMMA.16816.F32 R92, R188.reuse, R94, R148 ;  /* 0x0000005ebc5c723c */ /* 0x040fe20000001894 */
[----:B------:R-:W-:Y:S07]  /*be90*/  LDSM.16.MT88.4 R148, [R214+0x7800] ;  /* 0x00780000d694783b */ /* 0x000fee0000004200 */
[C---:B------:R-:W-:Y:S01]  /*bea0*/  HMMA.16816.F32 R100, R188.reuse, R102, R76 ;  /* 0x00000066bc64723c */ /* 0x040fe2000000184c */
[----:B------:R-:W-:Y:S07]  /*beb0*/  LDSM.16.MT88.4 R76, [R215+0x13800] ;  /* 0x01380000d74c783b */ /* 0x000fee0000004200 */
[C---:B------:R-:W-:Y:S01]  /*bec0*/  HMMA.16816.F32 R124, R188.reuse, R126, R168 ;  /* 0x0000007ebc7c723c */ /* 0x040fe200000018a8 */
[----:B------:R-:W-:Y:S07]  /*bed0*/  LDSM.16.MT88.4 R168, [R205+0x1800] ;  /* 0x00180000cda8783b */ /* 0x000fee0000004200 */
[C---:B------:R-:W-:Y:S01]  /*bee0*/  HMMA.16816.F32 R116, R188.reuse, R34, R116 ;  /* 0x00000022bc74723c */ /* 0x040fe20000001874 */
[----:B-1----:R-:W-:Y:S07]  /*bef0*/  LDSM.16.MT88.4 R32, [R220+0x13800] ;  /* 0x01380000dc20783b */ /* 0x002fee0000004200 */
[C---:B----4-:R-:W-:Y:S08]  /*bf00*/  HMMA.16816.F32 R176, R188.reuse, R40, R176 ;  /* 0x00000028bcb0723c */ /* 0x050ff000000018b0 */
[C---:B------:R-:W-:Y:S08]  /*bf10*/  HMMA.16816.F32 R180, R188.reuse, R42, R180 ;  /* 0x0000002abcb4723c */ /* 0x040ff000000018b4 */
[----:B------:R-:W-:Y:S01]  /*bf20*/  HMMA.16816.F32 R152, R188, R154, R4 ;  /* 0x0000009abc98723c */ /* 0x000fe20000001804 */
[----:B------:R-:W1:Y:S01]  /*bf30*/  LDSM.16.MT88.4 R188, [R214+0x3800] ;  /* 0x00380000d6bc783b */ /* 0x000e620000004200 */
[----:B------:R-:W-:Y:S01]  /*bf40*/  F2FP.F16.F32.PACK_AB R4, R245, R224 ;  /* 0x000000e0f504723e */ /* 0x000fe200000000ff */
[----:B------:R-:W-:Y:S01]  /*bf50*/  FADD.FTZ R224, R224, R239 ;  /* 0x000000efe0e07221 */ /* 0x000fe20000010000 */
[----:B-----5:R-:W-:-:S02]  /*bf60*/  F2FP.F16.F32.PACK_AB R5, R226, R223 ;  /* 0x000000dfe205723e */ /* 0x020fc400000000ff */
[----:B------:R-:W-:Y:S01]  /*bf70*/  F2FP.F16.F32.PACK_AB R6, R217, R222 ;  /* 0x000000ded906723e */ /* 0x000fe200000000ff */
[----:B------:R-:W-:Y:S01]  /*bf80*/  FADD.FTZ R245, R245, R224 ;  /* 0x000000e0f5f57221 */ /* 0x000fe20000010000 */
[----:B------:R-:W-:-:S03]  /*bf90*/  F2FP.F16.F32.PACK_AB R7, R242, R225 ;  /* 0x000000e1f207723e */ /* 0x000fc600000000ff */
[----:B------:R-:W-:-:S04]  /*bfa0*/  FADD.FTZ R222, R222, R245 ;  /* 0x000000f5dede7221 */ /* 0x000fc80000010000 */
[----:B------:R-:W-:Y:S01]  /*bfb0*/  HMMA.16816.F32 R40, R4, R44, R16 ;  /* 0x0000002c0428723c */ /* 0x000fe20000001810 */
[----:B------:R-:W2:Y:S01]  /*bfc0*/  LDSM.16.MT88.4 R16, [R220+0x15800] ;  /* 0x01580000dc10783b */ /* 0x000ea20000004200 */
[----:B------:R-:W-:-:S06]  /*bfd0*/  FADD.FTZ R237, R217, R222 ;  /* 0x000000ded9ed7221 */ /* 0x000fcc0000010000 */
[C---:B------:R-:W-:Y:S01]  /*bfe0*/  HMMA.16816.F32 R44, R4.reuse, R46, R20 ;  /* 0x0000002e042c723c */ /* 0x040fe20000001814 */
[----:B------:R-:W4:Y:S07]  /*bff0*/  LDSM.16.MT88.4 R20, [R205+0x3800] ;  /* 0x00380000cd14783b */ /* 0x000f2e0000004200 */
[C---:B---3--:R-:W-:Y:S08]  /*c000*/  HMMA.16816.F32 R104, R4.reuse, R108, R80 ;  /* 0x0000006c0468723c */ /* 0x048ff00000001850 */
[C---:B------:R-:W-:Y:S08]  /*c010*/  HMMA.16816.F32 R136, R4.reuse, R140, R112 ;  /* 0x0000008c0488723c */ /* 0x040ff00000001870 */
[C---:B-1----:R-:W-:Y:S01]  /*c020*/  HMMA.16816.F32 R80, R4.reuse, R188, R8 ;  /* 0x000000bc0450723c */ /* 0x042fe20000001808 */
[----:B------:R-:W1:Y:S07]  /*c030*/  LDSM.16.MT88.4 R8, [R205+0x5800] ;  /* 0x00580000cd08783b */ /* 0x000e6e0000004200 */
[C---:B------:R-:W-:Y:S01]  /*c040*/  HMMA.16816.F32 R112, R4.reuse, R184, R12 ;  /* 0x000000b80470723c */ /* 0x040fe2000000180c */
[----:B------:R-:W3:Y:S07]  /*c050*/  LDSM.16.MT88.4 R12, [R220+0x17800] ;  /* 0x01780000dc0c783b */ /* 0x000eee0000004200 */
[C---:B--2---:R-:W-:Y:S08]  /*c060*/  HMMA.16816.F32 R96, R4.reuse, R16, R96 ;  /* 0x000000100460723c */ /* 0x044ff00000001860 */
[----:B----4-:R-:W-:Y:S01]  /*c070*/  HMMA.16816.F32 R88, R4, R20, R88 ;  /* 0x000000140458723c */ /* 0x010fe20000001858 */
[----:B------:R-:W-:-:S04]  /*c080*/  FFMA.FTZ R20, R235, R3, R200 ;  /* 0x00000003eb147223 */ /* 0x000fc800000100c8 */
[----:B------:R-:W-:-:S03]  /*c090*/  FADD.FTZ R20, R197, R20 ;  /* 0x00000014c5147221 */ /* 0x000fc60000010000 */
[----:B------:R-:W-:Y:S01]  /*c0a0*/  HMMA.16816.F32 R100, R4, R18, R100 ;  /* 0x000000120464723c */ /* 0x000fe20000001864 */
[----:B------:R-:W2:Y:S01]  /*c0b0*/  LDSM.16.MT88.4 R16, [R205+0x7800] ;  /* 0x00780000cd10783b */ /* 0x000ea20000004200 */
[----:B------:R-:W-:-:S04]  /*c0c0*/  FADD.FTZ R3, R201, R20 ;  /* 0x00000014c9037221 */ /* 0x000fc80000010000 */
[----:B------:R-:W-:Y:S02]  /*c0d0*/  FADD.FTZ R3, R204, R3 ;  /* 0x00000003cc037221 */ /* 0x000fe40000010000 */
[C---:B------:R-:W-:Y:S08]  /*c0e0*/  HMMA.16816.F32 R108, R4.reuse, R110, R84 ;  /* 0x0000006e046c723c */ /* 0x040ff00000001854 */
[----:B-1----:R-:W-:Y:S01]  /*c0f0*/  HMMA.16816.F32 R120, R4, R8, R120 ;  /* 0x000000080478723c */ /* 0x002fe20000001878 */
[----:B------:R-:W-:-:S04]  /*c100*/  FADD.FTZ R8, R208, R3 ;  /* 0x00000003d0087221 */ /* 0x000fc80000010000 */
[----:B------:R-:W-:-:S03]  /*c110*/  FADD.FTZ R8, R211, R8 ;  /* 0x00000008d3087221 */ /* 0x000fc60000010000 */
[----:B------:R-:W-:Y:S01]  /*c120*/  HMMA.16816.F32 R72, R4, R76, R48 ;  /* 0x0000004c0448723c */ /* 0x000fe20000001830 */
[----:B------:R-:W-:-:S04]  /*c130*/  FADD.FTZ R3, R207, R8 ;  /* 0x00000008cf037221 */ /* 0x000fc80000010000 */
[----:B------:R-:W-:-:S03]  /*c140*/  FADD.FTZ R3, R212, R3 ;  /* 0x00000003d4037221 */ /* 0x000fc60000010000 */
[----:B------:R-:W-:Y:S01]  /*c150*/  HMMA.16816.F32 R84, R4, R190, R144 ;  /* 0x000000be0454723c */ /* 0x000fe20000001890 */
[----:B------:R-:W-:Y:S01]  /*c160*/  FADD.FTZ R240, R240, R3 ;  /* 0x00000003f0f07221 */ /* 0x000fe20000010000 */
[-C--:B------:R-:W-:Y:S02]  /*c170*/  MOV R3, R0.reuse ;  /* 0x0000000000037202 */ /* 0x080fe40000000f00 */
[----:B------:R-:W-:Y:S01]  /*c180*/  @P1 MOV R3, R0 ;  /* 0x0000000000031202 */ /* 0x000fe20000000f00 */
        /* <DEDUP_REMOVED lines=20> */
[C---:B---3--:R-:W-:Y:S08]  /*c2d0*/  HMMA.16816.F32 R128, R4.reuse, R12, R128 ;  /* 0x0000000c0480723c */ /* 0x048ff00000001880 */
[C---:B------:R-:W-:Y:S08]  /*c2e0*/  HMMA.16816.F32 R132, R4.reuse, R14, R132 ;  /* 0x0000000e0484723c */ /* 0x040ff00000001884 */
[C---:B--2---:R-:W-:Y:S08]  /*c2f0*/  HMMA.16816.F32 R156, R4.reuse, R16, R156 ;  /* 0x00000010049c723c */ /* 0x044ff0000000189c */
[C---:B------:R-:W-:Y:S08]  /*c300*/  HMMA.16816.F32 R152, R4.reuse, R18, R152 ;  /* 0x000000120498723c */ /* 0x040ff00000001898 */
[C---:B------:R-:W-:Y:S08]  /*c310*/  HMMA.16816.F32 R140, R4.reuse, R142, R116 ;  /* 0x0000008e048c723c */ /* 0x040ff00000001874 */
[----:B------:R-:W-:Y:S01]  /*c320*/  HMMA.16816.F32 R116, R4, R186, R164 ;  /* 0x000000ba0474723c */ /* 0x000fe200000018a4 */
[----:B------:R-:W-:-:S02]  /*c330*/  MOV R164, R2 ;  /* 0x0000000200a47202 */ /* 0x000fc40000000f00 */
[----:B------:R-:W-:Y:S01]  /*c340*/  @P1 MOV R164, R2 ;  /* 0x0000000200a41202 */ /* 0x000fe20000000f00 */
[----:B------:R-:W-:-:S01]  /*c350*/  NOP ;  /* 0x0000000000007918 */ /* 0x000fc20000000000 */
[----:B------:R-:W-:-:S15]  /*c360*/  BRA.U UP0, `(.L_x_1229) ;  /* 0x0000000100047547 */ /* 0x000fde000b800000 */
.L_x_1223:
[----:B------:R-:W-:-:S12]  /*c370*/  UIADD3 UR20, UPT, UPT, UR4, -0x1, URZ ;  /* 0xffffffff04147890 */ /* 0x000fd8000fffe0ff */
.L_x_1229:
[----:B------:R-:W-:-:S09]  /*c380*/  UISETP.GE.AND UP0, UPT, UR20, UR18, UPT ;  /* 0x000000121400728c */ /* 0x000fd2000bf06270 */
[----:B------:R-:W-:Y:S05]  /*c390*/  BRA.U !UP0, `(.L_x_1230) ;  /* 0x0000004508247547 */ /* 0x000fea000b800000 */
[----:B------:R-:W1:Y:S01]  /*c3a0*/  S2UR UR5, SR_CgaCtaId ;  /* 0x00000000000579c3 */ /* 0x000e620000008800 */
[----:B------:R-:W2:Y:S01]  /*c3b0*/  LDCU.64 UR6, c[0x0][0x4e0] ;  /* 0x00009c00ff0677ac */ /* 0x000ea20008000a00 */
[----:B------:R-:W-:Y:S01]  /*c3c0*/  IMAD.MOV.U32 R217, RZ, RZ, 0x20 ;  /* 0x00000020ffd97424 */ /* 0x000fe200078e00ff */
[----:B------:R-:W-:Y:S01]  /*c3d0*/  MOV R0, R3 ;  /* 0x0000000300007202 */ /* 0x000fe20000000f00 */
[----:B------:R-:W-:Y:S01]  /*c3e0*/  IMAD.MOV.U32 R165, RZ, RZ, R164 ;  /* 0x000000ffffa57224 */ /* 0x000fe200078e00a4 */
[----:B------:R-:W3:Y:S01]  /*c3f0*/  LDCU.64 UR8, c[0x0][0x4e0] ;  /* 0x00009c00ff0877ac */ /* 0x000ee20008000a00 */
[----:B------:R-:W-:Y:S02]  /*c400*/  IADD3 R226, PT, PT, R220, 0x10000, RZ ;  /* 0x00010000dce27810 */ /* 0x000fe40007ffe0ff */
[----:B------:R-:W-:Y:S01]  /*c410*/  SEL R217, R217, 0xffffffe0, !P6 ;  /* 0xffffffe0d9d97807 */ /* 0x000fe20007000000 */
[----:B------:R-:W-:Y:S01]  /*c420*/  UMOV UR14, 0x400 ;  /* 0x00000400000e7882 */ /* 0x000fe20000000000 */
[----:B------:R-:W-:Y:S01]  /*c430*/  ULEA UR24, UR20, 0x40, 0x6 ;  /* 0x0000004014187891 */ /* 0x000fe2000f8e30ff */
[----:B------:R-:W4:Y:S02]  /*c440*/  LDCU UR17, c[0x0][0x440] ;  /* 0x00008800ff1177ac */ /* 0x000f240008000800 */
[----:B------:R-:W-:Y:S01]  /*c450*/  IMAD.IADD R217, R217, 0x1, R220 ;  /* 0x00000001d9d97824 */ /* 0x000fe200078e02dc */
[----:B------:R-:W1:Y:S01]  /*c460*/  LDCU UR4, c[0x0][0x45c] ;  /* 0x00008b80ff0477ac */ /* 0x000e620008000800 */
[----:B--2---:R-:W-:Y:S01]  /*c470*/  UISETP.NE.U32.AND UP1, UPT, UR6, URZ, UPT ;  /* 0x000000ff0600728c */ /* 0x004fe2000bf25070 */
[----:B------:R-:W2:Y:S01]  /*c480*/  LDCU.64 UR10, c[0x0][0x3a0] ;  /* 0x00007400ff0a77ac */ /* 0x000ea20008000a00 */
[----:B---3--:R-:W-:-:S02]  /*c490*/  UISETP.NE.U32.AND UP0, UPT, UR8, URZ, UPT ;  /* 0x000000ff0800728c */ /* 0x008fc4000bf05070 */
[----:B------:R-:W-:Y:S02]  /*c4a0*/  UISETP.NE.AND.EX UP1, UPT, UR7, URZ, UPT, UP1 ;  /* 0x000000ff0700728c */ /* 0x000fe4000bf25310 */
[----:B------:R-:W-:Y:S01]  /*c4b0*/  UISETP.NE.AND.EX UP0, UPT, UR9, URZ, UPT, UP0 ;  /* 0x000000ff0900728c */ /* 0x000fe2000bf05300 */
[----:B------:R-:W3:Y:S01]  /*c4c0*/  LDCU.64 UR8, c[0x0][0x3c0] ;  /* 0x00007800ff0877ac */ /* 0x000ee20008000a00 */
[----:B------:R-:W2:Y:S01]  /*c4d0*/  LDCU.64 UR12, c[0x0][0x3a8] ;  /* 0x00007500ff0c77ac */ /* 0x000ea20008000a00 */
[----:B------:R-:W2:Y:S01]  /*c4e0*/  LDCU.64 UR6, c[0x0][0x3b8] ;  /* 0x00007700ff0677ac */ /* 0x000ea20008000a00 */
[----:B------:R-:W-:Y:S02]  /*c4f0*/  UIADD3 UR21, UPT, UPT, UR20, 0x1, URZ ;  /* 0x0000000114157890 */ /* 0x000fe4000fffe0ff */
[----:B-1--4-:R-:W-:-:S12]  /*c500*/  ULEA UR5, UR5, UR14, 0x18 ;  /* 0x0000000e05057291 */ /* 0x012fd8000f8ec0ff */
.L_x_1234:
[----:B------:R-:W-:Y:S01]  /*c510*/  PLOP3.LUT P5, PT, PT, PT, UP1, 0x80, 0x8 ;  /* 0x000000000008781c */ /* 0x000fe20003faf018 */
[----:B------:R-:W1:Y:S01]  /*c520*/  S2R R219, SR_TID.X ;  /* 0x0000000000db7919 */ /* 0x000e620000002100 */
[----:B------:R-:W-:Y:S01]  /*c530*/  PLOP3.LUT P0, PT, PT, PT, UP1, 0x80, 0x8 ;  /* 0x000000000008781c */ /* 0x000fe20003f0f018 */
[----:B------:R-:W4:Y:S01]  /*c540*/  @!UP1 LDCU UR15, c[0x0][0x3c0] ;  /* 0x00007800ff0f97ac */ /* 0x000f220008000800 */
[----:B------:R-:W2:Y:S01]  /*c550*/  LDC R164, c[0x0][0x3c4] ;  /* 0x0000f100ffa47b82 */ /* 0x000ea20000000800 */
[----:B------:R-:W-:Y:S07]  /*c560*/  DEPBAR.LE SB0, 0x0 ;  /* 0x000080000000791a */ /* 0x000fee0000000000 */
[----:B------:R-:W-:Y:S01]  /*c570*/  BAR.SYNC.DEFER_BLOCKING 0x0 ;  /* 0x0000000000007b1d */ /* 0x000fe20000010000 */
[C---:B-1----:R-:W-:Y:S01]  /*c580*/  LOP3.LUT R239, R219.reuse, 0x38, RZ, 0xc0, !PT ;  /* 0x00000038dbef7812 */ /* 0x042fe200078ec0ff */
[C---:B------:R-:W-:Y:S01]  /*c590*/  IMAD.SHL.U32 R4, R219.reuse, 0x8, RZ ;  /* 0x00000008db047824 */ /* 0x040fe200078e00ff */
[----:B------:R-:W-:Y:S01]  /*c5a0*/  SHF.R.U32.HI R221, RZ, 0x1, R219 ;  /* 0x00000001ffdd7819 */ /* 0x000fe200000116db */
[C---:B------:R-:W-:Y:S01]  /*c5b0*/  IMAD.SHL.U32 R3, R219.reuse, 0x40, RZ ;  /* 0x00000040db037824 */ /* 0x040fe200078e00ff */
[----:B----4-:R-:W-:Y:S01]  /*c5c0*/  @!UP1 USHF.L.U32 UR14, UR15, 0x6, URZ ;  /* 0x000000060f0e9899 */ /* 0x010fe200080006ff */
[----:B------:R-:W-:Y:S01]  /*c5d0*/  IMAD.SHL.U32 R8, R219, 0x20, RZ ;  /* 0x00000020db087824 */ /* 0x000fe200078e00ff */
[----:B------:R-:W-:Y:S02]  /*c5e0*/  LOP3.LUT R6, R4, 0x38, RZ, 0xc0, !PT ;  /* 0x0000003804067812 */ /* 0x000fe400078ec0ff */
[----:B------:R-:W-:Y:S02]  /*c5f0*/  LOP3.LUT R5, R3, 0x1c0, RZ, 0xc0, !PT ;  /* 0x000001c003057812 */ /* 0x000fe400078ec0ff */
[----:B------:R-:W-:Y:S01]  /*c600*/  LOP3.LUT R7, R6, 0x40, RZ, 0xfc, !PT ;  /* 0x0000004006077812 */ /* 0x000fe200078efcff */
[----:B------:R-:W-:Y:S01]  /*c610*/  @!UP1 UMOV UR20, URZ ;  /* 0x000000ff00149c82 */ /* 0x000fe20008000000 */
[--C-:B------:R-:W-:Y:S01]  /*c620*/  LOP3.LUT R239, R239, 0x1f8, R4.reuse, 0x78, !PT ;  /* 0x000001f8efef7812 */ /* 0x100fe200078e7804 */
[----:B------:R-:W-:Y:S01]  /*c630*/  @!UP1 UIADD3 UR20, UP2, UPT, URZ, -UR20, URZ ;  /* 0x80000014ff149290 */ /* 0x000fe2000ff5e0ff */
[----:B------:R-:W-:Y:S02]  /*c640*/  ISETP.GE.AND P3, PT, R7, UR17, PT ;  /* 0x0000001107007c0c */ /* 0x000fe4000bf66270 */
[----:B------:R-:W-:Y:S01]  /*c650*/  LOP3.LUT R218, R8, 0x7c00, RZ, 0xc0, !PT ;  /* 0x00007c0008da7812 */ /* 0x000fe200078ec0ff */
[----:B------:R-:W-:Y:S01]  /*c660*/  @!UP1 UIADD3.X UR14, UPT, UPT, URZ, ~UR14, URZ, UP2, !UPT ;  /* 0x8000000eff0e9290 */ /* 0x000fe200097fe4ff */
[C---:B------:R-:W-:Y:S02]  /*c670*/  LOP3.LUT R7, R6.reuse, 0x80, RZ, 0xfc, !PT ;  /* 0x0000008006077812 */ /* 0x040fe400078efcff */
[--C-:B------:R-:W-:Y:S01]  /*c680*/  LOP3.LUT R2, R5, 0x38, R4.reuse, 0xf8, !PT ;  /* 0x0000003805027812 */ /* 0x100fe200078ef804 */
[----:B------:R-:W-:Y:S01]  /*c690*/  @!UP1 USHF.R.S64 UR20, UR20, 0x1f, UR14 ;  /* 0x0000001f14149899 */ /* 0x000fe2000800100e */
[----:B------:R-:W-:Y:S01]  /*c6a0*/  LOP3.LUT R239, R239, 0x1e00, R4, 0xf8, !PT ;  /* 0x00001e00efef7812 */ /* 0x000fe200078ef804 */
[----:B------:R-:W-:Y:S01]  /*c6b0*/  IMAD.U32 R8, RZ, RZ, UR14 ;  /* 0x0000000eff087e24 */ /* 0x000fe2000f8e00ff */
[----:B------:R-:W-:Y:S02]  /*c6c0*/  ISETP.GE.AND P4, PT, R6, UR17, PT ;  /* 0x0000001106007c0c */ /* 0x000fe4000bf86270 */
[----:B------:R-:W-:Y:S02]  /*c6d0*/  LOP3.LUT R4, R218, 0x200, R3, 0xf8, !PT ;  /* 0x00000200da047812 */ /* 0x000fe400078ef803 */
[----:B------:R-:W-:Y:S01]  /*c6e0*/  ISETP.GE.AND P2, PT, R7, UR17, PT ;  /* 0x0000001107007c0c */ /* 0x000fe2000bf46270 */
[----:B------:R-:W-:Y:S01]  /*c6f0*/  IMAD.MOV.U32 R7, RZ, RZ, R230 ;  /* 0x000000ffff077224 */ /* 0x000fe200078e00e6 */
[----:B------:R-:W-:Y:S02]  /*c700*/  LOP3.LUT R224, R3, 0x400, RZ, 0xc0, !PT ;  /* 0x0000040003e07812 */ /* 0x000fe400078ec0ff */
[----:B------:R-:W-:Y:S02]  /*c710*/  LOP3.LUT R6, R6, 0xc0, RZ, 0xfc, !PT ;  /* 0x000000c006067812 */ /* 0x000fe400078efcff */
[----:B------:R-:W-:Y:S02]  /*c720*/  LOP3.LUT R3, R2, 0x8, R219, 0x78, !PT ;  /* 0x0000000802037812 */ /* 0x000fe400078e78db */
[----:B------:R-:W-:Y:S02]  /*c730*/  LOP3.LUT R225, R221, 0x8, RZ, 0xc0, !PT ;  /* 0x00000008dde17812 */ /* 0x000fe400078ec0ff */
[----:B------:R-:W-:Y:S01]  /*c740*/  @!P5 IADD3 R230, P5, PT, R230, UR20, RZ ;  /* 0x00000014e6e6dc10 */ /* 0x000fe2000ffbe0ff */
[----:B------:R-:W-:Y:S01]  /*c750*/  IMAD R224, R3, 0x2, R224 ;  /* 0x0000000203e07824 */ /* 0x000fe200078e02e0 */
[----:B------:R-:W-:Y:S01]  /*c760*/  ISETP.GE.AND P1, PT, R6, UR17, PT ;  /* 0x0000001106007c0c */ /* 0x000fe2000bf26270 */
[----:B------:R-:W-:Y:S01]  /*c770*/  IMAD.MOV.U32 R6, RZ, RZ, R231 ;  /* 0x000000ffff067224 */ /* 0x000fe200078e00e7 */
[----:B------:R-:W-:Y:S02]  /*c780*/  LOP3.LUT R225, R4, R2, R225, 0xf6, !PT ;  /* 0x0000000204e17212 */ /* 0x000fe400078ef6e1 */
[----:B------:R-:W-:Y:S02]  /*c790*/  @!P0 LEA.HI.X.SX32 R231, R8, R231, 0x1, P5 ;  /* 0x000000e708e78211 */ /* 0x000fe400028f0eff */
[----:B------:R-:W-:Y:S01]  /*c7a0*/  LEA R239, R239, UR5, 0x1 ;  /* 0x00000005efef7c11 */ /* 0x000fe2000f8e08ff */
[----:B--2---:R-:W-:Y:S06]  /*c7b0*/  BRA.U !UP1, `(.L_x_1231) ;  /* 0x0000000109f87547 */ /* 0x004fec000b800000 */
[----:B------:R-:W1:Y:S01]  /*c7c0*/  LDC R4, c[0x0][0x4f0] ;  /* 0x00013c00ff047b82 */ /* 0x000e620000000800 */
[----:B------:R-:W-:Y:S01]  /*c7d0*/  UIADD3 UR14, UPT, UPT, UR24, -0x40, URZ ;  /* 0xffffffc0180e7890 */ /* 0x000fe2000fffe0ff */
[----:B---3--:R-:W-:Y:S05]  /*c7e0*/  UMOV UR15, UR8 ;  /* 0x00000008000f7c82 */ /* 0x008fea0008000000 */
[----:B------:R-:W-:Y:S05]  /*c7f0*/  IMAD.U32 R5, RZ, RZ, UR14 ;  /* 0x0000000eff057e24 */ /* 0x000fea000f8e00ff */
[----:B------:R-:W-:Y:S02]  /*c800*/  IABS R5, R5 ;  /* 0x0000000500057213 */ /* 0x000fe40000000000 */
[----:B-1----:R-:W-:Y:S04]  /*c810*/  IABS R3, R4 ;  /* 0x0000000400037213 */ /* 0x002fe80000000000 */
[----:B------:R-:W1:Y:S10]  /*c820*/  I2F.RP R10, R3 ;  /* 0x00000003000a7306 */ /* 0x000e740000209400 */
[----:B-1----:R-:W1:Y:S02]  /*c830*/  MUFU.RCP R2, R10 ;  /* 0x0000000a00027308 */ /* 0x002e640000001000 */
[----:B-1----:R-:W-:Y:S08]  /*c840*/  VIADD R8, R2, 0xffffffe ;  /* 0x0ffffffe02087836 */ /* 0x002ff00000000000 */
[----:B------:R-:W1:Y:S02]  /*c850*/  F2I.FTZ.U32.TRUNC.NTZ R9, R8 ;  /* 0x0000000800097305 */ /* 0x000e64000021f000 */
[--C-:B-1----:R-:W-:Y:S01]  /*c860*/  IMAD.MOV R2, RZ, RZ, -R9.reuse ;  /* 0x000000ffff027224 */ /* 0x102fe200078e0a09 */
[----:B------:R-:W-:Y:S03]  /*c870*/  MOV R8, RZ ;  /* 0x000000ff00087202 */ /* 0x000fe60000000f00 */
[----:B------:R-:W-:Y:S04]  /*c880*/  IMAD R2, R2, R3, RZ ;  /* 0x0000000302027224 */ /* 0x000fe800078e02ff */
[----:B------:R-:W-:Y:S01]  /*c890*/  IMAD.HI.U32 R2, R9, R2, R8 ;  /* 0x0000000209027227 */ /* 0x000fe200078e0008 */
[----:B------:R-:W-:Y:S05]  /*c8a0*/  IABS R9, UR24 ;  /* 0x0000001800097c13 */ /* 0x000fea0008000000 */
[C---:B------:R-:W-:Y:S04]  /*c8b0*/  IMAD.HI.U32 R10, R2.reuse, R5, RZ ;  /* 0x00000005020a7227 */ /* 0x040fe800078e00ff */
[----:B------:R-:W-:Y:S02]  /*c8c0*/  IMAD.MOV R8, RZ, RZ, -R10 ;  /* 0x000000ffff087224 */ /* 0x000fe400078e0a0a */
[----:B------:R-:W-:Y:S04]  /*c8d0*/  IMAD.HI.U32 R2, R2, R9, RZ ;  /* 0x0000000902027227 */ /* 0x000fe800078e00ff */
[C---:B------:R-:W-:Y:S02]  /*c8e0*/  IMAD R5, R3.reuse, R8, R5 ;  /* 0x0000000803057224 */ /* 0x040fe400078e0205 */
[----:B------:R-:W-:Y:S03]  /*c8f0*/  IMAD.MOV R8, RZ, RZ, -R2 ;  /* 0x000000ffff087224 */ /* 0x000fe600078e0a02 */
[C---:B------:R-:W-:Y:S01]  /*c900*/  ISETP.GT.U32.AND P0, PT, R3.reuse, R5, PT ;  /* 0x000000050300720c */ /* 0x040fe20003f04070 */
[C---:B------:R-:W-:Y:S05]  /*c910*/  IMAD R9, R3.reuse, R8, R9 ;  /* 0x0000000803097224 */ /* 0x040fea00078e0209 */
[----:B------:R-:W-:Y:S07]  /*c920*/  ISETP.GT.U32.AND P5, PT, R3, R9, PT ;  /* 0x000000090300720c */ /* 0x000fee0003fa4070 */
[----:B------:R-:W-:Y:S02]  /*c930*/  @!P0 IMAD.IADD R5, R5, 0x1, -R3 ;  /* 0x0000000105058824 */ /* 0x000fe400078e0a03 */
[----:B------:R-:W-:Y:S03]  /*c940*/  @!P0 VIADD R10, R10, 0x1 ;  /* 0x000000010a0a8836 */ /* 0x000fe60000000000 */
[-C--:B------:R-:W-:Y:S01]  /*c950*/  ISETP.GE.U32.AND P6, PT, R5, R3.reuse, PT ;  /* 0x000000030500720c */ /* 0x080fe20003fc6070 */
[----:B------:R-:W-:Y:S01]  /*c960*/  @!P5 VIADD R2, R2, 0x1 ;  /* 0x000000010202d836 */ /* 0x000fe20000000000 */
[-C--:B------:R-:W-:Y:S02]  /*c970*/  @!P5 IADD3 R9, PT, PT, R9, -R3.reuse, RZ ;  /* 0x800000030909d210 */ /* 0x080fe40007ffe0ff */
[C---:B------:R-:W-:Y:S02]  /*c980*/  LOP3.LUT R5, R4.reuse, UR24, RZ, 0x3c, !PT ;  /* 0x0000001804057c12 */ /* 0x040fe4000f8e3cff */
[----:B------:R-:W-:Y:S02]  /*c990*/  ISETP.GE.U32.AND P0, PT, R9, R3, PT ;  /* 0x000000030900720c */ /* 0x000fe40003f06070 */
[----:B------:R-:W-:Y:S04]  /*c9a0*/  LOP3.LUT R3, R4, UR14, RZ, 0x3c, !PT ;  /* 0x0000000e04037c12 */ /* 0x000fe8000f8e3cff */
[----:B------:R-:W-:Y:S02]  /*c9b0*/  ISETP.GE.AND P5, PT, R3, RZ, PT ;  /* 0x000000ff0300720c */ /* 0x000fe40003fa6270 */
[----:B------:R-:W-:Y:S02]  /*c9c0*/  @P6 IADD3 R10, PT, PT, R10, 0x1, RZ ;  /* 0x000000010a0a6810 */ /* 0x000fe40007ffe0ff */
[----:B------:R-:W-:Y:S02]  /*c9d0*/  ISETP.GE.AND P6, PT, R5, RZ, PT ;  /* 0x000000ff0500720c */ /* 0x000fe40003fc6270 */
[----:B------:R-:W-:Y:S01]  /*c9e0*/  LOP3.LUT R5, RZ, R4, RZ, 0x33, !PT ;  /* 0x00000004ff057212 */ /* 0x000fe200078e33ff */
[----:B------:R-:W-:Y:S01]  /*c9f0*/  @P0 VIADD R2, R2, 0x1 ;  /* 0x0000000102020836 */ /* 0x000fe20000000000 */
[----:B------:R-:W-:Y:S05]  /*ca00*/  ISETP.NE.AND P0, PT, R4, RZ, PT ;  /* 0x000000ff0400720c */ /* 0x000fea0003f05270 */
[----:B------:R-:W-:Y:S04]  /*ca10*/  @!P5 IMAD.MOV R10, RZ, RZ, -R10 ;  /* 0x000000ffff0ad224 */ /* 0x000fe800078e0a0a */
[----:B------:R-:W-:Y:S02]  /*ca20*/  @!P6 IADD3 R2, PT, PT, -R2, RZ, RZ ;  /* 0x000000ff0202e210 */ /* 0x000fe40007ffe1ff */
[C---:B------:R-:W-:Y:S02]  /*ca30*/  SEL R9, R5.reuse, R10, !P0 ;  /* 0x0000000a05097207 */ /* 0x040fe40004000000 */
[----:B------:R-:W-:Y:S02]  /*ca40*/  SEL R5, R5, R2, !P0 ;  /* 0x0000000205057207 */ /* 0x000fe40004000000 */
[-C--:B------:R-:W-:Y:S02]  /*ca50*/  LEA R14, P5, R9, R232.reuse, 0x2 ;  /* 0x000000e8090e7211 */ /* 0x080fe400078a10ff */
[----:B------:R-:W-:Y:S02]  /*ca60*/  LEA R12, P0, R5, R232, 0x2 ;  /* 0x000000e8050c7211 */ /* 0x000fe400078010ff */
[-C--:B------:R-:W-:Y:S01]  /*ca70*/  LEA.HI.X.SX32 R15, R9, R233.reuse, 0x2, P5 ;  /* 0x000000e9090f7211 */ /* 0x080fe200028f16ff */
[C---:B------:R-:W-:Y:S01]  /*ca80*/  IMAD.IADD R9, R5.reuse, 0x1, -R9 ;  /* 0x0000000105097824 */ /* 0x040fe200078e0a09 */
[----:B------:R-:W-:Y:S03]  /*ca90*/  LEA.HI.X.SX32 R13, R5, R233, 0x2, P0 ;  /* 0x000000e9050d7211 */ /* 0x000fe600000f16ff */
[----:B------:R-:W-:Y:S01]  /*caa0*/  IMAD R9, R9, R4, -0x40 ;  /* 0xffffffc009097424 */ /* 0x000fe200078e0204 */
[----:B------:R-:W2:Y:S04]  /*cab0*/  LDG.E R3, desc[UR22][R14.64] ;  /* 0x000000160e037981 */ /* 0x000ea8000c1e1900 */
[----:B------:R-:W2:Y:S01]  /*cac0*/  LDG.E R2, desc[UR22][R12.64] ;  /* 0x000000160c027981 */ /* 0x000ea2000c1e1900 */
[----:B------:R-:W-:Y:S05]  /*cad0*/  SHF.R.S32.HI R4, RZ, 0x1f, R9 ;  /* 0x0000001fff047819 */ /* 0x000fea0000011409 */
[----:B------:R-:W-:Y:S04]  /*cae0*/  IMAD R4, R4, UR15, RZ ;  /* 0x0000000f04047c24 */ /* 0x000fe8000f8e02ff */
[C---:B------:R-:W-:Y:S02]  /*caf0*/  IMAD R4, R9.reuse, UR9, R4 ;  /* 0x0000000909047c24 */ /* 0x040fe4000f8e0204 */
[----:B------:R-:W-:Y:S05]  /*cb00*/  IMAD.WIDE.U32 R8, R9, UR15, RZ ;  /* 0x0000000f09087c25 */ /* 0x000fea000f8e00ff */
[----:B------:R-:W-:Y:S01]  /*cb10*/  IADD3 R9, PT, PT, R9, R4, RZ ;  /* 0x0000000409097210 */ /* 0x000fe20007ffe0ff */
[----:B--2---:R-:W-:Y:S04]  /*cb20*/  IMAD.IADD R3, R3, 0x1, -R2 ;  /* 0x0000000103037824 */ /* 0x004fe800078e0a02 */
[C---:B------:R-:W-:Y:S01]  /*cb30*/  IMAD.WIDE.U32 R8, R3.reuse, UR12, R8 ;  /* 0x0000000c03087c25 */ /* 0x040fe2000f8e0008 */
[----:B------:R-:W-:Y:S02]  /*cb40*/  SHF.R.S32.HI R2, RZ, 0x1f, R3 ;  /* 0x0000001fff027819 */ /* 0x000fe40000011403 */
[----:B------:R-:W-:Y:S03]  /*cb50*/  LEA R230, P0, R8, R7, 0x1 ;  /* 0x0000000708e67211 */ /* 0x000fe600078008ff */
[----:B------:R-:W-:Y:S04]  /*cb60*/  IMAD R2, R2, UR12, RZ ;  /* 0x0000000c02027c24 */ /* 0x000fe8000f8e02ff */
[----:B------:R-:W-:Y:S04]  /*cb70*/  IMAD R2, R3, UR13, R2 ;  /* 0x0000000d03027c24 */ /* 0x000fe8000f8e0202 */
[----:B------:R-:W-:Y:S05]  /*cb80*/  IMAD.IADD R231, R9, 0x1, R2 ;  /* 0x0000000109e77824 */ /* 0x000fea00078e0202 */
[----:B------:R-:W-:Y:S07]  /*cb90*/  LEA.HI.X R231, R8, R6, R231, 0x1, P0 ;  /* 0x0000000608e77211 */ /* 0x000fee00000f0ce7 */
.L_x_1231:
[----:B------:R-:W-:Y:S01]  /*cba0*/  @!PT LDS RZ, [RZ] ;  /* 0x00000000fffff984 */ /* 0x000fe20000000800 */
[----:B------:R-:W-:Y:S01]  /*cbb0*/  @!PT LDS RZ, [RZ] ;  /* 0x00000000fffff984 */ /* 0x000fe20000000800 */
[----:B------:R-:W-:Y:S01]  /*cbc0*/  @!PT LDS RZ, [RZ] ;  /* 0x00000000fffff984 */ /* 0x000fe20000000800 */
[----:B------:R-:W-:Y:S01]  /*cbd0*/  @!P4 LDGSTS.E.BYPASS.LTC128B.128 [R239+0x10000], desc[UR22][R230.64] ;  /* 0x10000000e6efcfae */ /* 0x000fe2000b981a16 */
[----:B------:R-:W-:Y:S01]  /*cbe0*/  IMAD.U32 R215, RZ, RZ, UR15 ;  /* 0x0000000fffd77e24 */ /* 0x000fe2000f8e00ff */
[----:B------:R-:W-:Y:S01]  /*cbf0*/  USHF.L.U32 UR14, UR15, 0x5, URZ ;  /* 0x000000050f0e7899 */ /* 0x000fe200080006ff */
[----:B------:R-:W-:Y:S01]  /*cc00*/  IMAD.U32 R213, RZ, RZ, UR15 ;  /* 0x0000000fffd57e24 */ /* 0x000fe2000f8e00ff */
[----:B------:R-:W-:Y:S01]  /*cc10*/  @P4 STS.128 [R239+0x10000], RZ ;  /* 0x010000ffef004388 */ /* 0x000fe20000000c00 */
[----:B------:R-:W-:Y:S01]  /*cc20*/  LEA R225, R225, UR5, 0x1 ;  /* 0x00000005e1e17c11 */ /* 0x000fe2000f8e08ff */
[----:B------:R-:W-:Y:S01]  /*cc30*/  VIADD R3, R224, UR5 ;  /* 0x00000005e0037c36 */ /* 0x000fe20008000000 */
[----:B------:R-:W-:Y:S01]  /*cc40*/  LEA R214, P0, R215, R230, 0x5 ;  /* 0x000000e6d7d67211 */ /* 0x000fe200078028ff */
[----:B------:R-:W-:Y:S01]  /*cc50*/  @!PT LDS RZ, [RZ] ;  /* 0x00000000fffff984 */ /* 0x000fe20000000800 */
[----:B------:R-:W-:Y:S01]  /*cc60*/  @!PT LDS RZ, [RZ] ;  /* 0x00000000fffff984 */ /* 0x000fe20000000800 */
[----:B------:R-:W-:Y:S01]  /*cc70*/  @!PT LDS RZ, [RZ] ;  /* 0x00000000fffff984 */ /* 0x000fe20000000800 */
[----:B------:R-:W-:Y:S01]  /*cc80*/  @!P3 LDGSTS.E.BYPASS.LTC128B.128 [R239+0x12000], desc[UR22][R230.64+0x80] ;  /* 0x12000080e6efbfae */ /* 0x000fe2000b981a16 */
[--C-:B------:R-:W-:Y:S01]  /*cc90*/  SHF.L.U64.HI R213, R213, 0x5, R164.reuse ;  /* 0x00000005d5d57819 */ /* 0x100fe200000102a4 */
[----:B------:R-:W-:Y:S01]  /*cca0*/  IMAD.MOV.U32 R2, RZ, RZ, 0x40 ;  /* 0x00000040ff027424 */ /* 0x000fe200078e00ff */
[----:B------:R-:W-:Y:S01]  /*ccb0*/  LEA.HI.X R215, R215, R231, R164, 0x5, P0 ;  /* 0x000000e7d7d77211 */ /* 0x000fe200000f2ca4 */
[----:B------:R-:W-:Y:S01]  /*ccc0*/  @P3 STS.128 [R239+0x12000], RZ ;  /* 0x012000ffef003388 */ /* 0x000fe20000000c00 */
[----:B------:R-:W-:Y:S01]  /*ccd0*/  IADD3 R240, P5, PT, R214, UR14, RZ ;  /* 0x0000000ed6f07c10 */ /* 0x000fe2000ffbe0ff */
[----:B------:R-:W-:Y:S02]  /*cce0*/  UIADD3 UR21, UPT, UPT, UR21, -0x1, URZ ;  /* 0xffffffff15157890 */ /* 0x000fe4000fffe0ff */
[----:B------:R-:W-:Y:S01]  /*ccf0*/  @!PT LDS RZ, [RZ] ;  /* 0x00000000fffff984 */ /* 0x000fe20000000800 */
[----:B------:R-:W-:Y:S01]  /*cd00*/  @!PT LDS RZ, [RZ] ;  /* 0x00000000fffff984 */ /* 0x000fe20000000800 */
[----:B------:R-:W-:Y:S01]  /*cd10*/  @!PT LDS RZ, [RZ] ;  /* 0x00000000fffff984 */ /* 0x000fe20000000800 */
[----:B------:R-:W-:Y:S01]  /*cd20*/  @!P2 LDGSTS.E.BYPASS.LTC128B.128 [R239+0x14000], desc[UR22][R230.64+0x100] ;  /* 0x14000100e6efafae */ /* 0x000fe2000b981a16 */
[----:B------:R-:W-:Y:S01]  /*cd30*/  IADD3 R212, P0, PT, R240, UR14, RZ ;  /* 0x0000000ef0d47c10 */ /* 0x000fe2000ff1e0ff */
[C---:B------:R-:W-:Y:S01]  /*cd40*/  IMAD.X R241, R213.reuse, 0x1, R215, P5 ;  /* 0x00000001d5f17824 */ /* 0x040fe200028e06d7 */
[----:B------:R-:W-:Y:S01]  /*cd50*/  UISETP.GT.AND UP2, UPT, UR21, UR18, UPT ;  /* 0x000000121500728c */ /* 0x000fe2000bf44270 */
[----:B------:R-:W-:Y:S02]  /*cd60*/  @P2 STS.128 [R239+0x14000], RZ ;  /* 0x014000ffef002388 */ /* 0x000fe40000000c00 */
[----:B------:R-:W-:Y:S01]  /*cd70*/  IMAD.X R213, R213, 0x1, R241, P0 ;  /* 0x00000001d5d57824 */ /* 0x000fe200000e06f1 */
[C---:B------:R-:W-:Y:S01]  /*cd80*/  LOP3.LUT P0, RZ, R219.reuse, 0x2, RZ, 0xc0, !PT ;  /* 0x00000002dbff7812 */ /* 0x040fe2000780c0ff */
[----:B------:R-:W-:Y:S01]  /*cd90*/  @!PT LDS RZ, [RZ] ;  /* 0x00000000fffff984 */ /* 0x000fe20000000800 */
[----:B------:R-:W-:Y:S01]  /*cda0*/  @!PT LDS RZ, [RZ] ;  /* 0x00000000fffff984 */ /* 0x000fe20000000800 */
[----:B------:R-:W-:Y:S01]  /*cdb0*/  @!PT LDS RZ, [RZ] ;  /* 0x00000000fffff984 */ /* 0x000fe20000000800 */
[----:B------:R-:W-:Y:S03]  /*cdc0*/  @!P1 LDGSTS.E.BYPASS.LTC128B.128 [R239+0x16000], desc[UR22][R230.64+0x180] ;  /* 0x16000180e6ef9fae */ /* 0x000fe6000b981a16 */
[----:B------:R-:W-:Y:S01]  /*cdd0*/  SEL R222, R216, 0xffffffe0, !P0 ;  /* 0xffffffe0d8de7807 */ /* 0x000fe20004000000 */
[----:B------:R-:W-:Y:S01]  /*cde0*/  @P1 STS.128 [R239+0x16000], RZ ;  /* 0x016000ffef001388 */ /* 0x000fe20000000c00 */
[----:B------:R-:W-:Y:S02]  /*cdf0*/  LOP3.LUT P0, RZ, R219, 0x4, RZ, 0xc0, !PT ;  /* 0x00000004dbff7812 */ /* 0x000fe4000780c0ff */
[C---:B------:R-:W-:Y:S01]  /*ce00*/  IADD3 R166, PT, PT, R222.reuse, R3, RZ ;  /* 0x00000003dea67210 */ /* 0x040fe20007ffe0ff */
[----:B------:R-:W-:Y:S01]  /*ce10*/  @!PT LDS RZ, [RZ] ;  /* 0x00000000fffff984 */ /* 0x000fe20000000800 */
[----:B------:R-:W-:Y:S01]  /*ce20*/  @!PT LDS RZ, [RZ] ;  /* 0x00000000fffff984 */ /* 0x000fe20000000800 */
[----:B------:R-:W-:Y:S01]  /*ce30*/  @!PT LDS RZ, [RZ] ;  /* 0x00000000fffff984 */ /* 0x000fe20000000800 */
[----:B------:R-:W-:Y:S01]  /*ce40*/  @!P4 LDGSTS.E.BYPASS.LTC128B.128 [R239+0x10800], desc[UR22][R214.64] ;  /* 0x10800000d6efcfae */ /* 0x000fe2000b981a16 */
[--C-:B------:R-:W-:Y:S01]  /*ce50*/  IMAD.IADD R223, R222, 0x1, R225.reuse ;  /* 0x00000001dedf7824 */ /* 0x100fe200078e02e1 */
[----:B------:R-:W-:Y:S02]  /*ce60*/  SEL R2, R2, 0xffffffc0, !P0 ;  /* 0xffffffc002027807 */ /* 0x000fe40004000000 */
[----:B------:R-:W-:Y:S03]  /*ce70*/  @P4 STS.128 [R239+0x10800], RZ ;  /* 0x010800ffef004388 */ /* 0x000fe60000000c00 */
[C---:B------:R-:W-:Y:S01]  /*ce80*/  IMAD.IADD R167, R2.reuse, 0x1, R225 ;  /* 0x0000000102a77824 */ /* 0x040fe200078e02e1 */
[----:B------:R-:W-:Y:S01]  /*ce90*/  @!PT LDS RZ, [RZ] ;  /* 0x00000000fffff984 */ /* 0x000fe20000000800 */
[----:B------:R-:W-:Y:S01]  /*cea0*/  @!PT LDS RZ, [RZ] ;  /* 0x00000000fffff984 */ /* 0x000fe20000000800 */
[----:B------:R-:W-:Y:S01]  /*ceb0*/  @!PT LDS RZ, [RZ] ;  /* 0x00000000fffff984 */ /* 0x000fe20000000800 */
[----:B------:R-:W-:Y:S01]  /*cec0*/  @!P3 LDGSTS.E.BYPASS.LTC128B.128 [R239+0x12800], desc[UR22][R214.64+0x80] ;  /* 0x12800080d6efbfae */ /* 0x000fe2000b981a16 */
[----:B------:R-:W-:Y:S03]  /*ced0*/  IMAD.IADD R3, R2, 0x1, R3 ;  /* 0x0000000102037824 */ /* 0x000fe600078e0203 */
[----:B------:R-:W-:Y:S01]  /*cee0*/  @P3 STS.128 [R239+0x12800], RZ ;  /* 0x012800ffef003388 */ /* 0x000fe20000000c00 */
[C---:B------:R-:W-:Y:S01]  /*cef0*/  IADD3 R164, PT, PT, R222.reuse, R167, RZ ;  /* 0x000000a7dea47210 */ /* 0x040fe20007ffe0ff */
[----:B------:R-:W-:Y:S02]  /*cf00*/  IMAD.IADD R2, R222, 0x1, R3 ;  /* 0x00000001de027824 */ /* 0x000fe400078e0203 */
        /* <DEDUP_REMOVED lines=52> */
[----:B------:R-:W4:Y:S04]  /*d250*/  LDSM.16.M88.4 R176, [R224+UR5+0x8800] ;  /* 0x00880005e0b0783b */ /* 0x000f280008000200 */
[----:B------:R-:W5:Y:S04]  /*d260*/  LDSM.16.M88.4 R180, [R224+UR5+0x9000] ;  /* 0x00900005e0b4783b */ /* 0x000f680008000200 */
[----:B------:R-:W0:Y:S04]  /*d270*/  LDGDEPBAR ;  /* 0x00000000000079af */ /* 0x000e280000000000 */
[----:B------:R-:W3:Y:S04]  /*d280*/  LDSM.16.M88.4 R184, [R224+UR5+0x9800] ;  /* 0x00980005e0b8783b */ /* 0x000ee80008000200 */
[----:B------:R-:W-:Y:S04]  /*d290*/  LDSM.16.M88.4 R188, [R223] ;  /* 0x00000000dfbc783b */ /* 0x000fe80000000200 */
[----:B------:R-:W3:Y:S04]  /*d2a0*/  LDSM.16.M88.4 R192, [R166+0x8000] ;  /* 0x00800000a6c0783b */ /* 0x000ee80000000200 */
[----:B------:R-:W3:Y:S04]  /*d2b0*/  LDSM.16.M88.4 R196, [R166+0x8800] ;  /* 0x00880000a6c4783b */ /* 0x000ee80000000200 */
[----:B------:R-:W-:Y:S04]  /*d2c0*/  LDSM.16.M88.4 R200, [R167] ;  /* 0x00000000a7c8783b */ /* 0x000fe80000000200 */
[----:B------:R-:W-:Y:S01]  /*d2d0*/  LDSM.16.M88.4 R204, [R3+0x8000] ;  /* 0x0080000003cc783b */ /* 0x000fe20000000200 */
[C---:B--2---:R-:W-:Y:S03]  /*d2e0*/  HMMA.16816.F32 R4, R168.reuse, R172, RZ ;  /* 0x000000aca804723c */ /* 0x044fe600000018ff */
[----:B------:R-:W-:Y:S04]  /*d2f0*/  LDSM.16.M88.4 R208, [R3+0x8800] ;  /* 0x0088000003d0783b */ /* 0x000fe80000000200 */
[----:B-1----:R-:W-:Y:S01]  /*d300*/  LDSM.16.M88.4 R212, [R224+UR5+0xe000] ;  /* 0x00e00005e0d4783b */ /* 0x002fe20008000200 */
[C---:B------:R-:W-:Y:S03]  /*d310*/  HMMA.16816.F32 R8, R168.reuse, R174, RZ ;  /* 0x000000aea808723c */ /* 0x040fe600000018ff */
[----:B------:R-:W1:Y:S05]  /*d320*/  LDSM.16.M88.4 R172, [R166+0x9000] ;  /* 0x00900000a6ac783b */ /* 0x000e6a0000000200 */
[C---:B----4-:R-:W-:Y:S08]  /*d330*/  HMMA.16816.F32 R12, R168.reuse, R176, RZ ;  /* 0x000000b0a80c723c */ /* 0x050ff000000018ff */
[C---:B------:R-:W-:Y:S01]  /*d340*/  HMMA.16816.F32 R16, R168.reuse, R178, RZ ;  /* 0x000000b2a810723c */ /* 0x040fe200000018ff */
[----:B------:R-:W2:Y:S07]  /*d350*/  LDSM.16.M88.4 R176, [R166+0x9800] ;  /* 0x00980000a6b0783b */ /* 0x000eae0000000200 */
[C---:B-----5:R-:W-:Y:S08]  /*d360*/  HMMA.16816.F32 R20, R168.reuse, R180, RZ ;  /* 0x000000b4a814723c */ /* 0x060ff000000018ff */
[C---:B------:R-:W-:Y:S01]  /*d370*/  HMMA.16816.F32 R24, R168.reuse, R182, RZ ;  /* 0x000000b6a818723c */ /* 0x040fe200000018ff */
[----:B------:R-:W-:Y:S07]  /*d380*/  LDSM.16.M88.4 R180, [R3+0x9800] ;  /* 0x0098000003b4783b */ /* 0x000fee0000000200 */
[C---:B---3--:R-:W-:Y:S08]  /*d390*/  HMMA.16816.F32 R28, R168.reuse, R184, RZ ;  /* 0x000000b8a81c723c */ /* 0x048ff000000018ff */
        /* <DEDUP_REMOVED lines=189> */
[----:B------:R-:W-:Y:S11]  /*df70*/  BRA.U !UP2, `(.L_x_1232) ;  /* 0x000000090ab87547 */ /* 0x000ff6000b800000 */
[----:B------:R-:W-:Y:S01]  /*df80*/  UPLOP3.LUT UP1, UPT, UPT, UPT, UP0, 0x80, 0x8 ;  /* 0x000000000008789c */ /* 0x000fe20003f2f000 */
[----:B------:R-:W1:Y:S05]  /*df90*/  LDC R2, c[0x0][0x3bc] ;  /* 0x0000ef00ff027b82 */ /* 0x000e6a0000000800 */
[----:B------:R-:W-:Y:S02]  /*dfa0*/  PLOP3.LUT P6, PT, PT, PT, UP1, 0x80, 0x8 ;  /* 0x000000000008781c */ /* 0x000fe40003fcf018 */
[----:B------:R-:W-:Y:S03]  /*dfb0*/  PLOP3.LUT P5, PT, PT, PT, UP1, 0x80, 0x8 ;  /* 0x000000000008781c */ /* 0x000fe60003faf018 */
[----:B------:R-:W2:Y:S01]  /*dfc0*/  @!UP1 LDCU UR15, c[0x0][0x3b8] ;  /* 0x00007700ff0f97ac */ /* 0x000ea20008000800 */
[----:B------:R-:W-:Y:S02]  /*dfd0*/  @!UP1 UMOV UR20, URZ ;  /* 0x000000ff00149c82 */ /* 0x000fe40008000000 */
[----:B------:R-:W-:Y:S02]  /*dfe0*/  @!UP1 UIADD3 UR20, UP2, UPT, URZ, -UR20, URZ ;  /* 0x80000014ff149290 */ /* 0x000fe4000ff5e0ff */
[----:B--2---:R-:W-:Y:S04]  /*dff0*/  @!UP1 USHF.L.U32 UR14, UR15, 0x6, URZ ;  /* 0x000000060f0e9899 */ /* 0x004fe800080006ff */
[----:B------:R-:W-:Y:S04]  /*e000*/  @!UP1 UIADD3.X UR14, UPT, UPT, URZ, ~UR14, URZ, UP2, !UPT ;  /* 0x8000000eff0e9290 */ /* 0x000fe800097fe4ff */
[----:B------:R-:W-:Y:S02]  /*e010*/  @!UP1 USHF.R.S64 UR20, UR20, 0x1f, UR14 ;  /* 0x0000001f14149899 */ /* 0x000fe4000800100e */
[----:B------:R-:W-:Y:S04]  /*e020*/  IMAD.U32 R164, RZ, RZ, UR14 ;  /* 0x0000000effa47e24 */ /* 0x000fe8000f8e00ff */
[----:B------:R-:W-:Y:S04]  /*e030*/  @!P6 IADD3 R228, P6, PT, R228, UR20, RZ ;  /* 0x00000014e4e4ec10 */ /* 0x000fe8000ffde0ff */
[----:B------:R-:W-:Y:S01]  /*e040*/  @!P5 LEA.HI.X.SX32 R227, R164, R227, 0x1, P6 ;  /* 0x000000e3a4e3d211 */ /* 0x000fe200030f0eff */
[----:B------:R-:W-:Y:S08]  /*e050*/  BRA.U !UP1, `(.L_x_1233) ;  /* 0x0000000509007547 */ /* 0x000ff0000b800000 */
[----:B------:R-:W2:Y:S01]  /*e060*/  LDC R164, c[0x0][0x4f0] ;  /* 0x00013c00ffa47b82 */ /* 0x000ea20000000800 */
[----:B------:R-:W-:Y:S02]  /*e070*/  UIADD3 UR14, UPT, UPT, UR24, -0x40, URZ ;  /* 0xffffffc0180e7890 */ /* 0x000fe4000fffe0ff */
[----:B------:R-:W-:Y:S04]  /*e080*/  UIADD3 UR15, UPT, UPT, UR24, -0x80, URZ ;  /* 0xffffff80180f7890 */ /* 0x000fe8000fffe0ff */
[----:B------:R-:W-:Y:S02]  /*e090*/  MOV R169, UR14 ;  /* 0x0000000e00a97c02 */ /* 0x000fe40008000f00 */
[----:B------:R-:W-:Y:S02]  /*e0a0*/  IMAD.U32 R167, RZ, RZ, UR15 ;  /* 0x0000000fffa77e24 */ /* 0x000fe4000f8e00ff */
[----:B------:R-:W-:Y:S03]  /*e0b0*/  IABS R169, R169 ;  /* 0x000000a900a97213 */ /* 0x000fe60000000000 */
[----:B------:R-:W-:Y:S02]  /*e0c0*/  IABS R167, R167 ;  /* 0x000000a700a77213 */ /* 0x000fe40000000000 */
[----:B--2---:R-:W-:Y:S04]  /*e0d0*/  IABS R3, R164 ;  /* 0x000000a400037213 */ /* 0x004fe80000000000 */
[----:B------:R-:W2:Y:S10]  /*e0e0*/  I2F.RP R168, R3 ;  /* 0x0000000300a87306 */ /* 0x000eb40000209400 */
[----:B--2---:R-:W2:Y:S02]  /*e0f0*/  MUFU.RCP R166, R168 ;  /* 0x000000a800a67308 */ /* 0x004ea40000001000 */
[----:B--2---:R-:W-:Y:S08]  /*e100*/  VIADD R170, R166, 0xffffffe ;  /* 0x0ffffffea6aa7836 */ /* 0x004ff00000000000 */
[----:B------:R-:W2:Y:S02]  /*e110*/  F2I.FTZ.U32.TRUNC.NTZ R171, R170 ;  /* 0x000000aa00ab7305 */ /* 0x000ea4000021f000 */
[--C-:B--2---:R-:W-:Y:S02]  /*e120*/  IMAD.MOV R166, RZ, RZ, -R171.reuse ;  /* 0x000000ffffa67224 */ /* 0x104fe400078e0aab */
[----:B------:R-:W-:Y:S02]  /*e130*/  IMAD.MOV.U32 R170, RZ, RZ, RZ ;  /* 0x000000ffffaa7224 */ /* 0x000fe400078e00ff */
[----:B------:R-:W-:Y:S04]  /*e140*/  IMAD R166, R166, R3, RZ ;  /* 0x00000003a6a67224 */ /* 0x000fe800078e02ff */
[----:B------:R-:W-:Y:S06]  /*e150*/  IMAD.HI.U32 R166, R171, R166, R170 ;  /* 0x000000a6aba67227 */ /* 0x000fec00078e00aa */
[C---:B------:R-:W-:Y:S04]  /*e160*/  IMAD.HI.U32 R171, R166.reuse, R169, RZ ;  /* 0x000000a9a6ab7227 */ /* 0x040fe800078e00ff */
[----:B------:R-:W-:Y:S01]  /*e170*/  IMAD.HI.U32 R170, R166, R167, RZ ;  /* 0x000000a7a6aa7227 */ /* 0x000fe200078e00ff */
[----:B------:R-:W-:Y:S03]  /*e180*/  IADD3 R168, PT, PT, -R171, RZ, RZ ;  /* 0x000000ffaba87210 */ /* 0x000fe60007ffe1ff */
[----:B------:R-:W-:Y:S02]  /*e190*/  IMAD.MOV R166, RZ, RZ, -R170 ;  /* 0x000000ffffa67224 */ /* 0x000fe400078e0aaa */
[C---:B------:R-:W-:Y:S02]  /*e1a0*/  IMAD R169, R3.reuse, R168, R169 ;  /* 0x000000a803a97224 */ /* 0x040fe400078e02a9 */
[C---:B------:R-:W-:Y:S01]  /*e1b0*/  IMAD R167, R3.reuse, R166, R167 ;  /* 0x000000a603a77224 */ /* 0x040fe200078e02a7 */
[----:B------:R-:W-:Y:S02]  /*e1c0*/  LOP3.LUT R166, R164, UR14, RZ, 0x3c, !PT ;  /* 0x0000000ea4a67c12 */ /* 0x000fe4000f8e3cff */
[C---:B------:R-:W-:Y:S02]  /*e1d0*/  ISETP.GT.U32.AND P6, PT, R3.reuse, R169, PT ;  /* 0x000000a90300720c */ /* 0x040fe40003fc4070 */
[----:B------:R-:W-:Y:S11]  /*e1e0*/  ISETP.GT.U32.AND P5, PT, R3, R167, PT ;  /* 0x000000a70300720c */ /* 0x000ff60003fa4070 */
[--C-:B------:R-:W-:Y:S02]  /*e1f0*/  @!P6 IMAD.IADD R169, R169, 0x1, -R3.reuse ;  /* 0x00000001a9a9e824 */ /* 0x100fe400078e0a03 */
[----:B------:R-:W-:Y:S01]  /*e200*/  @!P5 IADD3 R170, PT, PT, R170, 0x1, RZ ;  /* 0x00000001aaaad810 */ /* 0x000fe20007ffe0ff */
[----:B------:R-:W-:Y:S02]  /*e210*/  @!P5 IMAD.IADD R167, R167, 0x1, -R3 ;  /* 0x00000001a7a7d824 */ /* 0x000fe400078e0a03 */
[----:B------:R-:W-:Y:S01]  /*e220*/  @!P6 VIADD R171, R171, 0x1 ;  /* 0x00000001ababe836 */ /* 0x000fe20000000000 */
[-C--:B------:R-:W-:Y:S02]  /*e230*/  ISETP.GE.U32.AND P6, PT, R169, R3.reuse, PT ;  /* 0x00000003a900720c */ /* 0x080fe40003fc6070 */
[----:B------:R-:W-:Y:S02]  /*e240*/  ISETP.GE.U32.AND P5, PT, R167, R3, PT ;  /* 0x00000003a700720c */ /* 0x000fe40003fa6070 */
[----:B------:R-:W-:Y:S01]  /*e250*/  LOP3.LUT R3, R164, UR15, RZ, 0x3c, !PT ;  /* 0x0000000fa4037c12 */ /* 0x000fe2000f8e3cff */
[----:B------:R-:W-:Y:S08]  /*e260*/  UMOV UR15, UR6 ;  /* 0x00000006000f7c82 */ /* 0x000ff00008000000 */
[----:B------:R-:W-:Y:S02]  /*e270*/  @P6 IADD3 R171, PT, PT, R171, 0x1, RZ ;  /* 0x00000001abab6810 */ /* 0x000fe40007ffe0ff */
[----:B------:R-:W-:Y:S01]  /*e280*/  ISETP.GE.AND P6, PT, R166, RZ, PT ;  /* 0x000000ffa600720c */ /* 0x000fe20003fc6270 */
[----:B------:R-:W-:Y:S01]  /*e290*/  @P5 VIADD R170, R170, 0x1 ;  /* 0x00000001aaaa5836 */ /* 0x000fe20000000000 */
[----:B------:R-:W-:Y:S02]  /*e2a0*/  ISETP.GE.AND P5, PT, R3, RZ, PT ;  /* 0x000000ff0300720c */ /* 0x000fe40003fa6270 */
[----:B------:R-:W-:Y:S09]  /*e2b0*/  LOP3.LUT R3, RZ, R164, RZ, 0x33, !PT ;  /* 0x000000a4ff037212 */ /* 0x000ff200078e33ff */
[----:B------:R-:W-:Y:S02]  /*e2c0*/  @!P6 IMAD.MOV R171, RZ, RZ, -R171 ;  /* 0x000000ffffabe224 */ /* 0x000fe400078e0aab */
[----:B------:R-:W-:Y:S01]  /*e2d0*/  @!P5 IMAD.MOV R170, RZ, RZ, -R170 ;  /* 0x000000ffffaad224 */ /* 0x000fe200078e0aaa */
[----:B------:R-:W-:Y:S04]  /*e2e0*/  ISETP.NE.AND P5, PT, R164, RZ, PT ;  /* 0x000000ffa400720c */ /* 0x000fe80003fa5270 */
[C---:B------:R-:W-:Y:S02]  /*e2f0*/  SEL R167, R3.reuse, R170, !P5 ;  /* 0x000000aa03a77207 */ /* 0x040fe40006800000 */
[----:B------:R-:W-:Y:S02]  /*e300*/  SEL R171, R3, R171, !P5 ;  /* 0x000000ab03ab7207 */ /* 0x000fe40006800000 */
[-C--:B------:R-:W-:Y:S02]  /*e310*/  LEA R174, P6, R167, R232.reuse, 0x2 ;  /* 0x000000e8a7ae7211 */ /* 0x080fe400078c10ff */
[----:B------:R-:W-:Y:S02]  /*e320*/  LEA R172, P5, R171, R232, 0x2 ;  /* 0x000000e8abac7211 */ /* 0x000fe400078a10ff */
[-C--:B------:R-:W-:Y:S02]  /*e330*/  LEA.HI.X.SX32 R175, R167, R233.reuse, 0x2, P6 ;  /* 0x000000e9a7af7211 */ /* 0x080fe400030f16ff */
[C---:B------:R-:W-:Y:S02]  /*e340*/  LEA.HI.X.SX32 R173, R171.reuse, R233, 0x2, P5 ;  /* 0x000000e9abad7211 */ /* 0x040fe400028f16ff */
[----:B------:R-:W-:Y:S01]  /*e350*/  IADD3 R169, PT, PT, R171, -R167, RZ ;  /* 0x800000a7aba97210 */ /* 0x000fe20007ffe0ff */
[----:B------:R-:W2:Y:S04]  /*e360*/  LDG.E R166, desc[UR22][R174.64] ;  /* 0x00000016aea67981 */ /* 0x000ea8000c1e1900 */
[----:B------:R-:W-:Y:S01]  /*e370*/  IMAD R169, R169, R164, -0x40 ;  /* 0xffffffc0a9a97424 */ /* 0x000fe200078e02a4 */
[----:B------:R-:W2:Y:S04]  /*e380*/  LDG.E R3, desc[UR22][R172.64] ;  /* 0x00000016ac037981 */ /* 0x000ea8000c1e1900 */
[----:B------:R-:W-:Y:S05]  /*e390*/  SHF.R.S32.HI R164, RZ, 0x1f, R169 ;  /* 0x0000001fffa47819 */ /* 0x000fea00000114a9 */
[----:B------:R-:W-:Y:S04]  /*e3a0*/  IMAD R164, R164, UR15, RZ ;  /* 0x0000000fa4a47c24 */ /* 0x000fe8000f8e02ff */
[C---:B------:R-:W-:Y:S02]  /*e3b0*/  IMAD R164, R169.reuse, UR7, R164 ;  /* 0x00000007a9a47c24 */ /* 0x040fe4000f8e02a4 */
[----:B------:R-:W-:Y:S04]  /*e3c0*/  IMAD.WIDE.U32 R168, R169, UR15, RZ ;  /* 0x0000000fa9a87c25 */ /* 0x000fe8000f8e00ff */
        /* <DEDUP_REMOVED lines=9> */
.L_x_1233:
[--C-:B------:R-:W-:Y:S01]  /*e460*/  @!P4 IMAD.MOV.U32 R229, RZ, RZ, R227.reuse ;  /* 0x000000ffffe5c224 */ /* 0x100fe200078e00e3 */
[-C--:B------:R-:W-:Y:S01]  /*e470*/  @!P1 MOV R168, R228.reuse ;  /* 0x000000e400a89202 */ /* 0x080fe20000000f00 */
[----:B------:R-:W-:Y:S01]  /*e480*/  @!P1 IMAD.MOV.U32 R169, RZ, RZ, R227 ;  /* 0x000000ffffa99224 */ /* 0x000fe200078e00e3 */
[----:B------:R-:W-:Y:S01]  /*e490*/  USHF.L.U32 UR14, UR15, 0x5, URZ ;  /* 0x000000050f0e7899 */ /* 0x000fe200080006ff */
[----:B------:R-:W-:Y:S01]  /*e4a0*/  IMAD.U32 R167, RZ, RZ, UR15 ;  /* 0x0000000fffa77e24 */ /* 0x000fe2000f8e00ff */
[----:B------:R-:W-:Y:S01]  /*e4b0*/  @!PT LDS RZ, [RZ] ;  /* 0x00000000fffff984 */ /* 0x000fe20000000800 */
[----:B------:R-:W-:Y:S01]  /*e4c0*/  @!PT LDS RZ, [RZ] ;  /* 0x00000000fffff984 */ /* 0x000fe20000000800 */
[----:B------:R-:W-:Y:S01]  /*e4d0*/  @!PT LDS RZ, [RZ] ;  /* 0x00000000fffff984 */ /* 0x000fe20000000800 */
[----:B------:R2:W-:Y:S01]  /*e4e0*/  @!P4 LDGSTS.E.BYPASS.LTC128B.128 [R239+0x8000], desc[UR22][R228.64] ;  /* 0x08000000e4efcfae */ /* 0x0005e2000b981a16 */
[----:B------:R-:W-:Y:S03]  /*e4f0*/  IMAD.U32 R3, RZ, RZ, UR15 ;  /* 0x0000000fff037e24 */ /* 0x000fe6000f8e00ff */
[----:B------:R3:W-:Y:S01]  /*e500*/  @P4 STS.128 [R239+0x8000], RZ ;  /* 0x008000ffef004388 */ /* 0x0007e20000000c00 */
[----:B------:R-:W-:Y:S02]  /*e510*/  LEA R166, P5, R167, R228, 0x5 ;  /* 0x000000e4a7a67211 */ /* 0x000fe400078a28ff */
[--C-:B-1----:R-:W-:Y:S02]  /*e520*/  SHF.L.U64.HI R3, R3, 0x5, R2.reuse ;  /* 0x0000000503037819 */ /* 0x102fe40000010202 */
[----:B------:R-:W-:Y:S02]  /*e530*/  LEA.HI.X R167, R167, R227, R2, 0x5, P5 ;  /* 0x000000e3a7a77211 */ /* 0x000fe400028f2c02 */
[----:B------:R-:W-:Y:S04]  /*e540*/  IADD3 R170, P6, PT, R166, UR14, RZ ;  /* 0x0000000ea6aa7c10 */ /* 0x000fe8000ffde0ff */
[----:B------:R-:W-:Y:S01]  /*e550*/  IADD3 R2, P5, PT, R170, UR14, RZ ;  /* 0x0000000eaa027c10 */ /* 0x000fe2000ffbe0ff */
[C---:B------:R-:W-:Y:S05]  /*e560*/  IMAD.X R171, R3.reuse, 0x1, R167, P6 ;  /* 0x0000000103ab7824 */ /* 0x040fea00030e06a7 */
[----:B------:R-:W-:Y:S02]  /*e570*/  IADD3.X R3, PT, PT, R3, R171, RZ, P5, !PT ;  /* 0x000000ab03037210 */ /* 0x000fe40002ffe4ff */
[----:B--2---:R-:W-:Y:S05]  /*e580*/  @!P3 MOV R229, R227 ;  /* 0x000000e300e5b202 */ /* 0x004fea0000000f00 */
        /* <DEDUP_REMOVED lines=77> */
.L_x_1232:
[----:B---3--:R-:W-:Y:S01]  /*ea60*/  FMNMX3.FTZ R2, R0, R6, R7, !PT ;  /* 0x0000000600027276 */ /* 0x008fe20007810007 */
[----:B------:R-:W-:Y:S01]  /*ea70*/  LDSM.16.MT88.4 R172, [R217+0x10000] ;  /* 0x01000000d9ac783b */ /* 0x000fe20000004200 */
[----:B------:R-:W-:Y:S01]  /*ea80*/  FMNMX3.FTZ R3, R165, R4, R5, !PT ;  /* 0x00000004a5037276 */ /* 0x000fe20007810005 */
[----:B------:R-:W-:Y:S01]  /*ea90*/  UISETP.GT.AND UP2, UPT, UR21, UR18, UPT ;  /* 0x000000121500728c */ /* 0x000fe2000bf44270 */
[----:B------:R-:W-:Y:S01]  /*eaa0*/  FMNMX3.FTZ R2, R2, R10, R11, !PT ;  /* 0x0000000a02027276 */ /* 0x000fe2000781000b */
[----:B------:R-:W-:Y:S01]  /*eab0*/  UIADD3 UR24, UPT, UPT, UR24, -0x40, URZ ;  /* 0xffffffc018187890 */ /* 0x000fe2000fffe0ff */
        /* <DEDUP_REMOVED lines=14> */
[----:B------:R-:W-:Y:S03]  /*eba0*/  FMNMX3.FTZ R170, R3, R32, R33, !PT ;  /* 0x0000002003aa7276 */ /* 0x000fe60007810021 */
[----:B------:R-:W-:Y:S08]  /*ebb0*/  SHFL.BFLY PT, R2, R167, 0x2, 0x1f ;  /* 0x0c401f00a7027f89 */ /* 0x000ff000000e0000 */
        /* <DEDUP_REMOVED lines=18> */
[----:B------:R-:W-:Y:S01]  /*ece0*/  MOV R165, R164 ;  /* 0x000000a400a57202 */ /* 0x000fe20000000f00 */
        /* <DEDUP_REMOVED lines=9> */
[----:B------:R-:W-:Y:S01]  /*ed80*/  IADD3 R7, PT, PT, R220, 0x10040, RZ ;  /* 0x00010040dc077810 */ /* 0x000fe20007ffe0ff */
        /* <DEDUP_REMOVED lines=199> */
[----:B------:R-:W-:Y:S03]  /*fa00*/  FFMA.FTZ R205, R0, R235, R205 ;  /* 0x000000eb00cd7223 */ /* 0x000fe600000100cd */
        /* <DEDUP_REMOVED lines=225> */
[----:B------:R-:W-:Y:S11]  /*10820*/  BRA.U UP2, `(.L_x_1234) ;  /* 0xffffffbd02387547 */ /* 0x000ff6000b83ffff */
.L_x_1230:
[----:B------:R-:W1:Y:S01]  /*10830*/  SHFL.BFLY PT, R2, R237, 0x2, 0x1f ;  /* 0x0c401f00ed027f89 */ /* 0x000e6200000e0000 */
[----:B------:R-:W-:Y:S01]  /*10840*/  LOP3.LUT R9, R221, 0x30, RZ, 0xc0, !PT ;  /* 0x00000030dd097812 */ /* 0x000fe200078ec0ff */
[----:B------:R-:W2:Y:S01]  /*10850*/  S2UR UR12, SR_CTAID.Y ;  /* 0x00000000000c79c3 */ /* 0x000ea20000002600 */
[C---:B------:R-:W-:Y:S01]  /*10860*/  SHF.L.U32 R4, R219.reuse, 0x4, RZ ;  /* 0x00000004db047819 */ /* 0x040fe200000006ff */
[----:B------:R-:W3:Y:S01]  /*10870*/  SHFL.BFLY PT, R0, R235, 0x2, 0x1f ;  /* 0x0c401f00eb007f89 */ /* 0x000ee200000e0000 */
[C---:B------:R-:W-:Y:S01]  /*10880*/  R2P PR, R219.reuse, 0x18 ;  /* 0x00000018db007804 */ /* 0x040fe20000000000 */
[----:B------:R-:W2:Y:S01]  /*10890*/  LDCU.64 UR6, c[0x0][0x430] ;  /* 0x00008600ff0677ac */ /* 0x000ea20008000a00 */
[----:B------:R-:W-:Y:S01]  /*108a0*/  LOP3.LUT R12, R4, 0x1c0, RZ, 0xc0, !PT ;  /* 0x000001c0040c7812 */ /* 0x000fe200078ec0ff */
[----:B------:R-:W-:Y:S01]  /*108b0*/  BSSY.RECONVERGENT B0, `(.L_x_1235) ;  /* 0x0000135000007945 */ /* 0x000fe20003800200 */
[----:B------:R-:W-:Y:S01]  /*108c0*/  LOP3.LUT P5, RZ, R219, 0x3, RZ, 0xc0, !PT ;  /* 0x00000003dbff7812 */ /* 0x000fe200078ac0ff */
[----:B------:R-:W4:Y:S01]  /*108d0*/  S2UR UR11, SR_CTAID.Z ;  /* 0x00000000000b79c3 */ /* 0x000f220000002700 */
[----:B------:R-:W-:Y:S01]  /*108e0*/  SEL R216, R216, 0xffffffe0, !P0 ;  /* 0xffffffe0d8d87807 */ /* 0x000fe20004000000 */
[----:B------:R-:W4:Y:S01]  /*108f0*/  LDCU UR9, c[0x0][0x3e0] ;  /* 0x00007c00ff0977ac */ /* 0x000f220008000800 */
[----:B------:R-:W5:Y:S05]  /*10900*/  LDCU UR4, c[0x0][0x44c] ;  /* 0x00008980ff0477ac */ /* 0x000f6a0008000800 */
[----:B------:R-:W5:Y:S01]  /*10910*/  S2UR UR8, SR_CTAID.X ;  /* 0x00000000000879c3 */ /* 0x000f620000002500 */
[----:B------:R-:W-:Y:S01]  /*10920*/  UIADD3 UR10, UPT, UPT, -UR19, URZ, URZ ;  /* 0x000000ff130a7290 */ /* 0x000fe2000fffe1ff */
[----:B-1----:R-:W-:Y:S01]  /*10930*/  FADD.FTZ R7, R2, R237 ;  /* 0x000000ed02077221 */ /* 0x002fe20000010000 */
[----:B------:R-:W-:Y:S01]  /*10940*/  SHF.R.U32.HI R2, RZ, 0x2, R219 ;  /* 0x00000002ff027819 */ /* 0x000fe200000116db */
[----:B--2---:R-:W-:Y:S01]  /*10950*/  UIMAD UR6, UR12, UR6, UR19 ;  /* 0x000000060c0672a4 */ /* 0x004fe2000f8e0213 */
[----:B---3--:R-:W-:-:S02]  /*10960*/  FADD.FTZ R0, R0, R235 ;  /* 0x000000eb00007221 */ /* 0x008fc40000010000 */
[----:B------:R-:W1:Y:S01]  /*10970*/  SHFL.BFLY PT, R6, R7, 0x1, 0x1f ;  /* 0x0c201f0007067f89 */ /* 0x000e6200000e0000 */
[----:B------:R-:W-:Y:S02]  /*10980*/  LOP3.LUT R2, R9, 0x7, R2, 0xf8, !PT ;  /* 0x0000000709027812 */ /* 0x000fe400078ef802 */
[----:B------:R-:W-:Y:S01]  /*10990*/  SHF.L.U32 R9, R219, 0x1, RZ ;  /* 0x00000001db097819 */ /* 0x000fe200000006ff */
[----:B------:R-:W2:Y:S01]  /*109a0*/  SHFL.BFLY PT, R5, R0, 0x1, 0x1f ;  /* 0x0c201f0000057f89 */ /* 0x000ea200000e0000 */
[----:B----4-:R-:W-:Y:S02]  /*109b0*/  UIMAD UR10, UR9, UR10, UR11 ;  /* 0x0000000a090a72a4 */ /* 0x010fe4000f8e020b */
[--C-:B------:R-:W-:Y:S02]  /*109c0*/  LOP3.LUT R218, R218, 0x6, R9.reuse, 0xf8, !PT ;  /* 0x00000006dada7812 */ /* 0x100fe400078ef809 */
[----:B------:R-:W-:Y:S01]  /*109d0*/  LOP3.LUT R9, R12, 0x38, R9, 0xf8, !PT ;  /* 0x000000380c097812 */ /* 0x000fe200078ef809 */
[----:B------:R-:W-:-:S03]  /*109e0*/  UIMAD UR6, UR6, UR9, UR10 ;  /* 0x00000009060672a4 */ /* 0x000fc6000f8e020a */
[----:B------:R-:W-:Y:S01]  /*109f0*/  LOP3.LUT R9, R218, R9, RZ, 0xfc, !PT ;  /* 0x00000009da097212 */ /* 0x000fe200078efcff */
[----:B-----5:R-:W-:-:S03]  /*10a00*/  USHF.L.U32 UR8, UR8, 0x6, URZ ;  /* 0x0000000608087899 */ /* 0x020fc600080006ff */
[----:B------:R-:W-:Y:S01]  /*10a10*/  LEA R9, R9, UR5, 0x2 ;  /* 0x0000000509097c11 */ /* 0x000fe2000f8e10ff */
[----:B------:R-:W-:-:S04]  /*10a20*/  UIMAD UR7, UR6, UR7, UR8 ;  /* 0x00000007060772a4 */ /* 0x000fc8000f8e0208 */
[----:B------:R-:W-:Y:S01]  /*10a30*/  UIMAD UR4, UR7, UR4, URZ ;  /* 0x00000004070472a4 */ /* 0x000fe2000f8e02ff */
[----:B-1----:R-:W-:Y:S01]  /*10a40*/  FADD.FTZ R6, R7, R6 ;  /* 0x0000000607067221 */ /* 0x002fe20000010000 */
[----:B------:R-:W-:Y:S01]  /*10a50*/  MOV R7, 0x40 ;  /* 0x0000004000077802 */ /* 0x000fe20000000f00 */
[----:B--2---:R-:W-:Y:S02]  /*10a60*/  FADD.FTZ R5, R0, R5 ;  /* 0x0000000500057221 */ /* 0x004fe40000010000 */
[----:B------:R-:W1:Y:S01]  /*10a70*/  MUFU.RCP R10, R6 ;  /* 0x00000006000a7308 */ /* 0x000e620000001000 */
[----:B------:R-:W-:Y:S02]  /*10a80*/  SHF.L.U32 R0, R219, 0x2, RZ ;  /* 0x00000002db007819 */ /* 0x000fe400000006ff */
[----:B------:R-:W-:Y:S01]  /*10a90*/  SHF.R.U32.HI R219, RZ, 0x4, R219 ;  /* 0x00000004ffdb7819 */ /* 0x000fe200000116db */
[----:B------:R-:W-:Y:S01]  /*10aa0*/  BAR.SYNC.DEFER_BLOCKING 0x0 ;  /* 0x0000000000007b1d */ /* 0x000fe20000010000 */
[----:B------:R-:W-:-:S02]  /*10ab0*/  FSETP.NE.FTZ.AND P6, PT, R6, RZ, PT ;  /* 0x000000ff0600720b */ /* 0x000fc40003fd5000 */
[----:B------:R-:W-:Y:S02]  /*10ac0*/  IADD3 R11, PT, PT, R219, 0x10, RZ ;  /* 0x00000010db0b7810 */ /* 0x000fe40007ffe0ff */
[----:B------:R-:W-:Y:S01]  /*10ad0*/  SEL R7, R7, 0xffffffc0, !P3 ;  /* 0xffffffc007077807 */ /* 0x000fe20005800000 */
[----:B------:R-:W2:Y:S01]  /*10ae0*/  MUFU.RCP R8, R5 ;  /* 0x0000000500087308 */ /* 0x000ea20000001000 */
[----:B------:R-:W-:Y:S02]  /*10af0*/  FSETP.NE.FTZ.AND P3, PT, R5, RZ, PT ;  /* 0x000000ff0500720b */ /* 0x000fe40003f75000 */
[----:B------:R-:W-:Y:S02]  /*10b00*/  IADD3 R12, PT, PT, R219, 0x8, RZ ;  /* 0x00000008db0c7810 */ /* 0x000fe40007ffe0ff */
[----:B------:R-:W-:Y:S02]  /*10b10*/  ISETP.GE.AND P1, PT, R11, UR16, PT ;  /* 0x000000100b007c0c */ /* 0x000fe4000bf26270 */
[----:B------:R-:W-:Y:S01]  /*10b20*/  LOP3.LUT R14, R0, 0x1f8, RZ, 0xc0, !PT ;  /* 0x000001f8000e7812 */ /* 0x000fe200078ec0ff */
[----:B------:R-:W3:Y:S01]  /*10b30*/  @P6 LDC R15, c[0x0][0x458] ;  /* 0x00011600ff0f6b82 */ /* 0x000ee20000000800 */
[----:B-1----:R-:W-:Y:S01]  /*10b40*/  FSEL R10, R10, 1, P6 ;  /* 0x3f8000000a0a7808 */ /* 0x002fe20003000000 */
[----:B------:R-:W1:Y:S01]  /*10b50*/  @P6 MUFU.LG2 R6, R6 ;  /* 0x0000000600066308 */ /* 0x000e620000000c00 */
[----:B------:R-:W-:-:S02]  /*10b60*/  IADD3 R11, PT, PT, R219, 0x18, RZ ;  /* 0x00000018db0b7810 */ /* 0x000fc40007ffe0ff */
[----:B------:R-:W-:Y:S01]  /*10b70*/  ISETP.GE.AND P2, PT, R12, UR16, PT ;  /* 0x000000100c007c0c */ /* 0x000fe2000bf46270 */
[C---:B------:R-:W-:Y:S01]  /*10b80*/  FMUL.FTZ R160, R10.reuse, R160 ;  /* 0x000000a00aa07220 */ /* 0x040fe20000410000 */
[C---:B------:R-:W-:Y:S01]  /*10b90*/  FMUL.FTZ R161, R10.reuse, R161 ;  /* 0x000000a10aa17220 */ /* 0x040fe20000410000 */
[C---:B------:R-:W-:Y:S01]  /*10ba0*/  FMUL.FTZ R36, R10.reuse, R36 ;  /* 0x000000240a247220 */ /* 0x040fe20000410000 */
[----:B------:R-:W-:Y:S01]  /*10bb0*/  FMUL.FTZ R37, R10, R37 ;  /* 0x000000250a257220 */ /* 0x000fe20000410000 */
        /* <DEDUP_REMOVED lines=61> */
[----:B------:R-:W-:Y:S01]  /*10f90*/  LOP3.LUT R165, R14, 0x38, R221, 0x78, !PT ;  /* 0x000000380ea57812 */ /* 0x000fe200078e78dd */
[----:B------:R-:W-:Y:S01]  /*10fa0*/  FMUL.FTZ R162, R8, R162 ;  /* 0x000000a208a27220 */ /* 0x000fe20000410000 */
[----:B------:R-:W-:Y:S01]  /*10fb0*/  LOP3.LUT R12, R4, 0x10, RZ, 0xc0, !PT ;  /* 0x00000010040c7812 */ /* 0x000fe200078ec0ff */
[C---:B------:R-:W-:Y:S01]  /*10fc0*/  FMUL.FTZ R163, R8.reuse, R163 ;  /* 0x000000a308a37220 */ /* 0x040fe20000410000 */
[----:B------:R-:W-:Y:S01]  /*10fd0*/  ISETP.GE.AND P0, PT, R11, UR16, PT ;  /* 0x000000100b007c0c */ /* 0x000fe2000bf06270 */
[C---:B------:R-:W-:Y:S01]  /*10fe0*/  FMUL.FTZ R38, R8.reuse, R38 ;  /* 0x0000002608267220 */ /* 0x040fe20000410000 */
[C---:B------:R-:W-:Y:S01]  /*10ff0*/  IADD3 R10, PT, PT, R9.reuse, 0x80, RZ ;  /* 0x00000080090a7810 */ /* 0x040fe20007ffe0ff */
[C---:B------:R-:W-:Y:S01]  /*11000*/  FMUL.FTZ R39, R8.reuse, R39 ;  /* 0x0000002708277220 */ /* 0x040fe20000410000 */
[C---:B------:R-:W-:Y:S01]  /*11010*/  IADD3 R11, PT, PT, R9.reuse, R7, RZ ;  /* 0x00000007090b7210 */ /* 0x040fe20007ffe0ff */
[C---:B------:R-:W-:Y:S01]  /*11020*/  FMUL.FTZ R42, R8.reuse, R42 ;  /* 0x0000002a082a7220 */ /* 0x040fe20000410000 */
[C---:B------:R-:W-:Y:S01]  /*11030*/  @P4 IADD3 R10, PT, PT, R9.reuse, -0x80, RZ ;  /* 0xffffff80090a4810 */ /* 0x040fe20007ffe0ff */
        /* <DEDUP_REMOVED lines=59> */
[----:B------:R-:W-:Y:S01]  /*113f0*/  IADD3 R8, PT, PT, R9, R216, RZ ;  /* 0x000000d809087210 */ /* 0x000fe20007ffe0ff */
[----:B------:R-:W-:Y:S01]  /*11400*/  STS.64 [R9], R160 ;  /* 0x000000a009007388 */ /* 0x000fe20000000a00 */
[----:B------:R-:W-:Y:S01]  /*11410*/  LEA R165, R165, R12, 0x2 ;  /* 0x0000000ca5a57211 */ /* 0x000fe200078e10ff */
[----:B------:R-:W2:Y:S01]  /*11420*/  @P3 LDC R14, c[0x0][0x458] ;  /* 0x00011600ff0e3b82 */ /* 0x000ea20000000800 */
[C---:B------:R-:W-:Y:S01]  /*11430*/  IADD3 R12, PT, PT, R216.reuse, R11, RZ ;  /* 0x0000000bd80c7210 */ /* 0x040fe20007ffe0ff */
[----:B------:R-:W-:Y:S01]  /*11440*/  STS.64 [R9+0x800], R162 ;  /* 0x000800a209007388 */ /* 0x000fe20000000a00 */
[-C--:B------:R-:W-:Y:S01]  /*11450*/  IADD3 R7, PT, PT, R7, R10.reuse, RZ ;  /* 0x0000000a07077210 */ /* 0x080fe20007ffe0ff */
[----:B------:R-:W4:Y:S01]  /*11460*/  @P3 MUFU.LG2 R5, R5 ;  /* 0x0000000500053308 */ /* 0x000f220000000c00 */
[C---:B------:R-:W-:Y:S01]  /*11470*/  IADD3 R13, PT, PT, R216.reuse, R10, RZ ;  /* 0x0000000ad80d7210 */ /* 0x040fe20007ffe0ff */
[----:B------:R-:W-:Y:S01]  /*11480*/  STS.64 [R8], R36 ;  /* 0x0000002408007388 */ /* 0x000fe20000000a00 */
[----:B------:R-:W-:-:S03]  /*11490*/  IADD3 R216, PT, PT, R216, R7, RZ ;  /* 0x00000007d8d87210 */ /* 0x000fc60007ffe0ff */
[----:B------:R-:W-:Y:S04]  /*114a0*/  STS.64 [R8+0x800], R38 ;  /* 0x0008002608007388 */ /* 0x000fe80000000a00 */
[----:B------:R-:W-:Y:S04]  /*114b0*/  STS.64 [R11], R40 ;  /* 0x000000280b007388 */ /* 0x000fe80000000a00 */
        /* <DEDUP_REMOVED lines=44> */
[----:B------:R1:W-:Y:S04]  /*11780*/  STS.64 [R9+0xc800], R130 ;  /* 0x00c8008209007388 */ /* 0x0003e80000000a00 */
[----:B------:R5:W-:Y:S04]  /*11790*/  STS.64 [R8+0xc000], R132 ;  /* 0x00c0008408007388 */ /* 0x000be80000000a00 */
[----:B------:R3:W-:Y:S04]  /*117a0*/  STS.64 [R8+0xc800], R134 ;  /* 0x00c8008608007388 */ /* 0x0007e80000000a00 */
[----:B------:R4:W-:Y:S04]  /*117b0*/  STS.64 [R11+0xc000], R136 ;  /* 0x00c000880b007388 */ /* 0x0009e80000000a00 */
[----:B------:R2:W-:Y:S04]  /*117c0*/  STS.64 [R11+0xc800], R138 ;  /* 0x00c8008a0b007388 */ /* 0x0005e80000000a00 */
[----:B------:R2:W-:Y:S04]  /*117d0*/  STS.64 [R12+0xc000], R140 ;  /* 0x00c0008c0c007388 */ /* 0x0005e80000000a00 */
[----:B------:R2:W-:Y:S01]  /*117e0*/  STS.64 [R12+0xc800], R142 ;  /* 0x00c8008e0c007388 */ /* 0x0005e20000000a00 */
[----:B-1----:R-:W-:-:S03]  /*117f0*/  @P6 FMUL.FTZ R9, R6, 0.69314718246459960938 ;  /* 0x3f31721806096820 */ /* 0x002fc60000410000 */
[----:B------:R1:W-:Y:S01]  /*11800*/  STS.64 [R10+0xc000], R144 ;  /* 0x00c000900a007388 */ /* 0x0003e20000000a00 */
[----:B-----5:R-:W-:-:S03]  /*11810*/  MOV R133, 0xff800000 ;  /* 0xff80000000857802 */ /* 0x020fc60000000f00 */
[----:B------:R1:W-:Y:S01]  /*11820*/  STS.64 [R10+0xc800], R146 ;  /* 0x00c800920a007388 */ /* 0x0003e20000000a00 */
[----:B---3--:R-:W-:-:S03]  /*11830*/  MOV R134, 0xff800000 ;  /* 0xff80000000867802 */ /* 0x008fc60000000f00 */
[----:B------:R1:W-:Y:S01]  /*11840*/  STS.64 [R13+0xc000], R148 ;  /* 0x00c000940d007388 */ /* 0x0003e20000000a00 */
[----:B------:R-:W-:Y:S01]  /*11850*/  @P6 FFMA.FTZ R134, R164, R15, R9 ;  /* 0x0000000fa4866223 */ /* 0x000fe20000010009 */
[----:B------:R-:W-:Y:S02]  /*11860*/  IADD3 R135, PT, PT, R219, 0x20, RZ ;  /* 0x00000020db877810 */ /* 0x000fe40007ffe0ff */
[----:B------:R1:W-:Y:S01]  /*11870*/  STS.64 [R13+0xc800], R150 ;  /* 0x00c800960d007388 */ /* 0x0003e20000000a00 */
[----:B----4-:R-:W-:Y:S02]  /*11880*/  MOV R137, UR4 ;  /* 0x0000000400897c02 */ /* 0x010fe40008000f00 */
[----:B--2---:R-:W-:Y:S01]  /*11890*/  LOP3.LUT R11, R4, 0x3f00, RZ, 0xc0, !PT ;  /* 0x00003f00040b7812 */ /* 0x004fe200078ec0ff */
[----:B------:R1:W-:Y:S01]  /*118a0*/  STS.64 [R7+0xc000], R156 ;  /* 0x00c0009c07007388 */ /* 0x0003e20000000a00 */
[----:B------:R-:W-:Y:S02]  /*118b0*/  @P3 FMUL.FTZ R4, R5, 0.69314718246459960938 ;  /* 0x3f31721805043820 */ /* 0x000fe40000410000 */
[----:B------:R-:W-:Y:S01]  /*118c0*/  LOP3.LUT R11, R11, 0x3c, R0, 0xf8, !PT ;  /* 0x0000003c0b0b7812 */ /* 0x000fe200078ef800 */
[----:B------:R1:W-:Y:S01]  /*118d0*/  STS.64 [R7+0xc800], R158 ;  /* 0x00c8009e07007388 */ /* 0x0003e20000000a00 */
[----:B------:R-:W-:Y:S01]  /*118e0*/  @P3 FFMA.FTZ R133, R3, R14, R4 ;  /* 0x0000000e03853223 */ /* 0x000fe20000010004 */
[----:B------:R-:W-:-:S02]  /*118f0*/  IADD3 R3, PT, PT, R219, 0x28, RZ ;  /* 0x00000028db037810 */ /* 0x000fc40007ffe0ff */
[----:B------:R1:W-:Y:S01]  /*11900*/  STS.64 [R216+0xc000], R152 ;  /* 0x00c00098d8007388 */ /* 0x0003e20000000a00 */
[----:B------:R-:W-:-:S03]  /*11910*/  IADD3 R132, P3, PT, R11, UR4, RZ ;  /* 0x000000040b847c10 */ /* 0x000fc6000ff7e0ff */
[----:B------:R1:W-:Y:S01]  /*11920*/  STS.64 [R216+0xc800], R154 ;  /* 0x00c8009ad8007388 */ /* 0x0003e20000000a00 */
[----:B------:R-:W-:Y:S06]  /*11930*/  BAR.SYNC.DEFER_BLOCKING 0x0 ;  /* 0x0000000000007b1d */ /* 0x000fec0000010000 */
[----:B------:R1:W2:Y:S04]  /*11940*/  LDS.128 R128, [R165+UR5] ;  /* 0x00000005a5807984 */ /* 0x0002a80008000c00 */
[----:B------:R1:W3:Y:S04]  /*11950*/  LDS.128 R124, [R165+UR5+0x800] ;  /* 0x00080005a57c7984 */ /* 0x0002e80008000c00 */
[----:B------:R1:W4:Y:S04]  /*11960*/  LDS.128 R120, [R165+UR5+0x1000] ;  /* 0x00100005a5787984 */ /* 0x0003280008000c00 */
[----:B------:R1:W1:Y:S04]  /*11970*/  LDS.128 R116, [R165+UR5+0x1800] ;  /* 0x00180005a5747984 */ /* 0x0002680008000c00 */
        /* <DEDUP_REMOVED lines=27> */
[----:B------:R1:W1:Y:S01]  /*11b30*/  LDS.128 R4, [R165+UR5+0xf800] ;  /* 0x00f80005a5047984 */ /* 0x0002620008000c00 */
[----:B--234-:R-:W-:Y:S05]  /*11b40*/  @P5 BRA `(.L_x_1236) ;  /* 0x00000000002c5947 */ /* 0x01cfea0003800000 */
[----:B------:R-:W2:Y:S01]  /*11b50*/  LDCU.64 UR4, c[0x0][0x428] ;  /* 0x00008500ff0477ac */ /* 0x000ea20008000a00 */
[C---:B------:R-:W-:Y:S01]  /*11b60*/  VIADD R139, R2.reuse, 0x8 ;  /* 0x00000008028b7836 */ /* 0x040fe20000000000 */
[C---:B------:R-:W-:Y:S01]  /*11b70*/  IADD3 R138, P4, PT, R2.reuse, UR7, RZ ;  /* 0x00000007028a7c10 */ /* 0x040fe2000ff9e0ff */
[----:B------:R-:W-:Y:S01]  /*11b80*/  IMAD.U32 R136, RZ, RZ, UR7 ;  /* 0x00000007ff887e24 */ /* 0x000fe2000f8e00ff */
[----:B------:R-:W-:Y:S02]  /*11b90*/  ISETP.GE.AND P6, PT, R2, UR16, PT ;  /* 0x0000001002007c0c */ /* 0x000fe4000bfc6270 */
[----:B------:R-:W-:Y:S02]  /*11ba0*/  ISETP.GE.AND P5, PT, R139, UR16, PT ;  /* 0x000000108b007c0c */ /* 0x000fe4000bfa6270 */
[----:B------:R-:W-:Y:S02]  /*11bb0*/  LEA.HI.X.SX32 R139, R136, RZ, 0x1, P4 ;  /* 0x000000ff888b7211 */ /* 0x000fe400020f0eff */
[----:B--2---:R-:W-:-:S04]  /*11bc0*/  LEA R140, P4, R138, UR4, 0x2 ;  /* 0x000000048a8c7c11 */ /* 0x004fc8000f8810ff */
[----:B------:R-:W-:-:S05]  /*11bd0*/  LEA.HI.X R141, R138, UR5, R139, 0x2, P4 ;  /* 0x000000058a8d7c11 */ /* 0x000fca000a0f148b */
[----:B------:R2:W-:Y:S04]  /*11be0*/  @!P6 STG.E desc[UR22][R140.64], R134 ;  /* 0x000000868c00e986 */ /* 0x0005e8000c101916 */
[----:B------:R2:W-:Y:S02]  /*11bf0*/  @!P5 STG.E desc[UR22][R140.64+0x20], R133 ;  /* 0x000020858c00d986 */ /* 0x0005e4000c101916 */
.L_x_1236:
[----:B------:R-:W-:Y:S05]  /*11c00*/  BSYNC.RECONVERGENT B0 ;  /* 0x0000000000007941 */ /* 0x000fea0003800200 */
.L_x_1235:
[----:B------:R-:W-:Y:S01]  /*11c10*/  ISETP.GE.AND P4, PT, R219, UR16, PT ;  /* 0x00000010db007c0c */ /* 0x000fe2000bf86270 */
[----:B------:R-:W-:Y:S01]  /*11c20*/  BSSY.RECONVERGENT B0, `(.L_x_1237) ;  /* 0x0000018000007945 */ /* 0x000fe20003800200 */
[----:B------:R-:W-:Y:S01]  /*11c30*/  ISETP.GE.AND P6, PT, R135, UR16, PT ;  /* 0x0000001087007c0c */ /* 0x000fe2000bfc6270 */
[----:B------:R-:W-:Y:S01]  /*11c40*/  VIADD R2, R219, 0x30 ;  /* 0x00000030db027836 */ /* 0x000fe20000000000 */
[----:B------:R-:W-:Y:S02]  /*11c50*/  ISETP.GE.AND P5, PT, R3, UR16, PT ;  /* 0x0000001003007c0c */ /* 0x000fe4000bfa6270 */
[----:B------:R-:W-:Y:S02]  /*11c60*/  LOP3.LUT R136, R0, 0x3c, RZ, 0xc0, !PT ;  /* 0x0000003c00887812 */ /* 0x000fe400078ec0ff */
[----:B--2---:R-:W-:Y:S02]  /*11c70*/  P2R R133, PR, RZ, 0x40 ;  /* 0x00000040ff857803 */ /* 0x004fe40000000000 */
[----:B------:R-:W-:-:S02]  /*11c80*/  P2R R138, PR, RZ, 0x20 ;  /* 0x00000020ff8a7803 */ /* 0x000fc40000000000 */
[C---:B------:R-:W-:Y:S02]  /*11c90*/  LOP3.LUT R135, R136.reuse, 0x40, RZ, 0xfc, !PT ;  /* 0x0000004088877812 */ /* 0x040fe400078efcff */
[C---:B------:R-:W-:Y:S02]  /*11ca0*/  LOP3.LUT R134, R136.reuse, 0x80, RZ, 0xfc, !PT ;  /* 0x0000008088867812 */ /* 0x040fe400078efcff */
[----:B------:R-:W-:Y:S02]  /*11cb0*/  LOP3.LUT R0, R136, 0xc0, RZ, 0xfc, !PT ;  /* 0x000000c088007812 */ /* 0x000fe400078efcff */
[----:B------:R-:W-:Y:S01]  /*11cc0*/  LEA.HI.X.SX32 R137, R137, RZ, 0x1, P3 ;  /* 0x000000ff89897211 */ /* 0x000fe200018f0eff */
[----:B------:R-:W-:Y:S06]  /*11cd0*/  @P4 BRA `(.L_x_1238) ;  /* 0x0000000000304947 */ /* 0x000fec0003800000 */
[----:B------:R-:W2:Y:S01]  /*11ce0*/  LDCU.64 UR4, c[0x0][0x3f8] ;  /* 0x00007f00ff0477ac */ /* 0x000ea20008000a00 */
[----:B------:R-:W3:Y:S01]  /*11cf0*/  LDCU UR6, c[0x0][0x440] ;  /* 0x00008800ff0677ac */ /* 0x000ee20008000800 */
[----:B--2---:R-:W-:-:S04]  /*11d00*/  LEA R140, P3, R132, UR4, 0x2 ;  /* 0x00000004848c7c11 */ /* 0x004fc8000f8610ff */
[----:B------:R-:W-:Y:S02]  /*11d10*/  LEA.HI.X R141, R132, UR5, R137, 0x2, P3 ;  /* 0x00000005848d7c11 */ /* 0x000fe400098f1489 */
[----:B---3--:R-:W-:Y:S02]  /*11d20*/  ISETP.GE.AND P4, PT, R136, UR6, PT ;  /* 0x0000000688007c0c */ /* 0x008fe4000bf86270 */
[----:B------:R-:W-:-:S11]  /*11d30*/  ISETP.GE.AND P3, PT, R135, UR6, PT ;  /* 0x0000000687007c0c */ /* 0x000fd6000bf66270 */
[----:B------:R2:W-:Y:S01]  /*11d40*/  @!P4 STG.E.128 desc[UR22][R140.64], R128 ;  /* 0x000000808c00c986 */ /* 0x0005e2000c101d16 */
[----:B------:R-:W-:-:S03]  /*11d50*/  ISETP.GE.AND P4, PT, R134, UR6, PT ;  /* 0x0000000686007c0c */ /* 0x000fc6000bf86270 */
[----:B-1----:R2:W-:Y:S01]  /*11d60*/  @!P3 STG.E.128 desc[UR22][R140.64+0x100], R96 ;  /* 0x000100608c00b986 */ /* 0x0025e2000c101d16 */
[----:B------:R-:W-:-:S09]  /*11d70*/  ISETP.GE.AND P3, PT, R0, UR6, PT ;  /* 0x0000000600007c0c */ /* 0x000fd2000bf66270 */
[----:B------:R2:W-:Y:S04]  /*11d80*/  @!P4 STG.E.128 desc[UR22][R140.64+0x200], R64 ;  /* 0x000200408c00c986 */ /* 0x0005e8000c101d16 */
[----:B------:R2:W-:Y:S02]  /*11d90*/  @!P3 STG.E.128 desc[UR22][R140.64+0x300], R32 ;  /* 0x000300208c00b986 */ /* 0x0005e4000c101d16 */
.L_x_1238:
[----:B------:R-:W-:Y:S05]  /*11da0*/  BSYNC.RECONVERGENT B0 ;  /* 0x0000000000007941 */ /* 0x000fea0003800200 */
.L_x_1237:
[----:B------:R-:W-:Y:S01]  /*11db0*/  ISETP.GE.AND P3, PT, R2, UR16, PT ;  /* 0x0000001002007c0c */ /* 0x000fe2000bf66270 */
[----:B------:R-:W-:Y:S01]  /*11dc0*/  BSSY.RECONVERGENT B0, `(.L_x_1239) ;  /* 0x0000019000007945 */ /* 0x000fe20003800200 */
[----:B------:R-:W-:Y:S02]  /*11dd0*/  VIADD R219, R219, 0x38 ;  /* 0x00000038dbdb7836 */ /* 0x000fe40000000000 */
[----:B-12---:R-:W-:Y:S01]  /*11de0*/  P2R R32, PR, RZ, 0x8 ;  /* 0x00000008ff207803 */ /* 0x006fe20000000000 */
[----:B------:R-:W-:Y:S08]  /*11df0*/  @P2 BRA `(.L_x_1240) ;  /* 0x0000000000542947 */ /* 0x000ff00003800000 */
[----:B------:R-:W1:Y:S02]  /*11e00*/  LDCU UR4, c[0x0][0x440] ;  /* 0x00008800ff0477ac */ /* 0x000e640008000800 */
[----:B-1----:R-:W-:Y:S02]  /*11e10*/  ISETP.GE.AND P6, PT, R136, UR4, PT ;  /* 0x0000000488007c0c */ /* 0x002fe4000bfc6270 */
[----:B------:R-:W-:Y:S02]  /*11e20*/  ISETP.GE.AND P5, PT, R135, UR4, PT ;  /* 0x0000000487007c0c */ /* 0x000fe4000bfa6270 */
[----:B------:R-:W-:Y:S02]  /*11e30*/  ISETP.GE.AND P4, PT, R134, UR4, PT ;  /* 0x0000000486007c0c */ /* 0x000fe4000bf86270 */
[----:B------:R-:W-:-:S07]  /*11e40*/  ISETP.GE.AND P3, PT, R0, UR4, PT ;  /* 0x0000000400007c0c */ /* 0x000fce000bf66270 */
[----:B------:R-:W1:Y:S02]  /*11e50*/  @!P6 LDC.64 R2, c[0x0][0x3f8] ;  /* 0x0000fe00ff02eb82 */ /* 0x000e640000000a00 */
[----:B-1----:R-:W-:-:S04]  /*11e60*/  @!P6 LEA R34, P2, R132, R2, 0x2 ;  /* 0x000000028422e211 */ /* 0x002fc800078410ff */
[C---:B------:R-:W-:Y:S02]  /*11e70*/  @!P6 LEA.HI.X R35, R132.reuse, R3, R137, 0x2, P2 ;  /* 0x000000038423e211 */ /* 0x040fe400010f1489 */
[----:B------:R-:W1:Y:S03]  /*11e80*/  @!P5 LDC.64 R2, c[0x0][0x3f8] ;  /* 0x0000fe00ff02db82 */ /* 0x000e660000000a00 */
[----:B------:R2:W-:Y:S01]  /*11e90*/  @!P6 STG.E.128 desc[UR22][R34.64+0x2000], R124 ;  /* 0x0020007c2200e986 */ /* 0x0005e2000c101d16 */
        /* <DEDUP_REMOVED lines=9> */
[----:B------:R-:W-:-:S05]  /*11f30*/  @!P3 LEA.HI.X R3, R132, R3, R137, 0x2, P2 ;  /* 0x000000038403b211 */ /* 0x000fca00010f1489 */
[----:B------:R2:W-:Y:S04]  /*11f40*/  @!P3 STG.E.128 desc[UR22][R2.64+0x2300], R28 ;  /* 0x0023001c0200b986 */ /* 0x0005e8000c101d16 */
.L_x_1240:
[----:B------:R-:W-:Y:S05]  /*11f50*/  BSYNC.RECONVERGENT B0 ;  /* 0x0000000000007941 */ /* 0x000fea0003800200 */
.L_x_1239:
[----:B------:R-:W-:Y:S01]  /*11f60*/  BSSY.RECONVERGENT B0, `(.L_x_1241) ;  /* 0x0000018000007945 */ /* 0x000fe20003800200 */
[----:B------:R-:W-:-:S03]  /*11f70*/  ISETP.GE.AND P6, PT, R219, UR16, PT ;  /* 0x00000010db007c0c */ /* 0x000fc6000bfc6270 */
[----:B------:R-:W-:Y:S10]  /*11f80*/  @P1 BRA `(.L_x_1242) ;  /* 0x0000000000541947 */ /* 0x000ff40003800000 */
[----:B------:R-:W1:Y:S02]  /*11f90*/  LDCU UR4, c[0x0][0x440] ;  /* 0x00008800ff0477ac */ /* 0x000e640008000800 */
[----:B-1----:R-:W-:Y:S02]  /*11fa0*/  ISETP.GE.AND P5, PT, R136, UR4, PT ;  /* 0x0000000488007c0c */ /* 0x002fe4000bfa6270 */
[----:B------:R-:W-:Y:S02]  /*11fb0*/  ISETP.GE.AND P4, PT, R135, UR4, PT ;  /* 0x0000000487007c0c */ /* 0x000fe4000bf86270 */
[----:B------:R-:W-:Y:S02]  /*11fc0*/  ISETP.GE.AND P3, PT, R134, UR4, PT ;  /* 0x0000000486007c0c */ /* 0x000fe4000bf66270 */
[----:B------:R-:W-:-:S07]  /*11fd0*/  ISETP.GE.AND P2, PT, R0, UR4, PT ;  /* 0x0000000400007c0c */ /* 0x000fce000bf46270 */
[----:B--2---:R-:W1:Y:S02]  /*11fe0*/  @!P5 LDC.64 R2, c[0x0][0x3f8] ;  /* 0x0000fe00ff02db82 */ /* 0x004e640000000a00 */
        /* <DEDUP_REMOVED lines=15> */
.L_x_1242:
[----:B------:R-:W-:Y:S05]  /*120e0*/  BSYNC.RECONVERGENT B0 ;  /* 0x0000000000007941 */ /* 0x000fea0003800200 */
.L_x_1241:
[----:B------:R-:W-:Y:S04]  /*120f0*/  BSSY.RECONVERGENT B0, `(.L_x_1243) ;  /* 0x0000017000007945 */ /* 0x000fe80003800200 */
[----:B------:R-:W-:Y:S05]  /*12100*/  @P0 BRA `(.L_x_1244) ;  /* 0x0000000000540947 */ /* 0x000fea0003800000 */
[----:B------:R-:W1:Y:S02]  /*12110*/  LDCU UR4, c[0x0][0x440] ;  /* 0x00008800ff0477ac */ /* 0x000e640008000800 */
[----:B-1----:R-:W-:Y:S02]  /*12120*/  ISETP.GE.AND P4, PT, R136, UR4, PT ;  /* 0x0000000488007c0c */ /* 0x002fe4000bf86270 */
[----:B------:R-:W-:Y:S02]  /*12130*/  ISETP.GE.AND P3, PT, R135, UR4, PT ;  /* 0x0000000487007c0c */ /* 0x000fe4000bf66270 */
[----:B------:R-:W-:Y:S02]  /*12140*/  ISETP.GE.AND P2, PT, R134, UR4, PT ;  /* 0x0000000486007c0c */ /* 0x000fe4000bf46270 */
[----:B------:R-:W-:-:S07]  /*12150*/  ISETP.GE.AND P1, PT, R0, UR4, PT ;  /* 0x0000000400007c0c */ /* 0x000fce000bf26270 */
[----:B---3--:R-:W1:Y:S08]  /*12160*/  @!P4 LDC.64 R24, c[0x0][0x3f8] ;  /* 0x0000fe00ff18cb82 */ /* 0x008e700000000a00 */
[----:B--2---:R-:W2:Y:S01]  /*12170*/  @!P3 LDC.64 R2, c[0x0][0x3f8] ;  /* 0x0000fe00ff02bb82 */ /* 0x004ea20000000a00 */
[----:B-1----:R-:W-:-:S04]  /*12180*/  @!P4 LEA R24, P0, R132, R24, 0x2 ;  /* 0x000000188418c211 */ /* 0x002fc800078010ff */
[C---:B------:R-:W-:Y:S02]  /*12190*/  @!P4 LEA.HI.X R25, R132.reuse, R25, R137, 0x2, P0 ;  /* 0x000000198419c211 */ /* 0x040fe400000f1489 */
[----:B--2---:R-:W-:-:S03]  /*121a0*/  @!P3 LEA R26, P0, R132, R2, 0x2 ;  /* 0x00000002841ab211 */ /* 0x004fc600078010ff */
[----:B------:R1:W-:Y:S01]  /*121b0*/  @!P4 STG.E.128 desc[UR22][R24.64+0x6000], R116 ;  /* 0x006000741800c986 */ /* 0x0003e2000c101d16 */
[C---:B------:R-:W-:Y:S02]  /*121c0*/  @!P3 LEA.HI.X R27, R132.reuse, R3, R137, 0x2, P0 ;  /* 0x00000003841bb211 */ /* 0x040fe400000f1489 */
[----:B------:R-:W2:Y:S03]  /*121d0*/  @!P2 LDC.64 R2, c[0x0][0x3f8] ;  /* 0x0000fe00ff02ab82 */ /* 0x000ea60000000a00 */
[----:B------:R1:W-:Y:S01]  /*121e0*/  @!P3 STG.E.128 desc[UR22][R26.64+0x6100], R84 ;  /* 0x006100541a00b986 */ /* 0x0003e2000c101d16 */
[----:B--2---:R-:W-:-:S04]  /*121f0*/  @!P2 LEA R28, P0, R132, R2, 0x2 ;  /* 0x00000002841ca211 */ /* 0x004fc800078010ff */
[C---:B------:R-:W-:Y:S02]  /*12200*/  @!P2 LEA.HI.X R29, R132.reuse, R3, R137, 0x2, P0 ;  /* 0x00000003841da211 */ /* 0x040fe400000f1489 */
[----:B------:R-:W2:Y:S03]  /*12210*/  @!P1 LDC.64 R2, c[0x0][0x3f8] ;  /* 0x0000fe00ff029b82 */ /* 0x000ea60000000a00 */
[----:B------:R1:W-:Y:S01]  /*12220*/  @!P2 STG.E.128 desc[UR22][R28.64+0x6200], R52 ;  /* 0x006200341c00a986 */ /* 0x0003e2000c101d16 */
[----:B--2---:R-:W-:-:S04]  /*12230*/  @!P1 LEA R2, P0, R132, R2, 0x2 ;  /* 0x0000000284029211 */ /* 0x004fc800078010ff */
[----:B------:R-:W-:-:S05]  /*12240*/  @!P1 LEA.HI.X R3, R132, R3, R137, 0x2, P0 ;  /* 0x0000000384039211 */ /* 0x000fca00000f1489 */
[----:B------:R1:W-:Y:S04]  /*12250*/  @!P1 STG.E.128 desc[UR22][R2.64+0x6300], R20 ;  /* 0x0063001402009986 */ /* 0x0003e8000c101d16 */
.L_x_1244:
[----:B------:R-:W-:Y:S05]  /*12260*/  BSYNC.RECONVERGENT B0 ;  /* 0x0000000000007941 */ /* 0x000fea0003800200 */
.L_x_1243:
[----:B------:R-:W-:Y:S01]  /*12270*/  ISETP.NE.AND P0, PT, R133, RZ, PT ;  /* 0x000000ff8500720c */ /* 0x000fe20003f05270 */
[----:B------:R-:W-:-:S12]  /*12280*/  BSSY.RECONVERGENT B0, `(.L_x_1245) ;  /* 0x0000017000007945 */ /* 0x000fd80003800200 */
[----:B------:R-:W-:Y:S05]  /*12290*/  @P0 BRA `(.L_x_1246) ;  /* 0x0000000000540947 */ /* 0x000fea0003800000 */
[----:B------:R-:W4:Y:S02]  /*122a0*/  LDCU UR4, c[0x0][0x440] ;  /* 0x00008800ff0477ac */ /* 0x000f240008000800 */
[----:B----4-:R-:W-:Y:S02]  /*122b0*/  ISETP.GE.AND P0, PT, R136, UR4, PT ;  /* 0x0000000488007c0c */ /* 0x010fe4000bf06270 */
[----:B------:R-:W-:Y:S02]  /*122c0*/  ISETP.GE.AND P3, PT, R135, UR4, PT ;  /* 0x0000000487007c0c */ /* 0x000fe4000bf66270 */
[----:B------:R-:W-:-:S09]  /*122d0*/  ISETP.GE.AND P2, PT, R134, UR4, PT ;  /* 0x0000000486007c0c */ /* 0x000fd2000bf46270 */
[----:B-123--:R-:W1:Y:S08]  /*122e0*/  @!P0 LDC.64 R2, c[0x0][0x3f8] ;  /* 0x0000fe00ff028b82 */ /* 0x00ee700000000a00 */
[----:B------:R-:W2:Y:S08]  /*122f0*/  @!P3 LDC.64 R22, c[0x0][0x3f8] ;  /* 0x0000fe00ff16bb82 */ /* 0x000eb00000000a00 */
[----:B------:R-:W3:Y:S01]  /*12300*/  @!P2 LDC.64 R20, c[0x0][0x3f8] ;  /* 0x0000fe00ff14ab82 */ /* 0x000ee20000000a00 */
[----:B-1----:R-:W-:-:S04]  /*12310*/  @!P0 LEA R24, P1, R132, R2, 0x2 ;  /* 0x0000000284188211 */ /* 0x002fc800078210ff */
[----:B------:R-:W-:Y:S02]  /*12320*/  @!P0 LEA.HI.X R25, R132, R3, R137, 0x2, P1 ;  /* 0x0000000384198211 */ /* 0x000fe400008f1489 */
[----:B------:R-:W-:-:S03]  /*12330*/  ISETP.GE.AND P1, PT, R0, UR4, PT ;  /* 0x0000000400007c0c */ /* 0x000fc6000bf26270 */
[----:B------:R4:W-:Y:S01]  /*12340*/  @!P0 STG.E.128 desc[UR22][R24.64+0x8000], R112 ;  /* 0x0080007018008986 */ /* 0x0009e2000c101d16 */
[----:B--2---:R-:W-:-:S04]  /*12350*/  @!P3 LEA R22, P0, R132, R22, 0x2 ;  /* 0x000000168416b211 */ /* 0x004fc800078010ff */
[C---:B------:R-:W-:Y:S02]  /*12360*/  @!P3 LEA.HI.X R23, R132.reuse, R23, R137, 0x2, P0 ;  /* 0x000000178417b211 */ /* 0x040fe400000f1489 */
[----:B---3--:R-:W-:-:S03]  /*12370*/  @!P2 LEA R20, P0, R132, R20, 0x2 ;  /* 0x000000148414a211 */ /* 0x008fc600078010ff */
[----:B------:R-:W1:Y:S01]  /*12380*/  @!P1 LDC.64 R2, c[0x0][0x3f8] ;  /* 0x0000fe00ff029b82 */ /* 0x000e620000000a00 */
[C---:B------:R-:W-:Y:S01]  /*12390*/  @!P2 LEA.HI.X R21, R132.reuse, R21, R137, 0x2, P0 ;  /* 0x000000158415a211 */ /* 0x040fe200000f1489 */
[----:B------:R4:W-:Y:S04]  /*123a0*/  @!P3 STG.E.128 desc[UR22][R22.64+0x8100], R80 ;  /* 0x008100501600b986 */ /* 0x0009e8000c101d16 */
[----:B------:R4:W-:Y:S01]  /*123b0*/  @!P2 STG.E.128 desc[UR22][R20.64+0x8200], R48 ;  /* 0x008200301400a986 */ /* 0x0009e2000c101d16 */
[----:B-1----:R-:W-:-:S04]  /*123c0*/  @!P1 LEA R2, P0, R132, R2, 0x2 ;  /* 0x0000000284029211 */ /* 0x002fc800078010ff */
[----:B------:R-:W-:-:S05]  /*123d0*/  @!P1 LEA.HI.X R3, R132, R3, R137, 0x2, P0 ;  /* 0x0000000384039211 */ /* 0x000fca00000f1489 */
[----:B------:R4:W-:Y:S04]  /*123e0*/  @!P1 STG.E.128 desc[UR22][R2.64+0x8300], R16 ;  /* 0x0083001002009986 */ /* 0x0009e8000c101d16 */
.L_x_1246:
[----:B------:R-:W-:Y:S05]  /*123f0*/  BSYNC.RECONVERGENT B0 ;  /* 0x0000000000007941 */ /* 0x000fea0003800200 */
.L_x_1245:
        /* <DEDUP_REMOVED lines=8> */
[----:B-1--4-:R-:W1:Y:S08]  /*12480*/  @!P4 LDC.64 R20, c[0x0][0x3f8] ;  /* 0x0000fe00ff14cb82 */ /* 0x012e700000000a00 */
[----:B------:R-:W4:Y:S08]  /*12490*/  @!P3 LDC.64 R18, c[0x0][0x3f8] ;  /* 0x0000fe00ff12bb82 */ /* 0x000f300000000a00 */
[----:B------:R-:W5:Y:S08]  /*124a0*/  @!P2 LDC.64 R16, c[0x0][0x3f8] ;  /* 0x0000fe00ff10ab82 */ /* 0x000f700000000a00 */
[----:B--23--:R-:W2:Y:S01]  /*124b0*/  @!P1 LDC.64 R2, c[0x0][0x3f8] ;  /* 0x0000fe00ff029b82 */ /* 0x00cea20000000a00 */
[----:B-1----:R-:W-:-:S04]  /*124c0*/  @!P4 LEA R20, P0, R132, R20, 0x2 ;  /* 0x000000148414c211 */ /* 0x002fc800078010ff */
[C---:B------:R-:W-:Y:S02]  /*124d0*/  @!P4 LEA.HI.X R21, R132.reuse, R21, R137, 0x2, P0 ;  /* 0x000000158415c211 */ /* 0x040fe400000f1489 */
[----:B----4-:R-:W-:-:S03]  /*124e0*/  @!P3 LEA R18, P0, R132, R18, 0x2 ;  /* 0x000000128412b211 */ /* 0x010fc600078010ff */
[----:B------:R1:W-:Y:S01]  /*124f0*/  @!P4 STG.E.128 desc[UR22][R20.64+0xa000], R108 ;  /* 0x00a0006c1400c986 */ /* 0x0003e2000c101d16 */
[C---:B------:R-:W-:Y:S02]  /*12500*/  @!P3 LEA.HI.X R19, R132.reuse, R19, R137, 0x2, P0 ;  /* 0x000000138413b211 */ /* 0x040fe400000f1489 */
[----:B-----5:R-:W-:-:S03]  /*12510*/  @!P2 LEA R16, P0, R132, R16, 0x2 ;  /* 0x000000108410a211 */ /* 0x020fc600078010ff */
[----:B------:R1:W-:Y:S01]  /*12520*/  @!P3 STG.E.128 desc[UR22][R18.64+0xa100], R76 ;  /* 0x00a1004c1200b986 */ /* 0x0003e2000c101d16 */
[C---:B------:R-:W-:Y:S02]  /*12530*/  @!P2 LEA.HI.X R17, R132.reuse, R17, R137, 0x2, P0 ;  /* 0x000000118411a211 */ /* 0x040fe400000f1489 */
[----:B--2---:R-:W-:-:S03]  /*12540*/  @!P1 LEA R2, P0, R132, R2, 0x2 ;  /* 0x0000000284029211 */ /* 0x004fc600078010ff */
[----:B------:R1:W-:Y:S01]  /*12550*/  @!P2 STG.E.128 desc[UR22][R16.64+0xa200], R44 ;  /* 0x00a2002c1000a986 */ /* 0x0003e2000c101d16 */
[----:B------:R-:W-:-:S05]  /*12560*/  @!P1 LEA.HI.X R3, R132, R3, R137, 0x2, P0 ;  /* 0x0000000384039211 */ /* 0x000fca00000f1489 */
[----:B------:R1:W-:Y:S04]  /*12570*/  @!P1 STG.E.128 desc[UR22][R2.64+0xa300], R12 ;  /* 0x00a3000c02009986 */ /* 0x0003e8000c101d16 */
.L_x_1248:
[----:B------:R-:W-:Y:S05]  /*12580*/  BSYNC.RECONVERGENT B0 ;  /* 0x0000000000007941 */ /* 0x000fea0003800200 */
.L_x_1247:
        /* <DEDUP_REMOVED lines=24> */
.L_x_1250:
[----:B------:R-:W-:Y:S05]  /*12710*/  BSYNC.RECONVERGENT B0 ;  /* 0x0000000000007941 */ /* 0x000fea0003800200 */
.L_x_1249:
[----:B------:R-:W-:Y:S05]  /*12720*/  @P6 EXIT ;  /* 0x000000000000694d */ /* 0x000fea0003800000 */
[----:B------:R-:W5:Y:S02]  /*12730*/  LDCU UR4, c[0x0][0x440] ;  /* 0x00008800ff0477ac */ /* 0x000f640008000800 */
[----:B-----5:R-:W-:Y:S02]  /*12740*/  ISETP.GE.AND P5, PT, R136, UR4, PT ;  /* 0x0000000488007c0c */ /* 0x020fe4000bfa6270 */
[----:B------:R-:W-:Y:S02]  /*12750*/  ISETP.GE.AND P4, PT, R135, UR4, PT ;  /* 0x0000000487007c0c */ /* 0x000fe4000bf86270 */
[----:B------:R-:W-:-:S09]  /*12760*/  ISETP.GE.AND P2, PT, R134, UR4, PT ;  /* 0x0000000486007c0c */ /* 0x000fd2000bf46270 */
[----:B-1----:R-:W1:Y:S08]  /*12770*/  @!P5 LDC.64 R10, c[0x0][0x3f8] ;  /* 0x0000fe00ff0adb82 */ /* 0x002e700000000a00 */
[----:B------:R-:W5:Y:S08]  /*12780*/  @!P4 LDC.64 R8, c[0x0][0x3f8] ;  /* 0x0000fe00ff08cb82 */ /* 0x000f700000000a00 */
[----:B--234-:R-:W2:Y:S01]  /*12790*/  @!P2 LDC.64 R2, c[0x0][0x3f8] ;  /* 0x0000fe00ff02ab82 */ /* 0x01cea20000000a00 */
[----:B-1----:R-:W-:-:S04]  /*127a0*/  @!P5 LEA R10, P0, R132, R10, 0x2 ;  /* 0x0000000a840ad211 */ /* 0x002fc800078010ff */
[--C-:B------:R-:W-:Y:S02]  /*127b0*/  @!P5 LEA.HI.X R11, R132, R11, R137.reuse, 0x2, P0 ;  /* 0x0000000b840bd211 */ /* 0x100fe400000f1489 */
[----:B------:R-:W-:Y:S02]  /*127c0*/  ISETP.GE.AND P0, PT, R0, UR4, PT ;  /* 0x0000000400007c0c */ /* 0x000fe4000bf06270 */
[C---:B-----5:R-:W-:Y:S01]  /*127d0*/  @!P4 LEA R8, P3, R132.reuse, R8, 0x2 ;  /* 0x000000088408c211 */ /* 0x060fe200078610ff */
[----:B------:R1:W-:Y:S03]  /*127e0*/  @!P5 STG.E.128 desc[UR22][R10.64+0xe000], R100 ;  /* 0x00e000640a00d986 */ /* 0x0003e6000c101d16 */
[C---:B------:R-:W-:Y:S02]  /*127f0*/  @!P4 LEA.HI.X R9, R132.reuse, R9, R137, 0x2, P3 ;  /* 0x000000098409c211 */ /* 0x040fe400018f1489 */
[----:B--2---:R-:W-:-:S03]  /*12800*/  @!P2 LEA R2, P1, R132, R2, 0x2 ;  /* 0x000000028402a211 */ /* 0x004fc600078210ff */
[----:B------:R1:W-:Y:S01]  /*12810*/  @!P4 STG.E.128 desc[UR22][R8.64+0xe100], R68 ;  /* 0x00e100440800c986 */ /* 0x0003e2000c101d16 */
[----:B------:R-:W-:-:S05]  /*12820*/  @!P2 LEA.HI.X R3, R132, R3, R137, 0x2, P1 ;  /* 0x000000038403a211 */ /* 0x000fca00008f1489 */
[----:B------:R1:W-:Y:S01]  /*12830*/  @!P2 STG.E.128 desc[UR22][R2.64+0xe200], R36 ;  /* 0x00e200240200a986 */ /* 0x0003e2000c101d16 */
[----:B------:R-:W-:Y:S05]  /*12840*/  @P0 EXIT ;  /* 0x000000000000094d */ /* 0x000fea0003800000 */
[----:B------:R-:W1:Y:S02]  /*12850*/  LDCU.64 UR4, c[0x0][0x3f8] ;  /* 0x00007f00ff0477ac */ /* 0x000e640008000a00 */
[----:B-1----:R-:W-:-:S04]  /*12860*/  LEA R2, P0, R132, UR4, 0x2 ;  /* 0x0000000484027c11 */ /* 0x002fc8000f8010ff */
[----:B------:R-:W-:-:S05]  /*12870*/  LEA.HI.X R3, R132, UR5, R137, 0x2, P0 ;  /* 0x0000000584037c11 */ /* 0x000fca00080f1489 */
[----:B------:R-:W-:Y:S01]  /*12880*/  STG.E.128 desc[UR22][R2.64+0xe300], R4 ;  /* 0x00e3000402007986 */ /* 0x000fe2000c101d16 */
[----:B------:R-:W-:Y:S05]  /*12890*/  EXIT ;  /* 0x000000000000794d */ /* 0x000fea0003800000 */
.L_x_1251:
        /* <DEDUP_REMOVED lines=14> */
.L_x_4072:


//--------------------- .text._ZN5flash24flash_fwd_splitkv_kernelI23Flash_fwd_kernel_traitsILi256ELi64ELi64ELi4ELb0ELb0EN7cutlass6half_tE19Flash_kernel_traitsILi256ELi64ELi64ELi4ES3_EELb1ELb0ELb0ELb0ELb0ELb1ELb1ELb0EEEvNS_16Flash_fwd_paramsE --------------------------
	.section	.text._ZN5flash24flash_fwd_splitkv_kernelI23Flash_fwd_kernel_traitsILi256ELi64ELi64ELi4ELb0ELb0EN7cutlass6half_tE19Flash_kernel_traitsILi256ELi64ELi64ELi4ES3_EELb1ELb0ELb0ELb0ELb0ELb1ELb1ELb0EEEvNS_16Flash_fwd_paramsE,"ax",@progbits
	.align	128
        .global         _ZN5flash24flash_fwd_splitkv_kernelI23Flash_fwd_kernel_traitsILi256ELi64ELi64ELi4ELb0ELb0EN7cutlass6half_tE19Flash_kernel_traitsILi256ELi64ELi64ELi4ES3_EELb1ELb0ELb0ELb0ELb0ELb1ELb1ELb0EEEvNS_16Flash_fwd_paramsE
        .type           _ZN5flash24flash_fwd_splitkv_kernelI23Flash_fwd_kernel_traitsILi256ELi64ELi64ELi4ELb0ELb0EN7cutlass6half_tE19Flash_kernel_traitsILi256ELi64ELi64ELi4ES3_EELb1ELb0ELb0ELb0ELb0ELb1ELb1ELb0EEEvNS_16Flash_fwd_paramsE,@function
        .size           _ZN5flash24flash_fwd_splitkv_kernelI23Flash_fwd_kernel_traitsILi256ELi64ELi64ELi4ELb0ELb0EN7cutlass6half_tE19Flash_kernel_traitsILi256ELi64ELi64ELi4ES3_EELb1ELb0ELb0ELb0ELb0ELb1ELb1ELb0EEEvNS_16Flash_fwd_paramsE,(.L_x_4073 - _ZN5flash24flash_fwd_splitkv_kernelI23Flash_fwd_kernel_traitsILi256ELi64ELi64ELi4ELb0ELb0EN7cutlass6half_tE19Flash_kernel_traitsILi256ELi64ELi64ELi4ES3_EELb1ELb0ELb0ELb0ELb0ELb1ELb1ELb0EEEvNS_16Flash_fwd_paramsE)
        .other          _ZN5flash24flash_fwd_splitkv_kernelI23Flash_fwd_kernel_traitsILi256ELi64ELi64ELi4ELb0ELb0EN7cutlass6half_tE19Flash_kernel_traitsILi256ELi64ELi64ELi4ES3_EELb1ELb0ELb0ELb0ELb0ELb1ELb1ELb0EEEvNS_16Flash_fwd_paramsE,@"STO_CUDA_ENTRY STV_DEFAULT"
_ZN5flash24flash_fwd_splitkv_kernelI23Flash_fwd_kernel_traitsILi256ELi64ELi64ELi4ELb0ELb0EN7cutlass6half_tE19Flash_kernel_traitsILi256ELi64ELi64ELi4ES3_EELb1ELb0ELb0ELb0ELb0ELb1ELb1ELb0EEEvNS_16Flash_fwd_paramsE:
.text._ZN5flash24flash_fwd_splitkv_kernelI23Flash_fwd_kernel_traitsILi256ELi64ELi64ELi4ELb0ELb0EN7cutlass6half_tE19Flash_kernel_traitsILi256ELi64ELi64ELi4ES3_EELb1ELb0ELb0ELb0ELb0ELb1ELb1ELb0EEEvNS_16Flash_fwd_paramsE:
        /* <DEDUP_REMOVED lines=87> */
.L_x_1252:
        /* <DEDUP_REMOVED lines=114> */
.L_x_1255:
[----:B------:R-:W-:Y:S05]  /*0c90*/  BSYNC.RECONVERGENT B0 ;  /* 0x0000000000007941 */ /* 0x000fea0003800200 */
.L_x_1254:
        /* <DEDUP_REMOVED lines=31> */
.L_x_1257:
[----:B------:R-:W-:Y:S05]  /*0e90*/  BSYNC.RECONVERGENT B0 ;  /* 0x0000000000007941 */ /* 0x000fea0003800200 */
.L_x_1256:
        /* <DEDUP_REMOVED lines=24> */
.L_x_1259:
[----:B------:R-:W-:Y:S05]  /*1020*/  BSYNC.RECONVERGENT B0 ;  /* 0x0000000000007941 */ /* 0x000fea0003800200 */
.L_x_1258:
        /* <DEDUP_REMOVED lines=24> */
.L_x_1261:
[----:B------:R-:W-:Y:S05]  /*11b0*/  BSYNC.RECONVERGENT B0 ;  /* 0x0000000000007941 */ /* 0x000fea0003800200 */
.L_x_1260:
        /* <DEDUP_REMOVED lines=24> */
.L_x_1263:
[----:B------:R-:W-:Y:S05]  /*1340*/  BSYNC.RECONVERGENT B0 ;  /* 0x0000000000007941 */ /* 0x000fea0003800200 */
.L_x_1262:
        /* <DEDUP_REMOVED lines=24> */
.L_x_1265:
[----:B------:R-:W-:Y:S05]  /*14d0*/  BSYNC.RECONVERGENT B0 ;  /* 0x0000000000007941 */ /* 0x000fea0003800200 */
.L_x_1264:
        /* <DEDUP_REMOVED lines=23> */
.L_x_1267:
[----:B------:R-:W-:Y:S05]  /*1650*/  BSYNC.RECONVERGENT B0 ;  /* 0x0000000000007941 */ /* 0x000fea0003800200 */
.L_x_1266:
        /* <DEDUP_REMOVED lines=23> */
.L_x_1269:
[----:B------:R-:W-:Y:S05]  /*17d0*/  BSYNC.RECONVERGENT B0 ;  /* 0x0000000000007941 */ /* 0x000fea0003800200 */
.L_x_1268:
        /* <DEDUP_REMOVED lines=33> */
.L_x_1253:
        /* <DEDUP_REMOVED lines=14> */
.L_x_1270:
        /* <DEDUP_REMOVED lines=100> */
.L_x_1271:
        /* <DEDUP_REMOVED lines=15> */
.L_x_1273:
[----:B------:R-:W1:Y:S01]  /*2200*/  LDCU.64 UR10, c[0x0][0x3b8] ;  /* 0x00007700ff0a77ac */ /* 0x000e620008000a00 */
[----:B------:R-:W-:-:S04]  /*2210*/  UIADD3 UR15, UPT, UPT, UR7, UR16, URZ ;  /* 0x00000010070f7290 */ /* 0x000fc8000fffe0ff */
[----:B-1----:R-:W-:Y:S02]  /*2220*/  UIMAD.WIDE.U32 UR4, UR15, UR10, URZ ;  /* 0x0000000a0f0472a5 */ /* 0x002fe4000f8e00ff */
[----:B------:R-:W-:-:S04]  /*2230*/  UIMAD UR15, UR15, UR11, URZ ;  /* 0x0000000b0f0f72a4 */ /* 0x000fc8000f8e02ff */
[----:B------:R-:W-:Y:S01]  /*2240*/  UIADD3 UR15, UPT, UPT, UR5, UR15, URZ ;  /* 0x0000000f050f7290 */ /* 0x000fe2000fffe0ff */
[----:B------:R-:W-:-:S11]  /*2250*/  UMOV UR14, UR4 ;  /* 0x00000004000e7c82 */ /* 0x000fd60008000000 */
.L_x_1274:
        /* <DEDUP_REMOVED lines=15> */
.L_x_1275:
[----:B------:R-:W1:Y:S01]  /*2350*/  LDCU.64 UR8, c[0x0][0x3c0] ;  /* 0x00007800ff0877ac */ /* 0x000e620008000a00 */
[----:B------:R-:W-:-:S04]  /*2360*/  UIADD3 UR7, UPT, UPT, UR7, UR16, URZ ;  /* 0x0000001007077290 */ /* 0x000fc8000fffe0ff */
[----:B-1----:R-:W-:Y:S02]  /*2370*/  UIMAD.WIDE.U32 UR16, UR7, UR8, URZ ;  /* 0x00000008071072a5 */ /* 0x002fe4000f8e00ff */
[----:B------:R-:W-:-:S04]  /*2380*/  UIMAD UR5, UR7, UR9, URZ ;  /* 0x00000009070572a4 */ /* 0x000fc8000f8e02ff */
[----:B------:R-:W-:-:S12]  /*2390*/  UIADD3 UR5, UPT, UPT, UR17, UR5, URZ ;  /* 0x0000000511057290 */ /* 0x000fd8000fffe0ff */
.L_x_1276:
        /* <DEDUP_REMOVED lines=56> */
.L_x_1272:
        /* <DEDUP_REMOVED lines=92> */
.L_x_1278:
[----:B------:R-:W-:Y:S05]  /*2ce0*/  BSYNC.RECONVERGENT B0 ;  /* 0x0000000000007941 */ /* 0x000fea0003800200 */
.L_x_1277:
        /* <DEDUP_REMOVED lines=41> */
.L_x_1280:
[----:B------:R-:W-:Y:S05]  /*2f80*/  BSYNC.RECONVERGENT B0 ;  /* 0x0000000000007941 */ /* 0x000fea0003800200 */
.L_x_1279:
        /* <DEDUP_REMOVED lines=41> */
.L_x_1282:
[----:B------:R-:W-:Y:S05]  /*3220*/  BSYNC.RECONVERGENT B0 ;  /* 0x0000000000007941 */ /* 0x000fea0003800200 */
.L_x_1281:
        /* <DEDUP_REMOVED lines=41> */
.L_x_1284:
[----:B------:R-:W-:Y:S05]  /*34c0*/  BSYNC.RECONVERGENT B0 ;  /* 0x0000000000007941 */ /* 0x000fea0003800200 */
.L_x_1283:
        /* <DEDUP_REMOVED lines=32> */
.L_x_1286:
[----:B------:R-:W-:Y:S05]  /*36d0*/  BSYNC.RECONVERGENT B0 ;  /* 0x0000000000007941 */ /* 0x000fea0003800200 */
.L_x_1285:
        /* <DEDUP_REMOVED lines=31> */
.L_x_1288:
[----:B------:R-:W-:Y:S05]  /*38d0*/  BSYNC.RECONVERGENT B0 ;  /* 0x0000000000007941 */ /* 0x000fea0003800200 */
.L_x_1287:
        /* <DEDUP_REMOVED lines=33> */
.L_x_1290:
[----:B------:R-:W-:Y:S05]  /*3af0*/  BSYNC.RECONVERGENT B0 ;  /* 0x0000000000007941 */ /* 0x000fea0003800200 */
.L_x_1289:
        /* <DEDUP_REMOVED lines=32> */
.L_x_1292:
[----:B------:R-:W-:Y:S05]  /*3d00*/  BSYNC.RECONVERGENT B0 ;  /* 0x0000000000007941 */ /* 0x000fea0003800200 */
.L_x_1291:
        /* <DEDUP_REMOVED lines=52> */
.L_x_1294:
[----:B------:R4:W-:Y:S04]  /*4050*/  STS.128 [R166+0x10000], RZ ;  /* 0x010000ffa6007388 */ /* 0x0009e80000000c00 */
[----:B------:R4:W-:Y:S04]  /*4060*/  STS.128 [R166+0x12000], RZ ;  /* 0x012000ffa6007388 */ /* 0x0009e80000000c00 */
[----:B------:R4:W-:Y:S04]  /*4070*/  STS.128 [R166+0x14000], RZ ;  /* 0x014000ffa6007388 */ /* 0x0009e80000000c00 */
[----:B------:R4:W-:Y:S02]  /*4080*/  STS.128 [R166+0x16000], RZ ;  /* 0x016000ffa6007388 */ /* 0x0009e40000000c00 */
.L_x_1295:
[----:B------:R-:W-:Y:S05]  /*4090*/  BSYNC.RECONVERGENT B0 ;  /* 0x0000000000007941 */ /* 0x000fea0003800200 */
.L_x_1293:
        /* <DEDUP_REMOVED lines=47> */
.L_x_1297:
[----:B------:R-:W-:Y:S05]  /*4390*/  BSYNC.RECONVERGENT B0 ;  /* 0x0000000000007941 */ /* 0x000fea0003800200 */
.L_x_1296:
        /* <DEDUP_REMOVED lines=37> */
.L_x_1299:
[----:B------:R-:W-:Y:S05]  /*45f0*/  BSYNC.RECONVERGENT B0 ;  /* 0x0000000000007941 */ /* 0x000fea0003800200 */
.L_x_1298:
        /* <DEDUP_REMOVED lines=35> */
.L_x_1301:
[----:B------:R-:W-:Y:S05]  /*4830*/  BSYNC.RECONVERGENT B0 ;  /* 0x0000000000007941 */ /* 0x000fea0003800200 */
.L_x_1300:
[----:B------:R-:W-:Y:S01]  /*4840*/  LDSM.16.M88.4 R48, [R83] ;  /* 0x000000005330783b */ /* 0x000fe20000000200 */
[C---:B------:R-:W-:Y:S01]  /*4850*/  LOP3.LUT P6, RZ, R217.reuse, 0x2, RZ, 0xc0, !PT ;  /* 0x00000002d9ff7812 */ /* 0x040fe200078cc0ff */
[----:B------:R-:W5:Y:S01]  /*4860*/  LDCU UR6, c[0x0][0x50c] ;  /* 0x0000a180ff0677ac */ /* 0x000f620008000800 */
[----:B------:R-:W-:Y:S01]  /*4870*/  MOV R76, 0x20 ;  /* 0x00000020004c7802 */ /* 0x000fe20000000f00 */
[----:B------:R-:W4:Y:S01]  /*4880*/  LDSM.16.M88.4 R20, [R82+UR5+0x8000] ;  /* 0x008000055214783b */ /* 0x000f220008000200 */
[----:B------:R-:W-:Y:S01]  /*4890*/  IADD3 R3, PT, PT, R82, UR5, RZ ;  /* 0x0000000552037c10 */ /* 0x000fe2000fffe0ff */
[----:B------:R-:W-:Y:S01]  /*48a0*/  UISETP.GT.AND UP0, UPT, UR4, UR18, UPT ;  /* 0x000000120400728c */ /* 0x000fe2000bf04270 */
[----:B------:R-:W-:Y:S01]  /*48b0*/  SEL R76, R76, 0xffffffe0, !P6 ;  /* 0xffffffe04c4c7807 */ /* 0x000fe20007000000 */
[----:B--23--:R-:W2:Y:S01]  /*48c0*/  LDSM.16.M88.4 R12, [R82+UR5+0x8800] ;  /* 0x00880005520c783b */ /* 0x00cea20008000200 */
[----:B------:R-:W-:Y:S02]  /*48d0*/  LOP3.LUT P0, RZ, R217, 0x4, RZ, 0xc0, !PT ;  /* 0x00000004d9ff7812 */ /* 0x000fe4000780c0ff */
[-C--:B------:R-:W-:Y:S01]  /*48e0*/  IADD3 R80, PT, PT, R83, R76.reuse, RZ ;  /* 0x0000004c53507210 */ /* 0x080fe20007ffe0ff */
[----:B------:R-:W3:Y:S01]  /*48f0*/  LDSM.16.M88.4 R56, [R82+UR5+0x9000] ;  /* 0x009000055238783b */ /* 0x000ee20008000200 */
[----:B------:R-:W-:-:S02]  /*4900*/  IADD3 R77, PT, PT, R3, R76, RZ ;  /* 0x0000004c034d7210 */ /* 0x000fc40007ffe0ff */
[----:B------:R-:W-:Y:S01]  /*4910*/  MOV R167, 0x40 ;  /* 0x0000004000a77802 */ /* 0x000fe20000000f00 */
[----:B------:R-:W5:Y:S03]  /*4920*/  LDSM.16.M88.4 R28, [R82+UR5+0x9800] ;  /* 0x00980005521c783b */ /* 0x000f660008000200 */
[----:B------:R-:W-:Y:S01]  /*4930*/  SEL R167, R167, 0xffffffc0, !P0 ;  /* 0xffffffc0a7a77807 */ /* 0x000fe20004000000 */
[----:B-1----:R-:W-:Y:S03]  /*4940*/  LDSM.16.M88.4 R4, [R80] ;  /* 0x000000005004783b */ /* 0x002fe60000000200 */
[-C--:B------:R-:W-:Y:S01]  /*4950*/  IADD3 R81, PT, PT, R83, R167.reuse, RZ ;  /* 0x000000a753517210 */ /* 0x080fe20007ffe0ff */
[----:B------:R-:W1:Y:S01]  /*4960*/  LDSM.16.M88.4 R32, [R77+0x8000] ;  /* 0x008000004d20783b */ /* 0x000e620000000200 */
[----:B------:R-:W-:-:S02]  /*4970*/  IADD3 R3, PT, PT, R3, R167, RZ ;  /* 0x000000a703037210 */ /* 0x000fc40007ffe0ff */
[C---:B------:R-:W-:Y:S01]  /*4980*/  IADD3 R79, PT, PT, R76.reuse, R81, RZ ;  /* 0x000000514c4f7210 */ /* 0x040fe20007ffe0ff */
[----:B------:R-:W1:Y:S01]  /*4990*/  LDSM.16.M88.4 R8, [R77+0x8800] ;  /* 0x008800004d08783b */ /* 0x000e620000000200 */
[----:B------:R-:W-:-:S03]  /*49a0*/  IADD3 R0, PT, PT, R76, R3, RZ ;  /* 0x000000034c007210 */ /* 0x000fc60007ffe0ff */
[----:B------:R-:W1:Y:S04]  /*49b0*/  LDSM.16.M88.4 R72, [R77+0x9000] ;  /* 0x009000004d48783b */ /* 0x000e680000000200 */
[----:B------:R-:W1:Y:S04]  /*49c0*/  LDSM.16.M88.4 R44, [R77+0x9800] ;  /* 0x009800004d2c783b */ /* 0x000e680000000200 */
[----:B------:R-:W-:Y:S01]  /*49d0*/  LDSM.16.M88.4 R36, [R3+0x8000] ;  /* 0x008000000324783b */ /* 0x000fe20000000200 */
[C---:B----4-:R-:W-:Y:S03]  /*49e0*/  HMMA.16816.F32 R24, R48.reuse, R20, RZ ;  /* 0x000000143018723c */ /* 0x050fe600000018ff */
        /* <DEDUP_REMOVED lines=11> */
[----:B------:R-:W2:Y:S07]  /*4aa0*/  LDSM.16.M88.4 R28, [R81] ;  /* 0x00000000511c783b */ /* 0x000eae0000000200 */
[C---:B-1----:R-:W-:Y:S08]  /*4ab0*/  HMMA.16816.F32 R24, R4.reuse, R32, R24 ;  /* 0x000000200418723c */ /* 0x042ff00000001818 */
[C---:B------:R-:W-:Y:S01]  /*4ac0*/  HMMA.16816.F32 R20, R4.reuse, R34, R20 ;  /* 0x000000220414723c */ /* 0x040fe20000001814 */
[----:B------:R-:W-:Y:S07]  /*4ad0*/  LDSM.16.M88.4 R32, [R79] ;  /* 0x000000004f20783b */ /* 0x000fee0000000200 */
[C---:B------:R-:W-:Y:S08]  /*4ae0*/  HMMA.16816.F32 R16, R4.reuse, R8, R16 ;  /* 0x000000080410723c */ /* 0x040ff00000001810 */
[C---:B------:R-:W-:Y:S01]  /*4af0*/  HMMA.16816.F32 R12, R4.reuse, R10, R12 ;  /* 0x0000000a040c723c */ /* 0x040fe2000000180c */
[----:B------:R-:W1:Y:S07]  /*4b00*/  LDSM.16.M88.4 R8, [R0+0x8000] ;  /* 0x008000000008783b */ /* 0x000e6e0000000200 */
[C---:B------:R-:W-:Y:S08]  /*4b10*/  HMMA.16816.F32 R60, R4.reuse, R72, R60 ;  /* 0x00000048043c723c */ /* 0x040ff0000000183c */
[C---:B------:R-:W-:Y:S01]  /*4b20*/  HMMA.16816.F32 R56, R4.reuse, R74, R56 ;  /* 0x0000004a0438723c */ /* 0x040fe20000001838 */
[----:B------:R-:W-:Y:S07]  /*4b30*/  LDSM.16.M88.4 R72, [R79+0x2000] ;  /* 0x002000004f48783b */ /* 0x000fee0000000200 */
[C---:B------:R-:W-:Y:S08]  /*4b40*/  HMMA.16816.F32 R52, R4.reuse, R44, R52 ;  /* 0x0000002c0434723c */ /* 0x040ff00000001834 */
[----:B------:R-:W-:Y:S01]  /*4b50*/  HMMA.16816.F32 R48, R4, R46, R48 ;  /* 0x0000002e0430723c */ /* 0x000fe20000001830 */
[----:B------:R-:W3:Y:S04]  /*4b60*/  LDSM.16.M88.4 R4, [R0+0x8800] ;  /* 0x008800000004783b */ /* 0x000ee80000000200 */
[----:B------:R-:W-:Y:S03]  /*4b70*/  LDSM.16.M88.4 R44, [R0+0x9800] ;  /* 0x00980000002c783b */ /* 0x000fe60000000200 */
        /* <DEDUP_REMOVED lines=13> */
[C---:B-1----:R-:W-:Y:S08]  /*4c50*/  HMMA.16816.F32 R24, R32.reuse, R8, R24 ;  /* 0x000000082018723c */ /* 0x042ff00000001818 */
[C---:B------:R-:W-:Y:S01]  /*4c60*/  HMMA.16816.F32 R20, R32.reuse, R10, R20 ;  /* 0x0000000a2014723c */ /* 0x040fe20000001814 */
[----:B------:R-:W1:Y:S07]  /*4c70*/  LDSM.16.M88.4 R8, [R82+UR5+0xa000] ;  /* 0x00a000055208783b */ /* 0x000e6e0008000200 */
[C---:B---3--:R-:W-:Y:S08]  /*4c80*/  HMMA.16816.F32 R16, R32.reuse, R4, R16 ;  /* 0x000000042010723c */ /* 0x048ff00000001810 */
[C---:B------:R-:W-:Y:S01]  /*4c90*/  HMMA.16816.F32 R12, R32.reuse, R6, R12 ;  /* 0x00000006200c723c */ /* 0x040fe2000000180c */
[----:B------:R-:W3:Y:S07]  /*4ca0*/  LDSM.16.M88.4 R4, [R82+UR5+0xa800] ;  /* 0x00a800055204783b */ /* 0x000eee0008000200 */
[C---:B--2---:R-:W-:Y:S08]  /*4cb0*/  HMMA.16816.F32 R60, R32.reuse, R36, R60 ;  /* 0x00000024203c723c */ /* 0x044ff0000000183c */
[C---:B------:R-:W-:Y:S01]  /*4cc0*/  HMMA.16816.F32 R56, R32.reuse, R38, R56 ;  /* 0x000000262038723c */ /* 0x040fe20000001838 */
[----:B------:R-:W2:Y:S07]  /*4cd0*/  LDSM.16.M88.4 R36, [R82+UR5+0xb800] ;  /* 0x00b800055224783b */ /* 0x000eae0008000200 */
[C---:B------:R-:W-:Y:S08]  /*4ce0*/  HMMA.16816.F32 R52, R32.reuse, R44, R52 ;  /* 0x0000002c2034723c */ /* 0x040ff00000001834 */
[----:B------:R-:W-:Y:S01]  /*4cf0*/  HMMA.16816.F32 R48, R32, R46, R48 ;  /* 0x0000002e2030723c */ /* 0x000fe20000001830 */
[----:B------:R-:W4:Y:S04]  /*4d00*/  LDSM.16.M88.4 R32, [R77+0xa000] ;  /* 0x00a000004d20783b */ /* 0x000f280000000200 */
[----:B------:R-:W-:Y:S03]  /*4d10*/  LDSM.16.M88.4 R44, [R3+0xa000] ;  /* 0x00a00000032c783b */ /* 0x000fe60000000200 */
[C---:B-1----:R-:W-:Y:S08]  /*4d20*/  HMMA.16816.F32 R24, R28.reuse, R8, R24 ;  /* 0x000000081c18723c */ /* 0x042ff00000001818 */
[C---:B------:R-:W-:Y:S01]  /*4d30*/  HMMA.16816.F32 R20, R28.reuse, R10, R20 ;  /* 0x0000000a1c14723c */ /* 0x040fe20000001814 */
[----:B------:R-:W1:Y:S07]  /*4d40*/  LDSM.16.M88.4 R8, [R77+0xa800] ;  /* 0x00a800004d08783b */ /* 0x000e6e0000000200 */
[C---:B---3--:R-:W-:Y:S08]  /*4d50*/  HMMA.16816.F32 R16, R28.reuse, R4, R16 ;  /* 0x000000041c10723c */ /* 0x048ff00000001810 */
[C---:B------:R-:W-:Y:S01]  /*4d60*/  HMMA.16816.F32 R12, R28.reuse, R6, R12 ;  /* 0x000000061c0c723c */ /* 0x040fe2000000180c */
[----:B------:R-:W3:Y:S07]  /*4d70*/  LDSM.16.M88.4 R4, [R77+0xb000] ;  /* 0x00b000004d04783b */ /* 0x000eee0000000200 */
[C---:B------:R-:W-:Y:S08]  /*4d80*/  HMMA.16816.F32 R60, R28.reuse, R40, R60 ;  /* 0x000000281c3c723c */ /* 0x040ff0000000183c */
[C---:B------:R-:W-:Y:S01]  /*4d90*/  HMMA.16816.F32 R56, R28.reuse, R42, R56 ;  /* 0x0000002a1c38723c */ /* 0x040fe20000001838 */
[----:B------:R-:W-:Y:S07]  /*4da0*/  LDSM.16.M88.4 R40, [R3+0xa800] ;  /* 0x00a800000328783b */ /* 0x000fee0000000200 */
[C---:B--2---:R-:W-:Y:S08]  /*4db0*/  HMMA.16816.F32 R52, R28.reuse, R36, R52 ;  /* 0x000000241c34723c */ /* 0x044ff00000001834 */
[----:B------:R-:W-:Y:S01]  /*4dc0*/  HMMA.16816.F32 R48, R28, R38, R48 ;  /* 0x000000261c30723c */ /* 0x000fe20000001830 */
[----:B------:R-:W2:Y:S04]  /*4dd0*/  LDSM.16.M88.4 R28, [R81+0x2000] ;  /* 0x00200000511c783b */ /* 0x000ea80000000200 */
[----:B------:R-:W5:Y:S03]  /*4de0*/  LDSM.16.M88.4 R36, [R3+0xb000] ;  /* 0x00b000000324783b */ /* 0x000f660000000200 */
[C---:B----4-:R-:W-:Y:S08]  /*4df0*/  HMMA.16816.F32 R24, R64.reuse, R32, R24 ;  /* 0x000000204018723c */ /* 0x050ff00000001818 */
[C---:B------:R-:W-:Y:S01]  /*4e00*/  HMMA.16816.F32 R20, R64.reuse, R34, R20 ;  /* 0x000000224014723c */ /* 0x040fe20000001814 */
[----:B------:R-:W4:Y:S07]  /*4e10*/  LDSM.16.M88.4 R32, [R3+0xb800] ;  /* 0x00b800000320783b */ /* 0x000f2e0000000200 */
[C---:B-1----:R-:W-:Y:S08]  /*4e20*/  HMMA.16816.F32 R16, R64.reuse, R8, R16 ;  /* 0x000000084010723c */ /* 0x042ff00000001810 */
[C---:B------:R-:W-:Y:S01]  /*4e30*/  HMMA.16816.F32 R12, R64.reuse, R10, R12 ;  /* 0x0000000a400c723c */ /* 0x040fe2000000180c */
[----:B------:R-:W1:Y:S07]  /*4e40*/  LDSM.16.M88.4 R8, [R0+0xa000] ;  /* 0x00a000000008783b */ /* 0x000e6e0000000200 */
[C---:B---3--:R-:W-:Y:S08]  /*4e50*/  HMMA.16816.F32 R60, R64.reuse, R4, R60 ;  /* 0x00000004403c723c */ /* 0x048ff0000000183c */
[C---:B------:R-:W-:Y:S01]  /*4e60*/  HMMA.16816.F32 R56, R64.reuse, R6, R56 ;  /* 0x000000064038723c */ /* 0x040fe20000001838 */
[----:B------:R-:W3:Y:S07]  /*4e70*/  LDSM.16.M88.4 R4, [R0+0xa800] ;  /* 0x00a800000004783b */ /* 0x000eee0000000200 */
[C---:B------:R-:W-:Y:S08]  /*4e80*/  HMMA.16816.F32 R52, R64.reuse, R68, R52 ;  /* 0x000000444034723c */ /* 0x040ff00000001834 */
[----:B------:R-:W-:Y:S01]  /*4e90*/  HMMA.16816.F32 R48, R64, R70, R48 ;  /* 0x000000464030723c */ /* 0x000fe20000001830 */
[----:B------:R-:W3:Y:S04]  /*4ea0*/  LDSM.16.M88.4 R64, [R0+0xb800] ;  /* 0x00b800000040783b */ /* 0x000ee80000000200 */
[----:B------:R-:W3:Y:S03]  /*4eb0*/  LDSM.16.M88.4 R68, [R0+0xb000] ;  /* 0x00b000000044783b */ /* 0x000ee60000000200 */
[C---:B--2---:R-:W-:Y:S08]  /*4ec0*/  HMMA.16816.F32 R24, R28.reuse, R44, R24 ;  /* 0x0000002c1c18723c */ /* 0x044ff00000001818 */
[C---:B------:R-:W-:Y:S01]  /*4ed0*/  HMMA.16816.F32 R20, R28.reuse, R46, R20 ;  /* 0x0000002e1c14723c */ /* 0x040fe20000001814 */
[----:B------:R-:W-:Y:S07]  /*4ee0*/  LDSM.16.M88.4 R44, [R83+0x4000] ;  /* 0x00400000532c783b */ /* 0x000fee0000000200 */
[C---:B------:R-:W-:Y:S08]  /*4ef0*/  HMMA.16816.F32 R16, R28.reuse, R40, R16 ;  /* 0x000000281c10723c */ /* 0x040ff00000001810 */
[C---:B------:R-:W-:Y:S01]  /*4f00*/  HMMA.16816.F32 R12, R28.reuse, R42, R12 ;  /* 0x0000002a1c0c723c */ /* 0x040fe2000000180c */
[----:B------:R-:W2:Y:S07]  /*4f10*/  LDSM.16.M88.4 R40, [R82+UR5+0xc000] ;  /* 0x00c000055228783b */ /* 0x000eae0008000200 */
[C---:B-----5:R-:W-:Y:S08]  /*4f20*/  HMMA.16816.F32 R60, R28.reuse, R36, R60 ;  /* 0x000000241c3c723c */ /* 0x060ff0000000183c */
[C---:B------:R-:W-:Y:S01]  /*4f30*/  HMMA.16816.F32 R56, R28.reuse, R38, R56 ;  /* 0x000000261c38723c */ /* 0x040fe20000001838 */
[----:B------:R-:W-:Y:S07]  /*4f40*/  LDSM.16.M88.4 R36, [R82+UR5+0xc800] ;  /* 0x00c800055224783b */ /* 0x000fee0008000200 */
[C---:B----4-:R-:W-:Y:S08]  /*4f50*/  HMMA.16816.F32 R52, R28.reuse, R32, R52 ;  /* 0x000000201c34723c */ /* 0x050ff00000001834 */
[----:B------:R-:W-:Y:S01]  /*4f60*/  HMMA.16816.F32 R48, R28, R34, R48 ;  /* 0x000000221c30723c */ /* 0x000fe20000001830 */
[----:B------:R-:W4:Y:S04]  /*4f70*/  LDSM.16.M88.4 R32, [R82+UR5+0xd000] ;  /* 0x00d000055220783b */ /* 0x000f280008000200 */
[----:B------:R-:W5:Y:S03]  /*4f80*/  LDSM.16.M88.4 R28, [R82+UR5+0xd800] ;  /* 0x00d80005521c783b */ /* 0x000f660008000200 */
[C---:B-1----:R-:W-:Y:S08]  /*4f90*/  HMMA.16816.F32 R24, R72.reuse, R8, R24 ;  /* 0x000000084818723c */ /* 0x042ff00000001818 */
[C---:B------:R-:W-:Y:S01]  /*4fa0*/  HMMA.16816.F32 R20, R72.reuse, R10, R20 ;  /* 0x0000000a4814723c */ /* 0x040fe20000001814 */
[----:B------:R-:W-:Y:S07]  /*4fb0*/  LDSM.16.M88.4 R8, [R80+0x4000] ;  /* 0x004000005008783b */ /* 0x000fee0000000200 */
[C---:B---3--:R-:W-:Y:S08]  /*4fc0*/  HMMA.16816.F32 R16, R72.reuse, R4, R16 ;  /* 0x000000044810723c */ /* 0x048ff00000001810 */
[C---:B------:R-:W-:Y:S01]  /*4fd0*/  HMMA.16816.F32 R12, R72.reuse, R6, R12 ;  /* 0x00000006480c723c */ /* 0x040fe2000000180c */
[----:B------:R-:W1:Y:S07]  /*4fe0*/  LDSM.16.M88.4 R4, [R77+0xc000] ;  /* 0x00c000004d04783b */ /* 0x000e6e0000000200 */
[C---:B------:R-:W-:Y:S08]  /*4ff0*/  HMMA.16816.F32 R52, R72.reuse, R64, R52 ;  /* 0x000000404834723c */ /* 0x040ff00000001834 */
[C---:B------:R-:W-:Y:S08]  /*5000*/  HMMA.16816.F32 R60, R72.reuse, R68, R60 ;  /* 0x00000044483c723c */ /* 0x040ff0000000183c */
[C---:B------:R-:W-:Y:S01]  /*5010*/  HMMA.16816.F32 R56, R72.reuse, R70, R56 ;  /* 0x000000464838723c */ /* 0x040fe20000001838 */
[----:B------:R-:W-:Y:S07]  /*5020*/  LDSM.16.M88.4 R68, [R77+0xd000] ;  /* 0x00d000004d44783b */ /* 0x000fee0000000200 */
[----:B------:R-:W-:Y:S01]  /*5030*/  HMMA.16816.F32 R64, R72, R66, R48 ;  /* 0x000000424840723c */ /* 0x000fe20000001830 */
[----:B------:R-:W3:Y:S04]  /*5040*/  LDSM.16.M88.4 R48, [R77+0xc800] ;  /* 0x00c800004d30783b */ /* 0x000ee80000000200 */
[----:B------:R-:W-:Y:S03]  /*5050*/  LDSM.16.M88.4 R72, [R81+0x6000] ;  /* 0x006000005148783b */ /* 0x000fe60000000200 */
[C---:B--2---:R-:W-:Y:S08]  /*5060*/  HMMA.16816.F32 R24, R44.reuse, R40, R24 ;  /* 0x000000282c18723c */ /* 0x044ff00000001818 */
[C---:B------:R-:W-:Y:S01]  /*5070*/  HMMA.16816.F32 R20, R44.reuse, R42, R20 ;  /* 0x0000002a2c14723c */ /* 0x040fe20000001814 */
[----:B------:R-:W2:Y:S07]  /*5080*/  LDSM.16.M88.4 R40, [R77+0xd800] ;  /* 0x00d800004d28783b */ /* 0x000eae0000000200 */
        /* <DEDUP_REMOVED lines=10> */
[C---:B-1----:R-:W-:Y:S08]  /*5130*/  HMMA.16816.F32 R24, R8.reuse, R4, R24 ;  /* 0x000000040818723c */ /* 0x042ff00000001818 */
[C---:B------:R-:W-:Y:S01]  /*5140*/  HMMA.16816.F32 R20, R8.reuse, R6, R20 ;  /* 0x000000060814723c */ /* 0x040fe20000001814 */
[----:B------:R-:W1:Y:S07]  /*5150*/  LDSM.16.M88.4 R4, [R3+0xc800] ;  /* 0x00c800000304783b */ /* 0x000e6e0000000200 */
[C---:B---3--:R-:W-:Y:S08]  /*5160*/  HMMA.16816.F32 R16, R8.reuse, R48, R16 ;  /* 0x000000300810723c */ /* 0x048ff00000001810 */
[C---:B------:R-:W-:Y:S01]  /*5170*/  HMMA.16816.F32 R12, R8.reuse, R50, R12 ;  /* 0x00000032080c723c */ /* 0x040fe2000000180c */
[----:B------:R-:W-:Y:S07]  /*5180*/  LDSM.16.M88.4 R48, [R82+UR5+0xe000] ;  /* 0x00e000055230783b */ /* 0x000fee0008000200 */
[C---:B------:R-:W-:Y:S08]  /*5190*/  HMMA.16816.F32 R60, R8.reuse, R68, R60 ;  /* 0x00000044083c723c */ /* 0x040ff0000000183c */
[C---:B------:R-:W-:Y:S01]  /*51a0*/  HMMA.16816.F32 R56, R8.reuse, R70, R56 ;  /* 0x000000460838723c */ /* 0x040fe20000001838 */
[----:B------:R-:W-:Y:S07]  /*51b0*/  LDSM.16.M88.4 R68, [R83+0x6000] ;  /* 0x006000005344783b */ /* 0x000fee0000000200 */
[C---:B--2---:R-:W-:Y:S08]  /*51c0*/  HMMA.16816.F32 R52, R8.reuse, R40, R52 ;  /* 0x000000280834723c */ /* 0x044ff00000001834 */
[----:B------:R-:W-:Y:S01]  /*51d0*/  HMMA.16816.F32 R64, R8, R42, R64 ;  /* 0x0000002a0840723c */ /* 0x000fe20000001840 */
[----:B------:R-:W-:Y:S04]  /*51e0*/  LDSM.16.M88.4 R40, [R79+0x4000] ;  /* 0x004000004f28783b */ /* 0x000fe80000000200 */
[----:B------:R-:W2:Y:S03]  /*51f0*/  LDSM.16.M88.4 R8, [R0+0xc000] ;  /* 0x00c000000008783b */ /* 0x000ea60000000200 */
[C---:B----4-:R-:W-:Y:S08]  /*5200*/  HMMA.16816.F32 R24, R32.reuse, R28, R24 ;  /* 0x0000001c2018723c */ /* 0x050ff00000001818 */
[C---:B------:R-:W-:Y:S01]  /*5210*/  HMMA.16816.F32 R20, R32.reuse, R30, R20 ;  /* 0x0000001e2014723c */ /* 0x040fe20000001814 */
[----:B------:R-:W3:Y:S07]  /*5220*/  LDSM.16.M88.4 R28, [R0+0xc800] ;  /* 0x00c80000001c783b */ /* 0x000eee0000000200 */
[C---:B-1----:R-:W-:Y:S08]  /*5230*/  HMMA.16816.F32 R16, R32.reuse, R4, R16 ;  /* 0x000000042010723c */ /* 0x042ff00000001810 */
[C---:B------:R-:W-:Y:S01]  /*5240*/  HMMA.16816.F32 R12, R32.reuse, R6, R12 ;  /* 0x00000006200c723c */ /* 0x040fe2000000180c */
[----:B------:R-:W1:Y:S07]  /*5250*/  LDSM.16.M88.4 R4, [R0+0xd000] ;  /* 0x00d000000004783b */ /* 0x000e6e0000000200 */
[C---:B------:R-:W-:Y:S08]  /*5260*/  HMMA.16816.F32 R60, R32.reuse, R36, R60 ;  /* 0x00000024203c723c */ /* 0x040ff0000000183c */
[C---:B------:R-:W-:Y:S01]  /*5270*/  HMMA.16816.F32 R56, R32.reuse, R38, R56 ;  /* 0x000000262038723c */ /* 0x040fe20000001838 */
[----:B------:R-:W-:Y:S07]  /*5280*/  LDSM.16.M88.4 R36, [R77+0xe000] ;  /* 0x00e000004d24783b */ /* 0x000fee0000000200 */
[C---:B------:R-:W-:Y:S08]  /*5290*/  HMMA.16816.F32 R52, R32.reuse, R44, R52 ;  /* 0x0000002c2034723c */ /* 0x040ff00000001834 */
[----:B------:R-:W-:Y:S01]  /*52a0*/  HMMA.16816.F32 R64, R32, R46, R64 ;  /* 0x0000002e2040723c */ /* 0x000fe20000001840 */
[----:B------:R-:W4:Y:S04]  /*52b0*/  LDSM.16.M88.4 R32, [R0+0xd800] ;  /* 0x00d800000020783b */ /* 0x000f280000000200 */
[----:B------:R-:W5:Y:S03]  /*52c0*/  LDSM.16.M88.4 R44, [R80+0x6000] ;  /* 0x00600000502c783b */ /* 0x000f660000000200 */
[C---:B--2---:R-:W-:Y:S08]  /*52d0*/  HMMA.16816.F32 R24, R40.reuse, R8, R24 ;  /* 0x000000082818723c */ /* 0x044ff00000001818 */
[C---:B------:R-:W-:Y:S01]  /*52e0*/  HMMA.16816.F32 R20, R40.reuse, R10, R20 ;  /* 0x0000000a2814723c */ /* 0x040fe20000001814 */
[----:B------:R-:W2:Y:S07]  /*52f0*/  LDSM.16.M88.4 R8, [R82+UR5+0xe800] ;  /* 0x00e800055208783b */ /* 0x000eae0008000200 */
[C---:B---3--:R-:W-:Y:S08]  /*5300*/  HMMA.16816.F32 R16, R40.reuse, R28, R16 ;  /* 0x0000001c2810723c */ /* 0x048ff00000001810 */
[----:B------:R-:W-:Y:S01]  /*5310*/  HMMA.16816.F32 R12, R40, R30, R12 ;  /* 0x0000001e280c723c */ /* 0x000fe2000000180c */
[----:B------:R-:W3:Y:S07]  /*5320*/  LDSM.16.M88.4 R28, [R3+0xe000] ;  /* 0x00e00000031c783b */ /* 0x000eee0000000200 */
[----:B------:R-:W-:Y:S08]  /*5330*/  HMMA.16816.F32 R24, R68, R48, R24 ;  /* 0x000000304418723c */ /* 0x000ff00000001818 */
[C---:B-1----:R-:W-:Y:S08]  /*5340*/  HMMA.16816.F32 R60, R40.reuse, R4, R60 ;  /* 0x00000004283c723c */ /* 0x042ff0000000183c */
[----:B------:R-:W-:Y:S01]  /*5350*/  HMMA.16816.F32 R56, R40, R6, R56 ;  /* 0x000000062838723c */ /* 0x000fe20000001838 */
[----:B------:R-:W1:Y:S04]  /*5360*/  LDSM.16.M88.4 R4, [R82+UR5+0xf000] ;  /* 0x00f000055204783b */ /* 0x000e680008000200 */
[----:B------:R-:W-:Y:S03]  /*5370*/  LDSM.16.M88.4 R80, [R82+UR5+0xf800] ;  /* 0x00f800055250783b */ /* 0x000fe60008000200 */
[----:B------:R-:W-:Y:S01]  /*5380*/  HMMA.16816.F32 R20, R68, R50, R20 ;  /* 0x000000324414723c */ /* 0x000fe20000001814 */
[----:B------:R-:W-:Y:S07]  /*5390*/  LDSM.16.M88.4 R48, [R77+0xe800] ;  /* 0x00e800004d30783b */ /* 0x000fee0000000200 */
[C---:B----4-:R-:W-:Y:S08]  /*53a0*/  HMMA.16816.F32 R52, R40.reuse, R32, R52 ;  /* 0x000000202834723c */ /* 0x050ff00000001834 */
[----:B------:R-:W-:Y:S01]  /*53b0*/  HMMA.16816.F32 R64, R40, R34, R64 ;  /* 0x000000222840723c */ /* 0x000fe20000001840 */
[----:B------:R-:W-:Y:S04]  /*53c0*/  LDSM.16.M88.4 R40, [R79+0x6000] ;  /* 0x006000004f28783b */ /* 0x000fe80000000200 */
[----:B------:R-:W4:Y:S03]  /*53d0*/  LDSM.16.M88.4 R32, [R0+0xe000] ;  /* 0x00e000000020783b */ /* 0x000f260000000200 */
[C---:B-----5:R-:W-:Y:S08]  /*53e0*/  HMMA.16816.F32 R24, R44.reuse, R36, R24 ;  /* 0x000000242c18723c */ /* 0x060ff00000001818 */
[----:B------:R-:W-:Y:S08]  /*53f0*/  HMMA.16816.F32 R20, R44, R38, R20 ;  /* 0x000000262c14723c */ /* 0x000ff00000001814 */
[----:B--2---:R-:W-:Y:S08]  /*5400*/  HMMA.16816.F32 R16, R68, R8, R16 ;  /* 0x000000084410723c */ /* 0x004ff00000001810 */
[----:B---3--:R-:W-:Y:S08]  /*5410*/  HMMA.16816.F32 R24, R72, R28, R24 ;  /* 0x0000001c4818723c */ /* 0x008ff00000001818 */
[C---:B------:R-:W-:Y:S01]  /*5420*/  HMMA.16816.F32 R12, R68.reuse, R10, R12 ;  /* 0x0000000a440c723c */ /* 0x040fe2000000180c */
[----:B------:R-:W2:Y:S07]  /*5430*/  LDSM.16.M88.4 R8, [R3+0xe800] ;  /* 0x00e800000308783b */ /* 0x000eae0000000200 */
[C---:B-1----:R-:W-:Y:S08]  /*5440*/  HMMA.16816.F32 R60, R68.reuse, R4, R60 ;  /* 0x00000004443c723c */ /* 0x042ff0000000183c */
[----:B------:R-:W-:Y:S01]  /*5450*/  HMMA.16816.F32 R56, R68, R6, R56 ;  /* 0x000000064438723c */ /* 0x000fe20000001838 */
[----:B------:R-:W1:Y:S07]  /*5460*/  LDSM.16.M88.4 R4, [R77+0xf000] ;  /* 0x00f000004d04783b */ /* 0x000e6e0000000200 */
[----:B------:R-:W-:Y:S08]  /*5470*/  HMMA.16816.F32 R20, R72, R30, R20 ;  /* 0x0000001e4814723c */ /* 0x000ff00000001814 */
[----:B----4-:R-:W-:Y:S08]  /*5480*/  HMMA.16816.F32 R24, R40, R32, R24 ;  /* 0x000000202818723c */ /* 0x010ff00000001818 */
[----:B------:R-:W-:Y:S01]  /*5490*/  HMMA.16816.F32 R28, R44, R48, R16 ;  /* 0x000000302c1c723c */ /* 0x000fe20000001810 */
[----:B------:R-:W3:Y:S07]  /*54a0*/  LDSM.16.M88.4 R16, [R0+0xe800] ;  /* 0x00e800000010783b */ /* 0x000eee0000000200 */
[----:B------:R-:W-:Y:S01]  /*54b0*/  HMMA.16816.F32 R20, R40, R34, R20 ;  /* 0x000000222814723c */ /* 0x000fe20000001814 */
[----:B------:R-:W4:Y:S02]  /*54c0*/  LDSM.16.M88.4 R32, [R77+0xf800] ;  /* 0x00f800004d20783b */ /* 0x000f240000000200 */
[----:B------:R-:W-:Y:S01]  /*54d0*/  FMUL.FTZ R24, R24, UR6 ;  /* 0x0000000618187c20 */ /* 0x000fe20008410000 */
[----:B------:R-:W-:Y:S01]  /*54e0*/  FMUL.FTZ R38, R25, UR6 ;  /* 0x0000000619267c20 */ /* 0x000fe20008410000 */
[----:B------:R-:W-:Y:S01]  /*54f0*/  FMUL.FTZ R37, R26, UR6 ;  /* 0x000000061a257c20 */ /* 0x000fe20008410000 */
[----:B------:R-:W-:Y:S01]  /*5500*/  FMUL.FTZ R39, R27, UR6 ;  /* 0x000000061b277c20 */ /* 0x000fe20008410000 */
[----:B------:R5:W3:Y:S01]  /*5510*/  MUFU.TANH R36, R24 ;  /* 0x0000001800247308 */ /* 0x000ae20000002400 */
[----:B------:R-:W-:Y:S07]  /*5520*/  HMMA.16816.F32 R12, R44, R50, R12 ;  /* 0x000000322c0c723c */ /* 0x000fee000000180c */
[----:B------:R-:W3:Y:S01]  /*5530*/  MUFU.TANH R38, R38 ;  /* 0x0000002600267308 */ /* 0x000ee20000002400 */
[----:B--2---:R-:W-:Y:S03]  /*5540*/  HMMA.16816.F32 R28, R72, R8, R28 ;  /* 0x00000008481c723c */ /* 0x004fe6000000181c */
[----:B------:R-:W-:Y:S01]  /*5550*/  FMUL.FTZ R20, R20, UR6 ;  /* 0x0000000614147c20 */ /* 0x000fe20008410000 */
[----:B------:R-:W-:Y:S01]  /*5560*/  FMUL.FTZ R21, R21, UR6 ;  /* 0x0000000615157c20 */ /* 0x000fe20008410000 */
[----:B------:R-:W-:Y:S01]  /*5570*/  FMUL.FTZ R22, R22, UR6 ;  /* 0x0000000616167c20 */ /* 0x000fe20008410000 */
[----:B------:R-:W-:Y:S01]  /*5580*/  FMUL.FTZ R23, R23, UR6 ;  /* 0x0000000617177c20 */ /* 0x000fe20008410000 */
[----:B------:R-:W2:Y:S01]  /*5590*/  MUFU.TANH R37, R37 ;  /* 0x0000002500257308 */ /* 0x000ea20000002400 */
[----:B-1----:R-:W-:Y:S01]  /*55a0*/  HMMA.16816.F32 R60, R44, R4, R60 ;  /* 0x000000042c3c723c */ /* 0x002fe2000000183c */
[----:B-----5:R-:W1:Y:S06]  /*55b0*/  LDSM.16.M88.4 R24, [R3+0xf000] ;  /* 0x00f000000318783b */ /* 0x020e6c0000000200 */
[----:B------:R-:W1:Y:S01]  /*55c0*/  MUFU.TANH R39, R39 ;  /* 0x0000002700277308 */ /* 0x000e620000002400 */
[----:B------:R-:W-:Y:S01]  /*55d0*/  HMMA.16816.F32 R12, R72, R10, R12 ;  /* 0x0000000a480c723c */ /* 0x000fe2000000180c */
[----:B------:R-:W-:Y:S06]  /*55e0*/  LDSM.16.M88.4 R8, [R0+0xf000] ;  /* 0x00f000000008783b */ /* 0x000fec0000000200 */
[----:B------:R-:W1:Y:S01]  /*55f0*/  MUFU.TANH R20, R20 ;  /* 0x0000001400147308 */ /* 0x000e620000002400 */
[----:B------:R-:W-:Y:S01]  /*5600*/  HMMA.16816.F32 R56, R44, R6, R56 ;  /* 0x000000062c38723c */ /* 0x000fe20000001838 */
[----:B------:R-:W5:Y:S06]  /*5610*/  LDSM.16.M88.4 R4, [R3+0xf800] ;  /* 0x00f800000304783b */ /* 0x000f6c0000000200 */
[----:B------:R-:W1:Y:S01]  /*5620*/  MUFU.TANH R21, R21 ;  /* 0x0000001500157308 */ /* 0x000e620000002400 */
[C---:B------:R-:W-:Y:S07]  /*5630*/  HMMA.16816.F32 R52, R68.reuse, R80, R52 ;  /* 0x000000504434723c */ /* 0x040fee0000001834 */
[----:B------:R-:W1:Y:S01]  /*5640*/  MUFU.TANH R22, R22 ;  /* 0x0000001600167308 */ /* 0x000e620000002400 */
[----:B------:R-:W-:Y:S07]  /*5650*/  HMMA.16816.F32 R64, R68, R82, R64 ;  /* 0x000000524440723c */ /* 0x000fee0000001840 */
[----:B------:R-:W1:Y:S01]  /*5660*/  MUFU.TANH R23, R23 ;  /* 0x0000001700177308 */ /* 0x000e620000002400 */
[C---:B---3--:R-:W-:Y:S08]  /*5670*/  HMMA.16816.F32 R28, R40.reuse, R16, R28 ;  /* 0x00000010281c723c */ /* 0x048ff0000000181c */
[----:B------:R-:W-:Y:S01]  /*5680*/  HMMA.16816.F32 R12, R40, R18, R12 ;  /* 0x00000012280c723c */ /* 0x000fe2000000180c */
[----:B------:R3:W2:Y:S01]  /*5690*/  LDSM.16.M88.4 R16, [R0+0xf800] ;  /* 0x00f800000010783b */ /* 0x0006a20000000200 */
[----:B------:R-:W-:-:S06]  /*56a0*/  DEPBAR.LE SB0, 0x0 ;  /* 0x000080000000791a */ /* 0x000fcc0000000000 */
[----:B----4-:R-:W-:Y:S03]  /*56b0*/  HMMA.16816.F32 R52, R44, R32, R52 ;  /* 0x000000202c34723c */ /* 0x010fe60000001834 */
[----:B------:R-:W-:Y:S01]  /*56c0*/  FMUL.FTZ R28, R28, UR6 ;  /* 0x000000061c1c7c20 */ /* 0x000fe20008410000 */
[----:B------:R-:W-:-:S04]  /*56d0*/  FMUL.FTZ R29, R29, UR6 ;  /* 0x000000061d1d7c20 */ /* 0x000fc80008410000 */
[----:B------:R-:W-:Y:S01]  /*56e0*/  HMMA.16816.F32 R64, R44, R34, R64 ;  /* 0x000000222c40723c */ /* 0x000fe20000001840 */
[----:B------:R-:W4:Y:S02]  /*56f0*/  MUFU.TANH R28, R28 ;  /* 0x0000001c001c7308 */ /* 0x000f240000002400 */
[----:B------:R-:W-:-:S05]  /*5700*/  FMUL.FTZ R12, R12, UR6 ;  /* 0x000000060c0c7c20 */ /* 0x000fca0008410000 */
[C---:B-1----:R-:W-:Y:S01]  /*5710*/  HMMA.16816.F32 R60, R72.reuse, R24, R60 ;  /* 0x00000018483c723c */ /* 0x042fe2000000183c */
[----:B------:R-:W-:Y:S01]  /*5720*/  FMUL.FTZ R24, R30, UR6 ;  /* 0x000000061e187c20 */ /* 0x000fe20008410000 */
[----:B------:R-:W-:Y:S01]  /*5730*/  FMUL.FTZ R25, R31, UR6 ;  /* 0x000000061f197c20 */ /* 0x000fe20008410000 */
[----:B------:R-:W1:Y:S05]  /*5740*/  MUFU.TANH R29, R29 ;  /* 0x0000001d001d7308 */ /* 0x000e6a0000002400 */
[C---:B------:R-:W-:Y:S03]  /*5750*/  HMMA.16816.F32 R56, R72.reuse, R26, R56 ;  /* 0x0000001a4838723c */ /* 0x040fe60000001838 */
[----:B------:R-:W1:Y:S05]  /*5760*/  MUFU.TANH R24, R24 ;  /* 0x0000001800187308 */ /* 0x000e6a0000002400 */
[----:B-----5:R-:W-:Y:S01]  /*5770*/  HMMA.16816.F32 R52, R72, R4, R52 ;  /* 0x000000044834723c */ /* 0x020fe20000001834 */
[----:B------:R-:W-:Y:S01]  /*5780*/  FMUL.FTZ R4, R15, UR6 ;  /* 0x000000060f047c20 */ /* 0x000fe20008410000 */
[----:B------:R-:W-:Y:S01]  /*5790*/  MOV R5, UR25 ;  /* 0x0000001900057c02 */ /* 0x000fe20008000f00 */
[----:B------:R-:W1:Y:S03]  /*57a0*/  MUFU.TANH R25, R25 ;  /* 0x0000001900197308 */ /* 0x000e660000002400 */
[----:B---3--:R-:W-:-:S02]  /*57b0*/  VIADDMNMX R0, R2, 0x8, R5, PT ;  /* 0x0000000802007846 */ /* 0x008fc40003800105 */
[----:B------:R-:W-:Y:S01]  /*57c0*/  HMMA.16816.F32 R64, R72, R6, R64 ;  /* 0x000000064840723c */ /* 0x000fe20000001840 */
[----:B------:R-:W-:Y:S02]  /*57d0*/  VIMNMX R2, PT, PT, R2, UR25, PT ;  /* 0x0000001902027c48 */ /* 0x000fe4000bfe0100 */
[----:B------:R3:W1:Y:S05]  /*57e0*/  MUFU.TANH R3, R12 ;  /* 0x0000000c00037308 */ /* 0x00066a0000002400 */
[C---:B------:R-:W-:Y:S01]  /*57f0*/  HMMA.16816.F32 R60, R40.reuse, R8, R60 ;  /* 0x00000008283c723c */ /* 0x040fe2000000183c */
[----:B------:R-:W-:Y:S01]  /*5800*/  FMUL.FTZ R9, R13, UR6 ;  /* 0x000000060d097c20 */ /* 0x000fe20008410000 */
[----:B------:R-:W-:Y:S01]  /*5810*/  FMUL.FTZ R13, R14, UR6 ;  /* 0x000000060e0d7c20 */ /* 0x000fe20008410000 */
[----:B------:R-:W1:Y:S05]  /*5820*/  MUFU.TANH R4, R4 ;  /* 0x0000000400047308 */ /* 0x000e6a0000002400 */
[C---:B------:R-:W-:Y:S03]  /*5830*/  HMMA.16816.F32 R56, R40.reuse, R10, R56 ;  /* 0x0000000a2838723c */ /* 0x040fe60000001838 */
[----:B------:R-:W1:Y:S05]  /*5840*/  MUFU.TANH R9, R9 ;  /* 0x0000000900097308 */ /* 0x000e6a0000002400 */
        /* <DEDUP_REMOVED lines=36> */
[----:B--2-4-:R-:W-:Y:S05]  /*5a90*/  BRA.U !UP0, `(.L_x_1302) ;  /* 0x0000000908b47547 */ /* 0x014fea000b800000 */
        /* <DEDUP_REMOVED lines=11> */
.L_x_1303:
[----:B------:R-:W2:Y:S01]  /*5b50*/  LDC R6, c[0x0][0x4f0] ;  /* 0x00013c00ff067b82 */ /* 0x000ea20000000800 */
[----:B------:R-:W-:Y:S01]  /*5b60*/  UIADD3 UR6, UPT, UPT, UR27, -0x40, URZ ;  /* 0xffffffc01b067890 */ /* 0x000fe2000fffe0ff */
[----:B------:R-:W-:-:S05]  /*5b70*/  IMAD.U32 R11, RZ, RZ, UR27 ;  /* 0x0000001bff0b7e24 */ /* 0x000fca000f8e00ff */
[----:B------:R-:W-:Y:S02]  /*5b80*/  MOV R7, UR6 ;  /* 0x0000000600077c02 */ /* 0x000fe40008000f00 */
[----:B------:R-:W-:Y:S02]  /*5b90*/  IABS R11, R11 ;  /* 0x0000000b000b7213 */ /* 0x000fe40000000000 */
[----:B------:R-:W-:Y:S02]  /*5ba0*/  IABS R7, R7 ;  /* 0x0000000700077213 */ /* 0x000fe40000000000 */
[----:B--2---:R-:W-:-:S04]  /*5bb0*/  IABS R5, R6 ;  /* 0x0000000600057213 */ /* 0x004fc80000000000 */
[----:B------:R-:W2:Y:S08]  /*5bc0*/  I2F.RP R8, R5 ;  /* 0x0000000500087306 */ /* 0x000eb00000209400 */
[----:B--2---:R-:W2:Y:S02]  /*5bd0*/  MUFU.RCP R16, R8 ;  /* 0x0000000800107308 */ /* 0x004ea40000001000 */
[----:B--2---:R-:W-:-:S06]  /*5be0*/  VIADD R16, R16, 0xffffffe ;  /* 0x0ffffffe10107836 */ /* 0x004fcc0000000000 */
[----:B------:R-:W2:Y:S02]  /*5bf0*/  F2I.FTZ.U32.TRUNC.NTZ R17, R16 ;  /* 0x0000001000117305 */ /* 0x000ea4000021f000 */
[----:B--2---:R-:W-:Y:S01]  /*5c00*/  IMAD.MOV R14, RZ, RZ, -R17 ;  /* 0x000000ffff0e7224 */ /* 0x004fe200078e0a11 */
[----:B------:R-:W-:-:S03]  /*5c10*/  MOV R16, RZ ;  /* 0x000000ff00107202 */ /* 0x000fc60000000f00 */
[----:B------:R-:W-:-:S04]  /*5c20*/  IMAD R14, R14, R5, RZ ;  /* 0x000000050e0e7224 */ /* 0x000fc800078e02ff */
[----:B------:R-:W-:-:S06]  /*5c30*/  IMAD.HI.U32 R14, R17, R14, R16 ;  /* 0x0000000e110e7227 */ /* 0x000fcc00078e0010 */
[----:B---3--:R-:W-:-:S04]  /*5c40*/  IMAD.HI.U32 R12, R14, R7, RZ ;  /* 0x000000070e0c7227 */ /* 0x008fc800078e00ff */
        /* <DEDUP_REMOVED lines=16> */
[----:B------:R-:W2:Y:S01]  /*5d50*/  LDCU.64 UR6, c[0x0][0x3a0] ;  /* 0x00007400ff0677ac */ /* 0x000ea20008000a00 */
        /* <DEDUP_REMOVED lines=11> */
[----:B------:R-:W3:Y:S04]  /*5e10*/  LDG.E R8, desc[UR22][R16.64] ;  /* 0x0000001610087981 */ /* 0x000ee8000c1e1900 */
[----:B------:R-:W3:Y:S01]  /*5e20*/  LDG.E R7, desc[UR22][R14.64] ;  /* 0x000000160e077981 */ /* 0x000ee2000c1e1900 */
[----:B------:R-:W-:-:S04]  /*5e30*/  IMAD.IADD R5, R5, 0x1, -R10 ;  /* 0x0000000105057824 */ /* 0x000fc800078e0a0a */
[----:B------:R-:W-:-:S04]  /*5e40*/  IMAD R6, R5, R6, -0x40 ;  /* 0xffffffc005067424 */ /* 0x000fc800078e0206 */
[----:B------:R-:W-:Y:S01]  /*5e50*/  IMAD.WIDE.U32 R10, R6, UR10, RZ ;  /* 0x0000000a060a7c25 */ /* 0x000fe2000f8e00ff */
[----:B------:R-:W-:-:S05]  /*5e60*/  SHF.R.S32.HI R5, RZ, 0x1f, R6 ;  /* 0x0000001fff057819 */ /* 0x000fca0000011406 */
[----:B------:R-:W-:-:S04]  /*5e70*/  IMAD R5, R5, UR10, RZ ;  /* 0x0000000a05057c24 */ /* 0x000fc8000f8e02ff */
[----:B------:R-:W-:-:S04]  /*5e80*/  IMAD R5, R6, UR11, R5 ;  /* 0x0000000b06057c24 */ /* 0x000fc8000f8e0205 */
        /* <DEDUP_REMOVED lines=8> */
[----:B------:R-:W-:-:S07]  /*5f10*/  LEA.HI.X R227, R10, R227, R6, 0x1, P1 ;  /* 0x000000e30ae37211 */ /* 0x000fce00008f0c06 */
.L_x_1304:
[----:B------:R-:W2:Y:S01]  /*5f20*/  LDCU UR6, c[0x0][0x440] ;  /* 0x00008800ff0677ac */ /* 0x000ea20008000800 */
[----:B------:R-:W-:Y:S02]  /*5f30*/  IMAD.U32 R5, RZ, RZ, UR29 ;  /* 0x0000001dff057e24 */ /* 0x000fe4000f8e00ff */
[----:B------:R-:W-:Y:S01]  /*5f40*/  IMAD.U32 R6, RZ, RZ, UR28 ;  /* 0x0000001cff067e24 */ /* 0x000fe2000f8e00ff */
[----:B------:R-:W-:Y:S02]  /*5f50*/  USHF.L.U32 UR7, UR10, 0x5, URZ ;  /* 0x000000050a077899 */ /* 0x000fe400080006ff */
[----:B------:R-:W-:-:S04]  /*5f60*/  LEA R10, P1, R5, R228, 0x1 ;  /* 0x000000e4050a7211 */ /* 0x000fc800078208ff */
[----:B------:R-:W-:Y:S02]  /*5f70*/  LEA.HI.X R11, R5, R227, R6, 0x1, P1 ;  /* 0x000000e3050b7211 */ /* 0x000fe400008f0c06 */
[----:B------:R-:W-:Y:S02]  /*5f80*/  IADD3 R16, P1, PT, R10, UR7, RZ ;  /* 0x000000070a107c10 */ /* 0x000fe4000ff3e0ff */
[----:B--2---:R-:W-:Y:S02]  /*5f90*/  ISETP.GE.AND P5, PT, R186, UR6, PT ;  /* 0x00000006ba007c0c */ /* 0x004fe4000bfa6270 */
        /* <DEDUP_REMOVED lines=11> */
[----:B------:R2:W-:Y:S01]  /*6050*/  @!P5 LDGSTS.E.BYPASS.LTC128B.128 [R166+0x8000], desc[UR22][R228.64] ;  /* 0x08000000e4a6dfae */ /* 0x0005e2000b981a16 */
[--C-:B------:R-:W-:Y:S01]  /*6060*/  @!P3 IMAD.MOV.U32 R7, RZ, RZ, R227.reuse ;  /* 0x000000ffff07b224 */ /* 0x100fe200078e00e3 */
[----:B------:R-:W-:Y:S02]  /*6070*/  IADD3.X R15, PT, PT, R17, UR6, RZ, P1, !PT ;  /* 0x00000006110f7c10 */ /* 0x000fe40008ffe4ff */
        /* <DEDUP_REMOVED lines=79> */
.L_x_1302:
[----:B----4-:R-:W-:Y:S01]  /*6570*/  IMAD.SHL.U32 R6, R217, 0x2, RZ ;  /* 0x00000002d9067824 */ /* 0x010fe200078e00ff */
[----:B------:R-:W2:Y:S01]  /*6580*/  LDCU UR6, c[0x0][0x45c] ;  /* 0x00008b80ff0677ac */ /* 0x000ea20008000800 */
        /* <DEDUP_REMOVED lines=12> */
[----:B------:R-:W-:Y:S01]  /*6650*/  LOP3.LUT R11, R5, 0x9, RZ, 0xfc, !PT ;  /* 0x00000009050b7812 */ /* 0x000fe200078efcff */
[----:B------:R-:W-:Y:S01]  /*6660*/  IMAD.IADD R177, R76, 0x1, R203 ;  /* 0x000000014cb17824 */ /* 0x000fe200078e02cb */
[----:B------:R-:W-:Y:S01]  /*6670*/  FSEL R38, R38, -INF , !P4 ;  /* 0xff80000026267808 */ /* 0x000fe20006000000 */
[----:B------:R-:W-:Y:S01]  /*6680*/  LDSM.16.MT88.4 R148, [R204+0x10000] ;  /* 0x01000000cc94783b */ /* 0x000fe20000004200 */
[----:B------:R-:W-:-:S02]  /*6690*/  ISETP.GE.AND P5, PT, R7, R2, PT ;  /* 0x000000020700720c */ /* 0x000fc40003fa6270 */
        /* <DEDUP_REMOVED lines=12> */
[----:B------:R-:W-:Y:S01]  /*6760*/  FSEL R34, R21, -INF , !P1 ;  /* 0xff80000015227808 */ /* 0x000fe20004800000 */
[----:B------:R-:W-:Y:S01]  /*6770*/  LDSM.16.MT88.4 R132, [R177+0x10000] ;  /* 0x01000000b184783b */ /* 0x000fe20000004200 */
[C---:B------:R-:W-:Y:S02]  /*6780*/  ISETP.GE.AND P2, PT, R7.reuse, R2, PT ;  /* 0x000000020700720c */ /* 0x040fe40003f46270 */
[----:B------:R-:W-:Y:S01]  /*6790*/  ISETP.GE.AND P5, PT, R7, R0, PT ;  /* 0x000000000700720c */ /* 0x000fe20003fa6270 */
[----:B------:R-:W-:Y:S01]  /*67a0*/  LDSM.16.MT88.4 R40, [R218+0x12000] ;  /* 0x01200000da28783b */ /* 0x000fe20000004200 */
[----:B------:R-:W-:-:S02]  /*67b0*/  ISETP.GE.AND P3, PT, R11, R2, PT ;  /* 0x000000020b00720c */ /* 0x000fc40003f66270 */
[----:B------:R-:W-:Y:S01]  /*67c0*/  ISETP.GE.AND P1, PT, R11, R0, PT ;  /* 0x000000000b00720c */ /* 0x000fe20003f26270 */
[----:B---3--:R-:W-:Y:S01]  /*67d0*/  LDSM.16.MT88.4 R56, [R203+0x12000] ;  /* 0x01200000cb38783b */ /* 0x008fe20000004200 */
[C---:B------:R-:W-:Y:S02]  /*67e0*/  LOP3.LUT R7, R5.reuse, 0x18, RZ, 0xfc, !PT ;  /* 0x0000001805077812 */ /* 0x040fe400078efcff */
[----:B------:R-:W-:Y:S01]  /*67f0*/  LOP3.LUT R11, R5, 0x19, RZ, 0xfc, !PT ;  /* 0x00000019050b7812 */ /* 0x000fe200078efcff */
[----:B------:R-:W-:Y:S01]  /*6800*/  LDSM.16.MT88.4 R64, [R177+0x12000] ;  /* 0x01200000b140783b */ /* 0x000fe20000004200 */
[----:B------:R-:W-:Y:S02]  /*6810*/  FSEL R26, R23, -INF , !P4 ;  /* 0xff800000171a7808 */ /* 0x000fe40006000000 */
[----:B------:R-:W-:Y:S01]  /*6820*/  FSEL R14, R28, -INF , !P2 ;  /* 0xff8000001c0e7808 */ /* 0x000fe20005000000 */
[----:B------:R-:W-:Y:S01]  /*6830*/  LDSM.16.MT88.4 R72, [R218+0x14000] ;  /* 0x01400000da48783b */ /* 0x000fe20000004200 */
[----:B-1----:R-:W-:-:S02]  /*6840*/  FSEL R8, R24, -INF , !P5 ;  /* 0xff80000018087808 */ /* 0x002fc40006800000 */
[----:B------:R-:W-:Y:S01]  /*6850*/  FSEL R12, R29, -INF , !P3 ;  /* 0xff8000001d0c7808 */ /* 0x000fe20005800000 */
[----:B------:R-:W-:Y:S01]  /*6860*/  LDSM.16.MT88.4 R88, [R203+0x14000] ;  /* 0x01400000cb58783b */ /* 0x000fe20000004200 */
[C---:B------:R-:W-:Y:S02]  /*6870*/  ISETP.GE.AND P4, PT, R7.reuse, R2, PT ;  /* 0x000000020700720c */ /* 0x040fe40003f86270 */
[----:B------:R-:W-:Y:S01]  /*6880*/  ISETP.GE.AND P2, PT, R7, R0, PT ;  /* 0x000000000700720c */ /* 0x000fe20003f46270 */
[----:B------:R-:W-:Y:S01]  /*6890*/  LDSM.16.MT88.4 R96, [R177+0x14000] ;  /* 0x01400000b160783b */ /* 0x000fe20000004200 */
[C---:B------:R-:W-:Y:S02]  /*68a0*/  ISETP.GE.AND P5, PT, R11.reuse, R2, PT ;  /* 0x000000020b00720c */ /* 0x040fe40003fa6270 */
[----:B------:R-:W-:Y:S01]  /*68b0*/  ISETP.GE.AND P3, PT, R11, R0, PT ;  /* 0x000000000b00720c */ /* 0x000fe20003f66270 */
[----:B------:R-:W-:Y:S01]  /*68c0*/  LDSM.16.MT88.4 R104, [R218+0x16000] ;  /* 0x01600000da68783b */ /* 0x000fe20000004200 */
[----:B------:R-:W-:-:S02]  /*68d0*/  LOP3.LUT R7, R5, 0x20, RZ, 0xfc, !PT ;  /* 0x0000002005077812 */ /* 0x000fc400078efcff */
[----:B------:R-:W-:Y:S01]  /*68e0*/  LOP3.LUT R11, R5, 0x21, RZ, 0xfc, !PT ;  /* 0x00000021050b7812 */ /* 0x000fe200078efcff */
[----:B------:R-:W-:Y:S01]  /*68f0*/  LDSM.16.MT88.4 R120, [R203+0x16000] ;  /* 0x01600000cb78783b */ /* 0x000fe20000004200 */
[----:B------:R-:W-:Y:S02]  /*6900*/  FSEL R22, R3, -INF , !P4 ;  /* 0xff80000003167808 */ /* 0x000fe40006000000 */
[----:B------:R-:W-:Y:S01]  /*6910*/  FSEL R10, R9, -INF , !P5 ;  /* 0xff800000090a7808 */ /* 0x000fe20006800000 */
[----:B------:R-:W-:Y:S01]  /*6920*/  LDSM.16.MT88.4 R172, [R203+0x10800] ;  /* 0x01080000cbac783b */ /* 0x000fe20000004200 */
[----:B------:R-:W-:Y:S02]  /*6930*/  FSEL R20, R25, -INF , !P1 ;  /* 0xff80000019147808 */ /* 0x000fe40004800000 */
[----:B------:R-:W-:Y:S01]  /*6940*/  ISETP.GE.AND P4, PT, R7, R0, PT ;  /* 0x000000000700720c */ /* 0x000fe20003f86270 */
[----:B------:R-:W-:Y:S01]  /*6950*/  LDSM.16.MT88.4 R168, [R177+0x10800] ;  /* 0x01080000b1a8783b */ /* 0x000fe20000004200 */
[----:B------:R-:W-:-:S02]  /*6960*/  FSEL R18, R13, -INF , !P2 ;  /* 0xff8000000d127808 */ /* 0x000fc40005000000 */
[----:B------:R-:W-:Y:S02]  /*6970*/  ISETP.GE.AND P5, PT, R11, R0, PT ;  /* 0x000000000b00720c */ /* 0x000fe40003fa6270 */
[-C--:B------:R-:W-:Y:S02]  /*6980*/  ISETP.GE.AND P1, PT, R7, R2.reuse, PT ;  /* 0x000000020700720c */ /* 0x080fe40003f26270 */
[----:B------:R-:W-:Y:S02]  /*6990*/  ISETP.GE.AND P2, PT, R11, R2, PT ;  /* 0x000000020b00720c */ /* 0x000fe40003f46270 */
[C---:B------:R-:W-:Y:S02]  /*69a0*/  LOP3.LUT R3, R5.reuse, 0x29, RZ, 0xfc, !PT ;  /* 0x0000002905037812 */ /* 0x040fe400078efcff */
[----:B------:R-:W-:Y:S02]  /*69b0*/  LOP3.LUT R7, R5, 0x28, RZ, 0xfc, !PT ;  /* 0x0000002805077812 */ /* 0x000fe400078efcff */
[----:B------:R-:W-:-:S02]  /*69c0*/  FSEL R234, R234, -INF , !P4 ;  /* 0xff800000eaea7808 */ /* 0x000fc40006000000 */
[----:B------:R-:W-:Y:S02]  /*69d0*/  FSEL R226, R226, -INF , !P5 ;  /* 0xff800000e2e27808 */ /* 0x000fe40006800000 */
[----:B------:R-:W-:Y:S02]  /*69e0*/  FSEL R16, R4, -INF , !P3 ;  /* 0xff80000004107808 */ /* 0x000fe40005800000 */
[----:B------:R-:W-:Y:S02]  /*69f0*/  FSEL R242, R242, -INF , !P1 ;  /* 0xff800000f2f27808 */ /* 0x000fe40004800000 */
[-C--:B------:R-:W-:Y:S02]  /*6a00*/  ISETP.GE.AND P4, PT, R3, R2.reuse, PT ;  /* 0x000000020300720c */ /* 0x080fe40003f86270 */
[----:B------:R-:W-:Y:S02]  /*6a10*/  FSEL R208, R208, -INF , !P2 ;  /* 0xff800000d0d07808 */ /* 0x000fe40005000000 */
[----:B------:R-:W-:-:S02]  /*6a20*/  ISETP.GE.AND P5, PT, R5, R2, PT ;  /* 0x000000020500720c */ /* 0x000fc40003fa6270 */
[C---:B------:R-:W-:Y:S02]  /*6a30*/  ISETP.GE.AND P3, PT, R7.reuse, R2, PT ;  /* 0x000000020700720c */ /* 0x040fe40003f66270 */
[-C--:B------:R-:W-:Y:S02]  /*6a40*/  ISETP.GE.AND P1, PT, R7, R0.reuse, PT ;  /* 0x000000000700720c */ /* 0x080fe40003f26270 */
[----:B------:R-:W-:Y:S02]  /*6a50*/  ISETP.GE.AND P2, PT, R3, R0, PT ;  /* 0x000000000300720c */ /* 0x000fe40003f46270 */
[----:B------:R-:W-:Y:S02]  /*6a60*/  LOP3.LUT R3, R5, 0x30, RZ, 0xfc, !PT ;  /* 0x0000003005037812 */ /* 0x000fe400078efcff */
[----:B------:R-:W-:Y:S02]  /*6a70*/  FSEL R36, R36, -INF , !P5 ;  /* 0xff80000024247808 */ /* 0x000fe40006800000 */
[----:B------:R-:W-:-:S02]  /*6a80*/  FSEL R206, R206, -INF , !P4 ;  /* 0xff800000cece7808 */ /* 0x000fc40006000000 */
[----:B------:R-:W-:Y:S02]  /*6a90*/  FSEL R240, R240, -INF , !P3 ;  /* 0xff800000f0f07808 */ /* 0x000fe40005800000 */
[----:B------:R-:W-:Y:S02]  /*6aa0*/  FSEL R178, R178, -INF , !P1 ;  /* 0xff800000b2b27808 */ /* 0x000fe40004800000 */
[----:B------:R-:W-:Y:S02]  /*6ab0*/  ISETP.GE.AND P4, PT, R5, R0, PT ;  /* 0x000000000500720c */ /* 0x000fe40003f86270 */
        /* <DEDUP_REMOVED lines=60> */
[--C-:B------:R-:W-:Y:S01]  /*6e80*/  FFMA.FTZ R199, R30, UR6, -R209.reuse ;  /* 0x000000061ec77c23 */ /* 0x100fe200080108d1 */
[----:B------:R-:W1:Y:S01]  /*6e90*/  LDSM.16.MT88.4 R4, [R177+0x16000] ;  /* 0x01600000b104783b */ /* 0x000e620000004200 */
[----:B------:R-:W-:Y:S01]  /*6ea0*/  FFMA.FTZ R195, R26, UR6, -R209 ;  /* 0x000000061ac37c23 */ /* 0x000fe200080108d1 */
[----:B------:R-:W2:Y:S01]  /*6eb0*/  MUFU.EX2 R201, R201 ;  /* 0x000000c900c97308 */ /* 0x000ea20000000800 */
[----:B------:R-:W-:Y:S01]  /*6ec0*/  FFMA.FTZ R189, R10, UR6, -R213 ;  /* 0x000000060abd7c23 */ /* 0x000fe200080108d5 */
[--C-:B------:R-:W-:Y:S01]  /*6ed0*/  FFMA.FTZ R192, R8, UR6, -R209.reuse ;  /* 0x0000000608c07c23 */ /* 0x100fe200080108d1 */
[----:B------:R-:W3:Y:S01]  /*6ee0*/  LDSM.16.MT88.4 R12, [R204+0x10800] ;  /* 0x01080000cc0c783b */ /* 0x000ee20000004200 */
[----:B------:R-:W-:Y:S01]  /*6ef0*/  MUFU.EX2 R198, R198 ;  /* 0x000000c600c67308 */ /* 0x000fe20000000800 */
[--C-:B------:R-:W-:Y:S01]  /*6f00*/  FFMA.FTZ R188, R18, UR6, -R209.reuse ;  /* 0x0000000612bc7c23 */ /* 0x100fe200080108d1 */
[----:B------:R-:W-:Y:S01]  /*6f10*/  FFMA.FTZ R187, R16, UR6, -R209 ;  /* 0x0000000610bb7c23 */ /* 0x000fe200080108d1 */
[----:B------:R-:W4:Y:S01]  /*6f20*/  LDSM.16.MT88.4 R8, [R204+0x12800] ;  /* 0x01280000cc08783b */ /* 0x000f220000004200 */
[----:B------:R-:W5:Y:S01]  /*6f30*/  MUFU.EX2 R197, R197 ;  /* 0x000000c500c57308 */ /* 0x000f620000000800 */
[----:B------:R-:W-:Y:S01]  /*6f40*/  FFMA.FTZ R190, R22, UR6, -R213 ;  /* 0x0000000616be7c23 */ /* 0x000fe200080108d5 */
[----:B------:R-:W-:Y:S01]  /*6f50*/  FFMA.FTZ R191, R20, UR6, -R209 ;  /* 0x0000000614bf7c23 */ /* 0x000fe200080108d1 */
[----:B------:R-:W4:Y:S01]  /*6f60*/  LDSM.16.MT88.4 R16, [R204+0x16800] ;  /* 0x01680000cc10783b */ /* 0x000f220000004200 */
[----:B------:R-:W-:Y:S01]  /*6f70*/  MUFU.EX2 R200, R200 ;  /* 0x000000c800c87308 */ /* 0x000fe20000000800 */
[--C-:B------:R-:W-:Y:S01]  /*6f80*/  FFMA.FTZ R207, R208, UR6, -R213.reuse ;  /* 0x00000006d0cf7c23 */ /* 0x100fe200080108d5 */
[----:B--2---:R-:W-:Y:S01]  /*6f90*/  F2FP.F16.F32.PACK_AB R128, R201, R202 ;  /* 0x000000cac980723e */ /* 0x004fe200000000ff */
[----:B------:R-:W2:Y:S01]  /*6fa0*/  LDSM.16.MT88.4 R20, [R204+0x14800] ;  /* 0x01480000cc14783b */ /* 0x000ea20000004200 */
[----:B------:R-:W1:Y:S01]  /*6fb0*/  MUFU.EX2 R199, R199 ;  /* 0x000000c700c77308 */ /* 0x000e620000000800 */
[----:B------:R-:W-:Y:S01]  /*6fc0*/  FFMA.FTZ R205, R206, UR6, -R213 ;  /* 0x00000006cecd7c23 */ /* 0x000fe200080108d5 */
[--C-:B------:R-:W-:Y:S01]  /*6fd0*/  FFMA.FTZ R215, R226, UR6, -R209.reuse ;  /* 0x00000006e2d77c23 */ /* 0x100fe200080108d1 */
[----:B------:R-:W-:Y:S01]  /*6fe0*/  LDSM.16.MT88.4 R24, [R218+0x14800] ;  /* 0x01480000da18783b */ /* 0x000fe20000004200 */
[----:B------:R-:W-:Y:S01]  /*6ff0*/  MUFU.EX2 R196, R196 ;  /* 0x000000c400c47308 */ /* 0x000fe20000000800 */
[----:B------:R-:W-:Y:S01]  /*7000*/  FFMA.FTZ R211, R178, UR6, -R209 ;  /* 0x00000006b2d37c23 */ /* 0x000fe200080108d1 */
[----:B-----5:R-:W-:Y:S01]  /*7010*/  F2FP.F16.F32.PACK_AB R130, R197, R198 ;  /* 0x000000c6c582723e */ /* 0x020fe200000000ff */
[----:B------:R-:W-:Y:S01]  /*7020*/  LDSM.16.MT88.4 R28, [R177+0x12800] ;  /* 0x01280000b11c783b */ /* 0x000fe20000004200 */
[----:B------:R-:W5:Y:S01]  /*7030*/  MUFU.EX2 R195, R195 ;  /* 0x000000c300c37308 */ /* 0x000f620000000800 */
[--C-:B------:R-:W-:Y:S01]  /*7040*/  FFMA.FTZ R242, R242, UR6, -R213.reuse ;  /* 0x00000006f2f27c23 */ /* 0x100fe200080108d5 */
[----:B------:R-:W-:Y:S01]  /*7050*/  FFMA.FTZ R240, R240, UR6, -R213 ;  /* 0x00000006f0f07c23 */ /* 0x000fe200080108d5 */
[----:B------:R-:W-:Y:S01]  /*7060*/  LDSM.16.MT88.4 R32, [R203+0x12800] ;  /* 0x01280000cb20783b */ /* 0x000fe20000004200 */
[----:B------:R-:W-:Y:S01]  /*7070*/  MUFU.EX2 R194, R194 ;  /* 0x000000c200c27308 */ /* 0x000fe20000000800 */
[----:B------:R-:W-:Y:S01]  /*7080*/  FFMA.FTZ R210, R210, UR6, -R209 ;  /* 0x00000006d2d27c23 */ /* 0x000fe200080108d1 */
[----:B-1----:R-:W-:Y:S01]  /*7090*/  F2FP.F16.F32.PACK_AB R129, R199, R200 ;  /* 0x000000c8c781723e */ /* 0x002fe200000000ff */
[--C-:B------:R-:W-:Y:S01]  /*70a0*/  FFMA.FTZ R224, R224, UR6, -R213.reuse ;  /* 0x00000006e0e07c23 */ /* 0x100fe200080108d5 */
[----:B------:R-:W1:Y:S01]  /*70b0*/  MUFU.EX2 R193, R193 ;  /* 0x000000c100c17308 */ /* 0x000e620000000800 */
[----:B------:R-:W-:Y:S01]  /*70c0*/  FFMA.FTZ R222, R222, UR6, -R213 ;  /* 0x00000006dede7c23 */ /* 0x000fe200080108d5 */
[----:B------:R-:W-:Y:S01]  /*70d0*/  FFMA.FTZ R212, R212, UR6, -R209 ;  /* 0x00000006d4d47c23 */ /* 0x000fe200080108d1 */
[----:B------:R-:W-:Y:S01]  /*70e0*/  FADD.FTZ R201, R202, R201 ;  /* 0x000000c9cac97221 */ /* 0x000fe20000010000 */
[----:B------:R-:W-:Y:S01]  /*70f0*/  MUFU.EX2 R190, R190 ;  /* 0x000000be00be7308 */ /* 0x000fe20000000800 */
[----:B------:R-:W-:Y:S01]  /*7100*/  FADD.FTZ R199, R200, R199 ;  /* 0x000000c7c8c77221 */ /* 0x000fe20000010000 */
[----:B-----5:R-:W-:Y:S01]  /*7110*/  F2FP.F16.F32.PACK_AB R131, R195, R196 ;  /* 0x000000c4c383723e */ /* 0x020fe200000000ff */
[----:B------:R-:W-:Y:S01]  /*7120*/  FADD.FTZ R198, R198, R201 ;  /* 0x000000c9c6c67221 */ /* 0x000fe20000010000 */
[----:B------:R-:W-:Y:S01]  /*7130*/  MUFU.EX2 R189, R189 ;  /* 0x000000bd00bd7308 */ /* 0x000fe20000000800 */
[----:B------:R-:W-:-:S02]  /*7140*/  FADD.FTZ R196, R196, R199 ;  /* 0x000000c7c4c47221 */ /* 0x000fc40000010000 */
[----:B------:R-:W-:Y:S01]  /*7150*/  FADD.FTZ R197, R197, R198 ;  /* 0x000000c6c5c57221 */ /* 0x000fe20000010000 */
[----:B------:R-:W-:Y:S01]  /*7160*/  MUFU.EX2 R192, R192 ;  /* 0x000000c000c07308 */ /* 0x000fe20000000800 */
[C---:B------:R-:W-:Y:S01]  /*7170*/  HMMA.16816.F32 R152, R128.reuse, R148, RZ ;  /* 0x000000948098723c */ /* 0x040fe200000018ff */
[----:B------:R-:W-:Y:S02]  /*7180*/  FADD.FTZ R195, R195, R196 ;  /* 0x000000c4c3c37221 */ /* 0x000fe40000010000 */
[----:B------:R-:W5:Y:S04]  /*7190*/  MUFU.EX2 R191, R191 ;  /* 0x000000bf00bf7308 */ /* 0x000f680000000800 */
[----:B------:R-:W-:Y:S01]  /*71a0*/  MUFU.EX2 R188, R188 ;  /* 0x000000bc00bc7308 */ /* 0x000fe20000000800 */
[C---:B------:R-:W-:Y:S03]  /*71b0*/  HMMA.16816.F32 R44, R128.reuse, R48, RZ ;  /* 0x00000030802c723c */ /* 0x040fe600000018ff */
[----:B------:R-:W3:Y:S04]  /*71c0*/  MUFU.EX2 R187, R187 ;  /* 0x000000bb00bb7308 */ /* 0x000ee80000000800 */
[----:B------:R-:W-:Y:S01]  /*71d0*/  MUFU.EX2 R208, R242 ;  /* 0x000000f200d07308 */ /* 0x000fe20000000800 */
[C---:B------:R-:W-:Y:S03]  /*71e0*/  HMMA.16816.F32 R148, R128.reuse, R150, RZ ;  /* 0x000000968094723c */ /* 0x040fe600000018ff */
[----:B------:R-:W2:Y:S04]  /*71f0*/  MUFU.EX2 R207, R207 ;  /* 0x000000cf00cf7308 */ /* 0x000ea80000000800 */
[----:B------:R-:W-:Y:S01]  /*7200*/  MUFU.EX2 R206, R240 ;  /* 0x000000f000ce7308 */ /* 0x000fe20000000800 */
[C---:B------:R-:W-:Y:S03]  /*7210*/  HMMA.16816.F32 R48, R128.reuse, R50, RZ ;  /* 0x000000328030723c */ /* 0x040fe600000018ff */
[----:B------:R-:W-:Y:S04]  /*7220*/  MUFU.EX2 R205, R205 ;  /* 0x000000cd00cd7308 */ /* 0x000fe80000000800 */
        /* <DEDUP_REMOVED lines=32> */
[----:B-----5:R-:W-:Y:S01]  /*7430*/  F2FP.F16.F32.PACK_AB R5, R191, R192 ;  /* 0x000000c0bf05723e */ /* 0x020fe200000000ff */
[----:B------:R-:W-:-:S02]  /*7440*/  FADD.FTZ R192, R192, R195 ;  /* 0x000000c3c0c07221 */ /* 0x000fc40000010000 */
[----:B------:R-:W-:Y:S02]  /*7450*/  FADD.FTZ R193, R193, R194 ;  /* 0x000000c2c1c17221 */ /* 0x000fe40000010000 */
[----:B------:R-:W-:Y:S01]  /*7460*/  HMMA.16816.F32 R128, R128, R6, RZ ;  /* 0x000000068080723c */ /* 0x000fe200000018ff */
[----:B------:R-:W-:Y:S01]  /*7470*/  F2FP.F16.F32.PACK_AB R6, R189, R190 ;  /* 0x000000bebd06723e */ /* 0x000fe200000000ff */
[----:B------:R-:W-:Y:S01]  /*7480*/  FADD.FTZ R191, R191, R192 ;  /* 0x000000c0bfbf7221 */ /* 0x000fe20000010000 */
[----:B---3--:R-:W-:Y:S01]  /*7490*/  F2FP.F16.F32.PACK_AB R7, R187, R188 ;  /* 0x000000bcbb07723e */ /* 0x008fe200000000ff */
[----:B------:R-:W-:Y:S02]  /*74a0*/  FADD.FTZ R190, R190, R193 ;  /* 0x000000c1bebe7221 */ /* 0x000fe40000010000 */
[----:B------:R-:W-:Y:S02]  /*74b0*/  FADD.FTZ R188, R188, R191 ;  /* 0x000000bfbcbc7221 */ /* 0x000fe40000010000 */
[----:B------:R-:W-:-:S02]  /*74c0*/  FADD.FTZ R189, R189, R190 ;  /* 0x000000bebdbd7221 */ /* 0x000fc40000010000 */
[----:B------:R-:W-:Y:S01]  /*74d0*/  HMMA.16816.F32 R152, R4, R12, R152 ;  /* 0x0000000c0498723c */ /* 0x000fe20000001898 */
[----:B------:R-:W-:-:S07]  /*74e0*/  FADD.FTZ R187, R187, R188 ;  /* 0x000000bcbbbb7221 */ /* 0x000fce0000010000 */
[C---:B------:R-:W-:Y:S01]  /*74f0*/  HMMA.16816.F32 R148, R4.reuse, R14, R148 ;  /* 0x0000000e0494723c */ /* 0x040fe20000001894 */
[----:B------:R-:W1:Y:S07]  /*7500*/  LDSM.16.MT88.4 R12, [R218+0x10800] ;  /* 0x01080000da0c783b */ /* 0x000e6e0000004200 */
[C---:B----4-:R-:W-:Y:S08]  /*7510*/  HMMA.16816.F32 R44, R4.reuse, R8, R44 ;  /* 0x00000008042c723c */ /* 0x050ff0000000182c */
[C---:B------:R-:W-:Y:S01]  /*7520*/  HMMA.16816.F32 R48, R4.reuse, R10, R48 ;  /* 0x0000000a0430723c */ /* 0x040fe20000001830 */
[----:B------:R-:W3:Y:S07]  /*7530*/  LDSM.16.MT88.4 R8, [R218+0x12800] ;  /* 0x01280000da08783b */ /* 0x000eee0000004200 */
[C---:B------:R-:W-:Y:S08]  /*7540*/  HMMA.16816.F32 R108, R4.reuse, R16, R108 ;  /* 0x00000010046c723c */ /* 0x040ff0000000186c */
[C---:B------:R-:W-:Y:S01]  /*7550*/  HMMA.16816.F32 R112, R4.reuse, R18, R112 ;  /* 0x000000120470723c */ /* 0x040fe20000001870 */
[----:B------:R-:W4:Y:S07]  /*7560*/  LDSM.16.MT88.4 R16, [R177+0x14800] ;  /* 0x01480000b110783b */ /* 0x000f2e0000004200 */
[C---:B--2---:R-:W-:Y:S08]  /*7570*/  HMMA.16816.F32 R76, R4.reuse, R20, R76 ;  /* 0x00000014044c723c */ /* 0x044ff0000000184c */
[C---:B------:R-:W-:Y:S01]  /*7580*/  HMMA.16816.F32 R80, R4.reuse, R22, R80 ;  /* 0x000000160450723c */ /* 0x040fe20000001850 */
[----:B------:R-:W2:Y:S07]  /*7590*/  LDSM.16.MT88.4 R20, [R203+0x14800] ;  /* 0x01480000cb14783b */ /* 0x000eae0000004200 */
[C---:B-1----:R-:W-:Y:S08]  /*75a0*/  HMMA.16816.F32 R160, R4.reuse, R12, R160 ;  /* 0x0000000c04a0723c */ /* 0x042ff000000018a0 */
[C---:B------:R-:W-:Y:S01]  /*75b0*/  HMMA.16816.F32 R156, R4.reuse, R14, R156 ;  /* 0x0000000e049c723c */ /* 0x040fe2000000189c */
[----:B------:R-:W1:Y:S07]  /*75c0*/  LDSM.16.MT88.4 R12, [R218+0x16800] ;  /* 0x01680000da0c783b */ /* 0x000e6e0000004200 */
[C---:B---3--:R-:W-:Y:S08]  /*75d0*/  HMMA.16816.F32 R36, R4.reuse, R8, R36 ;  /* 0x000000080424723c */ /* 0x048ff00000001824 */
[C---:B------:R-:W-:Y:S01]  /*75e0*/  HMMA.16816.F32 R40, R4.reuse, R10, R40 ;  /* 0x0000000a0428723c */ /* 0x040fe20000001828 */
[----:B------:R-:W3:Y:S07]  /*75f0*/  LDSM.16.MT88.4 R8, [R203+0x16800] ;  /* 0x01680000cb08783b */ /* 0x000eee0000004200 */
[C---:B------:R-:W-:Y:S08]  /*7600*/  HMMA.16816.F32 R68, R4.reuse, R24, R68 ;  /* 0x000000180444723c */ /* 0x040ff00000001844 */
[C---:B------:R-:W-:Y:S01]  /*7610*/  HMMA.16816.F32 R72, R4.reuse, R26, R72 ;  /* 0x0000001a0448723c */ /* 0x040fe20000001848 */
[----:B------:R-:W5:Y:S07]  /*7620*/  LDSM.16.MT88.4 R24, [R177+0x16800] ;  /* 0x01680000b118783b */ /* 0x000f6e0000004200 */
[C---:B----4-:R-:W-:Y:S08]  /*7630*/  HMMA.16816.F32 R92, R4.reuse, R16, R92 ;  /* 0x00000010045c723c */ /* 0x050ff0000000185c */
[C---:B------:R-:W-:Y:S01]  /*7640*/  HMMA.16816.F32 R96, R4.reuse, R18, R96 ;  /* 0x000000120460723c */ /* 0x040fe20000001860 */
[----:B------:R-:W4:Y:S07]  /*7650*/  LDSM.16.MT88.4 R16, [R204+0x13000] ;  /* 0x01300000cc10783b */ /* 0x000f2e0000004200 */
[----:B------:R-:W-:Y:S01]  /*7660*/  HMMA.16816.F32 R60, R4, R28, R60 ;  /* 0x0000001c043c723c */ /* 0x000fe2000000183c */
[--C-:B------:R-:W-:Y:S01]  /*7670*/  FFMA.FTZ R28, R234, UR6, -R209.reuse ;  /* 0x00000006ea1c7c23 */ /* 0x100fe200080108d1 */
[----:B------:R-:W-:-:S02]  /*7680*/  FFMA.FTZ R234, R176, UR6, -R209 ;  /* 0x00000006b0ea7c23 */ /* 0x000fc400080108d1 */
[----:B------:R-:W-:Y:S01]  /*7690*/  LDSM.16.MT88.4 R176, [R218+0x11000] ;  /* 0x01100000dab0783b */ /* 0x000fe20000004200 */
[----:B------:R-:W5:Y:S03]  /*76a0*/  MUFU.EX2 R226, R28 ;  /* 0x0000001c00e27308 */ /* 0x000f660000000800 */
[C---:B------:R-:W-:Y:S01]  /*76b0*/  HMMA.16816.F32 R144, R4.reuse, R172, R144 ;  /* 0x000000ac0490723c */ /* 0x040fe20000001890 */
[----:B------:R-:W4:Y:S07]  /*76c0*/  MUFU.EX2 R234, R234 ;  /* 0x000000ea00ea7308 */ /* 0x000f2e0000000800 */
        /* <DEDUP_REMOVED lines=8> */
[C---:B--2---:R-:W-:Y:S08]  /*7750*/  HMMA.16816.F32 R84, R4.reuse, R20, R84 ;  /* 0x000000140454723c */ /* 0x044ff00000001854 */
[C---:B------:R-:W-:Y:S01]  /*7760*/  HMMA.16816.F32 R88, R4.reuse, R22, R88 ;  /* 0x000000160458723c */ /* 0x040fe20000001858 */
[----:B------:R-:W-:Y:S07]  /*7770*/  LDSM.16.MT88.4 R20, [R204+0x11000] ;  /* 0x01100000cc14783b */ /* 0x000fee0000004200 */
[C---:B-1----:R-:W-:Y:S08]  /*7780*/  HMMA.16816.F32 R100, R4.reuse, R12, R100 ;  /* 0x0000000c0464723c */ /* 0x042ff00000001864 */
[C---:B------:R-:W-:Y:S01]  /*7790*/  HMMA.16816.F32 R104, R4.reuse, R14, R104 ;  /* 0x0000000e0468723c */ /* 0x040fe20000001868 */
[----:B------:R-:W-:Y:S07]  /*77a0*/  LDSM.16.MT88.4 R12, [R204+0x15000] ;  /* 0x01500000cc0c783b */ /* 0x000fee0000004200 */
[C---:B---3--:R-:W-:Y:S08]  /*77b0*/  HMMA.16816.F32 R116, R4.reuse, R8, R116 ;  /* 0x000000080474723c */ /* 0x048ff00000001874 */
        /* <DEDUP_REMOVED lines=9> */
[----:B----4-:R-:W-:Y:S01]  /*7850*/  F2FP.F16.F32.PACK_AB R7, R234, R211 ;  /* 0x000000d3ea07723e */ /* 0x010fe200000000ff */
        /* <DEDUP_REMOVED lines=25> */
[----:B------:R5:W4:Y:S07]  /*79f0*/  LDSM.16.MT88.4 R24, [R221+0x17000] ;  /* 0x01700000dd18783b */ /* 0x000b2e0000004200 */
[C---:B-1----:R-:W-:Y:S08]  /*7a00*/  HMMA.16816.F32 R100, R4.reuse, R8, R100 ;  /* 0x000000080464723c */ /* 0x042ff00000001864 */
[C---:B------:R-:W-:Y:S01]  /*7a10*/  HMMA.16816.F32 R104, R4.reuse, R10, R104 ;  /* 0x0000000a0468723c */ /* 0x040fe20000001868 */
[----:B------:R-:W1:Y:S07]  /*7a20*/  LDSM.16.MT88.4 R8, [R204+0x15800] ;  /* 0x01580000cc08783b */ /* 0x000e6e0000004200 */
[----:B---3--:R-:W-:Y:S01]  /*7a30*/  HMMA.16816.F32 R92, R4, R12, R92 ;  /* 0x0000000c045c723c */ /* 0x008fe2000000185c */
[----:B-----5:R-:W-:-:S06]  /*7a40*/  FFMA.FTZ R221, R214, UR6, -R209 ;  /* 0x00000006d6dd7c23 */ /* 0x020fcc00080108d1 */
[----:B------:R-:W-:Y:S01]  /*7a50*/  MUFU.EX2 R221, R221 ;  /* 0x000000dd00dd7308 */ /* 0x000fe20000000800 */
[C---:B------:R-:W-:Y:S01]  /*7a60*/  HMMA.16816.F32 R96, R4.reuse, R14, R96 ;  /* 0x0000000e0460723c */ /* 0x040fe20000001860 */
[----:B------:R-:W3:Y:S07]  /*7a70*/  LDSM.16.MT88.4 R12, [R204+0x11800] ;  /* 0x01180000cc0c783b */ /* 0x000eee0000004200 */
[C---:B--2---:R-:W-:Y:S08]  /*7a80*/  HMMA.16816.F32 R116, R4.reuse, R16, R116 ;  /* 0x000000100474723c */ /* 0x044ff00000001874 */
[C---:B------:R-:W-:Y:S01]  /*7a90*/  HMMA.16816.F32 R120, R4.reuse, R18, R120 ;  /* 0x000000120478723c */ /* 0x040fe20000001878 */
[----:B------:R-:W2:Y:S07]  /*7aa0*/  LDSM.16.MT88.4 R16, [R204+0x17800] ;  /* 0x01780000cc10783b */ /* 0x000eae0000004200 */
[----:B------:R-:W-:Y:S01]  /*7ab0*/  HMMA.16816.F32 R136, R4, R168, R136 ;  /* 0x000000a80488723c */ /* 0x000fe20000001888 */
[--C-:B------:R-:W-:Y:S01]  /*7ac0*/  FFMA.FTZ R168, R238, UR6, -R213.reuse ;  /* 0x00000006eea87c23 */ /* 0x100fe200080108d5 */
[----:B------:R-:W-:-:S02]  /*7ad0*/  FFMA.FTZ R169, R236, UR6, -R213 ;  /* 0x00000006eca97c23 */ /* 0x000fc400080108d5 */
[----:B------:R-:W-:Y:S04]  /*7ae0*/  MUFU.EX2 R213, R224 ;  /* 0x000000e000d57308 */ /* 0x000fe80000000800 */
[C---:B------:R-:W-:Y:S01]  /*7af0*/  HMMA.16816.F32 R60, R4.reuse, R28, R60 ;  /* 0x0000001c043c723c */ /* 0x040fe2000000183c */
[----:B------:R-:W-:Y:S01]  /*7b00*/  FFMA.FTZ R28, R220, UR6, -R209 ;  /* 0x00000006dc1c7c23 */ /* 0x000fe200080108d1 */
[----:B------:R-:W-:Y:S04]  /*7b10*/  MUFU.EX2 R168, R168 ;  /* 0x000000a800a87308 */ /* 0x000fe80000000800 */
[----:B------:R-:W5:Y:S02]  /*7b20*/  MUFU.EX2 R169, R169 ;  /* 0x000000a900a97308 */ /* 0x000f640000000800 */
[C---:B------:R-:W-:Y:S02]  /*7b30*/  HMMA.16816.F32 R160, R4.reuse, R176, R160 ;  /* 0x000000b004a0723c */ /* 0x040fe400000018a0 */
[----:B------:R-:W-:Y:S04]  /*7b40*/  MUFU.EX2 R220, R222 ;  /* 0x000000de00dc7308 */ /* 0x000fe80000000800 */
[----:B------:R-:W1:Y:S02]  /*7b50*/  MUFU.EX2 R214, R28 ;  /* 0x0000001c00d67308 */ /* 0x000e640000000800 */
[C---:B------:R-:W-:Y:S01]  /*7b60*/  HMMA.16816.F32 R156, R4.reuse, R178, R156 ;  /* 0x000000b2049c723c */ /* 0x040fe2000000189c */
[----:B------:R-:W-:Y:S01]  /*7b70*/  LDSM.16.MT88.4 R176, [R203+0x13800] ;  /* 0x01380000cbb0783b */ /* 0x000fe20000004200 */
[----:B------:R-:W3:Y:S06]  /*7b80*/  MUFU.EX2 R209, R212 ;  /* 0x000000d400d17308 */ /* 0x000eec0000000800 */
[C---:B------:R-:W-:Y:S08]  /*7b90*/  HMMA.16816.F32 R144, R4.reuse, R172, R144 ;  /* 0x000000ac0490723c */ /* 0x040ff00000001890 */
[C---:B------:R-:W-:Y:S01]  /*7ba0*/  HMMA.16816.F32 R140, R4.reuse, R174, R140 ;  /* 0x000000ae048c723c */ /* 0x040fe2000000188c */
[----:B------:R-:W-:Y:S07]  /*7bb0*/  LDSM.16.MT88.4 R172, [R203+0x15800] ;  /* 0x01580000cbac783b */ /* 0x000fee0000004200 */
[----:B------:R-:W-:Y:S01]  /*7bc0*/  HMMA.16816.F32 R132, R4, R170, R132 ;  /* 0x000000aa0484723c */ /* 0x000fe20000001884 */
[----:B------:R-:W-:-:S05]  /*7bd0*/  IMAD.MOV.U32 R170, RZ, RZ, 0x20 ;  /* 0x00000020ffaa7424 */ /* 0x000fca00078e00ff */
[----:B------:R-:W-:Y:S02]  /*7be0*/  SEL R171, R170, 0xffffffe0, !P6 ;  /* 0xffffffe0aaab7807 */ /* 0x000fe40007000000 */
[C---:B------:R-:W-:Y:S08]  /*7bf0*/  HMMA.16816.F32 R52, R4.reuse, R32, R52 ;  /* 0x000000200434723c */ /* 0x040ff00000001834 */
[C---:B------:R-:W-:Y:S01]  /*7c00*/  HMMA.16816.F32 R56, R4.reuse, R34, R56 ;  /* 0x000000220438723c */ /* 0x040fe20000001838 */
[----:B------:R-:W-:Y:S07]  /*7c10*/  LDSM.16.MT88.4 R32, [R203+0x17800] ;  /* 0x01780000cb20783b */ /* 0x000fee0000004200 */
[C---:B------:R-:W-:Y:S08]  /*7c20*/  HMMA.16816.F32 R64, R4.reuse, R30, R64 ;  /* 0x0000001e0440723c */ /* 0x040ff00000001840 */
[C---:B----4-:R-:W-:Y:S08]  /*7c30*/  HMMA.16816.F32 R84, R4.reuse, R20, R84 ;  /* 0x000000140454723c */ /* 0x050ff00000001854 */
[C---:B------:R-:W-:Y:S01]  /*7c40*/  HMMA.16816.F32 R88, R4.reuse, R22, R88 ;  /* 0x000000160458723c */ /* 0x040fe20000001858 */
[----:B------:R4:W2:Y:S07]  /*7c50*/  LDSM.16.MT88.4 R20, [R204+0x13800] ;  /* 0x01380000cc14783b */ /* 0x0008ae0000004200 */
[C---:B------:R-:W-:Y:S08]  /*7c60*/  HMMA.16816.F32 R124, R4.reuse, R24, R124 ;  /* 0x00000018047c723c */ /* 0x040ff0000000187c */
[----:B------:R-:W-:Y:S01]  /*7c70*/  HMMA.16816.F32 R128, R4, R26, R128 ;  /* 0x0000001a0480723c */ /* 0x000fe20000001880 */
[----:B-----5:R-:W-:Y:S01]  /*7c80*/  F2FP.F16.F32.PACK_AB R4, R169, R168 ;  /* 0x000000a8a904723e */ /* 0x020fe200000000ff */
[----:B------:R-:W-:Y:S01]  /*7c90*/  LDSM.16.MT88.4 R24, [R218+0x13800] ;  /* 0x01380000da18783b */ /* 0x000fe20000004200 */
[----:B-1----:R-:W-:Y:S01]  /*7ca0*/  F2FP.F16.F32.PACK_AB R5, R221, R214 ;  /* 0x000000d6dd05723e */ /* 0x002fe200000000ff */
[----:B------:R-:W-:Y:S01]  /*7cb0*/  FADD.FTZ R168, R168, R205 ;  /* 0x000000cda8a87221 */ /* 0x000fe20000010000 */
[----:B------:R-:W-:-:S02]  /*7cc0*/  F2FP.F16.F32.PACK_AB R6, R220, R213 ;  /* 0x000000d5dc06723e */ /* 0x000fc400000000ff */
[----:B---3--:R-:W-:Y:S01]  /*7cd0*/  F2FP.F16.F32.PACK_AB R7, R210, R209 ;  /* 0x000000d1d207723e */ /* 0x008fe200000000ff */
        /* <DEDUP_REMOVED lines=14> */
[C---:B------:R-:W-:Y:S08]  /*7dc0*/  HMMA.16816.F32 R44, R4.reuse, R20, R44 ;  /* 0x00000014042c723c */ /* 0x040ff0000000182c */
[C---:B-1----:R-:W-:Y:S08]  /*7dd0*/  HMMA.16816.F32 R160, R4.reuse, R8, R160 ;  /* 0x0000000804a0723c */ /* 0x042ff000000018a0 */
[C---:B------:R-:W-:Y:S01]  /*7de0*/  HMMA.16816.F32 R156, R4.reuse, R10, R156 ;  /* 0x0000000a049c723c */ /* 0x040fe2000000189c */
[----:B------:R-:W1:Y:S07]  /*7df0*/  LDSM.16.MT88.4 R8, [R218+0x17800] ;  /* 0x01780000da08783b */ /* 0x000e6e0000004200 */
[C---:B------:R-:W-:Y:S01]  /*7e00*/  HMMA.16816.F32 R48, R4.reuse, R22, R48 ;  /* 0x000000160430723c */ /* 0x040fe20000001830 */
[----:B------:R-:W4:Y:S07]  /*7e10*/  LDSM.16.MT88.4 R20, [R204+0x13800] ;  /* 0x01380000cc14783b */ /* 0x000f2e0000004200 */
[C---:B---3--:R-:W-:Y:S08]  /*7e20*/  HMMA.16816.F32 R144, R4.reuse, R12, R144 ;  /* 0x0000000c0490723c */ /* 0x048ff00000001890 */
[C---:B------:R-:W-:Y:S01]  /*7e30*/  HMMA.16816.F32 R140, R4.reuse, R14, R140 ;  /* 0x0000000e048c723c */ /* 0x040fe2000000188c */
[----:B------:R-:W3:Y:S07]  /*7e40*/  LDSM.16.MT88.4 R12, [R204+0x15800] ;  /* 0x01580000cc0c783b */ /* 0x000eee0000004200 */
[C---:B--2---:R-:W-:Y:S08]  /*7e50*/  HMMA.16816.F32 R68, R4.reuse, R16, R68 ;  /* 0x000000100444723c */ /* 0x044ff00000001844 */
[C---:B------:R-:W-:Y:S01]  /*7e60*/  HMMA.16816.F32 R72, R4.reuse, R18, R72 ;  /* 0x000000120448723c */ /* 0x040fe20000001848 */
[----:B------:R-:W2:Y:S07]  /*7e70*/  LDSM.16.MT88.4 R16, [R204+0x17800] ;  /* 0x01780000cc10783b */ /* 0x000eae0000004200 */
        /* <DEDUP_REMOVED lines=24> */
[C---:B--2---:R-:W-:Y:S08]  /*8000*/  HMMA.16816.F32 R124, R4.reuse, R16, R124 ;  /* 0x00000010047c723c */ /* 0x044ff0000000187c */
        /* <DEDUP_REMOVED lines=70> */
.L_x_1306:
[----:B------:R-:W-:Y:S01]  /*8470*/  UMOV UR7, URZ ;  /* 0x000000ff00077c82 */ /* 0x000fe20008000000 */
[----:B------:R-:W-:Y:S01]  /*8480*/  USHF.L.U32 UR6, UR8, 0x6, URZ ;  /* 0x0000000608067899 */ /* 0x000fe200080006ff */
[----:B------:R-:W-:-:S05]  /*8490*/  IADD3 R5, P1, PT, RZ, -UR7, RZ ;  /* 0x80000007ff057c10 */ /* 0x000fca000ff3e0ff */
[----:B------:R-:W-:-:S05]  /*84a0*/  IMAD.X R4, RZ, RZ, ~UR6, P1 ;  /* 0x80000006ff047e24 */ /* 0x000fca00088e06ff */
[----:B------:R-:W-:-:S04]  /*84b0*/  SHF.R.S64 R5, R5, 0x1f, R4 ;  /* 0x0000001f05057819 */ /* 0x000fc80000001004 */
[----:B------:R-:W-:-:S04]  /*84c0*/  IADD3 R230, P1, PT, R5, R230, RZ ;  /* 0x000000e605e67210 */ /* 0x000fc80007f3e0ff */
[----:B------:R-:W-:-:S09]  /*84d0*/  LEA.HI.X.SX32 R231, R4, R231, 0x1, P1 ;  /* 0x000000e704e77211 */ /* 0x000fd200008f0eff */
.L_x_1307:
[----:B------:R-:W1:Y:S01]  /*84e0*/  LDCU UR6, c[0x0][0x440] ;  /* 0x00008800ff0677ac */ /* 0x000e620008000800 */
[----:B------:R-:W-:Y:S01]  /*84f0*/  IMAD.U32 R9, RZ, RZ, UR8 ;  /* 0x00000008ff097e24 */ /* 0x000fe2000f8e00ff */
[----:B------:R-:W-:Y:S01]  /*8500*/  SHF.R.U32.HI R219, RZ, 0x1, R217 ;  /* 0x00000001ffdb7819 */ /* 0x000fe200000116d9 */
[----:B------:R-:W-:Y:S01]  /*8510*/  IMAD.U32 R5, RZ, RZ, UR8 ;  /* 0x00000008ff057e24 */ /* 0x000fe2000f8e00ff */
[----:B------:R-:W-:Y:S01]  /*8520*/  LOP3.LUT R169, R181, 0x400, RZ, 0xc0, !PT ;  /* 0x00000400b5a97812 */ /* 0x000fe200078ec0ff */
[----:B------:R-:W-:Y:S01]  /*8530*/  IMAD.U32 R4, RZ, RZ, UR9 ;  /* 0x00000009ff047e24 */ /* 0x000fe2000f8e00ff */
[----:B------:R-:W-:Y:S01]  /*8540*/  LEA R8, P1, R9, R230, 0x5 ;  /* 0x000000e609087211 */ /* 0x000fe200078228ff */
[----:B------:R-:W-:Y:S01]  /*8550*/  IMAD.SHL.U32 R216, R217, 0x20, RZ ;  /* 0x00000020d9d87824 */ /* 0x000fe200078e00ff */
[----:B------:R-:W-:Y:S01]  /*8560*/  LOP3.LUT R7, R219, 0x8, RZ, 0xc0, !PT ;  /* 0x00000008db077812 */ /* 0x000fe200078ec0ff */
[----:B------:R-:W-:Y:S01]  /*8570*/  IMAD R169, R182, 0x2, R169 ;  /* 0x00000002b6a97824 */ /* 0x000fe200078e02a9 */
[----:B------:R-:W-:-:S02]  /*8580*/  LEA.HI.X R9, R5, R231, R4, 0x5, P1 ;  /* 0x000000e705097211 */ /* 0x000fc400008f2c04 */
[----:B------:R-:W-:Y:S01]  /*8590*/  LOP3.LUT R216, R216, 0x7c00, RZ, 0xc0, !PT ;  /* 0x00007c00d8d87812 */ /* 0x000fe200078ec0ff */
[----:B------:R-:W-:-:S03]  /*85a0*/  VIADD R28, R169, UR5 ;  /* 0x00000005a91c7c36 */ /* 0x000fc60008000000 */
[----:B------:R-:W-:Y:S01]  /*85b0*/  LOP3.LUT R181, R216, 0x200, R181, 0xf8, !PT ;  /* 0x00000200d8b57812 */ /* 0x000fe200078ef8b5 */
[----:B------:R-:W-:Y:S01]  /*85c0*/  IMAD.IADD R168, R171, 0x1, R28 ;  /* 0x00000001aba87824 */ /* 0x000fe200078e021c */
[----:B-1----:R-:W-:Y:S02]  /*85d0*/  ISETP.GE.AND P5, PT, R186, UR6, PT ;  /* 0x00000006ba007c0c */ /* 0x002fe4000bfa6270 */
[----:B------:R-:W-:Y:S02]  /*85e0*/  ISETP.GE.AND P4, PT, R185, UR6, PT ;  /* 0x00000006b9007c0c */ /* 0x000fe4000bf86270 */
[----:B------:R-:W-:Y:S02]  /*85f0*/  ISETP.GE.AND P3, PT, R184, UR6, PT ;  /* 0x00000006b8007c0c */ /* 0x000fe4000bf66270 */
        /* <DEDUP_REMOVED lines=18> */
[----:B------:R-:W-:Y:S01]  /*8720*/  IMAD.IADD R224, R167, 0x1, R226 ;  /* 0x00000001a7e07824 */ /* 0x000fe200078e02e2 */
[----:B------:R-:W1:Y:S01]  /*8730*/  LDCU UR6, c[0x0][0x50c] ;  /* 0x0000a180ff0677ac */ /* 0x000e620008000800 */
[----:B------:R-:W-:Y:S01]  /*8740*/  IADD3.X R5, PT, PT, R11, UR8, RZ, P1, !PT ;  /* 0x000000080b057c10 */ /* 0x000fe20008ffe4ff */
[----:B------:R-:W-:Y:S01]  /*8750*/  @P4 STS.128 [R166+0x12000], RZ ;  /* 0x012000ffa6004388 */ /* 0x000fe20000000c00 */
[----:B------:R-:W-:Y:S01]  /*8760*/  IMAD.IADD R167, R167, 0x1, R28 ;  /* 0x00000001a7a77824 */ /* 0x000fe200078e021c */
[----:B------:R-:W-:Y:S01]  /*8770*/  UIADD3 UR8, UPT, UPT, UR20, -0x2, URZ ;  /* 0xfffffffe14087890 */ /* 0x000fe2000fffe0ff */
[C---:B------:R-:W-:Y:S01]  /*8780*/  IMAD.IADD R218, R171.reuse, 0x1, R224 ;  /* 0x00000001abda7824 */ /* 0x040fe200078e02e0 */
[----:B------:R-:W-:Y:S01]  /*8790*/  @!PT LDS RZ, [RZ] ;  /* 0x00000000fffff984 */ /* 0x000fe20000000800 */
[----:B------:R-:W-:Y:S01]  /*87a0*/  @!PT LDS RZ, [RZ] ;  /* 0x00000000fffff984 */ /* 0x000fe20000000800 */
[----:B------:R-:W-:Y:S01]  /*87b0*/  @!PT LDS RZ, [RZ] ;  /* 0x00000000fffff984 */ /* 0x000fe20000000800 */
[----:B------:R-:W-:Y:S01]  /*87c0*/  @!P3 LDGSTS.E.BYPASS.LTC128B.128 [R166+0x14000], desc[UR22][R230.64+0x100] ;  /* 0x14000100e6a6bfae */ /* 0x000fe2000b981a16 */
[----:B------:R-:W-:Y:S01]  /*87d0*/  IMAD.IADD R171, R171, 0x1, R167 ;  /* 0x00000001abab7824 */ /* 0x000fe200078e02a7 */
        /* <DEDUP_REMOVED lines=71> */
[----:B------:R-:W1:Y:S04]  /*8c50*/  LDSM.16.M88.4 R16, [R169+UR5+0x9800] ;  /* 0x00980005a910783b */ /* 0x000e680008000200 */
[----:B------:R-:W-:Y:S04]  /*8c60*/  LDSM.16.M88.4 R188, [R225] ;  /* 0x00000000e1bc783b */ /* 0x000fe80000000200 */
[----:B--2---:R-:W2:Y:S04]  /*8c70*/  LDSM.16.M88.4 R8, [R168+0x8000] ;  /* 0x00800000a808783b */ /* 0x004ea80000000200 */
[----:B---3--:R-:W3:Y:S04]  /*8c80*/  LDSM.16.M88.4 R4, [R168+0x8800] ;  /* 0x00880000a804783b */ /* 0x008ee80000000200 */
[----:B------:R-:W3:Y:S04]  /*8c90*/  LDSM.16.M88.4 R20, [R168+0x9000] ;  /* 0x00900000a814783b */ /* 0x000ee80000000200 */
[----:B------:R-:W3:Y:S04]  /*8ca0*/  LDSM.16.M88.4 R192, [R168+0x9800] ;  /* 0x00980000a8c0783b */ /* 0x000ee80000000200 */
[----:B------:R-:W-:Y:S01]  /*8cb0*/  LDSM.16.M88.4 R184, [R167+0x8000] ;  /* 0x00800000a7b8783b */ /* 0x000fe20000000200 */
[C---:B----4-:R-:W-:Y:S03]  /*8cc0*/  HMMA.16816.F32 R12, R196.reuse, R24, RZ ;  /* 0x00000018c40c723c */ /* 0x050fe600000018ff */
[----:B------:R-:W-:Y:S04]  /*8cd0*/  LDSM.16.M88.4 R32, [R167+0x8800] ;  /* 0x00880000a720783b */ /* 0x000fe80000000200 */
[----:B------:R-:W-:Y:S01]  /*8ce0*/  LDSM.16.M88.4 R180, [R167+0x9000] ;  /* 0x00900000a7b4783b */ /* 0x000fe20000000200 */
[C---:B-----5:R-:W-:Y:S03]  /*8cf0*/  HMMA.16816.F32 R176, R196.reuse, R172, RZ ;  /* 0x000000acc4b0723c */ /* 0x060fe600000018ff */
[----:B------:R-:W-:Y:S04]  /*8d00*/  LDSM.16.M88.4 R28, [R167+0x9800] ;  /* 0x00980000a71c783b */ /* 0x000fe80000000200 */
[----:B------:R-:W-:Y:S01]  /*8d10*/  LDSM.16.M88.4 R212, [R171+0xa800] ;  /* 0x00a80000abd4783b */ /* 0x000fe20000000200 */
[C---:B-1----:R-:W-:Y:S03]  /*8d20*/  HMMA.16816.F32 R208, R196.reuse, R204, RZ ;  /* 0x000000ccc4d0723c */ /* 0x042fe600000018ff */
[----:B------:R-:W-:Y:S04]  /*8d30*/  LDSM.16.M88.4 R240, [R224+0x4000] ;  /* 0x00400000e0f0783b */ /* 0x000fe80000000200 */
[----:B------:R-:W-:Y:S01]  /*8d40*/  LDSM.16.M88.4 R244, [R169+UR5+0xe000] ;  /* 0x00e00005a9f4783b */ /* 0x000fe20008000200 */
[C---:B------:R-:W-:Y:S03]  /*8d50*/  HMMA.16816.F32 R24, R196.reuse, R26, RZ ;  /* 0x0000001ac418723c */ /* 0x040fe600000018ff */
[----:B------:R-:W-:Y:S04]  /*8d60*/  LDSM.16.M88.4 R220, [R167+0xd000] ;  /* 0x00d00000a7dc783b */ /* 0x000fe80000000200 */
[----:B------:R-:W0:Y:S01]  /*8d70*/  LDGDEPBAR ;  /* 0x00000000000079af */ /* 0x000e220000000000 */
[C---:B------:R-:W-:Y:S08]  /*8d80*/  HMMA.16816.F32 R172, R196.reuse, R174, RZ ;  /* 0x000000aec4ac723c */ /* 0x040ff000000018ff */
[C---:B------:R-:W-:Y:S08]  /*8d90*/  HMMA.16816.F32 R204, R196.reuse, R206, RZ ;  /* 0x000000cec4cc723c */ /* 0x040ff000000018ff */
[C---:B------:R-:W-:Y:S08]  /*8da0*/  HMMA.16816.F32 R200, R196.reuse, R16, RZ ;  /* 0x00000010c4c8723c */ /* 0x040ff000000018ff */
[----:B------:R-:W-:Y:S01]  /*8db0*/  HMMA.16816.F32 R196, R196, R18, RZ ;  /* 0x00000012c4c4723c */ /* 0x000fe200000018ff */
[----:B------:R-:W1:Y:S07]  /*8dc0*/  LDSM.16.M88.4 R16, [R224] ;  /* 0x00000000e010783b */ /* 0x000e6e0000000200 */
[C---:B--2---:R-:W-:Y:S08]  /*8dd0*/  HMMA.16816.F32 R12, R188.reuse, R8, R12 ;  /* 0x00000008bc0c723c */ /* 0x044ff0000000180c */
[C---:B------:R-:W-:Y:S01]  /*8de0*/  HMMA.16816.F32 R24, R188.reuse, R10, R24 ;  /* 0x0000000abc18723c */ /* 0x040fe20000001818 */
[----:B------:R-:W-:Y:S07]  /*8df0*/  LDSM.16.M88.4 R8, [R218] ;  /* 0x00000000da08783b */ /* 0x000fee0000000200 */
[C---:B---3--:R-:W-:Y:S08]  /*8e00*/  HMMA.16816.F32 R176, R188.reuse, R4, R176 ;  /* 0x00000004bcb0723c */ /* 0x048ff000000018b0 */
[C---:B------:R-:W-:Y:S01]  /*8e10*/  HMMA.16816.F32 R172, R188.reuse, R6, R172 ;  /* 0x00000006bcac723c */ /* 0x040fe200000018ac */
[----:B------:R-:W2:Y:S07]  /*8e20*/  LDSM.16.M88.4 R4, [R171+0x8000] ;  /* 0x00800000ab04783b */ /* 0x000eae0000000200 */
[C---:B------:R-:W-:Y:S08]  /*8e30*/  HMMA.16816.F32 R208, R188.reuse, R20, R208 ;  /* 0x00000014bcd0723c */ /* 0x040ff000000018d0 */
[C---:B------:R-:W-:Y:S01]  /*8e40*/  HMMA.16816.F32 R204, R188.reuse, R22, R204 ;  /* 0x00000016bccc723c */ /* 0x040fe200000018cc */
[----:B------:R-:W3:Y:S07]  /*8e50*/  LDSM.16.M88.4 R20, [R171+0x8800] ;  /* 0x00880000ab14783b */ /* 0x000eee0000000200 */
[C---:B------:R-:W-:Y:S08]  /*8e60*/  HMMA.16816.F32 R200, R188.reuse, R192, R200 ;  /* 0x000000c0bcc8723c */ /* 0x040ff000000018c8 */
[----:B------:R-:W-:Y:S01]  /*8e70*/  HMMA.16816.F32 R196, R188, R194, R196 ;  /* 0x000000c2bcc4723c */ /* 0x000fe200000018c4 */
[----:B------:R-:W-:Y:S04]  /*8e80*/  LDSM.16.M88.4 R188, [R169+UR5+0xa000] ;  /* 0x00a00005a9bc783b */ /* 0x000fe80008000200 */
[----:B------:R-:W-:Y:S03]  /*8e90*/  LDSM.16.M88.4 R192, [R169+UR5+0xc000] ;  /* 0x00c00005a9c0783b */ /* 0x000fe60008000200 */
        /* <DEDUP_REMOVED lines=12> */
[----:B------:R-:W-:Y:S03]  /*8f60*/  LDSM.16.M88.4 R28, [R169+UR5+0xb000] ;  /* 0x00b00005a91c783b */ /* 0x000fe60008000200 */
[C---:B--2---:R-:W-:Y:S08]  /*8f70*/  HMMA.16816.F32 R12, R8.reuse, R4, R12 ;  /* 0x00000004080c723c */ /* 0x044ff0000000180c */
[C---:B------:R-:W-:Y:S01]  /*8f80*/  HMMA.16816.F32 R24, R8.reuse, R6, R24 ;  /* 0x000000060818723c */ /* 0x040fe20000001818 */
[----:B------:R-:W2:Y:S07]  /*8f90*/  LDSM.16.M88.4 R4, [R226+0x2000] ;  /* 0x00200000e204783b */ /* 0x000eae0000000200 */
[C---:B---3--:R-:W-:Y:S08]  /*8fa0*/  HMMA.16816.F32 R176, R8.reuse, R20, R176 ;  /* 0x0000001408b0723c */ /* 0x048ff000000018b0 */
[C---:B------:R-:W-:Y:S01]  /*8fb0*/  HMMA.16816.F32 R172, R8.reuse, R22, R172 ;  /* 0x0000001608ac723c */ /* 0x040fe200000018ac */
[----:B------:R-:W3:Y:S07]  /*8fc0*/  LDSM.16.M88.4 R20, [R169+UR5+0xb800] ;  /* 0x00b80005a914783b */ /* 0x000eee0008000200 */
[C---:B-1----:R-:W-:Y:S08]  /*8fd0*/  HMMA.16816.F32 R208, R8.reuse, R32, R208 ;  /* 0x0000002008d0723c */ /* 0x042ff000000018d0 */
[C---:B------:R-:W-:Y:S01]  /*8fe0*/  HMMA.16816.F32 R204, R8.reuse, R34, R204 ;  /* 0x0000002208cc723c */ /* 0x040fe200000018cc */
[----:B------:R-:W-:Y:S07]  /*8ff0*/  LDSM.16.M88.4 R32, [R168+0xa000] ;  /* 0x00a00000a820783b */ /* 0x000fee0000000200 */
[C---:B----4-:R-:W-:Y:S08]  /*9000*/  HMMA.16816.F32 R200, R8.reuse, R16, R200 ;  /* 0x0000001008c8723c */ /* 0x050ff000000018c8 */
[----:B------:R-:W-:Y:S01]  /*9010*/  HMMA.16816.F32 R196, R8, R18, R196 ;  /* 0x0000001208c4723c */ /* 0x000fe200000018c4 */
[----:B------:R-:W1:Y:S04]  /*9020*/  LDSM.16.M88.4 R8, [R168+0xa800] ;  /* 0x00a80000a808783b */ /* 0x000e680000000200 */
[----:B------:R-:W4:Y:S03]  /*9030*/  LDSM.16.M88.4 R16, [R168+0xb000] ;  /* 0x00b00000a810783b */ /* 0x000f260000000200 */
        /* <DEDUP_REMOVED lines=9> */
[C---:B---3--:R-:W-:Y:S08]  /*90d0*/  HMMA.16816.F32 R200, R4.reuse, R20, R200 ;  /* 0x0000001404c8723c */ /* 0x048ff000000018c8 */
[----:B------:R-:W-:Y:S01]  /*90e0*/  HMMA.16816.F32 R196, R4, R22, R196 ;  /* 0x0000001604c4723c */ /* 0x000fe200000018c4 */
[----:B------:R-:W3:Y:S04]  /*90f0*/  LDSM.16.M88.4 R4, [R224+0x2000] ;  /* 0x00200000e004783b */ /* 0x000ee80000000200 */
[----:B------:R-:W5:Y:S03]  /*9100*/  LDSM.16.M88.4 R20, [R167+0xa800] ;  /* 0x00a80000a714783b */ /* 0x000f660000000200 */
[C---:B-1----:R-:W-:Y:S08]  /*9110*/  HMMA.16816.F32 R176, R180.reuse, R8, R176 ;  /* 0x00000008b4b0723c */ /* 0x042ff000000018b0 */
[C---:B------:R-:W-:Y:S01]  /*9120*/  HMMA.16816.F32 R172, R180.reuse, R10, R172 ;  /* 0x0000000ab4ac723c */ /* 0x040fe200000018ac */
[----:B------:R-:W1:Y:S07]  /*9130*/  LDSM.16.M88.4 R8, [R167+0xb000] ;  /* 0x00b00000a708783b */ /* 0x000e6e0000000200 */
[C---:B------:R-:W-:Y:S08]  /*9140*/  HMMA.16816.F32 R12, R180.reuse, R32, R12 ;  /* 0x00000020b40c723c */ /* 0x040ff0000000180c */
[C---:B------:R-:W-:Y:S01]  /*9150*/  HMMA.16816.F32 R24, R180.reuse, R34, R24 ;  /* 0x00000022b418723c */ /* 0x040fe20000001818 */
[----:B------:R-:W-:Y:S07]  /*9160*/  LDSM.16.M88.4 R32, [R171+0xa000] ;  /* 0x00a00000ab20783b */ /* 0x000fee0000000200 */
[C---:B----4-:R-:W-:Y:S08]  /*9170*/  HMMA.16816.F32 R208, R180.reuse, R16, R208 ;  /* 0x00000010b4d0723c */ /* 0x050ff000000018d0 */
[C---:B------:R-:W-:Y:S01]  /*9180*/  HMMA.16816.F32 R204, R180.reuse, R18, R204 ;  /* 0x00000012b4cc723c */ /* 0x040fe200000018cc */
[----:B------:R-:W4:Y:S07]  /*9190*/  LDSM.16.M88.4 R16, [R218+0x2000] ;  /* 0x00200000da10783b */ /* 0x000f2e0000000200 */
[C---:B--2---:R-:W-:Y:S08]  /*91a0*/  HMMA.16816.F32 R200, R180.reuse, R188, R200 ;  /* 0x000000bcb4c8723c */ /* 0x044ff000000018c8 */
[----:B------:R-:W-:Y:S01]  /*91b0*/  HMMA.16816.F32 R196, R180, R190, R196 ;  /* 0x000000beb4c4723c */ /* 0x000fe200000018c4 */
[----:B------:R-:W2:Y:S04]  /*91c0*/  LDSM.16.M88.4 R188, [R226+0x4000] ;  /* 0x00400000e2bc783b */ /* 0x000ea80000000200 */
[----:B------:R-:W2:Y:S03]  /*91d0*/  LDSM.16.M88.4 R180, [R171+0xb000] ;  /* 0x00b00000abb4783b */ /* 0x000ea60000000200 */
[C---:B---3--:R-:W-:Y:S08]  /*91e0*/  HMMA.16816.F32 R12, R4.reuse, R28, R12 ;  /* 0x0000001c040c723c */ /* 0x048ff0000000180c */
[C---:B------:R-:W-:Y:S01]  /*91f0*/  HMMA.16816.F32 R24, R4.reuse, R30, R24 ;  /* 0x0000001e0418723c */ /* 0x040fe20000001818 */
[----:B------:R-:W-:Y:S07]  /*9200*/  LDSM.16.M88.4 R28, [R168+0xc000] ;  /* 0x00c00000a81c783b */ /* 0x000fee0000000200 */
[C---:B-----5:R-:W-:Y:S08]  /*9210*/  HMMA.16816.F32 R176, R4.reuse, R20, R176 ;  /* 0x0000001404b0723c */ /* 0x060ff000000018b0 */
[C---:B------:R-:W-:Y:S01]  /*9220*/  HMMA.16816.F32 R172, R4.reuse, R22, R172 ;  /* 0x0000001604ac723c */ /* 0x040fe200000018ac */
[----:B------:R-:W3:Y:S07]  /*9230*/  LDSM.16.M88.4 R20, [R171+0xb800] ;  /* 0x00b80000ab14783b */ /* 0x000eee0000000200 */
[C---:B-1----:R-:W-:Y:S08]  /*9240*/  HMMA.16816.F32 R208, R4.reuse, R8, R208 ;  /* 0x0000000804d0723c */ /* 0x042ff000000018d0 */
[----:B------:R-:W-:Y:S01]  /*9250*/  HMMA.16816.F32 R204, R4, R10, R204 ;  /* 0x0000000a04cc723c */ /* 0x000fe200000018cc */
[----:B------:R-:W1:Y:S07]  /*9260*/  LDSM.16.M88.4 R8, [R225+0x4000] ;  /* 0x00400000e108783b */ /* 0x000e6e0000000200 */
[C---:B----4-:R-:W-:Y:S08]  /*9270*/  HMMA.16816.F32 R12, R16.reuse, R32, R12 ;  /* 0x00000020100c723c */ /* 0x050ff0000000180c */
[----:B------:R-:W-:Y:S01]  /*9280*/  HMMA.16816.F32 R24, R16, R34, R24 ;  /* 0x000000221018723c */ /* 0x000fe20000001818 */
[----:B------:R-:W-:Y:S07]  /*9290*/  LDSM.16.M88.4 R32, [R169+UR5+0xc800] ;  /* 0x00c80005a920783b */ /* 0x000fee0008000200 */
[C---:B------:R-:W-:Y:S08]  /*92a0*/  HMMA.16816.F32 R200, R4.reuse, R184, R200 ;  /* 0x000000b804c8723c */ /* 0x040ff000000018c8 */
[----:B------:R-:W-:Y:S01]  /*92b0*/  HMMA.16816.F32 R196, R4, R186, R196 ;  /* 0x000000ba04c4723c */ /* 0x000fe200000018c4 */
[----:B------:R-:W4:Y:S04]  /*92c0*/  LDSM.16.M88.4 R4, [R169+UR5+0xd000] ;  /* 0x00d00005a904783b */ /* 0x000f280008000200 */
[----:B------:R-:W5:Y:S03]  /*92d0*/  LDSM.16.M88.4 R184, [R167+0xc000] ;  /* 0x00c00000a7b8783b */ /* 0x000f660000000200 */
[C---:B--2---:R-:W-:Y:S08]  /*92e0*/  HMMA.16816.F32 R12, R188.reuse, R192, R12 ;  /* 0x000000c0bc0c723c */ /* 0x044ff0000000180c */
[----:B------:R-:W-:Y:S01]  /*92f0*/  HMMA.16816.F32 R24, R188, R194, R24 ;  /* 0x000000c2bc18723c */ /* 0x000fe20000001818 */
[----:B------:R-:W-:Y:S07]  /*9300*/  LDSM.16.M88.4 R192, [R218+0x4000] ;  /* 0x00400000dac0783b */ /* 0x000fee0000000200 */
[C---:B------:R-:W-:Y:S08]  /*9310*/  HMMA.16816.F32 R176, R16.reuse, R212, R176 ;  /* 0x000000d410b0723c */ /* 0x040ff000000018b0 */
[C---:B------:R-:W-:Y:S01]  /*9320*/  HMMA.16816.F32 R172, R16.reuse, R214, R172 ;  /* 0x000000d610ac723c */ /* 0x040fe200000018ac */
[----:B------:R-:W2:Y:S07]  /*9330*/  LDSM.16.M88.4 R212, [R169+UR5+0xd800] ;  /* 0x00d80005a9d4783b */ /* 0x000eae0008000200 */
[C---:B------:R-:W-:Y:S08]  /*9340*/  HMMA.16816.F32 R208, R16.reuse, R180, R208 ;  /* 0x000000b410d0723c */ /* 0x040ff000000018d0 */
[C---:B------:R-:W-:Y:S01]  /*9350*/  HMMA.16816.F32 R204, R16.reuse, R182, R204 ;  /* 0x000000b610cc723c */ /* 0x040fe200000018cc */
[----:B------:R-:W-:Y:S07]  /*9360*/  LDSM.16.M88.4 R180, [R171+0xc000] ;  /* 0x00c00000abb4783b */ /* 0x000fee0000000200 */
[C---:B---3--:R-:W-:Y:S08]  /*9370*/  HMMA.16816.F32 R200, R16.reuse, R20, R200 ;  /* 0x0000001410c8723c */ /* 0x048ff000000018c8 */
[----:B------:R-:W-:Y:S01]  /*9380*/  HMMA.16816.F32 R196, R16, R22, R196 ;  /* 0x0000001610c4723c */ /* 0x000fe200000018c4 */
[----:B------:R-:W3:Y:S04]  /*9390*/  LDSM.16.M88.4 R20, [R168+0xc800] ;  /* 0x00c80000a814783b */ /* 0x000ee80000000200 */
[----:B------:R-:W3:Y:S03]  /*93a0*/  LDSM.16.M88.4 R16, [R168+0xd000] ;  /* 0x00d00000a810783b */ /* 0x000ee60000000200 */
[C---:B-1----:R-:W-:Y:S08]  /*93b0*/  HMMA.16816.F32 R12, R8.reuse, R28, R12 ;  /* 0x0000001c080c723c */ /* 0x042ff0000000180c */
[----:B------:R-:W-:Y:S01]  /*93c0*/  HMMA.16816.F32 R24, R8, R30, R24 ;  /* 0x0000001e0818723c */ /* 0x000fe20000001818 */
[----:B------:R-:W1:Y:S07]  /*93d0*/  LDSM.16.M88.4 R28, [R168+0xd800] ;  /* 0x00d80000a81c783b */ /* 0x000e6e0000000200 */
[C---:B----4-:R-:W-:Y:S08]  /*93e0*/  HMMA.16816.F32 R208, R188.reuse, R4, R208 ;  /* 0x00000004bcd0723c */ /* 0x050ff000000018d0 */
[C---:B------:R-:W-:Y:S01]  /*93f0*/  HMMA.16816.F32 R204, R188.reuse, R6, R204 ;  /* 0x00000006bccc723c */ /* 0x040fe200000018cc */
[----:B------:R-:W4:Y:S07]  /*9400*/  LDSM.16.M88.4 R4, [R167+0xc800] ;  /* 0x00c80000a704783b */ /* 0x000f2e0000000200 */
[C---:B------:R-:W-:Y:S08]  /*9410*/  HMMA.16816.F32 R176, R188.reuse, R32, R176 ;  /* 0x00000020bcb0723c */ /* 0x040ff000000018b0 */
[----:B------:R-:W-:Y:S01]  /*9420*/  HMMA.16816.F32 R172, R188, R34, R172 ;  /* 0x00000022bcac723c */ /* 0x000fe200000018ac */
[----:B------:R-:W4:Y:S07]  /*9430*/  LDSM.16.M88.4 R32, [R226+0x6000] ;  /* 0x00600000e220783b */ /* 0x000f2e0000000200 */
[C---:B-----5:R-:W-:Y:S08]  /*9440*/  HMMA.16816.F32 R12, R240.reuse, R184, R12 ;  /* 0x000000b8f00c723c */ /* 0x060ff0000000180c */
[----:B------:R-:W-:Y:S01]  /*9450*/  HMMA.16816.F32 R24, R240, R186, R24 ;  /* 0x000000baf018723c */ /* 0x000fe20000001818 */
[----:B------:R-:W-:Y:S07]  /*9460*/  LDSM.16.M88.4 R184, [R171+0xd000] ;  /* 0x00d00000abb8783b */ /* 0x000fee0000000200 */
[C---:B--2---:R-:W-:Y:S08]  /*9470*/  HMMA.16816.F32 R200, R188.reuse, R212, R200 ;  /* 0x000000d4bcc8723c */ /* 0x044ff000000018c8 */
[----:B------:R-:W-:Y:S01]  /*9480*/  HMMA.16816.F32 R196, R188, R214, R196 ;  /* 0x000000d6bcc4723c */ /* 0x000fe200000018c4 */
[----:B------:R-:W2:Y:S04]  /*9490*/  LDSM.16.M88.4 R212, [R167+0xd800] ;  /* 0x00d80000a7d4783b */ /* 0x000ea80000000200 */
[----:B------:R-:W5:Y:S03]  /*94a0*/  LDSM.16.M88.4 R188, [R171+0xc800] ;  /* 0x00c80000abbc783b */ /* 0x000f660000000200 */
[C---:B---3--:R-:W-:Y:S08]  /*94b0*/  HMMA.16816.F32 R176, R8.reuse, R20, R176 ;  /* 0x0000001408b0723c */ /* 0x048ff000000018b0 */
[C---:B------:R-:W-:Y:S01]  /*94c0*/  HMMA.16816.F32 R172, R8.reuse, R22, R172 ;  /* 0x0000001608ac723c */ /* 0x040fe200000018ac */
[----:B------:R-:W-:Y:S07]  /*94d0*/  LDSM.16.M88.4 R20, [R225+0x6000] ;  /* 0x00600000e114783b */ /* 0x000fee0000000200 */
[C---:B------:R-:W-:Y:S08]  /*94e0*/  HMMA.16816.F32 R208, R8.reuse, R16, R208 ;  /* 0x0000001008d0723c */ /* 0x040ff000000018d0 */
[----:B------:R-:W-:Y:S01]  /*94f0*/  HMMA.16816.F32 R204, R8, R18, R204 ;  /* 0x0000001208cc723c */ /* 0x000fe200000018cc */
[----:B------:R-:W3:Y:S07]  /*9500*/  LDSM.16.M88.4 R16, [R168+0xe000] ;  /* 0x00e00000a810783b */ /* 0x000eee0000000200 */
[C---:B------:R-:W-:Y:S08]  /*9510*/  HMMA.16816.F32 R12, R192.reuse, R180, R12 ;  /* 0x000000b4c00c723c */ /* 0x040ff0000000180c */
[----:B------:R-:W-:Y:S01]  /*9520*/  HMMA.16816.F32 R24, R192, R182, R24 ;  /* 0x000000b6c018723c */ /* 0x000fe20000001818 */
[----:B------:R-:W3:Y:S07]  /*9530*/  LDSM.16.M88.4 R180, [R171+0xd800] ;  /* 0x00d80000abb4783b */ /* 0x000eee0000000200 */
[C---:B-1----:R-:W-:Y:S08]  /*9540*/  HMMA.16816.F32 R200, R8.reuse, R28, R200 ;  /* 0x0000001c08c8723c */ /* 0x042ff000000018c8 */
[----:B------:R-:W-:Y:S01]  /*9550*/  HMMA.16816.F32 R196, R8, R30, R196 ;  /* 0x0000001e08c4723c */ /* 0x000fe200000018c4 */
[----:B------:R-:W1:Y:S04]  /*9560*/  LDSM.16.M88.4 R28, [R169+UR5+0xe800] ;  /* 0x00e80005a91c783b */ /* 0x000e680008000200 */
[----:B------:R-:W-:Y:S03]  /*9570*/  LDSM.16.M88.4 R8, [R224+0x6000] ;  /* 0x00600000e008783b */ /* 0x000fe60000000200 */
[C---:B----4-:R-:W-:Y:S08]  /*9580*/  HMMA.16816.F32 R176, R240.reuse, R4, R176 ;  /* 0x00000004f0b0723c */ /* 0x050ff000000018b0 */
[----:B------:R-:W-:Y:S01]  /*9590*/  HMMA.16816.F32 R172, R240, R6, R172 ;  /* 0x00000006f0ac723c */ /* 0x000fe200000018ac */
[----:B------:R-:W4:Y:S07]  /*95a0*/  LDSM.16.M88.4 R4, [R167+0xe000] ;  /* 0x00e00000a704783b */ /* 0x000f2e0000000200 */
[C---:B------:R-:W-:Y:S08]  /*95b0*/  HMMA.16816.F32 R12, R32.reuse, R244, R12 ;  /* 0x000000f4200c723c */ /* 0x040ff0000000180c */
[----:B------:R-:W-:Y:S08]  /*95c0*/  HMMA.16816.F32 R24, R32, R246, R24 ;  /* 0x000000f62018723c */ /* 0x000ff00000001818 */
[C---:B------:R-:W-:Y:S08]  /*95d0*/  HMMA.16816.F32 R208, R240.reuse, R220, R208 ;  /* 0x000000dcf0d0723c */ /* 0x040ff000000018d0 */
[C---:B------:R-:W-:Y:S08]  /*95e0*/  HMMA.16816.F32 R204, R240.reuse, R222, R204 ;  /* 0x000000def0cc723c */ /* 0x040ff000000018cc */
[C---:B--2---:R-:W-:Y:S08]  /*95f0*/  HMMA.16816.F32 R200, R240.reuse, R212, R200 ;  /* 0x000000d4f0c8723c */ /* 0x044ff000000018c8 */
[----:B------:R-:W-:Y:S01]  /*9600*/  HMMA.16816.F32 R196, R240, R214, R196 ;  /* 0x000000d6f0c4723c */ /* 0x000fe200000018c4 */
[----:B------:R-:W2:Y:S04]  /*9610*/  LDSM.16.M88.4 R240, [R168+0xe800] ;  /* 0x00e80000a8f0783b */ /* 0x000ea80000000200 */
[----:B------:R-:W-:Y:S03]  /*9620*/  LDSM.16.M88.4 R212, [R218+0x6000] ;  /* 0x00600000dad4783b */ /* 0x000fe60000000200 */
[----:B-----5:R-:W-:Y:S08]  /*9630*/  HMMA.16816.F32 R176, R192, R188, R176 ;  /* 0x000000bcc0b0723c */ /* 0x020ff000000018b0 */
[----:B---3--:R-:W-:Y:S01]  /*9640*/  HMMA.16816.F32 R220, R20, R16, R12 ;  /* 0x0000001014dc723c */ /* 0x008fe2000000180c */
[----:B------:R-:W3:Y:S07]  /*9650*/  LDSM.16.M88.4 R12, [R171+0xe000] ;  /* 0x00e00000ab0c783b */ /* 0x000eee0000000200 */
[----:B------:R-:W-:Y:S08]  /*9660*/  HMMA.16816.F32 R172, R192, R190, R172 ;  /* 0x000000bec0ac723c */ /* 0x000ff000000018ac */
[----:B------:R-:W-:Y:S01]  /*9670*/  HMMA.16816.F32 R24, R20, R18, R24 ;  /* 0x000000121418723c */ /* 0x000fe20000001818 */
[----:B------:R-:W5:Y:S07]  /*9680*/  LDSM.16.M88.4 R16, [R169+UR5+0xf000] ;  /* 0x00f00005a910783b */ /* 0x000f6e0008000200 */
[C---:B------:R-:W-:Y:S08]  /*9690*/  HMMA.16816.F32 R200, R192.reuse, R180, R200 ;  /* 0x000000b4c0c8723c */ /* 0x040ff000000018c8 */
[----:B------:R-:W-:Y:S01]  /*96a0*/  HMMA.16816.F32 R196, R192, R182, R196 ;  /* 0x000000b6c0c4723c */ /* 0x000fe200000018c4 */
[----:B------:R-:W5:Y:S07]  /*96b0*/  LDSM.16.M88.4 R180, [R167+0xe800] ;  /* 0x00e80000a7b4783b */ /* 0x000f6e0000000200 */
[----:B-1----:R-:W-:Y:S08]  /*96c0*/  HMMA.16816.F32 R176, R32, R28, R176 ;  /* 0x0000001c20b0723c */ /* 0x002ff000000018b0 */
[----:B----4-:R-:W-:Y:S08]  /*96d0*/  HMMA.16816.F32 R220, R8, R4, R220 ;  /* 0x0000000408dc723c */ /* 0x010ff000000018dc */
[----:B------:R-:W-:Y:S01]  /*96e0*/  HMMA.16816.F32 R172, R32, R30, R172 ;  /* 0x0000001e20ac723c */ /* 0x000fe200000018ac */
[----:B------:R-:W1:Y:S07]  /*96f0*/  LDSM.16.M88.4 R28, [R168+0xf000] ;  /* 0x00f00000a81c783b */ /* 0x000e6e0000000200 */
[----:B------:R-:W-:Y:S01]  /*9700*/  HMMA.16816.F32 R24, R8, R6, R24 ;  /* 0x000000060818723c */ /* 0x000fe20000001818 */
[----:B------:R-:W4:Y:S07]  /*9710*/  LDSM.16.M88.4 R4, [R171+0xe800] ;  /* 0x00e80000ab04783b */ /* 0x000f2e0000000200 */
[----:B------:R-:W-:Y:S08]  /*9720*/  HMMA.16816.F32 R208, R192, R184, R208 ;  /* 0x000000b8c0d0723c */ /* 0x000ff000000018d0 */
[----:B--2---:R-:W-:Y:S08]  /*9730*/  HMMA.16816.F32 R176, R20, R240, R176 ;  /* 0x000000f014b0723c */ /* 0x004ff000000018b0 */
[C---:B---3--:R-:W-:Y:S08]  /*9740*/  HMMA.16816.F32 R220, R212.reuse, R12, R220 ;  /* 0x0000000cd4dc723c */ /* 0x048ff000000018dc */
[----:B------:R-:W-:Y:S01]  /*9750*/  HMMA.16816.F32 R24, R212, R14, R24 ;  /* 0x0000000ed418723c */ /* 0x000fe20000001818 */
[----:B------:R-:W2:Y:S07]  /*9760*/  LDSM.16.M88.4 R12, [R167+0xf000] ;  /* 0x00f00000a70c783b */ /* 0x000eae0000000200 */
[----:B-----5:R-:W-:Y:S03]  /*9770*/  HMMA.16816.F32 R208, R32, R16, R208 ;  /* 0x0000001020d0723c */ /* 0x020fe600000018d0 */
[----:B------:R-:W-:Y:S01]  /*9780*/  FMUL.FTZ R184, R220, UR6 ;  /* 0x00000006dcb87c20 */ /* 0x000fe20008410000 */
[----:B------:R-:W-:-:S04]  /*9790*/  FMUL.FTZ R185, R221, UR6 ;  /* 0x00000006ddb97c20 */ /* 0x000fc80008410000 */
[----:B------:R-:W-:Y:S01]  /*97a0*/  HMMA.16816.F32 R172, R20, R242, R172 ;  /* 0x000000f214ac723c */ /* 0x000fe200000018ac */
[----:B------:R-:W3:Y:S02]  /*97b0*/  MUFU.TANH R184, R184 ;  /* 0x000000b800b87308 */ /* 0x000ee40000002400 */
[----:B------:R-:W-:Y:S01]  /*97c0*/  FMUL.FTZ R24, R24, UR6 ;  /* 0x0000000618187c20 */ /* 0x000fe20008410000 */
[----:B------:R-:W-:Y:S01]  /*97d0*/  FMUL.FTZ R26, R26, UR6 ;  /* 0x000000061a1a7c20 */ /* 0x000fe20008410000 */
[----:B------:R-:W-:Y:S01]  /*97e0*/  FMUL.FTZ R25, R25, UR6 ;  /* 0x0000000619197c20 */ /* 0x000fe20008410000 */
[----:B------:R-:W-:Y:S02]  /*97f0*/  FMUL.FTZ R27, R27, UR6 ;  /* 0x000000061b1b7c20 */ /* 0x000fe40008410000 */
[----:B------:R-:W-:Y:S01]  /*9800*/  HMMA.16816.F32 R204, R192, R186, R204 ;  /* 0x000000bac0cc723c */ /* 0x000fe200000018cc */
[----:B------:R-:W-:Y:S01]  /*9810*/  FMUL.FTZ R187, R222, UR6 ;  /* 0x00000006debb7c20 */ /* 0x000fe20008410000 */
[----:B------:R-:W-:Y:S01]  /*9820*/  MUFU.TANH R185, R185 ;  /* 0x000000b900b97308 */ /* 0x000fe20000002400 */
[----:B------:R-:W-:-:S05]  /*9830*/  FMUL.FTZ R186, R223, UR6 ;  /* 0x00000006dfba7c20 */ /* 0x000fca0008410000 */
[----:B------:R-:W-:Y:S02]  /*9840*/  HMMA.16816.F32 R176, R8, R180, R176 ;  /* 0x000000b408b0723c */ /* 0x000fe400000018b0 */
[----:B------:R-:W5:Y:S06]  /*9850*/  MUFU.TANH R187, R187 ;  /* 0x000000bb00bb7308 */ /* 0x000f6c0000002400 */
[----:B-1----:R-:W-:Y:S01]  /*9860*/  HMMA.16816.F32 R208, R20, R28, R208 ;  /* 0x0000001c14d0723c */ /* 0x002fe200000018d0 */
[----:B------:R-:W-:Y:S01]  /*9870*/  IMAD.U32 R28, RZ, RZ, UR20 ;  /* 0x00000014ff1c7e24 */ /* 0x000fe2000f8e00ff */
[----:B------:R-:W1:Y:S06]  /*9880*/  MUFU.TANH R186, R186 ;  /* 0x000000ba00ba7308 */ /* 0x000e6c0000002400 */
[----:B------:R-:W-:Y:S01]  /*9890*/  HMMA.16816.F32 R172, R8, R182, R172 ;  /* 0x000000b608ac723c */ /* 0x000fe200000018ac */
[----:B------:R3:W5:Y:S01]  /*98a0*/  LDSM.16.M88.4 R180, [R169+UR5+0xf800] ;  /* 0x00f80005a9b4783b */ /* 0x0007620008000200 */
[----:B------:R-:W1:Y:S06]  /*98b0*/  MUFU.TANH R190, R24 ;  /* 0x0000001800be7308 */ /* 0x000e6c0000002400 */
[----:B------:R-:W-:Y:S01]  /*98c0*/  HMMA.16816.F32 R204, R32, R18, R204 ;  /* 0x0000001220cc723c */ /* 0x000fe200000018cc */
[----:B------:R-:W1:Y:S01]  /*98d0*/  LDSM.16.M88.4 R16, [R171+0xf000] ;  /* 0x00f00000ab10783b */ /* 0x000e620000000200 */
[----:B------:R-:W1:Y:S06]  /*98e0*/  MUFU.TANH R191, R26 ;  /* 0x0000001a00bf7308 */ /* 0x000e6c0000002400 */
[----:B----4-:R-:W-:Y:S01]  /*98f0*/  HMMA.16816.F32 R176, R212, R4, R176 ;  /* 0x00000004d4b0723c */ /* 0x010fe200000018b0 */
[----:B------:R-:W-:Y:S01]  /*9900*/  IMAD.SHL.U32 R4, R217, 0x2, RZ ;  /* 0x00000002d9047824 */ /* 0x000fe200078e00ff */
[----:B------:R-:W4:Y:S06]  /*9910*/  MUFU.TANH R29, R25 ;  /* 0x00000019001d7308 */ /* 0x000f2c0000002400 */
[----:B--2---:R-:W-:Y:S01]  /*9920*/  HMMA.16816.F32 R208, R8, R12, R208 ;  /* 0x0000000c08d0723c */ /* 0x004fe200000018d0 */
[----:B------:R-:W-:Y:S01]  /*9930*/  LOP3.LUT R13, R4, 0x6, RZ, 0xc0, !PT ;  /* 0x00000006040d7812 */ /* 0x000fe200078ec0ff */
[----:B------:R2:W4:Y:S04]  /*9940*/  MUFU.TANH R189, R27 ;  /* 0x0000001b00bd7308 */ /* 0x0005280000002400 */
[----:B------:R-:W-:-:S02]  /*9950*/  IMAD R28, R28, 0x40, R13 ;  /* 0x000000401c1c7824 */ /* 0x000fc400078e020d */
[----:B------:R-:W-:Y:S01]  /*9960*/  HMMA.16816.F32 R172, R212, R6, R172 ;  /* 0x00000006d4ac723c */ /* 0x000fe200000018ac */
[----:B------:R4:W1:Y:S01]  /*9970*/  LDSM.16.M88.4 R4, [R168+0xf800] ;  /* 0x00f80000a804783b */ /* 0x0008620000000200 */
[----:B------:R-:W-:Y:S02]  /*9980*/  VIADD R13, R28, 0xffffff80 ;  /* 0xffffff801c0d7836 */ /* 0x000fe40000000000 */
[----:B------:R-:W-:Y:S01]  /*9990*/  FMUL.FTZ R176, R176, UR6 ;  /* 0x00000006b0b07c20 */ /* 0x000fe20008410000 */
[----:B---3--:R-:W-:Y:S01]  /*99a0*/  FMUL.FTZ R169, R178, UR6 ;  /* 0x00000006b2a97c20 */ /* 0x008fe20008410000 */
[----:B------:R-:W-:Y:S01]  /*99b0*/  FMUL.FTZ R177, R177, UR6 ;  /* 0x00000006b1b17c20 */ /* 0x000fe20008410000 */
[----:B------:R-:W-:Y:S01]  /*99c0*/  ISETP.GE.AND P1, PT, R13, R2, PT ;  /* 0x000000020d00720c */ /* 0x000fe20003f26270 */
[----:B------:R-:W-:Y:S01]  /*99d0*/  HMMA.16816.F32 R204, R20, R30, R204 ;  /* 0x0000001e14cc723c */ /* 0x000fe200000018cc */
[----:B------:R-:W3:Y:S01]  /*99e0*/  MUFU.TANH R236, R176 ;  /* 0x000000b000ec7308 */ /* 0x000ee20000002400 */
[----:B------:R-:W-:Y:S01]  /*99f0*/  FMUL.FTZ R31, R179, UR6 ;  /* 0x00000006b31f7c20 */ /* 0x000fe20008410000 */
[----:B--2---:R-:W2:Y:S05]  /*9a00*/  LDSM.16.M88.4 R24, [R167+0xf800] ;  /* 0x00f80000a718783b */ /* 0x004eaa0000000200 */
[----:B-----5:R-:W-:Y:S01]  /*9a10*/  HMMA.16816.F32 R200, R32, R180, R200 ;  /* 0x000000b420c8723c */ /* 0x020fe200000018c8 */
[----:B------:R-:W5:Y:S02]  /*9a20*/  MUFU.TANH R169, R169 ;  /* 0x000000a900a97308 */ /* 0x000f640000002400 */
[----:B------:R-:W-:Y:S01]  /*9a30*/  FMUL.FTZ R172, R172, UR6 ;  /* 0x00000006acac7c20 */ /* 0x000fe20008410000 */
[----:B------:R-:W-:Y:S01]  /*9a40*/  FMUL.FTZ R174, R174, UR6 ;  /* 0x00000006aeae7c20 */ /* 0x000fe20008410000 */
[----:B------:R-:W-:Y:S01]  /*9a50*/  FMUL.FTZ R173, R173, UR6 ;  /* 0x00000006adad7c20 */ /* 0x000fe20008410000 */
[----:B------:R-:W-:Y:S01]  /*9a60*/  FMUL.FTZ R175, R175, UR6 ;  /* 0x00000006afaf7c20 */ /* 0x000fe20008410000 */
[----:B----4-:R-:W-:Y:S01]  /*9a70*/  FSEL R168, R184, -INF , !P1 ;  /* 0xff800000b8a87808 */ /* 0x010fe20004800000 */
[----:B-1----:R-:W-:Y:S01]  /*9a80*/  HMMA.16816.F32 R208, R212, R16, R208 ;  /* 0x00000010d4d0723c */ /* 0x002fe200000018d0 */
[----:B------:R-:W-:Y:S01]  /*9a90*/  ISETP.GE.AND P1, PT, R13, R0, PT ;  /* 0x000000000d00720c */ /* 0x000fe20003f26270 */
[----:B------:R-:W-:Y:S01]  /*9aa0*/  VIADD R13, R28, 0xffffff81 ;  /* 0xffffff811c0d7836 */ /* 0x000fe20000000000 */
[----:B------:R-:W1:Y:S02]  /*9ab0*/  MUFU.TANH R238, R177 ;  /* 0x000000b100ee7308 */ /* 0x000e640000002400 */
[----:B------:R-:W-:-:S02]  /*9ac0*/  FSEL R30, R187, -INF , !P1 ;  /* 0xff800000bb1e7808 */ /* 0x000fc40004800000 */
[----:B------:R-:W-:Y:S01]  /*9ad0*/  ISETP.GE.AND P1, PT, R13, R2, PT ;  /* 0x000000020d00720c */ /* 0x000fe20003f26270 */
[----:B------:R-:W-:Y:S03]  /*9ae0*/  HMMA.16816.F32 R196, R32, R182, R196 ;  /* 0x000000b620c4723c */ /* 0x000fe600000018c4 */
[----:B------:R-:W-:Y:S01]  /*9af0*/  FSEL R188, R185, -INF , !P1 ;  /* 0xff800000b9bc7808 */ /* 0x000fe20004800000 */
[----:B------:R-:W4:Y:S01]  /*9b00*/  MUFU.TANH R31, R31 ;  /* 0x0000001f001f7308 */ /* 0x000f220000002400 */
[----:B------:R-:W-:Y:S01]  /*9b10*/  ISETP.GE.AND P1, PT, R13, R0, PT ;  /* 0x000000000d00720c */ /* 0x000fe20003f26270 */
[----:B------:R-:W-:Y:S02]  /*9b20*/  VIADD R13, R28, 0xffffff88 ;  /* 0xffffff881c0d7836 */ /* 0x000fe40000000000 */
[----:B------:R-:W-:Y:S01]  /*9b30*/  HMMA.16816.F32 R200, R20, R4, R200 ;  /* 0x0000000414c8723c */ /* 0x000fe200000018c8 */
[----:B------:R-:W-:Y:S01]  /*9b40*/  FSEL R16, R186, -INF , !P1 ;  /* 0xff800000ba107808 */ /* 0x000fe20004800000 */
[----:B------:R-:W-:Y:S01]  /*9b50*/  VIADD R5, R28, 0xffffff90 ;  /* 0xffffff901c057836 */ /* 0x000fe20000000000 */
[C---:B------:R-:W-:Y:S01]  /*9b60*/  ISETP.GE.AND P1, PT, R13.reuse, R2, PT ;  /* 0x000000020d00720c */ /* 0x040fe20003f26270 */
[----:B------:R5:W4:Y:S01]  /*9b70*/  MUFU.TANH R240, R172 ;  /* 0x000000ac00f07308 */ /* 0x000b220000002400 */
[----:B------:R-:W-:Y:S01]  /*9b80*/  FMUL.FTZ R208, R208, UR6 ;  /* 0x00000006d0d07c20 */ /* 0x000fe20008410000 */
[----:B------:R-:W-:Y:S01]  /*9b90*/  FMUL.FTZ R182, R210, UR6 ;  /* 0x00000006d2b67c20 */ /* 0x000fe20008410000 */
[----:B------:R-:W-:Y:S01]  /*9ba0*/  FSEL R190, R190, -INF , !P1 ;  /* 0xff800000bebe7808 */ /* 0x000fe20004800000 */
[----:B------:R-:W-:Y:S01]  /*9bb0*/  HMMA.16816.F32 R204, R8, R14, R204 ;  /* 0x0000000e08cc723c */ /* 0x000fe200000018cc */
[----:B------:R-:W-:Y:S01]  /*9bc0*/  ISETP.GE.AND P1, PT, R13, R0, PT ;  /* 0x000000000d00720c */ /* 0x000fe20003f26270 */
[----:B------:R-:W-:-:S02]  /*9bd0*/  VIADD R13, R28, 0xffffff89 ;  /* 0xffffff891c0d7836 */ /* 0x000fc40000000000 */
[----:B------:R-:W-:Y:S01]  /*9be0*/  FMUL.FTZ R209, R209, UR6 ;  /* 0x00000006d1d17c20 */ /* 0x000fe20008410000 */
[----:B------:R4:W4:Y:S01]  /*9bf0*/  MUFU.TANH R176, R174 ;  /* 0x000000ae00b07308 */ /* 0x0009220000002400 */
[----:B------:R-:W-:Y:S01]  /*9c00*/  FSEL R4, R191, -INF , !P1 ;  /* 0xff800000bf047808 */ /* 0x000fe20004800000 */
[----:B------:R-:W-:Y:S01]  /*9c10*/  FMUL.FTZ R180, R211, UR6 ;  /* 0x00000006d3b47c20 */ /* 0x000fe20008410000 */
[----:B------:R-:W-:Y:S01]  /*9c20*/  ISETP.GE.AND P1, PT, R13, R2, PT ;  /* 0x000000020d00720c */ /* 0x000fe20003f26270 */
[----:B------:R-:W-:Y:S01]  /*9c30*/  HMMA.16816.F32 R196, R20, R6, R196 ;  /* 0x0000000614c4723c */ /* 0x000fe200000018c4 */
[----:B------:R-:W-:Y:S02]  /*9c40*/  VIADD R7, R28, 0xffffffb8 ;  /* 0xffffffb81c077836 */ /* 0x000fe40000000000 */
[----:B------:R-:W-:Y:S01]  /*9c50*/  FSEL R192, R29, -INF , !P1 ;  /* 0xff8000001dc07808 */ /* 0x000fe20004800000 */
[----:B------:R-:W4:Y:S01]  /*9c60*/  MUFU.TANH R242, R173 ;  /* 0x000000ad00f27308 */ /* 0x000f220000002400 */
[----:B------:R-:W-:-:S02]  /*9c70*/  ISETP.GE.AND P1, PT, R13, R0, PT ;  /* 0x000000000d00720c */ /* 0x000fc40003f26270 */
[----:B------:R-:W4:Y:S01]  /*9c80*/  LDSM.16.M88.4 R12, [R171+0xf800] ;  /* 0x00f80000ab0c783b */ /* 0x000f220000000200 */
[----:B--2---:R-:W-:Y:S01]  /*9c90*/  HMMA.16816.F32 R200, R8, R24, R200 ;  /* 0x0000001808c8723c */ /* 0x004fe200000018c8 */
[----:B------:R-:W-:Y:S01]  /*9ca0*/  FSEL R32, R189, -INF , !P1 ;  /* 0xff800000bd207808 */ /* 0x000fe20004800000 */
[----:B------:R-:W-:-:S04]  /*9cb0*/  DEPBAR.LE SB0, 0x0 ;  /* 0x000080000000791a */ /* 0x000fc80000000000 */
[C---:B------:R-:W-:Y:S01]  /*9cc0*/  ISETP.GE.AND P1, PT, R5.reuse, R2, PT ;  /* 0x000000020500720c */ /* 0x040fe20003f26270 */
[----:B------:R-:W2:Y:S01]  /*9cd0*/  MUFU.TANH R178, R175 ;  /* 0x000000af00b27308 */ /* 0x000ea20000002400 */
[----:B------:R-:W-:Y:S02]  /*9ce0*/  HMMA.16816.F32 R204, R212, R18, R204 ;  /* 0x00000012d4cc723c */ /* 0x000fe400000018cc */
[----:B---3--:R-:W-:Y:S02]  /*9cf0*/  FSEL R236, R236, -INF , !P1 ;  /* 0xff800000ecec7808 */ /* 0x008fe40004800000 */
[----:B------:R-:W-:Y:S01]  /*9d00*/  ISETP.GE.AND P1, PT, R5, R0, PT ;  /* 0x000000000500720c */ /* 0x000fe20003f26270 */
[----:B------:R-:W-:Y:S02]  /*9d10*/  VIADD R5, R28, 0xffffff91 ;  /* 0xffffff911c057836 */ /* 0x000fe40000000000 */
[----:B------:R-:W3:Y:S01]  /*9d20*/  MUFU.TANH R234, R208 ;  /* 0x000000d000ea7308 */ /* 0x000ee20000002400 */
[----:B-----5:R-:W-:Y:S01]  /*9d30*/  FSEL R172, R169, -INF , !P1 ;  /* 0xff800000a9ac7808 */ /* 0x020fe20004800000 */
[----:B------:R-:W-:Y:S01]  /*9d40*/  HMMA.16816.F32 R196, R8, R26, R196 ;  /* 0x0000001a08c4723c */ /* 0x000fe200000018c4 */
[----:B------:R-:W-:-:S04]  /*9d50*/  ISETP.GE.AND P1, PT, R5, R2, PT ;  /* 0x000000020500720c */ /* 0x000fc80003f26270 */
[----:B-1----:R-:W-:Y:S01]  /*9d60*/  FSEL R238, R238, -INF , !P1 ;  /* 0xff800000eeee7808 */ /* 0x002fe20004800000 */
[----:B------:R-:W1:Y:S01]  /*9d70*/  MUFU.TANH R182, R182 ;  /* 0x000000b600b67308 */ /* 0x000e620000002400 */
[----:B------:R-:W-:Y:S01]  /*9d80*/  ISETP.GE.AND P1, PT, R5, R0, PT ;  /* 0x000000000500720c */ /* 0x000fe20003f26270 */
[----:B------:R-:W-:Y:S02]  /*9d90*/  VIADD R5, R28, 0xffffff98 ;  /* 0xffffff981c057836 */ /* 0x000fe40000000000 */
[----:B------:R-:W-:Y:S01]  /*9da0*/  FMUL.FTZ R204, R204, UR6 ;  /* 0x00000006cccc7c20 */ /* 0x000fe20008410000 */
[----:B----4-:R-:W-:Y:S01]  /*9db0*/  FSEL R174, R31, -INF , !P1 ;  /* 0xff8000001fae7808 */ /* 0x010fe20004800000 */
[----:B------:R-:W-:Y:S01]  /*9dc0*/  FMUL.FTZ R186, R206, UR6 ;  /* 0x00000006ceba7c20 */ /* 0x000fe20008410000 */
[----:B------:R-:W-:Y:S01]  /*9dd0*/  ISETP.GE.AND P1, PT, R5, R2, PT ;  /* 0x000000020500720c */ /* 0x000fe20003f26270 */
[----:B------:R-:W4:Y:S01]  /*9de0*/  MUFU.TANH R226, R209 ;  /* 0x000000d100e27308 */ /* 0x000f220000002400 */
[----:B------:R-:W-:Y:S01]  /*9df0*/  FMUL.FTZ R205, R205, UR6 ;  /* 0x00000006cdcd7c20 */ /* 0x000fe20008410000 */
[----:B------:R-:W-:Y:S01]  /*9e00*/  FMUL.FTZ R184, R207, UR6 ;  /* 0x00000006cfb87c20 */ /* 0x000fe20008410000 */
[----:B------:R-:W-:-:S02]  /*9e10*/  FSEL R240, R240, -INF , !P1 ;  /* 0xff800000f0f07808 */ /* 0x000fc40004800000 */
[----:B------:R-:W-:Y:S01]  /*9e20*/  ISETP.GE.AND P1, PT, R5, R0, PT ;  /* 0x000000000500720c */ /* 0x000fe20003f26270 */
[----:B------:R-:W-:Y:S02]  /*9e30*/  VIADD R5, R28, 0xffffff99 ;  /* 0xffffff991c057836 */ /* 0x000fe40000000000 */
[----:B------:R-:W5:Y:S01]  /*9e40*/  MUFU.TANH R180, R180 ;  /* 0x000000b400b47308 */ /* 0x000f620000002400 */
[----:B------:R-:W-:Y:S01]  /*9e50*/  FSEL R176, R176, -INF , !P1 ;  /* 0xff800000b0b07808 */ /* 0x000fe20004800000 */
[----:B------:R-:W-:Y:S01]  /*9e60*/  HMMA.16816.F32 R200, R212, R12, R200 ;  /* 0x0000000cd4c8723c */ /* 0x000fe200000018c8 */
[----:B------:R-:W-:-:S04]  /*9e70*/  ISETP.GE.AND P1, PT, R5, R2, PT ;  /* 0x000000020500720c */ /* 0x000fc80003f26270 */
[----:B------:R-:W-:Y:S01]  /*9e80*/  FSEL R242, R242, -INF , !P1 ;  /* 0xff800000f2f27808 */ /* 0x000fe20004800000 */
[----:B------:R-:W5:Y:S01]  /*9e90*/  MUFU.TANH R224, R204 ;  /* 0x000000cc00e07308 */ /* 0x000f620000002400 */
[----:B------:R-:W-:Y:S01]  /*9ea0*/  ISETP.GE.AND P1, PT, R5, R0, PT ;  /* 0x000000000500720c */ /* 0x000fe20003f26270 */
[----:B------:R-:W-:Y:S01]  /*9eb0*/  VIADD R5, R28, 0xffffffa0 ;  /* 0xffffffa01c057836 */ /* 0x000fe20000000000 */
[----:B------:R-:W-:Y:S02]  /*9ec0*/  HMMA.16816.F32 R196, R212, R14, R196 ;  /* 0x0000000ed4c4723c */ /* 0x000fe400000018c4 */
[----:B--2---:R-:W-:Y:S02]  /*9ed0*/  FSEL R178, R178, -INF , !P1 ;  /* 0xff800000b2b27808 */ /* 0x004fe40004800000 */
[----:B------:R-:W-:Y:S01]  /*9ee0*/  ISETP.GE.AND P1, PT, R5, R2, PT ;  /* 0x000000020500720c */ /* 0x000fe20003f26270 */
[----:B------:R-:W2:Y:S03]  /*9ef0*/  MUFU.TANH R186, R186 ;  /* 0x000000ba00ba7308 */ /* 0x000ea60000002400 */
[----:B---3--:R-:W-:-:S02]  /*9f00*/  FSEL R234, R234, -INF , !P1 ;  /* 0xff800000eaea7808 */ /* 0x008fc40004800000 */
[----:B------:R-:W-:Y:S01]  /*9f10*/  ISETP.GE.AND P1, PT, R5, R0, PT ;  /* 0x000000000500720c */ /* 0x000fe20003f26270 */
[----:B------:R-:W-:Y:S02]  /*9f20*/  VIADD R5, R28, 0xffffffa1 ;  /* 0xffffffa11c057836 */ /* 0x000fe40000000000 */
[----:B------:R-:W-:Y:S01]  /*9f30*/  FMUL.FTZ R200, R200, UR6 ;  /* 0x00000006c8c87c20 */ /* 0x000fe20008410000 */
[----:B------:R-:W3:Y:S01]  /*9f40*/  MUFU.TANH R222, R205 ;  /* 0x000000cd00de7308 */ /* 0x000ee20000002400 */
[----:B-1----:R-:W-:Y:S01]  /*9f50*/  FSEL R182, R182, -INF , !P1 ;  /* 0xff800000b6b67808 */ /* 0x002fe20004800000 */
[----:B------:R-:W-:Y:S01]  /*9f60*/  FMUL.FTZ R202, R202, UR6 ;  /* 0x00000006caca7c20 */ /* 0x000fe20008410000 */
[----:B------:R-:W-:Y:S01]  /*9f70*/  ISETP.GE.AND P1, PT, R5, R2, PT ;  /* 0x000000020500720c */ /* 0x000fe20003f26270 */
[----:B------:R-:W-:Y:S01]  /*9f80*/  FMUL.FTZ R201, R201, UR6 ;  /* 0x00000006c9c97c20 */ /* 0x000fe20008410000 */
[----:B------:R-:W-:Y:S01]  /*9f90*/  FMUL.FTZ R203, R203, UR6 ;  /* 0x00000006cbcb7c20 */ /* 0x000fe20008410000 */
[----:B------:R-:W-:Y:S01]  /*9fa0*/  FMUL.FTZ R196, R196, UR6 ;  /* 0x00000006c4c47c20 */ /* 0x000fe20008410000 */
[----:B----4-:R-:W-:Y:S01]  /*9fb0*/  FSEL R226, R226, -INF , !P1 ;  /* 0xff800000e2e27808 */ /* 0x010fe20004800000 */
[----:B------:R-:W1:Y:S01]  /*9fc0*/  MUFU.TANH R184, R184 ;  /* 0x000000b800b87308 */ /* 0x000e620000002400 */
[----:B------:R-:W-:Y:S01]  /*9fd0*/  ISETP.GE.AND P1, PT, R5, R0, PT ;  /* 0x000000000500720c */ /* 0x000fe20003f26270 */
[----:B------:R-:W-:-:S02]  /*9fe0*/  VIADD R5, R28, 0xffffffa8 ;  /* 0xffffffa81c057836 */ /* 0x000fc40000000000 */
[----:B------:R-:W-:Y:S01]  /*9ff0*/  FMUL.FTZ R197, R197, UR6 ;  /* 0x00000006c5c57c20 */ /* 0x000fe20008410000 */
[----:B------:R-:W-:Y:S01]  /*a000*/  FMUL.FTZ R198, R198, UR6 ;  /* 0x00000006c6c67c20 */ /* 0x000fe20008410000 */
[----:B-----5:R-:W-:Y:S01]  /*a010*/  FSEL R180, R180, -INF , !P1 ;  /* 0xff800000b4b47808 */ /* 0x020fe20004800000 */
[----:B------:R-:W-:Y:S01]  /*a020*/  FMUL.FTZ R199, R199, UR6 ;  /* 0x00000006c7c77c20 */ /* 0x000fe20008410000 */
[C---:B------:R-:W-:Y:S01]  /*a030*/  ISETP.GE.AND P1, PT, R5.reuse, R2, PT ;  /* 0x000000020500720c */ /* 0x040fe20003f26270 */
[----:B------:R-:W4:Y:S03]  /*a040*/  MUFU.TANH R220, R200 ;  /* 0x000000c800dc7308 */ /* 0x000f260000002400 */
[----:B------:R-:W-:Y:S02]  /*a050*/  FSEL R224, R224, -INF , !P1 ;  /* 0xff800000e0e07808 */ /* 0x000fe40004800000 */
[----:B------:R-:W-:Y:S01]  /*a060*/  ISETP.GE.AND P1, PT, R5, R0, PT ;  /* 0x000000000500720c */ /* 0x000fe20003f26270 */
[----:B------:R-:W-:-:S02]  /*a070*/  VIADD R5, R28, 0xffffffa9 ;  /* 0xffffffa91c057836 */ /* 0x000fc40000000000 */
[----:B------:R-:W5:Y:S01]  /*a080*/  MUFU.TANH R210, R202 ;  /* 0x000000ca00d27308 */ /* 0x000f620000002400 */
[----:B--2---:R-:W-:Y:S01]  /*a090*/  FSEL R186, R186, -INF , !P1 ;  /* 0xff800000baba7808 */ /* 0x004fe20004800000 */
[----:B------:R-:W-:Y:S01]  /*a0a0*/  BAR.SYNC.DEFER_BLOCKING 0x0 ;  /* 0x0000000000007b1d */ /* 0x000fe20000010000 */
[----:B------:R-:W-:-:S04]  /*a0b0*/  ISETP.GE.AND P1, PT, R5, R2, PT ;  /* 0x000000020500720c */ /* 0x000fc80003f26270 */
[----:B---3--:R-:W-:Y:S01]  /*a0c0*/  FSEL R222, R222, -INF , !P1 ;  /* 0xff800000dede7808 */ /* 0x008fe20004800000 */
[----:B------:R-:W2:Y:S01]  /*a0d0*/  MUFU.TANH R201, R201 ;  /* 0x000000c900c97308 */ /* 0x000ea20000002400 */
[----:B------:R-:W-:Y:S01]  /*a0e0*/  ISETP.GE.AND P1, PT, R5, R0, PT ;  /* 0x000000000500720c */ /* 0x000fe20003f26270 */
[----:B------:R-:W-:-:S03]  /*a0f0*/  VIADD R5, R28, 0xffffffb0 ;  /* 0xffffffb01c057836 */ /* 0x000fc60000000000 */
[----:B-1----:R-:W-:Y:S02]  /*a100*/  FSEL R184, R184, -INF , !P1 ;  /* 0xff800000b8b87808 */ /* 0x002fe40004800000 */
[C---:B------:R-:W-:Y:S01]  /*a110*/  ISETP.GE.AND P1, PT, R5.reuse, R2, PT ;  /* 0x000000020500720c */ /* 0x040fe20003f26270 */
[----:B------:R-:W1:Y:S03]  /*a120*/  MUFU.TANH R208, R203 ;  /* 0x000000cb00d07308 */ /* 0x000e660000002400 */
[----:B----4-:R-:W-:Y:S02]  /*a130*/  FSEL R220, R220, -INF , !P1 ;  /* 0xff800000dcdc7808 */ /* 0x010fe40004800000 */
[----:B------:R-:W-:Y:S01]  /*a140*/  ISETP.GE.AND P1, PT, R5, R0, PT ;  /* 0x000000000500720c */ /* 0x000fe20003f26270 */
[----:B------:R-:W-:Y:S02]  /*a150*/  VIADD R5, R28, 0xffffffb1 ;  /* 0xffffffb11c057836 */ /* 0x000fe40000000000 */
[----:B------:R-:W3:Y:S01]  /*a160*/  MUFU.TANH R209, R196 ;  /* 0x000000c400d17308 */ /* 0x000ee20000002400 */
[----:B-----5:R-:W-:-:S02]  /*a170*/  FSEL R210, R210, -INF , !P1 ;  /* 0xff800000d2d27808 */ /* 0x020fc40004800000 */
[----:B------:R-:W-:-:S04]  /*a180*/  ISETP.GE.AND P1, PT, R5, R2, PT ;  /* 0x000000020500720c */ /* 0x000fc80003f26270 */
[----:B--2---:R-:W-:Y:S01]  /*a190*/  FSEL R214, R201, -INF , !P1 ;  /* 0xff800000c9d67808 */ /* 0x004fe20004800000 */
[----:B------:R-:W2:Y:S01]  /*a1a0*/  MUFU.TANH R212, R197 ;  /* 0x000000c500d47308 */ /* 0x000ea20000002400 */
[----:B------:R-:W-:Y:S01]  /*a1b0*/  ISETP.GE.AND P1, PT, R5, R0, PT ;  /* 0x000000000500720c */ /* 0x000fe20003f26270 */
[----:B------:R-:W-:-:S03]  /*a1c0*/  VIADD R5, R28, 0xffffffb9 ;  /* 0xffffffb91c057836 */ /* 0x000fc60000000000 */
[----:B-1----:R-:W-:Y:S02]  /*a1d0*/  FSEL R208, R208, -INF , !P1 ;  /* 0xff800000d0d07808 */ /* 0x002fe40004800000 */
[-C--:B------:R-:W-:Y:S01]  /*a1e0*/  ISETP.GE.AND P1, PT, R7, R2.reuse, PT ;  /* 0x000000020700720c */ /* 0x080fe20003f26270 */
[----:B------:R-:W1:Y:S03]  /*a1f0*/  MUFU.TANH R205, R198 ;  /* 0x000000c600cd7308 */ /* 0x000e660000002400 */
[----:B---3--:R-:W-:Y:S02]  /*a200*/  FSEL R209, R209, -INF , !P1 ;  /* 0xff800000d1d17808 */ /* 0x008fe40004800000 */
[----:B------:R-:W-:-:S03]  /*a210*/  ISETP.GE.AND P1, PT, R5, R2, PT ;  /* 0x000000020500720c */ /* 0x000fc60003f26270 */
[----:B------:R-:W3:Y:S01]  /*a220*/  MUFU.TANH R206, R199 ;  /* 0x000000c700ce7308 */ /* 0x000ee20000002400 */
[----:B--2---:R-:W-:Y:S02]  /*a230*/  FSEL R212, R212, -INF , !P1 ;  /* 0xff800000d4d47808 */ /* 0x004fe40004800000 */
[----:B------:R-:W-:-:S04]  /*a240*/  ISETP.GE.AND P1, PT, R7, R0, PT ;  /* 0x000000000700720c */ /* 0x000fc80003f26270 */
[----:B-1----:R-:W-:Y:S02]  /*a250*/  FSEL R205, R205, -INF , !P1 ;  /* 0xff800000cdcd7808 */ /* 0x002fe40004800000 */
[----:B------:R-:W-:-:S04]  /*a260*/  ISETP.GE.AND P1, PT, R5, R0, PT ;  /* 0x000000000500720c */ /* 0x000fc80003f26270 */
[----:B---3--:R-:W-:Y:S01]  /*a270*/  FSEL R206, R206, -INF , !P1 ;  /* 0xff800000cece7808 */ /* 0x008fe20004800000 */
        /* <DEDUP_REMOVED lines=18> */
[----:B------:R-:W-:Y:S02]  /*a3a0*/  IMAD R8, R5, R8, R0 ;  /* 0x0000000805087224 */ /* 0x000fe400078e0200 */
[----:B------:R-:W-:-:S03]  /*a3b0*/  IMAD.U32 R0, RZ, RZ, UR4 ;  /* 0x00000004ff007e24 */ /* 0x000fc6000f8e00ff */
[----:B------:R-:W-:Y:S02]  /*a3c0*/  ISETP.GT.U32.AND P1, PT, R5, R8, PT ;  /* 0x000000080500720c */ /* 0x000fe40003f24070 */
[----:B------:R-:W-:-:S05]  /*a3d0*/  IABS R0, R0 ;  /* 0x0000000000007213 */ /* 0x000fca0000000000 */
[----:B------:R-:W-:-:S06]  /*a3e0*/  IMAD.HI.U32 R2, R2, R0, RZ ;  /* 0x0000000002027227 */ /* 0x000fcc00078e00ff */
[----:B------:R-:W-:Y:S01]  /*a3f0*/  @!P1 IMAD.IADD R8, R8, 0x1, -R5 ;  /* 0x0000000108089824 */ /* 0x000fe200078e0a05 */
[----:B------:R-:W-:-:S04]  /*a400*/  @!P1 IADD3 R7, PT, PT, R7, 0x1, RZ ;  /* 0x0000000107079810 */ /* 0x000fc80007ffe0ff */
[----:B------:R-:W-:Y:S02]  /*a410*/  ISETP.GE.U32.AND P1, PT, R8, R5, PT ;  /* 0x000000050800720c */ /* 0x000fe40003f26070 */
[----:B------:R-:W-:-:S05]  /*a420*/  IADD3 R8, PT, PT, -R2, RZ, RZ ;  /* 0x000000ff02087210 */ /* 0x000fca0007ffe1ff */
[----:B------:R-:W-:-:S06]  /*a430*/  IMAD R0, R5, R8, R0 ;  /* 0x0000000805007224 */ /* 0x000fcc00078e0200 */
[----:B------:R-:W-:Y:S01]  /*a440*/  @P1 VIADD R7, R7, 0x1 ;  /* 0x0000000107071836 */ /* 0x000fe20000000000 */
[----:B------:R-:W-:-:S13]  /*a450*/  ISETP.GT.U32.AND P1, PT, R5, R0, PT ;  /* 0x000000000500720c */ /* 0x000fda0003f24070 */
[----:B------:R-:W-:Y:S01]  /*a460*/  @!P1 IMAD.IADD R0, R0, 0x1, -R5 ;  /* 0x0000000100009824 */ /* 0x000fe200078e0a05 */
[----:B------:R-:W-:-:S04]  /*a470*/  @!P1 IADD3 R2, PT, PT, R2, 0x1, RZ ;  /* 0x0000000102029810 */ /* 0x000fc80007ffe0ff */
[----:B------:R-:W-:Y:S01]  /*a480*/  ISETP.GE.U32.AND P1, PT, R0, R5, PT ;  /* 0x000000050000720c */ /* 0x000fe20003f26070 */
[----:B------:R-:W-:Y:S01]  /*a490*/  IMAD.MOV.U32 R5, RZ, RZ, R7 ;  /* 0x000000ffff057224 */ /* 0x000fe200078e0007 */
[----:B------:R-:W-:Y:S01]  /*a4a0*/  LOP3.LUT R0, R6, UR6, RZ, 0x3c, !PT ;  /* 0x0000000606007c12 */ /* 0x000fe2000f8e3cff */
[----:B------:R-:W1:Y:S10]  /*a4b0*/  LDCU.64 UR6, c[0x0][0x3a0] ;  /* 0x00007400ff0677ac */ /* 0x000e740008000a00 */
[----:B------:R-:W-:-:S02]  /*a4c0*/  @P1 IADD3 R2, PT, PT, R2, 0x1, RZ ;  /* 0x0000000102021810 */ /* 0x000fc40007ffe0ff */
        /* <DEDUP_REMOVED lines=30> */
.L_x_1309:
[----:B------:R-:W-:Y:S01]  /*a6b0*/  UMOV UR6, URZ ;  /* 0x000000ff00067c82 */ /* 0x000fe20008000000 */
[----:B------:R-:W-:Y:S01]  /*a6c0*/  USHF.L.U32 UR4, UR10, 0x6, URZ ;  /* 0x000000060a047899 */ /* 0x000fe200080006ff */
[----:B------:R-:W-:-:S05]  /*a6d0*/  IADD3 R5, P1, PT, RZ, -UR6, RZ ;  /* 0x80000006ff057c10 */ /* 0x000fca000ff3e0ff */
[----:B------:R-:W-:-:S05]  /*a6e0*/  IMAD.X R0, RZ, RZ, ~UR4, P1 ;  /* 0x80000004ff007e24 */ /* 0x000fca00088e06ff */
[----:B------:R-:W-:-:S04]  /*a6f0*/  SHF.R.S64 R5, R5, 0x1f, R0 ;  /* 0x0000001f05057819 */ /* 0x000fc80000001000 */
[----:B------:R-:W-:-:S04]  /*a700*/  IADD3 R228, P1, PT, R5, R228, RZ ;  /* 0x000000e405e47210 */ /* 0x000fc80007f3e0ff */
[----:B------:R-:W-:-:S09]  /*a710*/  LEA.HI.X.SX32 R227, R0, R227, 0x1, P1 ;  /* 0x000000e300e37211 */ /* 0x000fd200008f0eff */
.L_x_1310:
        /* <DEDUP_REMOVED lines=97> */
.L_x_1308:
        /* <DEDUP_REMOVED lines=31> */
[----:B--2---:R-:W-:-:S04]  /*af20*/  FMNMX.FTZ R2, R7, R2, !PT ;  /* 0x0000000207027209 */ /* 0x004fc80007810000 */
[C---:B------:R-:W-:Y:S01]  /*af30*/  FSETP.NEU.FTZ.AND P2, PT, R2.reuse, -INF , PT ;  /* 0xff8000000200780b */ /* 0x040fe20003f5d000 */
[C---:B-1----:R-:W-:Y:S01]  /*af40*/  FMUL.FTZ R211, R2.reuse, UR4 ;  /* 0x0000000402d37c20 */ /* 0x042fe20008410000 */
[----:B---3--:R-:W-:Y:S02]  /*af50*/  FMNMX.FTZ R0, R5, R0, !PT ;  /* 0x0000000005007209 */ /* 0x008fe40007810000 */
[----:B------:R-:W-:Y:S02]  /*af60*/  FSEL R5, R2, RZ, P2 ;  /* 0x000000ff02057208 */ /* 0x000fe40001000000 */
[----:B------:R-:W-:Y:S01]  /*af70*/  FSEL R211, R211, RZ, P2 ;  /* 0x000000ffd3d37208 */ /* 0x000fe20001000000 */
[C---:B------:R-:W-:Y:S01]  /*af80*/  FMUL.FTZ R207, R0.reuse, UR4 ;  /* 0x0000000400cf7c20 */ /* 0x040fe20008410000 */
[----:B------:R-:W-:Y:S01]  /*af90*/  FSETP.NEU.FTZ.AND P1, PT, R0, -INF , PT ;  /* 0xff8000000000780b */ /* 0x000fe20003f3d000 */
[----:B------:R-:W-:Y:S02]  /*afa0*/  FADD.FTZ R5, R164, -R5 ;  /* 0x80000005a4057221 */ /* 0x000fe40000010000 */
[--C-:B------:R-:W-:Y:S01]  /*afb0*/  FFMA.FTZ R6, R168, UR4, -R211.reuse ;  /* 0x00000004a8067c23 */ /* 0x100fe200080108d3 */
[--C-:B------:R-:W-:Y:S01]  /*afc0*/  FFMA.FTZ R168, R188, UR4, -R211.reuse ;  /* 0x00000004bca87c23 */ /* 0x100fe200080108d3 */
[----:B------:R-:W-:Y:S01]  /*afd0*/  FSEL R207, R207, RZ, P1 ;  /* 0x000000ffcfcf7208 */ /* 0x000fe20000800000 */
[----:B------:R-:W-:Y:S01]  /*afe0*/  FMUL.FTZ R191, R5, UR4 ;  /* 0x0000000405bf7c20 */ /* 0x000fe20008410000 */
[----:B------:R1:W-:Y:S01]  /*aff0*/  MUFU.EX2 R188, R6 ;  /* 0x0000000600bc7308 */ /* 0x0003e20000000800 */
[--C-:B------:R-:W-:Y:S01]  /*b000*/  FFMA.FTZ R7, R190, UR4, -R211.reuse ;  /* 0x00000004be077c23 */ /* 0x100fe200080108d3 */
[----:B------:R-:W-:Y:S01]  /*b010*/  FFMA.FTZ R171, R192, UR4, -R211 ;  /* 0x00000004c0ab7c23 */ /* 0x000fe200080108d3 */
[--C-:B------:R-:W-:Y:S01]  /*b020*/  FFMA.FTZ R169, R16, UR4, -R207.reuse ;  /* 0x0000000410a97c23 */ /* 0x100fe200080108cf */
[----:B------:R-:W-:Y:S01]  /*b030*/  IADD3 R16, PT, PT, R218, 0x10000, RZ ;  /* 0x00010000da107810 */ /* 0x000fe20007ffe0ff */
[----:B------:R-:W2:Y:S01]  /*b040*/  MUFU.EX2 R191, R191 ;  /* 0x000000bf00bf7308 */ /* 0x000ea20000000800 */
[--C-:B------:R-:W-:Y:S01]  /*b050*/  FFMA.FTZ R190, R30, UR4, -R207.reuse ;  /* 0x000000041ebe7c23 */ /* 0x100fe200080108cf */
[--C-:B------:R-:W-:Y:S01]  /*b060*/  FFMA.FTZ R194, R32, UR4, -R207.reuse ;  /* 0x0000000420c27c23 */ /* 0x100fe200080108cf */
[----:B------:R-:W-:Y:S01]  /*b070*/  @P0 IADD3 R203, PT, PT, R16, -0x40, RZ ;  /* 0xffffffc010cb0810 */ /* 0x000fe20007ffe0ff */
[----:B------:R-:W-:Y:S01]  /*b080*/  FFMA.FTZ R189, R4, UR4, -R207 ;  /* 0x0000000404bd7c23 */ /* 0x000fe200080108cf */
[----:B------:R-:W3:Y:S01]  /*b090*/  MUFU.EX2 R168, R168 ;  /* 0x000000a800a87308 */ /* 0x000ee20000000800 */
[--C-:B------:R-:W-:Y:S01]  /*b0a0*/  FFMA.FTZ R202, R236, UR4, -R211.reuse ;  /* 0x00000004ecca7c23 */ /* 0x100fe200080108d3 */
[----:B------:R-:W-:Y:S01]  /*b0b0*/  IADD3 R193, PT, PT, R193, R203, RZ ;  /* 0x000000cbc1c17210 */ /* 0x000fe20007ffe0ff */
[----:B------:R-:W4:Y:S01]  /*b0c0*/  LDSM.16.MT88.4 R28, [R203] ;  /* 0x00000000cb1c783b */ /* 0x000f220000004200 */
[----:B-1----:R-:W-:Y:S01]  /*b0d0*/  FSEL R6, R0, RZ, P1 ;  /* 0x000000ff00067208 */ /* 0x002fe20000800000 */
[----:B------:R-:W-:Y:S01]  /*b0e0*/  MUFU.EX2 R192, R7 ;  /* 0x0000000700c07308 */ /* 0x000fe20000000800 */
[--C-:B------:R-:W-:Y:S01]  /*b0f0*/  FFMA.FTZ R199, R238, UR4, -R211.reuse ;  /* 0x00000004eec77c23 */ /* 0x100fe200080108d3 */
[--C-:B------:R-:W-:Y:S01]  /*b100*/  FFMA.FTZ R198, R240, UR4, -R211.reuse ;  /* 0x00000004f0c67c23 */ /* 0x100fe200080108d3 */
[----:B------:R-:W-:Y:S01]  /*b110*/  FFMA.FTZ R195, R242, UR4, -R211 ;  /* 0x00000004f2c37c23 */ /* 0x000fe200080108d3 */
[----:B------:R-:W-:Y:S01]  /*b120*/  FADD.FTZ R3, R3, -R6 ;  /* 0x8000000603037221 */ /* 0x000fe20000010000 */
[-C--:B--2---:R-:W-:Y:S01]  /*b130*/  FMUL.FTZ R32, R136, R191.reuse ;  /* 0x000000bf88207220 */ /* 0x084fe20000410000 */
[-C--:B------:R-:W-:Y:S01]  /*b140*/  FMUL.FTZ R33, R137, R191.reuse ;  /* 0x000000bf89217220 */ /* 0x080fe20000410000 */
[----:B------:R-:W1:Y:S01]  /*b150*/  MUFU.EX2 R171, R171 ;  /* 0x000000ab00ab7308 */ /* 0x000e620000000800 */
[----:B------:R-:W-:Y:S01]  /*b160*/  FMUL.FTZ R3, R3, UR4 ;  /* 0x0000000403037c20 */ /* 0x000fe20008410000 */
[-C--:B------:R-:W-:Y:S01]  /*b170*/  FMUL.FTZ R24, R144, R191.reuse ;  /* 0x000000bf90187220 */ /* 0x080fe20000410000 */
[-C--:B------:R-:W-:Y:S01]  /*b180*/  FMUL.FTZ R25, R145, R191.reuse ;  /* 0x000000bf91197220 */ /* 0x080fe20000410000 */
[----:B------:R-:W-:Y:S01]  /*b190*/  MUFU.EX2 R190, R190 ;  /* 0x000000be00be7308 */ /* 0x000fe20000000800 */
[----:B---3--:R-:W-:Y:S01]  /*b1a0*/  F2FP.F16.F32.PACK_AB R4, R168, R188 ;  /* 0x000000bca804723e */ /* 0x008fe200000000ff */
[-C--:B------:R-:W-:Y:S01]  /*b1b0*/  FMUL.FTZ R140, R140, R191.reuse ;  /* 0x000000bf8c8c7220 */ /* 0x080fe20000410000 */
[-C--:B------:R-:W-:Y:S01]  /*b1c0*/  FMUL.FTZ R141, R141, R191.reuse ;  /* 0x000000bf8d8d7220 */ /* 0x080fe20000410000 */
[----:B------:R-:W2:Y:S01]  /*b1d0*/  MUFU.EX2 R3, R3 ;  /* 0x0000000300037308 */ /* 0x000ea20000000800 */
[-C--:B------:R-:W-:Y:S01]  /*b1e0*/  FMUL.FTZ R44, R44, R191.reuse ;  /* 0x000000bf2c2c7220 */ /* 0x080fe20000410000 */
[-C--:B------:R-:W-:Y:S01]  /*b1f0*/  FMUL.FTZ R45, R45, R191.reuse ;  /* 0x000000bf2d2d7220 */ /* 0x080fe20000410000 */
[-C--:B------:R-:W-:Y:S01]  /*b200*/  FMUL.FTZ R48, R48, R191.reuse ;  /* 0x000000bf30307220 */ /* 0x080fe20000410000 */
[----:B------:R-:W3:Y:S01]  /*b210*/  MUFU.EX2 R169, R169 ;  /* 0x000000a900a97308 */ /* 0x000ee20000000800 */
[-C--:B------:R-:W-:Y:S01]  /*b220*/  FMUL.FTZ R49, R49, R191.reuse ;  /* 0x000000bf31317220 */ /* 0x080fe20000410000 */
[----:B-1----:R-:W-:Y:S01]  /*b230*/  F2FP.F16.F32.PACK_AB R6, R171, R192 ;  /* 0x000000c0ab06723e */ /* 0x002fe200000000ff */
[-C--:B------:R-:W-:Y:S01]  /*b240*/  FMUL.FTZ R52, R52, R191.reuse ;  /* 0x000000bf34347220 */ /* 0x080fe20000410000 */
[----:B------:R-:W-:Y:S01]  /*b250*/  MUFU.EX2 R189, R189 ;  /* 0x000000bd00bd7308 */ /* 0x000fe20000000800 */
[-C--:B------:R-:W-:Y:S01]  /*b260*/  FMUL.FTZ R53, R53, R191.reuse ;  /* 0x000000bf35357220 */ /* 0x080fe20000410000 */
[-C--:B------:R-:W-:Y:S01]  /*b270*/  FMUL.FTZ R56, R56, R191.reuse ;  /* 0x000000bf38387220 */ /* 0x080fe20000410000 */
[-C--:B------:R-:W-:Y:S01]  /*b280*/  FMUL.FTZ R57, R57, R191.reuse ;  /* 0x000000bf39397220 */ /* 0x080fe20000410000 */
[----:B------:R-:W1:Y:S01]  /*b290*/  MUFU.EX2 R194, R194 ;  /* 0x000000c200c27308 */ /* 0x000e620000000800 */
[----:B------:R-:W-:Y:S01]  /*b2a0*/  FMUL.FTZ R60, R60, R191 ;  /* 0x000000bf3c3c7220 */ /* 0x000fe20000410000 */
[-C--:B--2---:R-:W-:Y:S01]  /*b2b0*/  FMUL.FTZ R34, R138, R3.reuse ;  /* 0x000000038a227220 */ /* 0x084fe20000410000 */
[-C--:B------:R-:W-:Y:S01]  /*b2c0*/  FMUL.FTZ R35, R139, R3.reuse ;  /* 0x000000038b237220 */ /* 0x080fe20000410000 */
[-C--:B------:R-:W-:Y:S01]  /*b2d0*/  FMUL.FTZ R26, R146, R3.reuse ;  /* 0x00000003921a7220 */ /* 0x080fe20000410000 */
[----:B------:R-:W2:Y:S01]  /*b2e0*/  LDSM.16.MT88.4 R136, [R204+0x12000] ;  /* 0x01200000cc88783b */ /* 0x000ea20000004200 */
[-C--:B------:R-:W-:Y:S01]  /*b2f0*/  FMUL.FTZ R27, R147, R3.reuse ;  /* 0x00000003931b7220 */ /* 0x080fe20000410000 */
[----:B---3--:R-:W-:Y:S01]  /*b300*/  F2FP.F16.F32.PACK_AB R5, R169, R190 ;  /* 0x000000bea905723e */ /* 0x008fe200000000ff */
[-C--:B------:R-:W-:Y:S01]  /*b310*/  FMUL.FTZ R142, R142, R3.reuse ;  /* 0x000000038e8e7220 */ /* 0x080fe20000410000 */
[----:B------:R-:W3:Y:S01]  /*b320*/  LDSM.16.MT88.4 R144, [R203+0x2000] ;  /* 0x00200000cb90783b */ /* 0x000ee20000004200 */
        /* <DEDUP_REMOVED lines=9> */
[----:B------:R-:W-:Y:S01]  /*b3c0*/  FMUL.FTZ R59, R59, R3 ;  /* 0x000000033b3b7220 */ /* 0x000fe20000410000 */
[----:B------:R-:W-:Y:S01]  /*b3d0*/  FMUL.FTZ R61, R61, R191 ;  /* 0x000000bf3d3d7220 */ /* 0x000fe20000410000 */
[C---:B----4-:R-:W-:Y:S01]  /*b3e0*/  HMMA.16816.F32 R24, R4.reuse, R28, R24 ;  /* 0x0000001c0418723c */ /* 0x050fe20000001818 */
        /* <DEDUP_REMOVED lines=21> */
[----:B------:R-:W-:Y:S01]  /*b540*/  LDSM.16.MT88.4 R152, [R193] ;  /* 0x00000000c198783b */ /* 0x000fe20000004200 */
        /* <DEDUP_REMOVED lines=10> */
[----:B------:R-:W2:Y:S01]  /*b5f0*/  LDSM.16.MT88.4 R136, [R218+0x14000] ;  /* 0x01400000da88783b */ /* 0x000ea20000004200 */
        /* <DEDUP_REMOVED lines=57> */
[--C-:B------:R-:W-:Y:S01]  /*b990*/  FFMA.FTZ R197, R172, UR4, -R207.reuse ;  /* 0x00000004acc57c23 */ /* 0x100fe200080108cf */
[--C-:B------:R-:W-:Y:S01]  /*b9a0*/  FFMA.FTZ R200, R174, UR4, -R207.reuse ;  /* 0x00000004aec87c23 */ /* 0x100fe200080108cf */
[--C-:B------:R-:W-:Y:S01]  /*b9b0*/  FFMA.FTZ R196, R176, UR4, -R207.reuse ;  /* 0x00000004b0c47c23 */ /* 0x100fe200080108cf */
[----:B------:R-:W-:Y:S01]  /*b9c0*/  FFMA.FTZ R201, R178, UR4, -R207 ;  /* 0x00000004b2c97c23 */ /* 0x000fe200080108cf */
[----:B------:R-:W-:Y:S01]  /*b9d0*/  MUFU.EX2 R202, R202 ;  /* 0x000000ca00ca7308 */ /* 0x000fe20000000800 */
[C---:B---3--:R-:W-:Y:S01]  /*b9e0*/  HMMA.16816.F32 R76, R4.reuse, R144, R76 ;  /* 0x00000090044c723c */ /* 0x048fe2000000184c */
[-C--:B------:R-:W-:Y:S01]  /*b9f0*/  FMUL.FTZ R8, R160, R191.reuse ;  /* 0x000000bfa0087220 */ /* 0x080fe20000410000 */
[----:B------:R-:W-:Y:S01]  /*ba00*/  FMUL.FTZ R9, R161, R191 ;  /* 0x000000bfa1097220 */ /* 0x000fe20000410000 */
[----:B------:R-:W3:Y:S01]  /*ba10*/  MUFU.EX2 R199, R199 ;  /* 0x000000c700c77308 */ /* 0x000ee20000000800 */
[-C--:B------:R-:W-:Y:S01]  /*ba20*/  FMUL.FTZ R10, R162, R3.reuse ;  /* 0x00000003a20a7220 */ /* 0x080fe20000410000 */
[----:B------:R-:W-:Y:S01]  /*ba30*/  FMUL.FTZ R11, R163, R3 ;  /* 0x00000003a30b7220 */ /* 0x000fe20000410000 */
[-C--:B------:R-:W-:Y:S01]  /*ba40*/  FMUL.FTZ R156, R156, R191.reuse ;  /* 0x000000bf9c9c7220 */ /* 0x080fe20000410000 */
[----:B------:R-:W-:Y:S01]  /*ba50*/  MUFU.EX2 R198, R198 ;  /* 0x000000c600c67308 */ /* 0x000fe20000000800 */
[C---:B------:R-:W-:Y:S01]  /*ba60*/  HMMA.16816.F32 R80, R4.reuse, R146, R80 ;  /* 0x000000920450723c */ /* 0x040fe20000001850 */
[----:B------:R-:W4:Y:S01]  /*ba70*/  LDSM.16.MT88.4 R144, [R218+0x16000] ;  /* 0x01600000da90783b */ /* 0x000f220000004200 */
[----:B------:R-:W-:Y:S01]  /*ba80*/  FMUL.FTZ R157, R157, R191 ;  /* 0x000000bf9d9d7220 */ /* 0x000fe20000410000 */
[----:B------:R-:W-:Y:S01]  /*ba90*/  MUFU.EX2 R195, R195 ;  /* 0x000000c300c37308 */ /* 0x000fe20000000800 */
[-C--:B------:R-:W-:Y:S01]  /*baa0*/  FMUL.FTZ R158, R158, R3.reuse ;  /* 0x000000039e9e7220 */ /* 0x080fe20000410000 */
[----:B------:R-:W-:Y:S01]  /*bab0*/  FMUL.FTZ R159, R159, R3 ;  /* 0x000000039f9f7220 */ /* 0x000fe20000410000 */
[-C--:B------:R-:W-:Y:S01]  /*bac0*/  FMUL.FTZ R36, R36, R191.reuse ;  /* 0x000000bf24247220 */ /* 0x080fe20000410000 */
[----:B------:R-:W-:Y:S01]  /*bad0*/  MUFU.EX2 R197, R197 ;  /* 0x000000c500c57308 */ /* 0x000fe20000000800 */
[C---:B-1----:R-:W-:Y:S01]  /*bae0*/  HMMA.16816.F32 R84, R4.reuse, R140, R84 ;  /* 0x0000008c0454723c */ /* 0x042fe20000001854 */
[----:B------:R-:W-:Y:S01]  /*baf0*/  FMUL.FTZ R37, R37, R191 ;  /* 0x000000bf25257220 */ /* 0x000fe20000410000 */
[-C--:B------:R-:W-:Y:S01]  /*bb00*/  FMUL.FTZ R38, R38, R3.reuse ;  /* 0x0000000326267220 */ /* 0x080fe20000410000 */
[----:B------:R-:W1:Y:S01]  /*bb10*/  MUFU.EX2 R200, R200 ;  /* 0x000000c800c87308 */ /* 0x000e620000000800 */
[----:B------:R-:W-:Y:S01]  /*bb20*/  FMUL.FTZ R39, R39, R3 ;  /* 0x0000000327277220 */ /* 0x000fe20000410000 */
[-C--:B------:R-:W-:Y:S01]  /*bb30*/  FMUL.FTZ R40, R40, R191.reuse ;  /* 0x000000bf28287220 */ /* 0x080fe20000410000 */
[----:B------:R-:W-:Y:S01]  /*bb40*/  FMUL.FTZ R41, R41, R191 ;  /* 0x000000bf29297220 */ /* 0x000fe20000410000 */
[----:B------:R-:W-:Y:S01]  /*bb50*/  MUFU.EX2 R196, R196 ;  /* 0x000000c400c47308 */ /* 0x000fe20000000800 */
[C---:B------:R-:W-:Y:S01]  /*bb60*/  HMMA.16816.F32 R88, R4.reuse, R142, R88 ;  /* 0x0000008e0458723c */ /* 0x040fe20000001858 */
[----:B------:R-:W5:Y:S01]  /*bb70*/  LDSM.16.MT88.4 R140, [R204+0x16000] ;  /* 0x01600000cc8c783b */ /* 0x000f620000004200 */
[-C--:B------:R-:W-:Y:S01]  /*bb80*/  FMUL.FTZ R42, R42, R3.reuse ;  /* 0x000000032a2a7220 */ /* 0x080fe20000410000 */
[----:B------:R-:W1:Y:S01]  /*bb90*/  MUFU.EX2 R201, R201 ;  /* 0x000000c900c97308 */ /* 0x000e620000000800 */
[----:B------:R-:W-:Y:S01]  /*bba0*/  FMUL.FTZ R43, R43, R3 ;  /* 0x000000032b2b7220 */ /* 0x000fe20000410000 */
[-C--:B------:R-:W-:Y:S01]  /*bbb0*/  FMUL.FTZ R124, R124, R191.reuse ;  /* 0x000000bf7c7c7220 */ /* 0x080fe20000410000 */
[----:B------:R-:W-:Y:S01]  /*bbc0*/  FMUL.FTZ R125, R125, R191 ;  /* 0x000000bf7d7d7220 */ /* 0x000fe20000410000 */
[-C--:B------:R-:W-:Y:S01]  /*bbd0*/  FMUL.FTZ R126, R126, R3.reuse ;  /* 0x000000037e7e7220 */ /* 0x080fe20000410000 */
[C---:B------:R-:W-:Y:S01]  /*bbe0*/  HMMA.16816.F32 R20, R4.reuse, R22, R148 ;  /* 0x000000160414723c */ /* 0x040fe20000001894 */
[----:B------:R-:W-:Y:S01]  /*bbf0*/  LDSM.16.MT88.4 R148, [R218+0x12000] ;  /* 0x01200000da94783b */ /* 0x000fe20000004200 */
[----:B------:R-:W-:Y:S01]  /*bc00*/  FMUL.FTZ R127, R127, R3 ;  /* 0x000000037f7f7220 */ /* 0x000fe20000410000 */
[-C--:B------:R-:W-:Y:S01]  /*bc10*/  FMUL.FTZ R128, R128, R191.reuse ;  /* 0x000000bf80807220 */ /* 0x080fe20000410000 */
[----:B------:R-:W-:Y:S01]  /*bc20*/  FMUL.FTZ R129, R129, R191 ;  /* 0x000000bf81817220 */ /* 0x000fe20000410000 */
[-C--:B------:R-:W-:Y:S01]  /*bc30*/  FMUL.FTZ R130, R130, R3.reuse ;  /* 0x0000000382827220 */ /* 0x080fe20000410000 */
[----:B------:R-:W-:Y:S01]  /*bc40*/  FMUL.FTZ R131, R131, R3 ;  /* 0x0000000383837220 */ /* 0x000fe20000410000 */
[----:B------:R-:W-:Y:S01]  /*bc50*/  LDSM.16.MT88.4 R176, [R218+0x12800] ;  /* 0x01280000dab0783b */ /* 0x000fe20000004200 */
[C---:B--2---:R-:W-:Y:S01]  /*bc60*/  HMMA.16816.F32 R92, R4.reuse, R136, R92 ;  /* 0x00000088045c723c */ /* 0x044fe2000000185c */
[--C-:B------:R-:W-:Y:S01]  /*bc70*/  FFMA.FTZ R213, R234, UR4, -R211.reuse ;  /* 0x00000004ead57c23 */ /* 0x100fe200080108d3 */
[----:B------:R-:W-:Y:S01]  /*bc80*/  FFMA.FTZ R215, R222, UR4, -R211 ;  /* 0x00000004ded77c23 */ /* 0x000fe200080108d3 */
[----:B------:R-:W-:Y:S01]  /*bc90*/  LDSM.16.MT88.4 R172, [R204+0x12800] ;  /* 0x01280000ccac783b */ /* 0x000fe20000004200 */
[--C-:B------:R-:W-:Y:S01]  /*bca0*/  FFMA.FTZ R223, R182, UR4, -R207.reuse ;  /* 0x00000004b6df7c23 */ /* 0x100fe200080108cf */
[--C-:B------:R-:W-:Y:S01]  /*bcb0*/  FFMA.FTZ R221, R186, UR4, -R207.reuse ;  /* 0x00000004badd7c23 */ /* 0x100fe200080108cf */
[--C-:B------:R-:W-:Y:S01]  /*bcc0*/  FFMA.FTZ R234, R184, UR4, -R207.reuse ;  /* 0x00000004b8ea7c23 */ /* 0x100fe200080108cf */
[----:B------:R-:W-:Y:S01]  /*bcd0*/  LDSM.16.MT88.4 R164, [R203+0x2800] ;  /* 0x00280000cba4783b */ /* 0x000fe20000004200 */
[C---:B------:R-:W-:Y:S01]  /*bce0*/  HMMA.16816.F32 R96, R4.reuse, R138, R96 ;  /* 0x0000008a0460723c */ /* 0x040fe20000001860 */
[----:B------:R-:W-:Y:S01]  /*bcf0*/  MUFU.EX2 R213, R213 ;  /* 0x000000d500d57308 */ /* 0x000fe20000000800 */
[--C-:B------:R-:W-:Y:S01]  /*bd00*/  FFMA.FTZ R205, R205, UR4, -R207.reuse ;  /* 0x00000004cdcd7c23 */ /* 0x100fe200080108cf */
[----:B------:R-:W2:Y:S01]  /*bd10*/  LDSM.16.MT88.4 R136, [R203+0x6000] ;  /* 0x00600000cb88783b */ /* 0x000ea20000004200 */
[--C-:B------:R-:W-:Y:S01]  /*bd20*/  FFMA.FTZ R206, R206, UR4, -R207.reuse ;  /* 0x00000004cece7c23 */ /* 0x100fe200080108cf */
[----:B------:R-:W-:Y:S01]  /*bd30*/  MUFU.EX2 R215, R215 ;  /* 0x000000d700d77308 */ /* 0x000fe20000000800 */
[----:B------:R-:W-:Y:S01]  /*bd40*/  FFMA.FTZ R210, R210, UR4, -R207 ;  /* 0x00000004d2d27c23 */ /* 0x000fe200080108cf */
[----:B------:R-:W-:Y:S01]  /*bd50*/  LDSM.16.MT88.4 R160, [R218+0x14800] ;  /* 0x01480000daa0783b */ /* 0x000fe20000004200 */
[----:B------:R-:W-:Y:S01]  /*bd60*/  HMMA.16816.F32 R32, R4, R152, R32 ;  /* 0x000000980420723c */ /* 0x000fe20000001820 */
[----:B------:R-:W-:Y:S01]  /*bd70*/  MUFU.EX2 R223, R223 ;  /* 0x000000df00df7308 */ /* 0x000fe20000000800 */
[----:B------:R-:W-:Y:S01]  /*bd80*/  FFMA.FTZ R191, R237, R191, R188 ;  /* 0x000000bfedbf7223 */ /* 0x000fe200000100bc */
[----:B------:R-:W-:Y:S01]  /*bd90*/  LDSM.16.MT88.4 R184, [R218+0x13000] ;  /* 0x01300000dab8783b */ /* 0x000fe20000004200 */
[----:B------:R-:W-:Y:S01]  /*bda0*/  PLOP3.LUT P1, PT, PT, PT, UP0, 0x80, 0x8 ;  /* 0x000000000008781c */ /* 0x000fe20003f2f008 */
[----:B------:R-:W-:Y:S01]  /*bdb0*/  MUFU.EX2 R221, R221 ;  /* 0x000000dd00dd7308 */ /* 0x000fe20000000800 */
[----:B------:R-:W-:-:S02]  /*bdc0*/  FADD.FTZ R191, R168, R191 ;  /* 0x000000bfa8bf7221 */ /* 0x000fc40000010000 */
[----:B------:R-:W-:Y:S01]  /*bdd0*/  HMMA.16816.F32 R132, R4, R154, R132 ;  /* 0x0000009a0484723c */ /* 0x000fe20000001884 */
[----:B------:R-:W3:Y:S01]  /*bde0*/  LDSM.16.MT88.4 R152, [R193+0x6000] ;  /* 0x00600000c198783b */ /* 0x000ee20000004200 */
[----:B------:R-:W-:Y:S01]  /*bdf0*/  MUFU.EX2 R234, R234 ;  /* 0x000000ea00ea7308 */ /* 0x000fe20000000800 */
[----:B------:R-:W-:-:S03]  /*be00*/  FADD.FTZ R192, R192, R191 ;  /* 0x000000bfc0c07221 */ /* 0x000fc60000010000 */
[----:B------:R-:W-:Y:S01]  /*be10*/  MUFU.EX2 R205, R205 ;  /* 0x000000cd00cd7308 */ /* 0x000fe20000000800 */
[----:B------:R-:W-:Y:S01]  /*be20*/  FADD.FTZ R171, R171, R192 ;  /* 0x000000c0abab7221 */ /* 0x000fe20000010000 */
[C---:B----4-:R-:W-:Y:S02]  /*be30*/  HMMA.16816.F32 R100, R4.reuse, R144, R100 ;  /* 0x000000900464723c */ /* 0x050fe40000001864 */
[----:B------:R-:W-:Y:S06]  /*be40*/  MUFU.EX2 R206, R206 ;  /* 0x000000ce00ce7308 */ /* 0x000fec0000000800 */
        /* <DEDUP_REMOVED lines=13> */
[----:B------:R-:W2:Y:S07]  /*bf20*/  LDSM.16.MT88.4 R148, [R218+0x10800] ;  /* 0x01080000da94783b */ /* 0x000eae0000004200 */
[C---:B---3--:R-:W-:Y:S08]  /*bf30*/  HMMA.16816.F32 R124, R4.reuse, R152, R124 ;  /* 0x00000098047c723c */ /* 0x048ff0000000187c */
[----:B------:R-:W-:Y:S01]  /*bf40*/  HMMA.16816.F32 R4, R4, R154, R128 ;  /* 0x0000009a0404723c */ /* 0x000fe20000001880 */
[----:B------:R-:W-:Y:S01]  /*bf50*/  F2FP.F16.F32.PACK_AB R128, R199, R202 ;  /* 0x000000cac780723e */ /* 0x000fe200000000ff */
[----:B------:R-:W3:Y:S01]  /*bf60*/  LDSM.16.MT88.4 R152, [R193+0x2800] ;  /* 0x00280000c198783b */ /* 0x000ee20000004200 */
[----:B-1----:R-:W-:Y:S01]  /*bf70*/  F2FP.F16.F32.PACK_AB R129, R200, R197 ;  /* 0x000000c5c881723e */ /* 0x002fe200000000ff */
[----:B------:R-:W-:Y:S01]  /*bf80*/  FADD.FTZ R202, R202, R171 ;  /* 0x000000abcaca7221 */ /* 0x000fe20000010000 */
[----:B------:R-:W-:-:S02]  /*bf90*/  F2FP.F16.F32.PACK_AB R130, R195, R198 ;  /* 0x000000c6c382723e */ /* 0x000fc400000000ff */
[----:B------:R-:W-:Y:S01]  /*bfa0*/  F2FP.F16.F32.PACK_AB R131, R201, R196 ;  /* 0x000000c4c983723e */ /* 0x000fe200000000ff */
[----:B------:R-:W-:-:S04]  /*bfb0*/  FADD.FTZ R199, R199, R202 ;  /* 0x000000cac7c77221 */ /* 0x000fc80000010000 */
[----:B------:R-:W-:Y:S02]  /*bfc0*/  FADD.FTZ R198, R198, R199 ;  /* 0x000000c7c6c67221 */ /* 0x000fe40000010000 */
[----:B----4-:R-:W-:Y:S02]  /*bfd0*/  HMMA.16816.F32 R16, R128, R144, R16 ;  /* 0x000000908010723c */ /* 0x010fe40000001810 */
[----:B------:R-:W-:-:S06]  /*bfe0*/  FADD.FTZ R198, R195, R198 ;  /* 0x000000c6c3c67221 */ /* 0x000fcc0000010000 */
[C---:B------:R-:W-:Y:S01]  /*bff0*/  HMMA.16816.F32 R20, R128.reuse, R146, R20 ;  /* 0x000000928014723c */ /* 0x040fe20000001814 */
[----:B------:R-:W1:Y:S07]  /*c000*/  LDSM.16.MT88.4 R144, [R193+0x4800] ;  /* 0x00480000c190783b */ /* 0x000e6e0000004200 */
[C---:B-----5:R-:W-:Y:S08]  /*c010*/  HMMA.16816.F32 R24, R128.reuse, R140, R24 ;  /* 0x0000008c8018723c */ /* 0x060ff00000001818 */
        /* <DEDUP_REMOVED lines=17> */
[C---:B------:R-:W-:Y:S08]  /*c130*/  HMMA.16816.F32 R76, R128.reuse, R156, R76 ;  /* 0x0000009c804c723c */ /* 0x040ff0000000184c */
[C---:B------:R-:W-:Y:S01]  /*c140*/  HMMA.16816.F32 R80, R128.reuse, R158, R80 ;  /* 0x0000009e8050723c */ /* 0x040fe20000001850 */
[----:B------:R-:W4:Y:S07]  /*c150*/  LDSM.16.MT88.4 R156, [R218+0x11000] ;  /* 0x01100000da9c783b */ /* 0x000f2e0000004200 */
[C---:B--2---:R-:W-:Y:S01]  /*c160*/  HMMA.16816.F32 R108, R128.reuse, R136, R108 ;  /* 0x00000088806c723c */ /* 0x044fe2000000186c */
[----:B------:R-:W-:Y:S01]  /*c170*/  FFMA.FTZ R136, R226, UR4, -R211 ;  /* 0x00000004e2887c23 */ /* 0x000fe200080108d3 */
[----:B------:R-:W-:Y:S01]  /*c180*/  FFMA.FTZ R226, R180, UR4, -R207 ;  /* 0x00000004b4e27c23 */ /* 0x000fe200080108cf */
[----:B------:R-:W-:Y:S01]  /*c190*/  FFMA.FTZ R137, R224, UR4, -R211 ;  /* 0x00000004e0897c23 */ /* 0x000fe200080108d3 */
[----:B------:R-:W-:Y:S01]  /*c1a0*/  LDSM.16.MT88.4 R180, [R193+0x1000] ;  /* 0x00100000c1b4783b */ /* 0x000fe20000004200 */
[----:B------:R-:W2:Y:S03]  /*c1b0*/  MUFU.EX2 R224, R136 ;  /* 0x0000008800e07308 */ /* 0x000ea60000000800 */
[C---:B------:R-:W-:Y:S01]  /*c1c0*/  HMMA.16816.F32 R36, R128.reuse, R176, R36 ;  /* 0x000000b08024723c */ /* 0x040fe20000001824 */
[----:B------:R3:W-:Y:S04]  /*c1d0*/  MUFU.EX2 R222, R137 ;  /* 0x0000008900de7308 */ /* 0x0007e80000000800 */
[----:B------:R-:W2:Y:S03]  /*c1e0*/  MUFU.EX2 R226, R226 ;  /* 0x000000e200e27308 */ /* 0x000ea60000000800 */
        /* <DEDUP_REMOVED lines=13> */
[C---:B------:R-:W-:Y:S01]  /*c2c0*/  HMMA.16816.F32 R112, R128.reuse, R138, R112 ;  /* 0x0000008a8070723c */ /* 0x040fe20000001870 */
[----:B---3--:R-:W3:Y:S07]  /*c2d0*/  LDSM.16.MT88.4 R136, [R203+0x1000] ;  /* 0x00100000cb88783b */ /* 0x008eee0000004200 */
[C---:B------:R-:W-:Y:S08]  /*c2e0*/  HMMA.16816.F32 R116, R128.reuse, R152, R116 ;  /* 0x000000988074723c */ /* 0x040ff00000001874 */
[C---:B------:R-:W-:Y:S01]  /*c2f0*/  HMMA.16816.F32 R120, R128.reuse, R154, R120 ;  /* 0x0000009a8078723c */ /* 0x040fe20000001878 */
[----:B------:R-:W-:Y:S07]  /*c300*/  LDSM.16.MT88.4 R152, [R218+0x15000] ;  /* 0x01500000da98783b */ /* 0x000fee0000004200 */
[C---:B-1----:R-:W-:Y:S08]  /*c310*/  HMMA.16816.F32 R124, R128.reuse, R144, R124 ;  /* 0x00000090807c723c */ /* 0x042ff0000000187c */
[----:B------:R-:W-:Y:S01]  /*c320*/  HMMA.16816.F32 R128, R128, R146, R4 ;  /* 0x000000928080723c */ /* 0x000fe20000001804 */
[----:B--2---:R-:W-:Y:S01]  /*c330*/  F2FP.F16.F32.PACK_AB R4, R224, R213 ;  /* 0x000000d5e004723e */ /* 0x004fe200000000ff */
[----:B------:R-:W-:Y:S01]  /*c340*/  LDSM.16.MT88.4 R144, [R203+0x5000] ;  /* 0x00500000cb90783b */ /* 0x000fe20000004200 */
[----:B------:R-:W-:Y:S01]  /*c350*/  F2FP.F16.F32.PACK_AB R5, R226, R223 ;  /* 0x000000dfe205723e */ /* 0x000fe200000000ff */
        /* <DEDUP_REMOVED lines=9> */
[C---:B------:R-:W-:Y:S01]  /*c3f0*/  HMMA.16816.F32 R160, R4.reuse, R156, R8 ;  /* 0x0000009c04a0723c */ /* 0x040fe20000001808 */
[----:B------:R-:W2:Y:S07]  /*c400*/  LDSM.16.MT88.4 R8, [R204+0x17000] ;  /* 0x01700000cc08783b */ /* 0x000eae0000004200 */
[C---:B------:R-:W-:Y:S01]  /*c410*/  HMMA.16816.F32 R156, R4.reuse, R158, R12 ;  /* 0x0000009e049c723c */ /* 0x040fe2000000180c */
[----:B------:R-:W4:Y:S07]  /*c420*/  LDSM.16.MT88.4 R12, [R218+0x17000] ;  /* 0x01700000da0c783b */ /* 0x000f2e0000004200 */
[C---:B---3--:R-:W-:Y:S08]  /*c430*/  HMMA.16816.F32 R24, R4.reuse, R136, R24 ;  /* 0x000000880418723c */ /* 0x048ff00000001818 */
[C---:B------:R-:W-:Y:S08]  /*c440*/  HMMA.16816.F32 R28, R4.reuse, R138, R28 ;  /* 0x0000008a041c723c */ /* 0x040ff0000000181c */
[C---:B------:R-:W-:Y:S01]  /*c450*/  HMMA.16816.F32 R136, R4.reuse, R180, R32 ;  /* 0x000000b40488723c */ /* 0x040fe20000001820 */
[----:B------:R-:W3:Y:S07]  /*c460*/  LDSM.16.MT88.4 R32, [R203+0x7000] ;  /* 0x00700000cb20783b */ /* 0x000eee0000004200 */
[C---:B-1----:R-:W-:Y:S08]  /*c470*/  HMMA.16816.F32 R92, R4.reuse, R140, R92 ;  /* 0x0000008c045c723c */ /* 0x042ff0000000185c */
[C---:B------:R-:W-:Y:S01]  /*c480*/  HMMA.16816.F32 R96, R4.reuse, R142, R96 ;  /* 0x0000008e0460723c */ /* 0x040fe20000001860 */
[----:B------:R-:W1:Y:S07]  /*c490*/  LDSM.16.MT88.4 R140, [R193+0x7000] ;  /* 0x00700000c18c783b */ /* 0x000e6e0000004200 */
[C---:B------:R-:W-:Y:S08]  /*c4a0*/  HMMA.16816.F32 R76, R4.reuse, R148, R76 ;  /* 0x00000094044c723c */ /* 0x040ff0000000184c */
[C---:B------:R-:W-:Y:S01]  /*c4b0*/  HMMA.16816.F32 R80, R4.reuse, R150, R80 ;  /* 0x000000960450723c */ /* 0x040fe20000001850 */
[----:B------:R-:W5:Y:S07]  /*c4c0*/  LDSM.16.MT88.4 R148, [R204+0x11800] ;  /* 0x01180000cc94783b */ /* 0x000f6e0000004200 */
        /* <DEDUP_REMOVED lines=8> */
[----:B------:R-:W-:Y:S01]  /*c550*/  HMMA.16816.F32 R36, R4, R184, R36 ;  /* 0x000000b80424723c */ /* 0x000fe20000001824 */
[--C-:B------:R-:W-:Y:S01]  /*c560*/  FFMA.FTZ R184, R220, UR4, -R211.reuse ;  /* 0x00000004dcb87c23 */ /* 0x100fe200080108d3 */
[----:B------:R-:W-:Y:S01]  /*c570*/  FFMA.FTZ R185, R214, UR4, -R211 ;  /* 0x00000004d6b97c23 */ /* 0x000fe200080108d3 */
[----:B------:R-:W-:Y:S01]  /*c580*/  MUFU.EX2 R187, R187 ;  /* 0x000000bb00bb7308 */ /* 0x000fe20000000800 */
[----:B------:R-:W-:-:S03]  /*c590*/  UMOV UR4, UR8 ;  /* 0x0000000800047c82 */ /* 0x000fc60008000000 */
[----:B------:R-:W-:Y:S01]  /*c5a0*/  MUFU.EX2 R184, R184 ;  /* 0x000000b800b87308 */ /* 0x000fe20000000800 */
[C---:B----4-:R-:W-:Y:S03]  /*c5b0*/  HMMA.16816.F32 R100, R4.reuse, R12, R100 ;  /* 0x0000000c0464723c */ /* 0x050fe60000001864 */
[----:B------:R-:W4:Y:S04]  /*c5c0*/  MUFU.EX2 R185, R185 ;  /* 0x000000b900b97308 */ /* 0x000f280000000800 */
[----:B------:R-:W-:Y:S01]  /*c5d0*/  MUFU.EX2 R186, R186 ;  /* 0x000000ba00ba7308 */ /* 0x000fe20000000800 */
[C---:B------:R-:W-:Y:S01]  /*c5e0*/  HMMA.16816.F32 R104, R4.reuse, R14, R104 ;  /* 0x0000000e0468723c */ /* 0x040fe20000001868 */
[----:B------:R-:W2:Y:S02]  /*c5f0*/  LDSM.16.MT88.4 R12, [R204+0x15800] ;  /* 0x01580000cc0c783b */ /* 0x000ea40000004200 */
        /* <DEDUP_REMOVED lines=16> */
[----:B------:R-:W2:Y:S07]  /*c700*/  LDSM.16.MT88.4 R144, [R204+0x13800] ;  /* 0x01380000cc90783b */ /* 0x000eae0000004200 */
[C---:B---3--:R-:W-:Y:S08]  /*c710*/  HMMA.16816.F32 R116, R4.reuse, R32, R116 ;  /* 0x000000200474723c */ /* 0x048ff00000001874 */
[C---:B------:R-:W-:Y:S01]  /*c720*/  HMMA.16816.F32 R120, R4.reuse, R34, R120 ;  /* 0x000000220478723c */ /* 0x040fe20000001878 */
[----:B------:R-:W-:Y:S07]  /*c730*/  LDSM.16.MT88.4 R32, [R193+0x1800] ;  /* 0x00180000c120783b */ /* 0x000fee0000004200 */
[C---:B-1----:R-:W-:Y:S08]  /*c740*/  HMMA.16816.F32 R124, R4.reuse, R140, R124 ;  /* 0x0000008c047c723c */ /* 0x042ff0000000187c */
[----:B------:R-:W-:Y:S01]  /*c750*/  HMMA.16816.F32 R128, R4, R142, R128 ;  /* 0x0000008e0480723c */ /* 0x000fe20000001880 */
[----:B----4-:R-:W-:Y:S01]  /*c760*/  F2FP.F16.F32.PACK_AB R4, R185, R184 ;  /* 0x000000b8b904723e */ /* 0x010fe200000000ff */
[----:B------:R-:W-:Y:S01]  /*c770*/  LDSM.16.MT88.4 R140, [R203+0x1800] ;  /* 0x00180000cb8c783b */ /* 0x000fe20000004200 */
[----:B-----5:R-:W-:Y:S01]  /*c780*/  F2FP.F16.F32.PACK_AB R5, R209, R208 ;  /* 0x000000d0d105723e */ /* 0x020fe200000000ff */
[----:B------:R-:W-:Y:S01]  /*c790*/  FADD.FTZ R184, R184, R215 ;  /* 0x000000d7b8b87221 */ /* 0x000fe20000010000 */
[----:B------:R-:W-:-:S02]  /*c7a0*/  F2FP.F16.F32.PACK_AB R6, R186, R187 ;  /* 0x000000bbba06723e */ /* 0x000fc400000000ff */
[----:B------:R-:W-:Y:S01]  /*c7b0*/  F2FP.F16.F32.PACK_AB R7, R206, R205 ;  /* 0x000000cdce07723e */ /* 0x000fe200000000ff */
[----:B------:R-:W-:-:S04]  /*c7c0*/  FADD.FTZ R184, R185, R184 ;  /* 0x000000b8b9b87221 */ /* 0x000fc80000010000 */
[----:B------:R-:W-:Y:S02]  /*c7d0*/  FADD.FTZ R187, R187, R184 ;  /* 0x000000b8bbbb7221 */ /* 0x000fe40000010000 */
[----:B------:R-:W-:Y:S01]  /*c7e0*/  HMMA.16816.F32 R152, R4, R148, R16 ;  /* 0x000000940498723c */ /* 0x000fe20000001810 */
[----:B------:R-:W1:Y:S01]  /*c7f0*/  LDSM.16.MT88.4 R16, [R193+0x3800] ;  /* 0x00380000c110783b */ /* 0x000e620000004200 */
[----:B------:R-:W-:-:S06]  /*c800*/  FADD.FTZ R237, R186, R187 ;  /* 0x000000bbbaed7221 */ /* 0x000fcc0000010000 */
[C---:B--2---:R-:W-:Y:S08]  /*c810*/  HMMA.16816.F32 R108, R4.reuse, R8, R108 ;  /* 0x00000008046c723c */ /* 0x044ff0000000186c */
[C---:B------:R-:W-:Y:S01]  /*c820*/  HMMA.16816.F32 R112, R4.reuse, R10, R112 ;  /* 0x0000000a0470723c */ /* 0x040fe20000001870 */
[----:B------:R-:W2:Y:S07]  /*c830*/  LDSM.16.MT88.4 R8, [R218+0x15800] ;  /* 0x01580000da08783b */ /* 0x000eae0000004200 */
[C---:B------:R-:W-:Y:S08]  /*c840*/  HMMA.16816.F32 R76, R4.reuse, R12, R76 ;  /* 0x0000000c044c723c */ /* 0x040ff0000000184c */
[C---:B------:R-:W-:Y:S01]  /*c850*/  HMMA.16816.F32 R80, R4.reuse, R14, R80 ;  /* 0x0000000e0450723c */ /* 0x040fe20000001850 */
[----:B------:R-:W3:Y:S07]  /*c860*/  LDSM.16.MT88.4 R12, [R193+0x5800] ;  /* 0x00580000c10c783b */ /* 0x000eee0000004200 */
[C---:B------:R-:W-:Y:S08]  /*c870*/  HMMA.16816.F32 R44, R4.reuse, R144, R44 ;  /* 0x00000090042c723c */ /* 0x040ff0000000182c */
[----:B-1----:R-:W-:Y:S01]  /*c880*/  HMMA.16816.F32 R60, R4, R16, R60 ;  /* 0x00000010043c723c */ /* 0x002fe2000000183c */
[----:B------:R-:W-:-:S04]  /*c890*/  FFMA.FTZ R16, R235, R3, R190 ;  /* 0x00000003eb107223 */ /* 0x000fc800000100be */
[----:B------:R-:W-:-:S03]  /*c8a0*/  FADD.FTZ R16, R169, R16 ;  /* 0x00000010a9107221 */ /* 0x000fc60000010000 */
[----:B------:R-:W-:Y:S01]  /*c8b0*/  HMMA.16816.F32 R48, R4, R146, R48 ;  /* 0x000000920430723c */ /* 0x000fe20000001830 */
[----:B------:R-:W-:-:S04]  /*c8c0*/  FADD.FTZ R189, R189, R16 ;  /* 0x00000010bdbd7221 */ /* 0x000fc80000010000 */
[----:B------:R-:W-:-:S03]  /*c8d0*/  FADD.FTZ R194, R194, R189 ;  /* 0x000000bdc2c27221 */ /* 0x000fc60000010000 */
[----:B------:R-:W-:Y:S01]  /*c8e0*/  HMMA.16816.F32 R148, R4, R150, R20 ;  /* 0x000000960494723c */ /* 0x000fe20000001814 */
[----:B------:R-:W1:Y:S01]  /*c8f0*/  LDSM.16.MT88.4 R20, [R218+0x13800] ;  /* 0x01380000da14783b */ /* 0x000e620000004200 */
[----:B------:R-:W-:-:S04]  /*c900*/  FADD.FTZ R3, R197, R194 ;  /* 0x000000c2c5037221 */ /* 0x000fc80000010000 */
[----:B------:R-:W-:Y:S02]  /*c910*/  FADD.FTZ R3, R200, R3 ;  /* 0x00000003c8037221 */ /* 0x000fe40000010000 */
[C---:B------:R-:W-:Y:S01]  /*c920*/  HMMA.16816.F32 R144, R4.reuse, R140, R24 ;  /* 0x0000008c0490723c */ /* 0x040fe20000001818 */
[----:B------:R-:W4:Y:S07]  /*c930*/  LDSM.16.MT88.4 R24, [R218+0x17800] ;  /* 0x01780000da18783b */ /* 0x000f2e0000004200 */
[C---:B--2---:R-:W-:Y:S08]  /*c940*/  HMMA.16816.F32 R68, R4.reuse, R8, R68 ;  /* 0x000000080444723c */ /* 0x044ff00000001844 */
[C---:B------:R-:W-:Y:S01]  /*c950*/  HMMA.16816.F32 R72, R4.reuse, R10, R72 ;  /* 0x0000000a0448723c */ /* 0x040fe20000001848 */
[----:B------:R-:W2:Y:S07]  /*c960*/  LDSM.16.MT88.4 R8, [R193+0x7800] ;  /* 0x00780000c108783b */ /* 0x000eae0000004200 */
[----:B---3--:R-:W-:Y:S01]  /*c970*/  HMMA.16816.F32 R92, R4, R12, R92 ;  /* 0x0000000c045c723c */ /* 0x008fe2000000185c */
        /* <DEDUP_REMOVED lines=26> */
[C---:B----4-:R-:W-:Y:S08]  /*cb20*/  HMMA.16816.F32 R100, R4.reuse, R24, R100 ;  /* 0x000000180464723c */ /* 0x050ff00000001864 */
[C---:B------:R-:W-:Y:S08]  /*cb30*/  HMMA.16816.F32 R104, R4.reuse, R26, R104 ;  /* 0x0000001a0468723c */ /* 0x040ff00000001868 */
[C---:B--2---:R-:W-:Y:S08]  /*cb40*/  HMMA.16816.F32 R124, R4.reuse, R8, R124 ;  /* 0x00000008047c723c */ /* 0x044ff0000000187c */
[C---:B------:R-:W-:Y:S08]  /*cb50*/  HMMA.16816.F32 R128, R4.reuse, R10, R128 ;  /* 0x0000000a0480723c */ /* 0x040ff00000001880 */
[----:B------:R-:W-:Y:S01]  /*cb60*/  HMMA.16816.F32 R160, R4, R164, R160 ;  /* 0x000000a404a0723c */ /* 0x000fe200000018a0 */
[----:B------:R-:W-:-:S02]  /*cb70*/  MOV R164, R2 ;  /* 0x0000000200a47202 */ /* 0x000fc40000000f00 */
[----:B------:R-:W-:Y:S01]  /*cb80*/  @P1 MOV R164, R2 ;  /* 0x0000000200a41202 */ /* 0x000fe20000000f00 */
[----:B------:R-:W-:-:S01]  /*cb90*/  NOP ;  /* 0x0000000000007918 */ /* 0x000fc20000000000 */
[----:B------:R-:W-:-:S15]  /*cba0*/  BRA.U UP0, `(.L_x_1311) ;  /* 0x0000000100047547 */ /* 0x000fde000b800000 */
.L_x_1305:
[----:B------:R-:W-:-:S12]  /*cbb0*/  UIADD3 UR24, UPT, UPT, UR4, -0x1, URZ ;  /* 0xffffffff04187890 */ /* 0x000fd8000fffe0ff */
.L_x_1311:
        /* <DEDUP_REMOVED lines=16> */
[----:B------:R-:W2:Y:S01]  /*ccc0*/  LDCU UR4, c[0x0][0x45c] ;  /* 0x00008b80ff0477ac */ /* 0x000ea20008000800 */
[----:B---3--:R-:W-:-:S02]  /*ccd0*/  UISETP.NE.U32.AND UP0, UPT, UR8, URZ, UPT ;  /* 0x000000ff0800728c */ /* 0x008fc4000bf05070 */
[----:B------:R-:W-:Y:S02]  /*cce0*/  UISETP.NE.AND.EX UP1, UPT, UR7, URZ, UPT, UP1 ;  /* 0x000000ff0700728c */ /* 0x000fe4000bf25310 */
[----:B------:R-:W-:Y:S01]  /*ccf0*/  UISETP.NE.AND.EX UP0, UPT, UR9, URZ, UPT, UP0 ;  /* 0x000000ff0900728c */ /* 0x000fe2000bf05300 */
[----:B------:R-:W3:Y:S01]  /*cd00*/  LDCU.64 UR10, c[0x0][0x3a0] ;  /* 0x00007400ff0a77ac */ /* 0x000ee20008000a00 */
[----:B------:R-:W2:Y:S01]  /*cd10*/  LDCU.64 UR8, c[0x0][0x3c0] ;  /* 0x00007800ff0877ac */ /* 0x000ea20008000a00 */
[----:B------:R-:W2:Y:S01]  /*cd20*/  LDCU.64 UR12, c[0x0][0x3a8] ;  /* 0x00007500ff0c77ac */ /* 0x000ea20008000a00 */
[----:B------:R-:W2:Y:S01]  /*cd30*/  LDCU.64 UR6, c[0x0][0x3b8] ;  /* 0x00007700ff0677ac */ /* 0x000ea20008000a00 */
[----:B------:R-:W-:Y:S02]  /*cd40*/  UIADD3 UR24, UPT, UPT, UR24, 0x1, URZ ;  /* 0x0000000118187890 */ /* 0x000fe4000fffe0ff */
[----:B-1--4-:R-:W-:-:S12]  /*cd50*/  ULEA UR5, UR5, UR14, 0x18 ;  /* 0x0000000e05057291 */ /* 0x012fd8000f8ec0ff */
.L_x_1316:
        /* <DEDUP_REMOVED lines=45> */
[----:B------:R-:W-:Y:S05]  /*d030*/  UMOV UR15, UR8 ;  /* 0x00000008000f7c82 */ /* 0x000fea0008000000 */
        /* <DEDUP_REMOVED lines=59> */
.L_x_1313:
[----:B------:R-:W-:Y:S01]  /*d3f0*/  @!PT LDS RZ, [RZ] ;  /* 0x00000000fffff984 */ /* 0x000fe20000000800 */
[----:B------:R-:W-:Y:S01]  /*d400*/  @!PT LDS RZ, [RZ] ;  /* 0x00000000fffff984 */ /* 0x000fe20000000800 */
[----:B------:R-:W-:Y:S01]  /*d410*/  @!PT LDS RZ, [RZ] ;  /* 0x00000000fffff984 */ /* 0x000fe20000000800 */
[----:B------:R-:W-:Y:S01]  /*d420*/  @!P4 LDGSTS.E.BYPASS.LTC128B.128 [R239+0x10000], desc[UR22][R230.64] ;  /* 0x10000000e6efcfae */ /* 0x000fe2000b981a16 */
[----:B------:R-:W-:Y:S01]  /*d430*/  MOV R167, UR15 ;  /* 0x0000000f00a77c02 */ /* 0x000fe20008000f00 */
[----:B------:R-:W-:Y:S01]  /*d440*/  USHF.L.U32 UR14, UR15, 0x5, URZ ;  /* 0x000000050f0e7899 */ /* 0x000fe200080006ff */
[----:B------:R-:W-:Y:S02]  /*d450*/  MOV R165, UR15 ;  /* 0x0000000f00a57c02 */ /* 0x000fe40008000f00 */
[----:B------:R-:W-:Y:S01]  /*d460*/  @P4 STS.128 [R239+0x10000], RZ ;  /* 0x010000ffef004388 */ /* 0x000fe20000000c00 */
[----:B------:R-:W-:Y:S01]  /*d470*/  LEA R166, P0, R167, R230, 0x5 ;  /* 0x000000e6a7a67211 */ /* 0x000fe200078028ff */
[----:B------:R-:W-:Y:S01]  /*d480*/  UIADD3 UR24, UPT, UPT, UR24, -0x1, URZ ;  /* 0xffffffff18187890 */ /* 0x000fe2000fffe0ff */
[--C-:B------:R-:W-:Y:S02]  /*d490*/  SHF.L.U64.HI R165, R165, 0x5, R164.reuse ;  /* 0x00000005a5a57819 */ /* 0x100fe400000102a4 */
[----:B------:R-:W-:Y:S01]  /*d4a0*/  @!PT LDS RZ, [RZ] ;  /* 0x00000000fffff984 */ /* 0x000fe20000000800 */
[----:B------:R-:W-:Y:S01]  /*d4b0*/  @!PT LDS RZ, [RZ] ;  /* 0x00000000fffff984 */ /* 0x000fe20000000800 */
[----:B------:R-:W-:Y:S01]  /*d4c0*/  @!PT LDS RZ, [RZ] ;  /* 0x00000000fffff984 */ /* 0x000fe20000000800 */
[----:B------:R-:W-:Y:S01]  /*d4d0*/  @!P3 LDGSTS.E.BYPASS.LTC128B.128 [R239+0x12000], desc[UR22][R230.64+0x80] ;  /* 0x12000080e6efbfae */ /* 0x000fe2000b981a16 */
[----:B------:R-:W-:Y:S01]  /*d4e0*/  LEA.HI.X R167, R167, R231, R164, 0x5, P0 ;  /* 0x000000e7a7a77211 */ /* 0x000fe200000f2ca4 */
[----:B------:R-:W-:Y:S01]  /*d4f0*/  UISETP.GT.AND UP2, UPT, UR24, UR18, UPT ;  /* 0x000000121800728c */ /* 0x000fe2000bf44270 */
[----:B------:R-:W-:Y:S02]  /*d500*/  IADD3 R204, P5, PT, R166, UR14, RZ ;  /* 0x0000000ea6cc7c10 */ /* 0x000fe4000ffbe0ff */
[----:B------:R-:W-:Y:S01]  /*d510*/  @P3 STS.128 [R239+0x12000], RZ ;  /* 0x012000ffef003388 */ /* 0x000fe20000000c00 */
[----:B------:R-:W-:Y:S02]  /*d520*/  LEA R225, R225, UR5, 0x1 ;  /* 0x00000005e1e17c11 */ /* 0x000fe4000f8e08ff */
[C---:B------:R-:W-:Y:S02]  /*d530*/  IADD3.X R205, PT, PT, R165.reuse, R167, RZ, P5, !PT ;  /* 0x000000a7a5cd7210 */ /* 0x040fe40002ffe4ff */
[----:B------:R-:W-:Y:S01]  /*d540*/  @!PT LDS RZ, [RZ] ;  /* 0x00000000fffff984 */ /* 0x000fe20000000800 */
[----:B------:R-:W-:Y:S01]  /*d550*/  @!PT LDS RZ, [RZ] ;  /* 0x00000000fffff984 */ /* 0x000fe20000000800 */
[----:B------:R-:W-:Y:S01]  /*d560*/  @!PT LDS RZ, [RZ] ;  /* 0x00000000fffff984 */ /* 0x000fe20000000800 */
[----:B------:R-:W-:Y:S01]  /*d570*/  @!P2 LDGSTS.E.BYPASS.LTC128B.128 [R239+0x14000], desc[UR22][R230.64+0x100] ;  /* 0x14000100e6efafae */ /* 0x000fe2000b981a16 */
[----:B------:R-:W-:Y:S02]  /*d580*/  IADD3 R164, P0, PT, R204, UR14, RZ ;  /* 0x0000000ecca47c10 */ /* 0x000fe4000ff1e0ff */
[----:B------:R-:W-:Y:S02]  /*d590*/  IADD3 R3, PT, PT, R224, UR5, RZ ;  /* 0x00000005e0037c10 */ /* 0x000fe4000fffe0ff */
[----:B------:R-:W-:Y:S01]  /*d5a0*/  @P2 STS.128 [R239+0x14000], RZ ;  /* 0x014000ffef002388 */ /* 0x000fe20000000c00 */
[----:B------:R-:W-:Y:S02]  /*d5b0*/  IADD3.X R165, PT, PT, R165, R205, RZ, P0, !PT ;  /* 0x000000cda5a57210 */ /* 0x000fe400007fe4ff */
[C---:B------:R-:W-:Y:S02]  /*d5c0*/  LOP3.LUT P0, RZ, R217.reuse, 0x2, RZ, 0xc0, !PT ;  /* 0x00000002d9ff7812 */ /* 0x040fe4000780c0ff */
[----:B------:R-:W-:Y:S01]  /*d5d0*/  @!PT LDS RZ, [RZ] ;  /* 0x00000000fffff984 */ /* 0x000fe20000000800 */
[----:B------:R-:W-:Y:S01]  /*d5e0*/  @!PT LDS RZ, [RZ] ;  /* 0x00000000fffff984 */ /* 0x000fe20000000800 */
[----:B------:R-:W-:Y:S01]  /*d5f0*/  @!PT LDS RZ, [RZ] ;  /* 0x00000000fffff984 */ /* 0x000fe20000000800 */
[----:B------:R-:W-:Y:S01]  /*d600*/  @!P1 LDGSTS.E.BYPASS.LTC128B.128 [R239+0x16000], desc[UR22][R230.64+0x180] ;  /* 0x16000180e6ef9fae */ /* 0x000fe2000b981a16 */
[----:B------:R-:W-:Y:S02]  /*d610*/  MOV R2, 0x40 ;  /* 0x0000004000027802 */ /* 0x000fe40000000f00 */
        /* <DEDUP_REMOVED lines=10> */
[----:B------:R-:W-:Y:S02]  /*d6c0*/  @P4 STS.128 [R239+0x10800], RZ ;  /* 0x010800ffef004388 */ /* 0x000fe40000000c00 */
[C---:B------:R-:W-:Y:S03]  /*d6d0*/  IADD3 R223, PT, PT, R2.reuse, R225, RZ ;  /* 0x000000e102df7210 */ /* 0x040fe60007ffe0ff */
        /* <DEDUP_REMOVED lines=60> */
[----:B------:R-:W4:Y:S05]  /*daa0*/  LDSM.16.M88.4 R180, [R224+UR5+0x8800] ;  /* 0x00880005e0b4783b */ /* 0x000f2a0008000200 */
[----:B------:R-:W5:Y:S05]  /*dab0*/  LDSM.16.M88.4 R184, [R224+UR5+0x9000] ;  /* 0x00900005e0b8783b */ /* 0x000f6a0008000200 */
[----:B------:R-:W0:Y:S05]  /*dac0*/  LDGDEPBAR ;  /* 0x00000000000079af */ /* 0x000e2a0000000000 */
[----:B------:R-:W3:Y:S05]  /*dad0*/  LDSM.16.M88.4 R188, [R224+UR5+0x9800] ;  /* 0x00980005e0bc783b */ /* 0x000eea0008000200 */
[----:B------:R-:W-:Y:S05]  /*dae0*/  LDSM.16.M88.4 R192, [R222] ;  /* 0x00000000dec0783b */ /* 0x000fea0000000200 */
[----:B------:R-:W3:Y:S05]  /*daf0*/  LDSM.16.M88.4 R196, [R221+0x8000] ;  /* 0x00800000ddc4783b */ /* 0x000eea0000000200 */
[----:B------:R-:W3:Y:S05]  /*db00*/  LDSM.16.M88.4 R200, [R221+0x8800] ;  /* 0x00880000ddc8783b */ /* 0x000eea0000000200 */
[----:B-1----:R-:W-:Y:S01]  /*db10*/  LDSM.16.M88.4 R164, [R3+0x8800] ;  /* 0x0088000003a4783b */ /* 0x002fe20000000200 */
[C---:B--2---:R-:W-:Y:S04]  /*db20*/  HMMA.16816.F32 R4, R172.reuse, R176, RZ ;  /* 0x000000b0ac04723c */ /* 0x044fe800000018ff */
[----:B------:R-:W-:Y:S04]  /*db30*/  LDSM.16.M88.4 R204, [R2+0x8000] ;  /* 0x0080000002cc783b */ /* 0x000fe80000000200 */
[C---:B------:R-:W-:Y:S01]  /*db40*/  HMMA.16816.F32 R8, R172.reuse, R178, RZ ;  /* 0x000000b2ac08723c */ /* 0x040fe200000018ff */
[----:B------:R-:W-:Y:S05]  /*db50*/  LDSM.16.M88.4 R176, [R221+0x9800] ;  /* 0x00980000ddb0783b */ /* 0x000fea0000000200 */
[----:B------:R-:W-:Y:S02]  /*db60*/  LDSM.16.M88.4 R208, [R3+0xa000] ;  /* 0x00a0000003d0783b */ /* 0x000fe40000000200 */
[C---:B----4-:R-:W-:Y:S03]  /*db70*/  HMMA.16816.F32 R12, R172.reuse, R180, RZ ;  /* 0x000000b4ac0c723c */ /* 0x050fe600000018ff */
[----:B------:R-:W-:Y:S05]  /*db80*/  LDSM.16.M88.4 R212, [R221+0xc000] ;  /* 0x00c00000ddd4783b */ /* 0x000fea0000000200 */
[C---:B------:R-:W-:Y:S01]  /*db90*/  HMMA.16816.F32 R16, R172.reuse, R182, RZ ;  /* 0x000000b6ac10723c */ /* 0x040fe200000018ff */
[----:B------:R-:W-:Y:S07]  /*dba0*/  LDSM.16.M88.4 R180, [R223] ;  /* 0x00000000dfb4783b */ /* 0x000fee0000000200 */
[C---:B-----5:R-:W-:Y:S08]  /*dbb0*/  HMMA.16816.F32 R20, R172.reuse, R184, RZ ;  /* 0x000000b8ac14723c */ /* 0x060ff000000018ff */
[C---:B------:R-:W-:Y:S01]  /*dbc0*/  HMMA.16816.F32 R24, R172.reuse, R186, RZ ;  /* 0x000000baac18723c */ /* 0x040fe200000018ff */
[----:B------:R-:W-:Y:S07]  /*dbd0*/  LDSM.16.M88.4 R184, [R3+0x8000] ;  /* 0x0080000003b8783b */ /* 0x000fee0000000200 */
[C---:B---3--:R-:W-:Y:S08]  /*dbe0*/  HMMA.16816.F32 R28, R172.reuse, R188, RZ ;  /* 0x000000bcac1c723c */ /* 0x048ff000000018ff */
        /* <DEDUP_REMOVED lines=183> */
[----:B------:R-:W-:Y:S02]  /*e760*/  FMUL.FTZ R249, R7, UR17 ;  /* 0x0000001107f97c20 */ /* 0x000fe40008410000 */
[C---:B------:R-:W-:Y:S01]  /*e770*/  HMMA.16816.F32 R16, R200.reuse, R166, R16 ;  /* 0x000000a6c810723c */ /* 0x040fe20000001810 */
[----:B------:R-:W2:Y:S02]  /*e780*/  MUFU.TANH R244, R244 ;  /* 0x000000f400f47308 */ /* 0x000ea40000002400 */
[----:B------:R-:W-:Y:S01]  /*e790*/  FMUL.FTZ R164, R10, UR17 ;  /* 0x000000110aa47c20 */ /* 0x000fe20008410000 */
[----:B------:R-:W-:Y:S01]  /*e7a0*/  FMUL.FTZ R250, R8, UR17 ;  /* 0x0000001108fa7c20 */ /* 0x000fe20008410000 */
[----:B------:R-:W-:Y:S01]  /*e7b0*/  FMUL.FTZ R248, R9, UR17 ;  /* 0x0000001109f87c20 */ /* 0x000fe20008410000 */
[----:B------:R-:W-:Y:S02]  /*e7c0*/  FMUL.FTZ R246, R11, UR17 ;  /* 0x000000110bf67c20 */ /* 0x000fe40008410000 */
[C---:B-1----:R-:W-:Y:S03]  /*e7d0*/  HMMA.16816.F32 R20, R200.reuse, R172, R20 ;  /* 0x000000acc814723c */ /* 0x042fe60000001814 */
[----:B------:R1:W3:Y:S01]  /*e7e0*/  MUFU.TANH R189, R164 ;  /* 0x000000a400bd7308 */ /* 0x0002e20000002400 */
[----:B------:R-:W-:Y:S01]  /*e7f0*/  FMUL.FTZ R240, R12, UR17 ;  /* 0x000000110cf07c20 */ /* 0x000fe20008410000 */
[----:B------:R-:W-:Y:S01]  /*e800*/  FMUL.FTZ R238, R13, UR17 ;  /* 0x000000110dee7c20 */ /* 0x000fe20008410000 */
[----:B------:R-:W-:Y:S01]  /*e810*/  FMUL.FTZ R247, R14, UR17 ;  /* 0x000000110ef77c20 */ /* 0x000fe20008410000 */
[----:B------:R-:W-:Y:S01]  /*e820*/  FMUL.FTZ R245, R15, UR17 ;  /* 0x000000110ff57c20 */ /* 0x000fe20008410000 */
[C---:B------:R-:W-:Y:S05]  /*e830*/  HMMA.16816.F32 R24, R200.reuse, R174, R24 ;  /* 0x000000aec818723c */ /* 0x040fea0000001818 */
[----:B------:R-:W4:Y:S01]  /*e840*/  MUFU.TANH R242, R242 ;  /* 0x000000f200f27308 */ /* 0x000f220000002400 */
[----:B------:R-:W-:Y:S01]  /*e850*/  FMUL.FTZ R234, R16, UR17 ;  /* 0x0000001110ea7c20 */ /* 0x000fe20008410000 */
[----:B------:R-:W-:Y:S01]  /*e860*/  FMUL.FTZ R236, R17, UR17 ;  /* 0x0000001111ec7c20 */ /* 0x000fe20008410000 */
[----:B------:R-:W-:Y:S01]  /*e870*/  FMUL.FTZ R209, R18, UR17 ;  /* 0x0000001112d17c20 */ /* 0x000fe20008410000 */
[----:B------:R-:W-:Y:S06]  /*e880*/  FMUL.FTZ R243, R19, UR17 ;  /* 0x0000001113f37c20 */ /* 0x000fec0008410000 */
[----:B------:R-:W2:Y:S01]  /*e890*/  MUFU.TANH R251, R251 ;  /* 0x000000fb00fb7308 */ /* 0x000ea20000002400 */
[----:B-1----:R-:W1:Y:S01]  /*e8a0*/  LDSM.16.M88.4 R164, [R2+0xf800] ;  /* 0x00f8000002a4783b */ /* 0x002e620000000200 */
[----:B------:R-:W-:Y:S04]  /*e8b0*/  DEPBAR.LE SB0, 0x0 ;  /* 0x000080000000791a */ /* 0x000fe80000000000 */
[----:B------:R-:W-:Y:S04]  /*e8c0*/  FMUL.FTZ R210, R20, UR17 ;  /* 0x0000001114d27c20 */ /* 0x000fe80008410000 */
[----:B------:R-:W1:Y:S01]  /*e8d0*/  MUFU.TANH R249, R249 ;  /* 0x000000f900f97308 */ /* 0x000e620000002400 */
[----:B------:R-:W-:Y:S01]  /*e8e0*/  BAR.SYNC.DEFER_BLOCKING 0x0 ;  /* 0x0000000000007b1d */ /* 0x000fe20000010000 */
[----:B------:R-:W-:Y:S01]  /*e8f0*/  FMUL.FTZ R212, R21, UR17 ;  /* 0x0000001115d47c20 */ /* 0x000fe20008410000 */
[----:B------:R-:W-:Y:S01]  /*e900*/  FMUL.FTZ R211, R22, UR17 ;  /* 0x0000001116d37c20 */ /* 0x000fe20008410000 */
[----:B------:R-:W-:Y:S01]  /*e910*/  FMUL.FTZ R213, R23, UR17 ;  /* 0x0000001117d57c20 */ /* 0x000fe20008410000 */
[----:B------:R-:W-:Y:S01]  /*e920*/  FMUL.FTZ R214, R24, UR17 ;  /* 0x0000001118d67c20 */ /* 0x000fe20008410000 */
[----:B------:R-:W-:Y:S01]  /*e930*/  FMUL.FTZ R208, R25, UR17 ;  /* 0x0000001119d07c20 */ /* 0x000fe20008410000 */
[----:B------:R-:W-:Y:S03]  /*e940*/  FMUL.FTZ R215, R26, UR17 ;  /* 0x000000111ad77c20 */ /* 0x000fe60008410000 */
[----:B------:R-:W1:Y:S01]  /*e950*/  MUFU.TANH R250, R250 ;  /* 0x000000fa00fa7308 */ /* 0x000e620000002400 */
[----:B------:R-:W-:Y:S09]  /*e960*/  FMUL.FTZ R241, R27, UR17 ;  /* 0x000000111bf17c20 */ /* 0x000ff20008410000 */
[----:B------:R-:W1:Y:S10]  /*e970*/  MUFU.TANH R248, R248 ;  /* 0x000000f800f87308 */ /* 0x000e740000002400 */
[----:B------:R-:W2:Y:S10]  /*e980*/  MUFU.TANH R246, R246 ;  /* 0x000000f600f67308 */ /* 0x000eb40000002400 */
[----:B------:R-:W2:Y:S01]  /*e990*/  MUFU.TANH R240, R240 ;  /* 0x000000f000f07308 */ /* 0x000ea20000002400 */
[C---:B-1----:R-:W-:Y:S09]  /*e9a0*/  HMMA.16816.F32 R28, R200.reuse, R164, R28 ;  /* 0x000000a4c81c723c */ /* 0x042ff2000000181c */
[----:B------:R-:W1:Y:S01]  /*e9b0*/  MUFU.TANH R238, R238 ;  /* 0x000000ee00ee7308 */ /* 0x000e620000002400 */
[----:B------:R-:W-:Y:S09]  /*e9c0*/  HMMA.16816.F32 R32, R200, R166, R32 ;  /* 0x000000a6c820723c */ /* 0x000ff20000001820 */
[----:B------:R-:W1:Y:S01]  /*e9d0*/  MUFU.TANH R247, R247 ;  /* 0x000000f700f77308 */ /* 0x000e620000002400 */
[----:B------:R-:W-:Y:S01]  /*e9e0*/  FMUL.FTZ R204, R28, UR17 ;  /* 0x000000111ccc7c20 */ /* 0x000fe20008410000 */
[----:B------:R-:W-:Y:S01]  /*e9f0*/  FMUL.FTZ R207, R29, UR17 ;  /* 0x000000111dcf7c20 */ /* 0x000fe20008410000 */
[----:B------:R-:W-:Y:S07]  /*ea00*/  FMUL.FTZ R168, R30, UR17 ;  /* 0x000000111ea87c20 */ /* 0x000fee0008410000 */
[----:B------:R-:W1:Y:S01]  /*ea10*/  MUFU.TANH R245, R245 ;  /* 0x000000f500f57308 */ /* 0x000e620000002400 */
        /* <DEDUP_REMOVED lines=25> */
[----:B--234-:R-:W-:Y:S05]  /*ebb0*/  BRA.U !UP2, `(.L_x_1314) ;  /* 0x000000090ab87547 */ /* 0x01cfea000b800000 */
[----:B------:R-:W-:Y:S01]  /*ebc0*/  UPLOP3.LUT UP1, UPT, UPT, UPT, UP0, 0x80, 0x8 ;  /* 0x000000000008789c */ /* 0x000fe20003f2f000 */
[----:B------:R-:W2:Y:S05]  /*ebd0*/  LDC R2, c[0x0][0x3bc] ;  /* 0x0000ef00ff027b82 */ /* 0x000eaa0000000800 */
[----:B------:R-:W-:Y:S02]  /*ebe0*/  PLOP3.LUT P6, PT, PT, PT, UP1, 0x80, 0x8 ;  /* 0x000000000008781c */ /* 0x000fe40003fcf018 */
[----:B------:R-:W-:Y:S03]  /*ebf0*/  PLOP3.LUT P5, PT, PT, PT, UP1, 0x80, 0x8 ;  /* 0x000000000008781c */ /* 0x000fe60003faf018 */
[----:B------:R-:W3:Y:S01]  /*ec00*/  @!UP1 LDCU UR15, c[0x0][0x3b8] ;  /* 0x00007700ff0f97ac */ /* 0x000ee20008000800 */
[----:B------:R-:W-:Y:S02]  /*ec10*/  @!UP1 UMOV UR21, URZ ;  /* 0x000000ff00159c82 */ /* 0x000fe40008000000 */
[----:B------:R-:W-:Y:S02]  /*ec20*/  @!UP1 UIADD3 UR21, UP2, UPT, URZ, -UR21, URZ ;  /* 0x80000015ff159290 */ /* 0x000fe4000ff5e0ff */
[----:B---3--:R-:W-:Y:S04]  /*ec30*/  @!UP1 USHF.L.U32 UR14, UR15, 0x6, URZ ;  /* 0x000000060f0e9899 */ /* 0x008fe800080006ff */
[----:B------:R-:W-:Y:S04]  /*ec40*/  @!UP1 UIADD3.X UR14, UPT, UPT, URZ, ~UR14, URZ, UP2, !UPT ;  /* 0x8000000eff0e9290 */ /* 0x000fe800097fe4ff */
[----:B------:R-:W-:Y:S02]  /*ec50*/  @!UP1 USHF.R.S64 UR21, UR21, 0x1f, UR14 ;  /* 0x0000001f15159899 */ /* 0x000fe4000800100e */
[----:B------:R-:W-:Y:S04]  /*ec60*/  IMAD.U32 R4, RZ, RZ, UR14 ;  /* 0x0000000eff047e24 */ /* 0x000fe8000f8e00ff */
[----:B------:R-:W-:Y:S04]  /*ec70*/  @!P6 IADD3 R228, P6, PT, R228, UR21, RZ ;  /* 0x00000015e4e4ec10 */ /* 0x000fe8000ffde0ff */
[----:B------:R-:W-:Y:S01]  /*ec80*/  @!P5 LEA.HI.X.SX32 R227, R4, R227, 0x1, P6 ;  /* 0x000000e304e3d211 */ /* 0x000fe200030f0eff */
[----:B------:R-:W-:Y:S08]  /*ec90*/  BRA.U !UP1, `(.L_x_1315) ;  /* 0x0000000509007547 */ /* 0x000ff0000b800000 */
[----:B------:R-:W3:Y:S01]  /*eca0*/  LDC R4, c[0x0][0x4f0] ;  /* 0x00013c00ff047b82 */ /* 0x000ee20000000800 */
[----:B------:R-:W-:Y:S02]  /*ecb0*/  UIADD3 UR15, UPT, UPT, UR25, -0x80, URZ ;  /* 0xffffff80190f7890 */ /* 0x000fe4000fffe0ff */
[----:B------:R-:W-:Y:S06]  /*ecc0*/  UIADD3 UR14, UPT, UPT, UR25, -0x40, URZ ;  /* 0xffffffc0190e7890 */ /* 0x000fec000fffe0ff */
[----:B------:R-:W-:Y:S04]  /*ecd0*/  MOV R7, UR14 ;  /* 0x0000000e00077c02 */ /* 0x000fe80008000f00 */
[----:B------:R-:W-:Y:S02]  /*ece0*/  IABS R7, R7 ;  /* 0x0000000700077213 */ /* 0x000fe40000000000 */
[----:B---3--:R-:W-:Y:S04]  /*ecf0*/  IABS R3, R4 ;  /* 0x0000000400037213 */ /* 0x008fe80000000000 */
[----:B------:R-:W3:Y:S10]  /*ed00*/  I2F.RP R6, R3 ;  /* 0x0000000300067306 */ /* 0x000ef40000209400 */
[----:B---3--:R-:W3:Y:S02]  /*ed10*/  MUFU.RCP R5, R6 ;  /* 0x0000000600057308 */ /* 0x008ee40000001000 */
[----:B---3--:R-:W-:Y:S02]  /*ed20*/  VIADD R8, R5, 0xffffffe ;  /* 0x0ffffffe05087836 */ /* 0x008fe40000000000 */
[----:B------:R-:W-:Y:S06]  /*ed30*/  IMAD.U32 R5, RZ, RZ, UR15 ;  /* 0x0000000fff057e24 */ /* 0x000fec000f8e00ff */
[----:B------:R-:W3:Y:S01]  /*ed40*/  F2I.FTZ.U32.TRUNC.NTZ R9, R8 ;  /* 0x0000000800097305 */ /* 0x000ee2000021f000 */
[----:B------:R-:W-:Y:S01]  /*ed50*/  IABS R5, R5 ;  /* 0x0000000500057213 */ /* 0x000fe20000000000 */
[--C-:B---3--:R-:W-:Y:S02]  /*ed60*/  IMAD.MOV R10, RZ, RZ, -R9.reuse ;  /* 0x000000ffff0a7224 */ /* 0x108fe400078e0a09 */
[----:B------:R-:W-:Y:S02]  /*ed70*/  IMAD.MOV.U32 R8, RZ, RZ, RZ ;  /* 0x000000ffff087224 */ /* 0x000fe400078e00ff */
[----:B------:R-:W-:Y:S04]  /*ed80*/  IMAD R10, R10, R3, RZ ;  /* 0x000000030a0a7224 */ /* 0x000fe800078e02ff */
[----:B------:R-:W-:Y:S06]  /*ed90*/  IMAD.HI.U32 R10, R9, R10, R8 ;  /* 0x0000000a090a7227 */ /* 0x000fec00078e0008 */
[C---:B------:R-:W-:Y:S04]  /*eda0*/  IMAD.HI.U32 R9, R10.reuse, R5, RZ ;  /* 0x000000050a097227 */ /* 0x040fe800078e00ff */
[----:B------:R-:W-:Y:S04]  /*edb0*/  IMAD.HI.U32 R10, R10, R7, RZ ;  /* 0x000000070a0a7227 */ /* 0x000fe800078e00ff */
[----:B------:R-:W-:Y:S01]  /*edc0*/  IMAD.MOV R6, RZ, RZ, -R9 ;  /* 0x000000ffff067224 */ /* 0x000fe200078e0a09 */
[C---:B------:R-:W-:Y:S03]  /*edd0*/  IADD3 R8, PT, PT, -R10.reuse, RZ, RZ ;  /* 0x000000ff0a087210 */ /* 0x040fe60007ffe1ff */
[C---:B------:R-:W-:Y:S02]  /*ede0*/  IMAD R5, R3.reuse, R6, R5 ;  /* 0x0000000603057224 */ /* 0x040fe400078e0205 */
[C---:B------:R-:W-:Y:S03]  /*edf0*/  IMAD R7, R3.reuse, R8, R7 ;  /* 0x0000000803077224 */ /* 0x040fe600078e0207 */
[C---:B------:R-:W-:Y:S02]  /*ee00*/  ISETP.GT.U32.AND P5, PT, R3.reuse, R5, PT ;  /* 0x000000050300720c */ /* 0x040fe40003fa4070 */
[----:B------:R-:W-:Y:S11]  /*ee10*/  ISETP.GT.U32.AND P6, PT, R3, R7, PT ;  /* 0x000000070300720c */ /* 0x000ff60003fc4070 */
[----:B------:R-:W-:Y:S01]  /*ee20*/  @!P5 IADD3 R9, PT, PT, R9, 0x1, RZ ;  /* 0x000000010909d810 */ /* 0x000fe20007ffe0ff */
[--C-:B------:R-:W-:Y:S02]  /*ee30*/  @!P5 IMAD.IADD R5, R5, 0x1, -R3.reuse ;  /* 0x000000010505d824 */ /* 0x100fe400078e0a03 */
[----:B------:R-:W-:Y:S02]  /*ee40*/  @!P6 IMAD.IADD R7, R7, 0x1, -R3 ;  /* 0x000000010707e824 */ /* 0x000fe400078e0a03 */
[----:B------:R-:W-:Y:S01]  /*ee50*/  @!P6 VIADD R10, R10, 0x1 ;  /* 0x000000010a0ae836 */ /* 0x000fe20000000000 */
[-C--:B------:R-:W-:Y:S02]  /*ee60*/  ISETP.GE.U32.AND P5, PT, R5, R3.reuse, PT ;  /* 0x000000030500720c */ /* 0x080fe40003fa6070 */
[----:B------:R-:W-:Y:S02]  /*ee70*/  ISETP.GE.U32.AND P6, PT, R7, R3, PT ;  /* 0x000000030700720c */ /* 0x000fe40003fc6070 */
[C---:B------:R-:W-:Y:S01]  /*ee80*/  LOP3.LUT R3, R4.reuse, UR15, RZ, 0x3c, !PT ;  /* 0x0000000f04037c12 */ /* 0x040fe2000f8e3cff */
[----:B------:R-:W-:Y:S01]  /*ee90*/  UMOV UR15, UR6 ;  /* 0x00000006000f7c82 */ /* 0x000fe20008000000 */
[----:B------:R-:W-:Y:S07]  /*eea0*/  LOP3.LUT R5, R4, UR14, RZ, 0x3c, !PT ;  /* 0x0000000e04057c12 */ /* 0x000fee000f8e3cff */
[----:B------:R-:W-:Y:S01]  /*eeb0*/  @P5 VIADD R9, R9, 0x1 ;  /* 0x0000000109095836 */ /* 0x000fe20000000000 */
[----:B------:R-:W-:Y:S02]  /*eec0*/  ISETP.GE.AND P5, PT, R3, RZ, PT ;  /* 0x000000ff0300720c */ /* 0x000fe40003fa6270 */
[----:B------:R-:W-:Y:S02]  /*eed0*/  @P6 IADD3 R10, PT, PT, R10, 0x1, RZ ;  /* 0x000000010a0a6810 */ /* 0x000fe40007ffe0ff */
[----:B------:R-:W-:Y:S02]  /*eee0*/  ISETP.GE.AND P6, PT, R5, RZ, PT ;  /* 0x000000ff0500720c */ /* 0x000fe40003fc6270 */
[----:B------:R-:W-:Y:S07]  /*eef0*/  LOP3.LUT R5, RZ, R4, RZ, 0x33, !PT ;  /* 0x00000004ff057212 */ /* 0x000fee00078e33ff */
[----:B------:R-:W-:Y:S01]  /*ef00*/  @!P5 IMAD.MOV R9, RZ, RZ, -R9 ;  /* 0x000000ffff09d224 */ /* 0x000fe200078e0a09 */
[----:B------:R-:W-:Y:S03]  /*ef10*/  ISETP.NE.AND P5, PT, R4, RZ, PT ;  /* 0x000000ff0400720c */ /* 0x000fe60003fa5270 */
[----:B------:R-:W-:Y:S01]  /*ef20*/  @!P6 IMAD.MOV R10, RZ, RZ, -R10 ;  /* 0x000000ffff0ae224 */ /* 0x000fe200078e0a0a */
[C---:B------:R-:W-:Y:S04]  /*ef30*/  SEL R9, R5.reuse, R9, !P5 ;  /* 0x0000000905097207 */ /* 0x040fe80006800000 */
[----:B------:R-:W-:Y:S02]  /*ef40*/  SEL R5, R5, R10, !P5 ;  /* 0x0000000a05057207 */ /* 0x000fe40006800000 */
[-C--:B------:R-:W-:Y:S02]  /*ef50*/  LEA R6, P6, R9, R232.reuse, 0x2 ;  /* 0x000000e809067211 */ /* 0x080fe400078c10ff */
[----:B------:R-:W-:Y:S02]  /*ef60*/  LEA R12, P5, R5, R232, 0x2 ;  /* 0x000000e8050c7211 */ /* 0x000fe400078a10ff */
[-C--:B------:R-:W-:Y:S02]  /*ef70*/  LEA.HI.X.SX32 R7, R9, R233.reuse, 0x2, P6 ;  /* 0x000000e909077211 */ /* 0x080fe400030f16ff */
[C---:B------:R-:W-:Y:S02]  /*ef80*/  LEA.HI.X.SX32 R13, R5.reuse, R233, 0x2, P5 ;  /* 0x000000e9050d7211 */ /* 0x040fe400028f16ff */
[----:B------:R-:W-:Y:S01]  /*ef90*/  IADD3 R9, PT, PT, R5, -R9, RZ ;  /* 0x8000000905097210 */ /* 0x000fe20007ffe0ff */
[----:B------:R-:W3:Y:S04]  /*efa0*/  LDG.E R6, desc[UR22][R6.64] ;  /* 0x0000001606067981 */ /* 0x000ee8000c1e1900 */
[----:B------:R-:W-:Y:S01]  /*efb0*/  IMAD R9, R9, R4, -0x40 ;  /* 0xffffffc009097424 */ /* 0x000fe200078e0204 */
[----:B------:R-:W3:Y:S04]  /*efc0*/  LDG.E R3, desc[UR22][R12.64] ;  /* 0x000000160c037981 */ /* 0x000ee8000c1e1900 */
[----:B------:R-:W-:Y:S05]  /*efd0*/  SHF.R.S32.HI R4, RZ, 0x1f, R9 ;  /* 0x0000001fff047819 */ /* 0x000fea0000011409 */
[----:B------:R-:W-:Y:S04]  /*efe0*/  IMAD R4, R4, UR15, RZ ;  /* 0x0000000f04047c24 */ /* 0x000fe8000f8e02ff */
[C---:B------:R-:W-:Y:S02]  /*eff0*/  IMAD R4, R9.reuse, UR7, R4 ;  /* 0x0000000709047c24 */ /* 0x040fe4000f8e0204 */
[----:B------:R-:W-:Y:S04]  /*f000*/  IMAD.WIDE.U32 R8, R9, UR15, RZ ;  /* 0x0000000f09087c25 */ /* 0x000fe8000f8e00ff */
        /* <DEDUP_REMOVED lines=9> */
.L_x_1315:
        /* <DEDUP_REMOVED lines=12> */
[--C-:B--2---:R-:W-:Y:S02]  /*f160*/  SHF.L.U64.HI R3, R3, 0x5, R2.reuse ;  /* 0x0000000503037819 */ /* 0x104fe40000010202 */
[----:B------:R-:W-:Y:S02]  /*f170*/  LEA.HI.X R5, R5, R227, R2, 0x5, P5 ;  /* 0x000000e305057211 */ /* 0x000fe400028f2c02 */
[----:B------:R-:W-:Y:S04]  /*f180*/  IADD3 R8, P6, PT, R4, UR14, RZ ;  /* 0x0000000e04087c10 */ /* 0x000fe8000ffde0ff */
[----:B------:R-:W-:Y:S01]  /*f190*/  IADD3 R2, P5, PT, R8, UR14, RZ ;  /* 0x0000000e08027c10 */ /* 0x000fe2000ffbe0ff */
[C---:B------:R-:W-:Y:S05]  /*f1a0*/  IMAD.X R9, R3.reuse, 0x1, R5, P6 ;  /* 0x0000000103097824 */ /* 0x040fea00030e0605 */
[----:B------:R-:W-:Y:S02]  /*f1b0*/  IADD3.X R3, PT, PT, R3, R9, RZ, P5, !PT ;  /* 0x0000000903037210 */ /* 0x000fe40002ffe4ff */
[----:B---3--:R-:W-:Y:S05]  /*f1c0*/  @!P3 MOV R229, R227 ;  /* 0x000000e300e5b202 */ /* 0x008fea0000000f00 */
        /* <DEDUP_REMOVED lines=77> */
.L_x_1314:
[----:B----4-:R-:W-:Y:S01]  /*f6a0*/  FMNMX3.FTZ R2, R0, R251, R249, !PT ;  /* 0x000000fb00027276 */ /* 0x010fe200078100f9 */
[----:B------:R-:W-:Y:S01]  /*f6b0*/  LDSM.16.MT88.4 R12, [R218+0x10000] ;  /* 0x01000000da0c783b */ /* 0x000fe20000004200 */
[----:B------:R-:W-:Y:S01]  /*f6c0*/  FMNMX3.FTZ R3, R169, R244, R242, !PT ;  /* 0x000000f4a9037276 */ /* 0x000fe200078100f2 */
[----:B------:R-:W-:Y:S01]  /*f6d0*/  UISETP.GT.AND UP2, UPT, UR24, UR18, UPT ;  /* 0x000000121800728c */ /* 0x000fe2000bf44270 */
[----:B------:R-:W-:Y:S01]  /*f6e0*/  FMNMX3.FTZ R2, R2, R189, R246, !PT ;  /* 0x000000bd02027276 */ /* 0x000fe200078100f6 */
[----:B------:R-:W-:Y:S01]  /*f6f0*/  UIADD3 UR25, UPT, UPT, UR25, -0x40, URZ ;  /* 0xffffffc019197890 */ /* 0x000fe2000fffe0ff */
[----:B------:R-:W-:Y:S02]  /*f700*/  FMNMX3.FTZ R3, R3, R250, R248, !PT ;  /* 0x000000fa03037276 */ /* 0x000fe400078100f8 */
        /* <DEDUP_REMOVED lines=42> */
[----:B------:R-:W-:Y:S01]  /*f9b0*/  IADD3 R189, PT, PT, R218, 0x10040, RZ ;  /* 0x00010040dabd7810 */ /* 0x000fe20007ffe0ff */
        /* <DEDUP_REMOVED lines=214> */
[----:B------:R-:W-:Y:S01]  /*10720*/  FFMA.FTZ R195, R0, R235, R195 ;  /* 0x000000eb00c37223 */ /* 0x000fe200000100c3 */
[----:B------:R-:W-:Y:S08]  /*10730*/  FADD.FTZ R194, R194, R197 ;  /* 0x000000c5c2c27221 */ /* 0x000ff00000010000 */
[----:B------:R-:W-:Y:S01]  /*10740*/  MUFU.EX2 R213, R213 ;  /* 0x000000d500d57308 */ /* 0x000fe20000000800 */
[----:B------:R-:W-:Y:S01]  /*10750*/  FADD.FTZ R190, R190, R195 ;  /* 0x000000c3bebe7221 */ /* 0x000fe20000010000 */
[----:B------:R-:W-:Y:S01]  /*10760*/  FADD.FTZ R193, R193, R194 ;  /* 0x000000c2c1c17221 */ /* 0x000fe20000010000 */
[C---:B--2---:R-:W-:Y:S07]  /*10770*/  HMMA.16816.F32 R92, R160.reuse, R136, R92 ;  /* 0x00000088a05c723c */ /* 0x044fee000000185c */
[----:B------:R-:W-:Y:S01]  /*10780*/  MUFU.EX2 R204, R204 ;  /* 0x000000cc00cc7308 */ /* 0x000fe20000000800 */
[----:B------:R-:W-:Y:S01]  /*10790*/  FADD.FTZ R191, R191, R190 ;  /* 0x000000bebfbf7221 */ /* 0x000fe20000010000 */
[----:B------:R-:W-:Y:S08]  /*107a0*/  FADD.FTZ R192, R192, R193 ;  /* 0x000000c1c0c07221 */ /* 0x000ff00000010000 */
[----:B------:R-:W-:Y:S01]  /*107b0*/  MUFU.EX2 R207, R207 ;  /* 0x000000cf00cf7308 */ /* 0x000fe20000000800 */
[----:B------:R-:W-:Y:S01]  /*107c0*/  FADD.FTZ R188, R188, R191 ;  /* 0x000000bfbcbc7221 */ /* 0x000fe20000010000 */
[C---:B------:R-:W-:Y:S01]  /*107d0*/  HMMA.16816.F32 R96, R160.reuse, R138, R96 ;  /* 0x0000008aa060723c */ /* 0x040fe20000001860 */
[----:B------:R-:W2:Y:S07]  /*107e0*/  LDSM.16.MT88.4 R136, [R189+0x6000] ;  /* 0x00600000bd88783b */ /* 0x000eae0000004200 */
[----:B------:R-:W-:Y:S10]  /*107f0*/  MUFU.EX2 R168, R168 ;  /* 0x000000a800a87308 */ /* 0x000ff40000000800 */
        /* <DEDUP_REMOVED lines=198> */
[----:B------:R-:W-:Y:S11]  /*11460*/  BRA.U UP2, `(.L_x_1316) ;  /* 0xffffffb9023c7547 */ /* 0x000ff6000b83ffff */
.L_x_1312:
        /* <DEDUP_REMOVED lines=208> */
[----:B------:R5:W-:Y:S04]  /*12170*/  STS.64 [R7], R136 ;  /* 0x0000008807007388 */ /* 0x000be80000000a00 */
[----:B------:R-:W-:Y:S04]  /*12180*/  STS.64 [R7+0x800], R138 ;  /* 0x0008008a07007388 */ /* 0x000fe80000000a00 */
[----:B------:R1:W-:Y:S04]  /*12190*/  STS.64 [R170], R132 ;  /* 0x00000084aa007388 */ /* 0x0003e80000000a00 */
[----:B------:R3:W-:Y:S04]  /*121a0*/  STS.64 [R170+0x800], R134 ;  /* 0x00080086aa007388 */ /* 0x0007e80000000a00 */
[----:B------:R-:W-:Y:S04]  /*121b0*/  STS.64 [R9+0x4000], R36 ;  /* 0x0040002409007388 */ /* 0x000fe80000000a00 */
[----:B------:R-:W-:Y:S04]  /*121c0*/  STS.64 [R9+0x4800], R38 ;  /* 0x0048002609007388 */ /* 0x000fe80000000a00 */
[----:B------:R-:W-:Y:S01]  /*121d0*/  STS.64 [R8+0x4000], R40 ;  /* 0x0040002808007388 */ /* 0x000fe20000000a00 */
[----:B-----5:R-:W-:-:S03]  /*121e0*/  MOV R137, UR4 ;  /* 0x0000000400897c02 */ /* 0x020fc60008000f00 */
[----:B------:R-:W-:Y:S04]  /*121f0*/  STS.64 [R8+0x4800], R42 ;  /* 0x0048002a08007388 */ /* 0x000fe80000000a00 */
[----:B------:R-:W-:Y:S01]  /*12200*/  STS.64 [R11+0x4000], R44 ;  /* 0x0040002c0b007388 */ /* 0x000fe20000000a00 */
[----:B-1----:R-:W-:-:S03]  /*12210*/  MOV R133, 0xff800000 ;  /* 0xff80000000857802 */ /* 0x002fc60000000f00 */
[----:B------:R-:W-:Y:S01]  /*12220*/  STS.64 [R11+0x4800], R46 ;  /* 0x0048002e0b007388 */ /* 0x000fe20000000a00 */
[----:B---3--:R-:W-:-:S03]  /*12230*/  MOV R134, 0xff800000 ;  /* 0xff80000000867802 */ /* 0x008fc60000000f00 */
[----:B------:R-:W-:Y:S01]  /*12240*/  STS.64 [R12+0x4000], R48 ;  /* 0x004000300c007388 */ /* 0x000fe20000000a00 */
[----:B------:R-:W-:-:S03]  /*12250*/  IADD3 R135, PT, PT, R217, 0x20, RZ ;  /* 0x00000020d9877810 */ /* 0x000fc60007ffe0ff */
        /* <DEDUP_REMOVED lines=27> */
[----:B------:R-:W-:Y:S04]  /*12410*/  STS.64 [R8+0xc000], R104 ;  /* 0x00c0006808007388 */ /* 0x000fe80000000a00 */
[----:B------:R-:W-:Y:S04]  /*12420*/  STS.64 [R8+0xc800], R106 ;  /* 0x00c8006a08007388 */ /* 0x000fe80000000a00 */
[----:B------:R-:W-:Y:S04]  /*12430*/  STS.64 [R11+0xc000], R108 ;  /* 0x00c0006c0b007388 */ /* 0x000fe80000000a00 */
[----:B------:R3:W-:Y:S04]  /*12440*/  STS.64 [R11+0xc800], R110 ;  /* 0x00c8006e0b007388 */ /* 0x0007e80000000a00 */
[----:B------:R2:W-:Y:S04]  /*12450*/  STS.64 [R12+0xc000], R112 ;  /* 0x00c000700c007388 */ /* 0x0005e80000000a00 */
[----:B------:R2:W-:Y:S01]  /*12460*/  STS.64 [R12+0xc800], R114 ;  /* 0x00c800720c007388 */ /* 0x0005e20000000a00 */
[----:B-1----:R-:W-:-:S03]  /*12470*/  @P6 FMUL.FTZ R9, R6, 0.69314718246459960938 ;  /* 0x3f31721806096820 */ /* 0x002fc60000410000 */
[----:B------:R1:W-:Y:S01]  /*12480*/  STS.64 [R10+0xc000], R116 ;  /* 0x00c000740a007388 */ /* 0x0003e20000000a00 */
[----:B------:R-:W-:-:S03]  /*12490*/  @P6 FFMA.FTZ R134, R164, R15, R9 ;  /* 0x0000000fa4866223 */ /* 0x000fc60000010009 */
[----:B------:R1:W-:Y:S04]  /*124a0*/  STS.64 [R10+0xc800], R118 ;  /* 0x00c800760a007388 */ /* 0x0003e80000000a00 */
[----:B------:R1:W-:Y:S04]  /*124b0*/  STS.64 [R13+0xc000], R120 ;  /* 0x00c000780d007388 */ /* 0x0003e80000000a00 */
[----:B------:R1:W-:Y:S01]  /*124c0*/  STS.64 [R13+0xc800], R122 ;  /* 0x00c8007a0d007388 */ /* 0x0003e20000000a00 */
[----:B---3--:R-:W-:-:S03]  /*124d0*/  LOP3.LUT R11, R4, 0x3f00, RZ, 0xc0, !PT ;  /* 0x00003f00040b7812 */ /* 0x008fc600078ec0ff */
[----:B------:R1:W-:Y:S01]  /*124e0*/  STS.64 [R7+0xc000], R124 ;  /* 0x00c0007c07007388 */ /* 0x0003e20000000a00 */
[----:B----4-:R-:W-:Y:S01]  /*124f0*/  @P3 FMUL.FTZ R4, R5, 0.69314718246459960938 ;  /* 0x3f31721805043820 */ /* 0x010fe20000410000 */
[----:B------:R-:W-:Y:S02]  /*12500*/  LOP3.LUT R11, R11, 0x3c, R0, 0xf8, !PT ;  /* 0x0000003c0b0b7812 */ /* 0x000fe400078ef800 */
[----:B------:R1:W-:Y:S01]  /*12510*/  STS.64 [R7+0xc800], R126 ;  /* 0x00c8007e07007388 */ /* 0x0003e20000000a00 */
[----:B--2---:R-:W-:Y:S01]  /*12520*/  @P3 FFMA.FTZ R133, R3, R14, R4 ;  /* 0x0000000e03853223 */ /* 0x004fe20000010004 */
[----:B------:R-:W-:Y:S02]  /*12530*/  IADD3 R3, PT, PT, R217, 0x28, RZ ;  /* 0x00000028d9037810 */ /* 0x000fe40007ffe0ff */
        /* <DEDUP_REMOVED lines=48> */
.L_x_1318:
[----:B------:R-:W-:Y:S05]  /*12840*/  BSYNC.RECONVERGENT B0 ;  /* 0x0000000000007941 */ /* 0x000fea0003800200 */
.L_x_1317:
        /* <DEDUP_REMOVED lines=25> */
.L_x_1320:
[----:B------:R-:W-:Y:S05]  /*129e0*/  BSYNC.RECONVERGENT B0 ;  /* 0x0000000000007941 */ /* 0x000fea0003800200 */
.L_x_1319:
        /* <DEDUP_REMOVED lines=26> */
.L_x_1322:
[----:B------:R-:W-:Y:S05]  /*12b90*/  BSYNC.RECONVERGENT B0 ;  /* 0x0000000000007941 */ /* 0x000fea0003800200 */
.L_x_1321:
        /* <DEDUP_REMOVED lines=24> */
.L_x_1324:
[----:B------:R-:W-:Y:S05]  /*12d20*/  BSYNC.RECONVERGENT B0 ;  /* 0x0000000000007941 */ /* 0x000fea0003800200 */
.L_x_1323:
        /* <DEDUP_REMOVED lines=23> */
.L_x_1326:
[----:B------:R-:W-:Y:S05]  /*12ea0*/  BSYNC.RECONVERGENT B0 ;  /* 0x0000000000007941 */ /* 0x000fea0003800200 */
.L_x_1325:
        /* <DEDUP_REMOVED lines=24> */
.L_x_1328:
[----:B------:R-:W-:Y:S05]  /*13030*/  BSYNC.RECONVERGENT B0 ;  /* 0x0000000000007941 */ /* 0x000fea0003800200 */
.L_x_1327:
        /* <DEDUP_REMOVED lines=24> */
.L_x_1330:
[----:B------:R-:W-:Y:S05]  /*131c0*/  BSYNC.RECONVERGENT B0 ;  /* 0x0000000000007941 */ /* 0x000fea0003800200 */
.L_x_1329:
        /* <DEDUP_REMOVED lines=24> */
.L_x_1332:
[----:B------:R-:W-:Y:S05]  /*13350*/  BSYNC.RECONVERGENT B0 ;  /* 0x0000000000007941 */ /* 0x000fea0003800200 */
.L_x_1331:
        /* <DEDUP_REMOVED lines=24> */
.L_x_1333:
        /* <DEDUP_REMOVED lines=10> */
.L_x_4073:


//--------------------- .text._ZN5flash24flash_fwd_splitkv_kernelI23Flash_fwd_kernel_traitsILi256ELi64ELi64ELi4ELb0ELb0EN7cutlass6half_tE19Flash_kernel_traitsILi256ELi64ELi64ELi4ES3_EELb1ELb0ELb0ELb0ELb0ELb0ELb1ELb1EEEvNS_16Flash_fwd_paramsE --------------------------
	.section	.text._ZN5flash24flash_fwd_splitkv_kernelI23Flash_fwd_kernel_traitsILi256ELi64ELi64ELi4ELb0ELb0EN7cutlass6half_tE19Flash_kernel_traitsILi256ELi64ELi64ELi4ES3_EELb1ELb0ELb0ELb0ELb0ELb0ELb1ELb1EEEvNS_16Flash_fwd_paramsE,"ax",@progbits
	.align	128
        .global         _ZN5flash24flash_fwd_splitkv_kernelI23Flash_fwd_kernel_traitsILi256ELi64ELi64ELi4ELb0ELb0EN7cutlass6half_tE19Flash_kernel_traitsILi256ELi64ELi64ELi4ES3_EELb1ELb0ELb0ELb0ELb0ELb0ELb1ELb1EEEvNS_16Flash_fwd_paramsE
        .type           _ZN5flash24flash_fwd_splitkv_kernelI23Flash_fwd_kernel_traitsILi256ELi64ELi64ELi4ELb0ELb0EN7cutlass6half_tE19Flash_kernel_traitsILi256ELi64ELi64ELi4ES3_EELb1ELb0ELb0ELb0ELb0ELb0ELb1ELb1EEEvNS_16Flash_fwd_paramsE,@function
        .size           _ZN5flash24flash_fwd_splitkv_kernelI23Flash_fwd_kernel_traitsILi256ELi64ELi64ELi4ELb0ELb0EN7cutlass6half_tE19Flash_kernel_traitsILi256ELi64ELi64ELi4ES3_EELb1ELb0ELb0ELb0ELb0ELb0ELb1ELb1EEEvNS_16Flash_fwd_paramsE,(.L_x_4074 - _ZN5flash24flash_fwd_splitkv_kernelI23Flash_fwd_kernel_traitsILi256ELi64ELi64ELi4ELb0ELb0EN7cutlass6half_tE19Flash_kernel_traitsILi256ELi64ELi64ELi4ES3_EELb1ELb0ELb0ELb0ELb0ELb0ELb1ELb1EEEvNS_16Flash_fwd_paramsE)
        .other          _ZN5flash24flash_fwd_splitkv_kernelI23Flash_fwd_kernel_traitsILi256ELi64ELi64ELi4ELb0ELb0EN7cutlass6half_tE19Flash_kernel_traitsILi256ELi64ELi64ELi4ES3_EELb1ELb0ELb0ELb0ELb0ELb0ELb1ELb1EEEvNS_16Flash_fwd_paramsE,@"STO_CUDA_ENTRY STV_DEFAULT"
_ZN5flash24flash_fwd_splitkv_kernelI23Flash_fwd_kernel_traitsILi256ELi64ELi64ELi4ELb0ELb0EN7cutlass6half_tE19Flash_kernel_traitsILi256ELi64ELi64ELi4ES3_EELb1ELb0ELb0ELb0ELb0ELb0ELb1ELb1EEEvNS_16Flash_fwd_paramsE:
.text._ZN5flash24flash_fwd_splitkv_kernelI23Flash_fwd_kernel_traitsILi256ELi64ELi64ELi4ELb0ELb0EN7cutlass6half_tE19Flash_kernel_traitsILi256ELi64ELi64ELi4ES3_EELb1ELb0ELb0ELb0ELb0ELb0ELb1ELb1EEEvNS_16Flash_fwd_paramsE:
[----:B------:R-:W-:Y:S01]  /*0000*/  LDC R1, c[0x0][0x37c] ;  /* 0x0000df00ff017b82 */ /* 0x000fe20000000800 */
[----:B------:R-:W1:Y:S07]  /*0010*/  LDCU UR12, c[0x0][0x3e0] ;  /* 0x00007c00ff0c77ac */ /* 0x000e6e0008000800 */
[----:B------:R-:W2:Y:S01]  /*0020*/  S2UR UR18, SR_CTAID.Z ;  /* 0x00000000001279c3 */ /* 0x000ea20000002700 */
[----:B------:R-:W3:Y:S01]  /*0030*/  LDCU.64 UR8, c[0x0][0x460] ;  /* 0x00008c00ff0877ac */ /* 0x000ee20008000a00 */
[----:B------:R-:W4:Y:S01]  /*0040*/  LDCU.64 UR10, c[0x0][0x460] ;  /* 0x00008c00ff0a77ac */ /* 0x000f220008000a00 */
[----:B------:R-:W4:Y:S01]  /*0050*/  LDCU.U8 UR13, c[0x0][0x532] ;  /* 0x0000a640ff0d77ac */ /* 0x000f220008000000 */
[----:B-1----:R-:W1:Y:S01]  /*0060*/  I2F.U32.RP R2, UR12 ;  /* 0x0000000c00027d06 */ /* 0x002e620008209000 */
[----:B------:R-:W-:-:S02]  /*0070*/  UISETP.NE.U32.AND UP0, UPT, UR12, URZ, UPT ;  /* 0x000000ff0c00728c */ /* 0x000fc4000bf05070 */
[----:B---3--:R-:W-:Y:S01]  /*0080*/  UISETP.NE.U32.AND UP3, UPT, UR8, URZ, UPT ;  /* 0x000000ff0800728c */ /* 0x008fe2000bf65070 */
[----:B------:R-:W-:-:S03]  /*0090*/  ISETP.NE.U32.AND P4, PT, RZ, UR8, PT ;  /* 0x00000008ff007c0c */ /* 0x000fc6000bf85070 */
[----:B------:R-:W-:Y:S01]  /*00a0*/  UISETP.NE.AND.EX UP3, UPT, UR9, URZ, UPT, UP3 ;  /* 0x000000ff0900728c */ /* 0x000fe2000bf65330 */
[----:B------:R-:W-:Y:S01]  /*00b0*/  ISETP.NE.AND.EX P4, PT, RZ, UR9, PT, P4 ;  /* 0x00000009ff007c0c */ /* 0x000fe2000bf85340 */
[----:B------:R-:W3:Y:S04]  /*00c0*/  LDCU.64 UR8, c[0x0][0x468] ;  /* 0x00008d00ff0877ac */ /* 0x000ee80008000a00 */
[----:B------:R-:W-:Y:S01]  /*00d0*/  PLOP3.LUT P1, PT, PT, PT, UP3, 0x80, 0x8 ;  /* 0x000000000008781c */ /* 0x000fe20003f2f038 */
        /* <DEDUP_REMOVED lines=12> */
[----:B------:R-:W-:-:S11]  /*01a0*/  UISETP.GE.U32.AND UP2, UPT, UR4, UR12, UPT ;  /* 0x0000000c0400728c */ /* 0x000fd6000bf46070 */
[----:B------:R-:W-:Y:S02]  /*01b0*/  @UP2 UIADD3 UR4, UPT, UPT, UR4, -UR12, URZ ;  /* 0x8000000c04042290 */ /* 0x000fe4000fffe0ff */
[----:B------:R-:W-:Y:S02]  /*01c0*/  @UP2 UIADD3 UR21, UPT, UPT, UR21, 0x1, URZ ;  /* 0x0000000115152890 */ /* 0x000fe4000fffe0ff */
[----:B------:R-:W-:Y:S02]  /*01d0*/  UISETP.GE.U32.AND UP1, UPT, UR4, UR12, UPT ;  /* 0x0000000c0400728c */ /* 0x000fe4000bf26070 */
[----:B-1----:R-:W-:-:S05]  /*01e0*/  UISETP.NE.U32.AND UP2, UPT, UR6, URZ, UPT ;  /* 0x000000ff0600728c */ /* 0x002fca000bf45070 */
[----:B------:R-:W1:Y:S04]  /*01f0*/  LDCU.64 UR4, c[0x0][0x358] ;  /* 0x00006b00ff0477ac */ /* 0x000e680008000a00 */
[----:B------:R-:W-:Y:S02]  /*0200*/  @UP1 UIADD3 UR21, UPT, UPT, UR21, 0x1, URZ ;  /* 0x0000000115151890 */ /* 0x000fe4000fffe0ff */
[----:B------:R-:W-:-:S04]  /*0210*/  @!UP0 ULOP3.LUT UR21, URZ, UR12, URZ, 0x33, !UPT ;  /* 0x0000000cff158292 */ /* 0x000fc8000f8e33ff */
[----:B----4-:R-:W-:Y:S02]  /*0220*/  UIMAD.WIDE.U32 UR10, UR21, 0x4, UR10 ;  /* 0x00000004150a78a5 */ /* 0x010fe4000f8e000a */
[----:B------:R-:W-:Y:S02]  /*0230*/  UISETP.NE.AND.EX UP2, UPT, UR7, URZ, UPT, UP2 ;  /* 0x000000ff0700728c */ /* 0x000fe4000bf45320 */
[----:B------:R-:W-:Y:S02]  /*0240*/  UISETP.NE.AND UP4, UPT, UR13, URZ, UPT ;  /* 0x000000ff0d00728c */ /* 0x000fe4000bf85270 */
[----:B------:R-:W-:Y:S01]  /*0250*/  IMAD.U32 R6, RZ, RZ, UR10 ;  /* 0x0000000aff067e24 */ /* 0x000fe2000f8e00ff */
[----:B---3--:R-:W-:Y:S01]  /*0260*/  UISETP.EQ.U32.AND UP5, UPT, UR8, URZ, UPT ;  /* 0x000000ff0800728c */ /* 0x008fe2000bfa2070 */
[----:B------:R-:W-:-:S03]  /*0270*/  IMAD.U32 R7, RZ, RZ, UR11 ;  /* 0x0000000bff077e24 */ /* 0x000fc6000f8e00ff */
[----:B------:R-:W2:Y:S02]  /*0280*/  LDCU.64 UR10, c[0x0][0x470] ;  /* 0x00008e00ff0a77ac */ /* 0x000ea40008000a00 */
[----:B-1----:R-:W3:Y:S01]  /*0290*/  @P4 LDG.E R5, desc[UR4][R6.64] ;  /* 0x0000000406054981 */ /* 0x002ee2000c1e1900 */
[----:B------:R-:W-:Y:S02]  /*02a0*/  USHF.L.U32 UR15, UR21, 0x2, URZ ;  /* 0x00000002150f7899 */ /* 0x000fe400080006ff */
[----:B------:R-:W-:Y:S01]  /*02b0*/  UISETP.EQ.OR.EX UP5, UPT, UR9, URZ, !UP4, UP5 ;  /* 0x000000ff0900728c */ /* 0x000fe2000e7a2750 */
[----:B------:R1:W4:Y:S01]  /*02c0*/  @P1 LDG.E R2, desc[UR4][R6.64+0x4] ;  /* 0x0000040406021981 */ /* 0x000322000c1e1900 */
[----:B------:R-:W-:Y:S01]  /*02d0*/  USHF.R.U32.HI UR14, URZ, 0x1e, UR21 ;  /* 0x0000001eff0e7899 */ /* 0x000fe20008011615 */
[----:B------:R-:W-:Y:S01]  /*02e0*/  PLOP3.LUT P0, PT, PT, PT, UP2, 0x80, 0x8 ;  /* 0x000000000008781c */ /* 0x000fe20003f0f028 */
[----:B------:R-:W-:Y:S02]  /*02f0*/  UIADD3 UR13, UP1, UPT, UR15, UR8, URZ ;  /* 0x000000080f0d7290 */ /* 0x000fe4000ff3e0ff */
[----:B------:R-:W-:Y:S01]  /*0300*/  PLOP3.LUT P2, PT, PT, PT, UP5, 0x80, 0x8 ;  /* 0x000000000008781c */ /* 0x000fe20003f4f058 */
[----:B------:R-:W-:-:S02]  /*0310*/  @UP2 UIADD3 UR16, UP0, UPT, UR15, UR6, URZ ;  /* 0x000000060f102290 */ /* 0x000fc4000ff1e0ff */
[----:B------:R-:W-:Y:S02]  /*0320*/  UIADD3.X UR6, UPT, UPT, UR14, UR9, URZ, UP1, !UPT ;  /* 0x000000090e067290 */ /* 0x000fe40008ffe4ff */
[----:B------:R-:W-:Y:S01]  /*0330*/  @UP2 UIADD3.X UR17, UPT, UPT, UR14, UR7, URZ, UP0, !UPT ;  /* 0x000000070e112290 */ /* 0x000fe200087fe4ff */
[----:B--2---:R-:W-:Y:S01]  /*0340*/  ISETP.NE.U32.AND P3, PT, RZ, UR10, PT ;  /* 0x0000000aff007c0c */ /* 0x004fe2000bf65070 */
[----:B------:R-:W-:Y:S01]  /*0350*/  UIADD3 UR10, UP0, UPT, UR15, UR10, URZ ;  /* 0x0000000a0f0a7290 */ /* 0x000fe2000ff1e0ff */
[----:B------:R-:W-:Y:S02]  /*0360*/  IMAD.U32 R8, RZ, RZ, UR16 ;  /* 0x00000010ff087e24 */ /* 0x000fe4000f8e00ff */
[----:B------:R-:W-:Y:S01]  /*0370*/  ISETP.NE.AND.EX P3, PT, RZ, UR11, PT, P3 ;  /* 0x0000000bff007c0c */ /* 0x000fe2000bf65330 */
[----:B------:R-:W-:Y:S01]  /*0380*/  UIADD3.X UR11, UPT, UPT, UR14, UR11, URZ, UP0, !UPT ;  /* 0x0000000b0e0b7290 */ /* 0x000fe200087fe4ff */
[----:B------:R-:W-:Y:S02]  /*0390*/  IMAD.U32 R9, RZ, RZ, UR17 ;  /* 0x00000011ff097e24 */ /* 0x000fe4000f8e00ff */
[----:B------:R-:W-:-:S02]  /*03a0*/  IMAD.U32 R106, RZ, RZ, UR10 ;  /* 0x0000000aff6a7e24 */ /* 0x000fc4000f8e00ff */
[----:B-1----:R-:W-:Y:S01]  /*03b0*/  IMAD.U32 R6, RZ, RZ, UR13 ;  /* 0x0000000dff067e24 */ /* 0x002fe2000f8e00ff */
[----:B------:R1:W5:Y:S01]  /*03c0*/  @P0 LDG.E R0, desc[UR4][R8.64] ;  /* 0x0000000408000981 */ /* 0x000362000c1e1900 */
[----:B------:R-:W-:-:S05]  /*03d0*/  IMAD.U32 R7, RZ, RZ, UR6 ;  /* 0x00000006ff077e24 */ /* 0x000fca000f8e00ff */
[----:B------:R-:W2:Y:S01]  /*03e0*/  @!P2 LDG.E R4, desc[UR4][R6.64] ;  /* 0x000000040604a981 */ /* 0x000ea2000c1e1900 */
[----:B------:R-:W-:-:S05]  /*03f0*/  IMAD.U32 R107, RZ, RZ, UR11 ;  /* 0x0000000bff6b7e24 */ /* 0x000fca000f8e00ff */
[----:B------:R1:W5:Y:S01]  /*0400*/  @P3 LDG.E R3, desc[UR4][R106.64] ;  /* 0x000000046a033981 */ /* 0x000362000c1e1900 */
[----:B------:R-:W1:Y:S01]  /*0410*/  S2UR UR7, SR_CTAID.X ;  /* 0x00000000000779c3 */ /* 0x000e620000002500 */
[----:B------:R-:W4:Y:S01]  /*0420*/  @!UP3 LDCU UR20, c[0x0][0x434] ;  /* 0x00008680ff14b7ac */ /* 0x000f220008000800 */
[----:B------:R-:W-:Y:S01]  /*0430*/  UMOV UR6, 0xffffffff ;  /* 0xffffffff00067882 */ /* 0x000fe20000000000 */
[----:B------:R-:W-:Y:S01]  /*0440*/  UISETP.NE.U32.AND UP0, UPT, UR8, URZ, UPT ;  /* 0x000000ff0800728c */ /* 0x000fe2000bf05070 */
[----:B------:R-:W-:-:S03]  /*0450*/  UMOV UR11, 0xffffffff ;  /* 0xffffffff000b7882 */ /* 0x000fc60000000000 */
[----:B------:R-:W-:Y:S02]  /*0460*/  UISETP.NE.AND.EX UP0, UPT, UR9, URZ, UPT, UP0 ;  /* 0x000000ff0900728c */ /* 0x000fe4000bf05300 */
[----:B-1----:R-:W-:-:S09]  /*0470*/  USHF.L.U32 UR24, UR7, 0x6, URZ ;  /* 0x0000000607187899 */ /* 0x002fd200080006ff */
[----:B------:R-:W1:Y:S01]  /*0480*/  @!UP0 LDCU UR23, c[0x0][0x438] ;  /* 0x00008700ff1787ac */ /* 0x000e620008000800 */
[----:B---3--:R-:W-:Y:S02]  /*0490*/  @P4 R2UR UR6, R5 ;  /* 0x00000000050642ca */ /* 0x008fe400000e0000 */
[----:B----4-:R-:W-:-:S13]  /*04a0*/  @P1 R2UR UR10, R2 ;  /* 0x00000000020a12ca */ /* 0x010fda00000e0000 */
[----:B------:R-:W-:-:S04]  /*04b0*/  @UP3 UIADD3 UR20, UPT, UPT, UR10, -UR6, URZ ;  /* 0x800000060a143290 */ /* 0x000fc8000fffe0ff */
[----:B------:R-:W-:-:S06]  /*04c0*/  UISETP.GT.AND UP1, UPT, UR20, UR24, UPT ;  /* 0x000000181400728c */ /* 0x000fcc000bf24270 */
[----:B------:R-:W-:Y:S02]  /*04d0*/  PLOP3.LUT P1, PT, PT, PT, UP1, 0x80, 0x8 ;  /* 0x000000000008781c */ /* 0x000fe40003f2f018 */
[----:B--2---:R-:W-:Y:S01]  /*04e0*/  @!P2 R2UR UR11, R4 ;  /* 0x00000000040ba2ca */ /* 0x004fe200000e0000 */
[----:B-1----:R-:W-:-:S14]  /*04f0*/  BRA.U !UP0, `(.L_x_1334) ;  /* 0x0000000108187547 */ /* 0x002fdc000b800000 */
[----:B------:R-:W-:-:S13]  /*0500*/  PLOP3.LUT P2, PT, PT, PT, UP4, 0x80, 0x8 ;  /* 0x000000000008781c */ /* 0x000fda0003f4f048 */
[----:B------:R-:W2:Y:S04]  /*0510*/  @P2 LDG.E R2, desc[UR4][R6.64+0x4] ;  /* 0x0000040406022981 */ /* 0x000ea8000c1e1900 */
[----:B------:R-:W3:Y:S01]  /*0520*/  @!P2 LDG.E R4, desc[UR4][R6.64] ;  /* 0x000000040604a981 */ /* 0x000ee2000c1e1900 */
[----:B--2---:R-:W-:-:S13]  /*0530*/  @P2 R2UR UR23, R2 ;  /* 0x00000000021722ca */ /* 0x004fda00000e0000 */
[----:B------:R-:W-:-:S07]  /*0540*/  @UP4 UIADD3 UR23, UPT, UPT, UR23, -UR11, URZ ;  /* 0x8000000b17174290 */ /* 0x000fce000fffe0ff */
[----:B---3--:R-:W-:-:S15]  /*0550*/  @!P2 R2UR UR23, R4 ;  /* 0x000000000417a2ca */ /* 0x008fde00000e0000 */
.L_x_1334:
[----:B------:R-:W-:Y:S05]  /*0560*/  @!P1 EXIT ;  /* 0x000000000000994d */ /* 0x000fea0003800000 */
[----:B------:R-:W1:Y:S01]  /*0570*/  LDCU UR16, c[0x0][0x374] ;  /* 0x00006e80ff1077ac */ /* 0x000e620008000800 */
[----:B------:R-:W2:Y:S01]  /*0580*/  LDC R2, c[0x0][0x374] ;  /* 0x0000dd00ff027b82 */ /* 0x000ea20000000800 */
[----:B-----5:R-:W-:Y:S01]  /*0590*/  @P0 R2UR UR26, R0 ;  /* 0x00000000001a02ca */ /* 0x020fe200000e0000 */
[----:B------:R-:W3:Y:S01]  /*05a0*/  S2R R65, SR_TID.X ;  /* 0x0000000000417919 */ /* 0x000ee20000002100 */
[----:B------:R-:W4:Y:S01]  /*05b0*/  LDCU UR9, c[0x0][0x438] ;  /* 0x00008700ff0977ac */ /* 0x000f220008000800 */
[----:B------:R-:W-:Y:S01]  /*05c0*/  UMOV UR30, URZ ;  /* 0x000000ff001e7c82 */ /* 0x000fe20008000000 */
[----:B------:R-:W3:Y:S01]  /*05d0*/  @!UP2 LDCU UR25, c[0x0][0x43c] ;  /* 0x00008780ff19a7ac */ /* 0x000ee20008000800 */
[----:B------:R-:W-:Y:S01]  /*05e0*/  UMOV UR10, URZ ;  /* 0x000000ff000a7c82 */ /* 0x000fe20008000000 */
[----:B------:R-:W-:Y:S01]  /*05f0*/  @P3 R2UR UR10, R3 ;  /* 0x00000000030a32ca */ /* 0x000fe200000e0000 */
[----:B----4-:R-:W-:Y:S01]  /*0600*/  UIADD3 UR9, UPT, UPT, UR9, 0x3f, URZ ;  /* 0x0000003f09097890 */ /* 0x010fe2000fffe0ff */
[----:B--2---:R-:W-:-:S03]  /*0610*/  IABS R4, R2 ;  /* 0x0000000200047213 */ /* 0x004fc60000000000 */
[----:B------:R-:W-:Y:S01]  /*0620*/  USHF.R.S32.HI UR8, URZ, 0x1f, UR9 ;  /* 0x0000001fff087899 */ /* 0x000fe20008011409 */
[----:B------:R-:W-:-:S07]  /*0630*/  IABS R2, R2 ;  /* 0x0000000200027213 */ /* 0x000fce0000000000 */
[----:B------:R-:W-:Y:S01]  /*0640*/  UIADD3 UR23, UPT, UPT, UR23, -UR10, URZ ;  /* 0x8000000a17177290 */ /* 0x000fe2000fffe0ff */
[----:B------:R-:W-:Y:S01]  /*0650*/  R2UR UR13, R4 ;  /* 0x00000000040d72ca */ /* 0x000fe200000e0000 */
[----:B------:R-:W-:Y:S01]  /*0660*/  ULEA.HI UR8, UR8, UR9, URZ, 0x6 ;  /* 0x0000000908087291 */ /* 0x000fe2000f8f30ff */
[----:B------:R-:W-:-:S03]  /*0670*/  IMAD.MOV R2, RZ, RZ, -R2 ;  /* 0x000000ffff027224 */ /* 0x000fc600078e0a02 */
[----:B-1----:R-:W-:Y:S02]  /*0680*/  ULEA.HI.SX32 UR22, UR8, UR16, 0x1a ;  /* 0x0000001008167291 */ /* 0x002fe4000f8fd2ff */
[----:B------:R-:W-:Y:S02]  /*0690*/  R2UR UR17, R2 ;  /* 0x00000000021172ca */ /* 0x000fe400000e0000 */
        /* <DEDUP_REMOVED lines=12> */
[----:B------:R-:W-:-:S03]  /*0760*/  UIMAD.WIDE.U32 UR28, UR31, UR28, UR30 ;  /* 0x0000001c1f1c72a5 */ /* 0x000fc6000f8e001e */
[----:B------:R-:W1:Y:S01]  /*0770*/  @!UP2 LDCU.64 UR8, c[0x0][0x488] ;  /* 0x00009100ff08a7ac */ /* 0x000e620008000a00 */
[----:B------:R-:W-:-:S07]  /*0780*/  UIMAD.WIDE.U32 UR28, UR29, UR27, URZ ;  /* 0x0000001b1d1c72a5 */ /* 0x000fce000f8e00ff */
[----:B------:R-:W-:Y:S02]  /*0790*/  UMOV UR19, UR29 ;  /* 0x0000001d00137c82 */ /* 0x000fe40008000000 */
[----:B------:R-:W-:-:S04]  /*07a0*/  UIMAD UR17, UR19, UR17, UR27 ;  /* 0x00000011131172a4 */ /* 0x000fc8000f8e021b */
[----:B------:R-:W-:Y:S02]  /*07b0*/  UISETP.GT.U32.AND UP1, UPT, UR13, UR17, UPT ;  /* 0x000000110d00728c */ /* 0x000fe4000bf24070 */
[----:B-1----:R-:W-:-:S04]  /*07c0*/  @!UP2 UISETP.NE.U32.AND UP0, UPT, UR8, URZ, UPT ;  /* 0x000000ff0800a28c */ /* 0x002fc8000bf05070 */
[----:B------:R-:W-:-:S04]  /*07d0*/  @!UP2 UISETP.NE.AND.EX UP0, UPT, UR9, URZ, UPT, UP0 ;  /* 0x000000ff0900a28c */ /* 0x000fc8000bf05300 */
[----:B---3--:R-:W-:Y:S02]  /*07e0*/  @!UP2 USEL UR8, UR25, URZ, UP0 ;  /* 0x000000ff1908a287 */ /* 0x008fe40008000000 */
[----:B------:R-:W-:Y:S02]  /*07f0*/  @UP2 UIADD3 UR25, UPT, UPT, UR26, -UR10, URZ ;  /* 0x8000000a1a192290 */ /* 0x000fe4000fffe0ff */
[----:B------:R-:W-:Y:S02]  /*0800*/  @!UP1 UIADD3 UR17, UPT, UPT, UR17, -UR13, URZ ;  /* 0x8000000d11119290 */ /* 0x000fe4000fffe0ff */
[----:B------:R-:W-:Y:S02]  /*0810*/  @!UP2 UIADD3 UR25, UPT, UPT, UR23, UR8, URZ ;  /* 0x000000081719a290 */ /* 0x000fe4000fffe0ff */
[----:B------:R-:W-:Y:S02]  /*0820*/  UISETP.GE.U32.AND UP2, UPT, UR17, UR13, UPT ;  /* 0x0000000d1100728c */ /* 0x000fe4000bf46070 */
[----:B------:R-:W-:Y:S01]  /*0830*/  @!UP1 UIADD3 UR19, UPT, UPT, UR19, 0x1, URZ ;  /* 0x0000000113139890 */ /* 0x000fe2000fffe0ff */
[----:B------:R-:W1:Y:S01]  /*0840*/  S2UR UR8, SR_CTAID.Y ;  /* 0x00000000000879c3 */ /* 0x000e620000002600 */
[----:B------:R-:W-:-:S02]  /*0850*/  UIADD3 UR9, UPT, UPT, UR25, 0x3f, URZ ;  /* 0x0000003f19097890 */ /* 0x000fc4000fffe0ff */
[----:B------:R-:W-:Y:S02]  /*0860*/  UISETP.GE.AND UP1, UPT, UR22, URZ, UPT ;  /* 0x000000ff1600728c */ /* 0x000fe4000bf26270 */
[----:B------:R-:W-:Y:S02]  /*0870*/  UISETP.NE.AND UP0, UPT, UR16, URZ, UPT ;  /* 0x000000ff1000728c */ /* 0x000fe4000bf05270 */
[----:B------:R-:W-:Y:S01]  /*0880*/  USHF.R.S32.HI UR17, URZ, 0x1f, UR9 ;  /* 0x0000001fff117899 */ /* 0x000fe20008011409 */
[----:B------:R-:W2:Y:S01]  /*0890*/  LDCU UR13, c[0x0][0x508] ;  /* 0x0000a100ff0d77ac */ /* 0x000ea20008000800 */
[----:B------:R-:W-:Y:S02]  /*08a0*/  @UP2 UIADD3 UR19, UPT, UPT, UR19, 0x1, URZ ;  /* 0x0000000113132890 */ /* 0x000fe4000fffe0ff */
[----:B------:R-:W-:-:S03]  /*08b0*/  ULEA.HI UR17, UR17, UR9, URZ, 0x6 ;  /* 0x0000000911117291 */ /* 0x000fc6000f8f30ff */
[----:B------:R-:W-:Y:S02]  /*08c0*/  @!UP1 UIADD3 UR19, UPT, UPT, -UR19, URZ, URZ ;  /* 0x000000ff13139290 */ /* 0x000fe4000fffe1ff */
[----:B------:R-:W-:Y:S02]  /*08d0*/  USHF.R.S32.HI UR17, URZ, 0x6, UR17 ;  /* 0x00000006ff117899 */ /* 0x000fe40008011411 */
[----:B------:R-:W-:Y:S02]  /*08e0*/  @!UP0 ULOP3.LUT UR19, URZ, UR16, URZ, 0x33, !UPT ;  /* 0x00000010ff138292 */ /* 0x000fe4000f8e33ff */
[----:B------:R-:W-:Y:S02]  /*08f0*/  UIADD3 UR16, UPT, UPT, UR7, 0x1, URZ ;  /* 0x0000000107107890 */ /* 0x000fe4000fffe0ff */
[----:B-1----:R-:W-:Y:S01]  /*0900*/  UIMAD UR7, UR19, UR8, URZ ;  /* 0x00000008130772a4 */ /* 0x002fe2000f8e02ff */
[----:B------:R-:W-:Y:S01]  /*0910*/  IMAD.U32 R3, RZ, RZ, UR17 ;  /* 0x00000011ff037e24 */ /* 0x000fe2000f8e00ff */
[----:B------:R-:W-:Y:S01]  /*0920*/  ULEA UR16, UR16, -UR20, 0x6 ;  /* 0x8000001410107291 */ /* 0x000fe2000f8e30ff */
[----:B------:R-:W-:-:S03]  /*0930*/  IMAD.U32 R0, RZ, RZ, UR19 ;  /* 0x00000013ff007e24 */ /* 0x000fc6000f8e00ff */
[----:B--2---:R-:W-:Y:S02]  /*0940*/  UIADD3 UR16, UPT, UPT, UR9, UR13, UR16 ;  /* 0x0000000d09107290 */ /* 0x004fe4000fffe010 */
[----:B------:R-:W-:Y:S02]  /*0950*/  VIADDMNMX R0, R0, UR7, R3, PT ;  /* 0x0000000700007c46 */ /* 0x000fe4000b800103 */
[----:B------:R-:W-:Y:S02]  /*0960*/  USHF.R.S32.HI UR9, URZ, 0x1f, UR16 ;  /* 0x0000001fff097899 */ /* 0x000fe40008011410 */
[----:B------:R-:W-:Y:S02]  /*0970*/  R2UR UR13, R0 ;  /* 0x00000000000d72ca */ /* 0x000fe400000e0000 */
[----:B------:R-:W-:-:S04]  /*0980*/  ULEA.HI UR9, UR9, UR16, URZ, 0x6 ;  /* 0x0000001009097291 */ /* 0x000fc8000f8f30ff */
[----:B------:R-:W-:Y:S02]  /*0990*/  USHF.R.S32.HI UR22, URZ, 0x6, UR9 ;  /* 0x00000006ff167899 */ /* 0x000fe40008011409 */
[----:B------:R-:W-:-:S04]  /*09a0*/  UIADD3 UR9, UPT, UPT, -UR21, URZ, URZ ;  /* 0x000000ff15097290 */ /* 0x000fc8000fffe1ff */
[----:B------:R-:W-:Y:S02]  /*09b0*/  UIMAD UR18, UR12, UR9, UR18 ;  /* 0x000000090c1272a4 */ /* 0x000fe4000f8e0212 */
[----:B------:R-:W-:-:S04]  /*09c0*/  UISETP.LT.AND UP0, UPT, UR13, UR22, UPT ;  /* 0x000000160d00728c */ /* 0x000fc8000bf01270 */
[----:B------:R-:W-:-:S04]  /*09d0*/  USEL UR22, UR13, UR22, UP0 ;  /* 0x000000160d167287 */ /* 0x000fc80008000000 */
[----:B------:R-:W-:-:S09]  /*09e0*/  UISETP.GE.AND UP0, UPT, UR7, UR22, UPT ;  /* 0x000000160700728c */ /* 0x000fd2000bf06270 */
[----:B------:R-:W-:Y:S05]  /*09f0*/  BRA.U !UP0, `(.L_x_1335) ;  /* 0x0000000d08fc7547 */ /* 0x000fea000b800000 */
        /* <DEDUP_REMOVED lines=41> */
.L_x_1337:
[----:B------:R-:W-:Y:S05]  /*0c90*/  BSYNC.RECONVERGENT B0 ;  /* 0x0000000000007941 */ /* 0x000fea0003800200 */
.L_x_1336:
        /* <DEDUP_REMOVED lines=31> */
.L_x_1339:
[----:B------:R-:W-:Y:S05]  /*0e90*/  BSYNC.RECONVERGENT B0 ;  /* 0x0000000000007941 */ /* 0x000fea0003800200 */
.L_x_1338:
        /* <DEDUP_REMOVED lines=24> */
.L_x_1341:
[----:B------:R-:W-:Y:S05]  /*1020*/  BSYNC.RECONVERGENT B0 ;  /* 0x0000000000007941 */ /* 0x000fea0003800200 */
.L_x_1340:
        /* <DEDUP_REMOVED lines=24> */
.L_x_1343:
[----:B------:R-:W-:Y:S05]  /*11b0*/  BSYNC.RECONVERGENT B0 ;  /* 0x0000000000007941 */ /* 0x000fea0003800200 */
.L_x_1342:
        /* <DEDUP_REMOVED lines=24> */
.L_x_1345:
[----:B------:R-:W-:Y:S05]  /*1340*/  BSYNC.RECONVERGENT B0 ;  /* 0x0000000000007941 */ /* 0x000fea0003800200 */
.L_x_1344:
        /* <DEDUP_REMOVED lines=24> */
.L_x_1347:
[----:B------:R-:W-:Y:S05]  /*14d0*/  BSYNC.RECONVERGENT B0 ;  /* 0x0000000000007941 */ /* 0x000fea0003800200 */
.L_x_1346:
        /* <DEDUP_REMOVED lines=23> */
.L_x_1349:
[----:B------:R-:W-:Y:S05]  /*1650*/  BSYNC.RECONVERGENT B0 ;  /* 0x0000000000007941 */ /* 0x000fea0003800200 */
.L_x_1348:
        /* <DEDUP_REMOVED lines=23> */
.L_x_1351:
[----:B------:R-:W-:Y:S05]  /*17d0*/  BSYNC.RECONVERGENT B0 ;  /* 0x0000000000007941 */ /* 0x000fea0003800200 */
.L_x_1350:
        /* <DEDUP_REMOVED lines=33> */
.L_x_1335:
[----:B------:R-:W1:Y:S01]  /*19f0*/  LDCU.64 UR8, c[0x0][0x4d8] ;  /* 0x00009b00ff0877ac */ /* 0x000e620008000a00 */
[----:B------:R-:W-:Y:S01]  /*1a00*/  MOV R7, UR21 ;  /* 0x0000001500077c02 */ /* 0x000fe20008000f00 */
[----:B------:R-:W2:Y:S01]  /*1a10*/  LDCU.64 UR12, c[0x0][0x4e0] ;  /* 0x00009c00ff0c77ac */ /* 0x000ea20008000a00 */
[----:B-1----:R-:W-:-:S04]  /*1a20*/  UISETP.NE.U32.AND UP1, UPT, UR8, URZ, UPT ;  /* 0x000000ff0800728c */ /* 0x002fc8000bf25070 */
[----:B------:R-:W-:Y:S02]  /*1a30*/  UISETP.NE.AND.EX UP1, UPT, UR9, URZ, UPT, UP1 ;  /* 0x000000ff0900728c */ /* 0x000fe4000bf25310 */
[----:B--2---:R-:W-:-:S04]  /*1a40*/  UISETP.NE.U32.AND UP0, UPT, UR12, URZ, UPT ;  /* 0x000000ff0c00728c */ /* 0x004fc8000bf05070 */
[----:B------:R-:W-:-:S03]  /*1a50*/  UISETP.NE.AND.EX UP0, UPT, UR13, URZ, UPT, UP0 ;  /* 0x000000ff0d00728c */ /* 0x000fc6000bf05300 */
[----:B------:R-:W-:Y:S08]  /*1a60*/  BRA.U !UP1, `(.L_x_1352) ;  /* 0x0000000109147547 */ /* 0x000ff0000b800000 */
[----:B------:R-:W-:-:S04]  /*1a70*/  UIADD3 UR8, UP1, UPT, UR15, UR8, URZ ;  /* 0x000000080f087290 */ /* 0x000fc8000ff3e0ff */
[----:B------:R-:W-:Y:S02]  /*1a80*/  UIADD3.X UR9, UPT, UPT, UR14, UR9, URZ, UP1, !UPT ;  /* 0x000000090e097290 */ /* 0x000fe40008ffe4ff */
[----:B------:R-:W-:-:S04]  /*1a90*/  MOV R2, UR8 ;  /* 0x0000000800027c02 */ /* 0x000fc80008000f00 */
[----:B------:R-:W-:-:S05]  /*1aa0*/  MOV R3, UR9 ;  /* 0x0000000900037c02 */ /* 0x000fca0008000f00 */
[----:B------:R1:W5:Y:S02]  /*1ab0*/  LDG.E R7, desc[UR4][R2.64] ;  /* 0x0000000402077981 */ /* 0x000364000c1e1900 */
.L_x_1352:
[----:B------:R-:W-:Y:S05]  /*1ac0*/  BRA.U !UP0, `(.L_x_1353) ;  /* 0x0000000508ac7547 */ /* 0x000fea000b800000 */
[----:B-1----:R-:W1:Y:S01]  /*1ad0*/  LDC R3, c[0x0][0x4f0] ;  /* 0x00013c00ff037b82 */ /* 0x002e620000000800 */
[----:B------:R-:W-:Y:S01]  /*1ae0*/  ULEA UR19, UR22, 0xffffffc0, 0x6 ;  /* 0xffffffc016137891 */ /* 0x000fe2000f8e30ff */
[----:B------:R-:W2:Y:S05]  /*1af0*/  LDCU.64 UR8, c[0x0][0x4e8] ;  /* 0x00009d00ff0877ac */ /* 0x000eaa0008000a00 */
[----:B------:R-:W-:Y:S01]  /*1b00*/  MOV R0, UR19 ;  /* 0x0000001300007c02 */ /* 0x000fe20008000f00 */
[----:B------:R-:W3:Y:S01]  /*1b10*/  LDC R13, c[0x0][0x3e8] ;  /* 0x0000fa00ff0d7b82 */ /* 0x000ee20000000800 */
[----:B------:R-:W4:Y:S02]  /*1b20*/  LDCU.64 UR16, c[0x0][0x3b8] ;  /* 0x00007700ff1077ac */ /* 0x000f240008000a00 */
[----:B------:R-:W-:Y:S01]  /*1b30*/  IABS R0, R0 ;  /* 0x0000000000007213 */ /* 0x000fe20000000000 */
[----:B------:R-:W4:Y:S01]  /*1b40*/  LDCU.64 UR14, c[0x0][0x3c0] ;  /* 0x00007800ff0e77ac */ /* 0x000f220008000a00 */
[----:B--2---:R-:W-:Y:S01]  /*1b50*/  UIMAD.WIDE.U32 UR10, UR21, UR8, URZ ;  /* 0x00000008150a72a5 */ /* 0x004fe2000f8e00ff */
[----:B-1----:R-:W-:-:S03]  /*1b60*/  IABS R4, R3 ;  /* 0x0000000300047213 */ /* 0x002fc60000000000 */
[----:B------:R-:W-:Y:S02]  /*1b70*/  UIMAD UR9, UR21, UR9, UR11 ;  /* 0x00000009150972a4 */ /* 0x000fe4000f8e020b */
[----:B------:R-:W-:Y:S01]  /*1b80*/  ULEA UR8, UP0, UR10, UR12, 0x2 ;  /* 0x0000000c0a087291 */ /* 0x000fe2000f8010ff */
[----:B------:R-:W1:Y:S03]  /*1b90*/  I2F.RP R8, R4 ;  /* 0x0000000400087306 */ /* 0x000e660000209400 */
[----:B------:R-:W-:Y:S02]  /*1ba0*/  ULEA.HI.X UR9, UR10, UR13, UR9, 0x2, UP0 ;  /* 0x0000000d0a097291 */ /* 0x000fe400080f1409 */
[----:B------:R-:W-:Y:S01]  /*1bb0*/  MOV R230, UR8 ;  /* 0x0000000800e67c02 */ /* 0x000fe20008000f00 */
[----:B------:R-:W2:Y:S03]  /*1bc0*/  LDCU.64 UR10, c[0x0][0x3a0] ;  /* 0x00007400ff0a77ac */ /* 0x000ea60008000a00 */
[----:B------:R-:W-:-:S05]  /*1bd0*/  IMAD.U32 R231, RZ, RZ, UR9 ;  /* 0x00000009ffe77e24 */ /* 0x000fca000f8e00ff */
[----:B------:R-:W2:Y:S01]  /*1be0*/  LDCU.64 UR8, c[0x0][0x3a8] ;  /* 0x00007500ff0877ac */ /* 0x000ea20008000a00 */
[----:B-1----:R-:W1:Y:S02]  /*1bf0*/  MUFU.RCP R6, R8 ;  /* 0x0000000800067308 */ /* 0x002e640000001000 */
[----:B-1----:R-:W-:-:S06]  /*1c00*/  IADD3 R6, PT, PT, R6, 0xffffffe, RZ ;  /* 0x0ffffffe06067810 */ /* 0x002fcc0007ffe0ff */
[----:B-----5:R-:W1:Y:S02]  /*1c10*/  F2I.FTZ.U32.TRUNC.NTZ R7, R6 ;  /* 0x0000000600077305 */ /* 0x020e64000021f000 */
[----:B-1----:R-:W-:Y:S02]  /*1c20*/  IMAD.MOV R5, RZ, RZ, -R7 ;  /* 0x000000ffff057224 */ /* 0x002fe400078e0a07 */
[----:B------:R-:W-:Y:S02]  /*1c30*/  IMAD.MOV.U32 R6, RZ, RZ, RZ ;  /* 0x000000ffff067224 */ /* 0x000fe400078e00ff */
[----:B------:R-:W-:-:S04]  /*1c40*/  IMAD R2, R5, R4, RZ ;  /* 0x0000000405027224 */ /* 0x000fc800078e02ff */
[----:B------:R-:W-:-:S06]  /*1c50*/  IMAD.HI.U32 R7, R7, R2, R6 ;  /* 0x0000000207077227 */ /* 0x000fcc00078e0006 */
[----:B------:R-:W-:-:S05]  /*1c60*/  IMAD.HI.U32 R2, R7, R0, RZ ;  /* 0x0000000007027227 */ /* 0x000fca00078e00ff */
[----:B------:R-:W-:-:S05]  /*1c70*/  IADD3 R5, PT, PT, -R2, RZ, RZ ;  /* 0x000000ff02057210 */ /* 0x000fca0007ffe1ff */
[----:B------:R-:W-:Y:S01]  /*1c80*/  IMAD R5, R4, R5, R0 ;  /* 0x0000000504057224 */ /* 0x000fe200078e0200 */
[----:B------:R-:W-:-:S04]  /*1c90*/  LOP3.LUT R0, R3, UR19, RZ, 0x3c, !PT ;  /* 0x0000001303007c12 */ /* 0x000fc8000f8e3cff */
[----:B------:R-:W-:Y:S02]  /*1ca0*/  ISETP.GT.U32.AND P1, PT, R4, R5, PT ;  /* 0x000000050400720c */ /* 0x000fe40003f24070 */
[----:B------:R-:W-:-:S11]  /*1cb0*/  ISETP.GE.AND P0, PT, R0, RZ, PT ;  /* 0x000000ff0000720c */ /* 0x000fd60003f06270 */
[----:B------:R-:W-:Y:S01]  /*1cc0*/  @!P1 IMAD.IADD R5, R5, 0x1, -R4 ;  /* 0x0000000105059824 */ /* 0x000fe200078e0a04 */
[----:B------:R-:W-:Y:S02]  /*1cd0*/  @!P1 IADD3 R2, PT, PT, R2, 0x1, RZ ;  /* 0x0000000102029810 */ /* 0x000fe40007ffe0ff */
[----:B------:R-:W-:Y:S02]  /*1ce0*/  ISETP.NE.AND P1, PT, R3, RZ, PT ;  /* 0x000000ff0300720c */ /* 0x000fe40003f25270 */
[----:B------:R-:W-:-:S13]  /*1cf0*/  ISETP.GE.U32.AND P2, PT, R5, R4, PT ;  /* 0x000000040500720c */ /* 0x000fda0003f46070 */
[----:B------:R-:W-:-:S05]  /*1d00*/  @P2 VIADD R2, R2, 0x1 ;  /* 0x0000000102022836 */ /* 0x000fca0000000000 */
[----:B------:R-:W-:-:S05]  /*1d10*/  MOV R0, R2 ;  /* 0x0000000200007202 */ /* 0x000fca0000000f00 */
[----:B------:R-:W-:Y:S01]  /*1d20*/  @!P0 IMAD.MOV R0, RZ, RZ, -R0 ;  /* 0x000000ffff008224 */ /* 0x000fe200078e0a00 */
[----:B------:R-:W-:-:S05]  /*1d30*/  @!P1 LOP3.LUT R0, RZ, R3, RZ, 0x33, !PT ;  /* 0x00000003ff009212 */ /* 0x000fca00078e33ff */
[----:B------:R-:W-:-:S05]  /*1d40*/  IMAD.WIDE R14, R0, 0x4, R230 ;  /* 0x00000004000e7825 */ /* 0x000fca00078e02e6 */
[----:B------:R-:W2:Y:S01]  /*1d50*/  LDG.E R4, desc[UR4][R14.64] ;  /* 0x000000040e047981 */ /* 0x000ea2000c1e1900 */
[----:B---3--:R-:W-:Y:S01]  /*1d60*/  IABS R2, R13 ;  /* 0x0000000d00027213 */ /* 0x008fe20000000000 */
[----:B------:R-:W-:Y:S01]  /*1d70*/  IMAD.MOV R0, RZ, RZ, -R0 ;  /* 0x000000ffff007224 */ /* 0x000fe200078e0a00 */
[----:B------:R-:W-:Y:S02]  /*1d80*/  MOV R5, UR18 ;  /* 0x0000001200057c02 */ /* 0x000fe40008000f00 */
[----:B------:R-:W1:Y:S01]  /*1d90*/  I2F.RP R10, R2 ;  /* 0x00000002000a7306 */ /* 0x000e620000209400 */
[----:B------:R-:W-:Y:S01]  /*1da0*/  IMAD R0, R3, R0, UR19 ;  /* 0x0000001303007e24 */ /* 0x000fe2000f8e0200 */
[----:B------:R-:W-:Y:S02]  /*1db0*/  IABS R5, R5 ;  /* 0x0000000500057213 */ /* 0x000fe40000000000 */
[----:B----4-:R-:W-:-:S04]  /*1dc0*/  MOV R3, UR15 ;  /* 0x0000000f00037c02 */ /* 0x010fc80008000f00 */
[----:B-1----:R-:W1:Y:S02]  /*1dd0*/  MUFU.RCP R8, R10 ;  /* 0x0000000a00087308 */ /* 0x002e640000001000 */
[----:B-1----:R-:W-:-:S06]  /*1de0*/  IADD3 R8, PT, PT, R8, 0xffffffe, RZ ;  /* 0x0ffffffe08087810 */ /* 0x002fcc0007ffe0ff */
[----:B------:R-:W1:Y:S02]  /*1df0*/  F2I.FTZ.U32.TRUNC.NTZ R9, R8 ;  /* 0x0000000800097305 */ /* 0x000e64000021f000 */
[----:B-1----:R-:W-:Y:S02]  /*1e00*/  IMAD.MOV R7, RZ, RZ, -R9 ;  /* 0x000000ffff077224 */ /* 0x002fe400078e0a09 */
[----:B------:R-:W-:Y:S02]  /*1e10*/  IMAD.MOV.U32 R8, RZ, RZ, RZ ;  /* 0x000000ffff087224 */ /* 0x000fe400078e00ff */
[----:B------:R-:W-:-:S04]  /*1e20*/  IMAD R6, R7, R2, RZ ;  /* 0x0000000207067224 */ /* 0x000fc800078e02ff */
        /* <DEDUP_REMOVED lines=9> */
[----:B------:R-:W-:-:S04]  /*1ec0*/  LOP3.LUT R2, R13, UR18, RZ, 0x3c, !PT ;  /* 0x000000120d027c12 */ /* 0x000fc8000f8e3cff */
[----:B------:R-:W-:Y:S01]  /*1ed0*/  ISETP.GE.AND P0, PT, R2, RZ, PT ;  /* 0x000000ff0200720c */ /* 0x000fe20003f06270 */
[----:B------:R-:W-:-:S06]  /*1ee0*/  IMAD.U32 R2, RZ, RZ, UR14 ;  /* 0x0000000eff027e24 */ /* 0x000fcc000f8e00ff */
[----:B------:R-:W-:Y:S01]  /*1ef0*/  @P1 VIADD R16, R16, 0x1 ;  /* 0x0000000110101836 */ /* 0x000fe20000000000 */
[----:B------:R-:W-:Y:S02]  /*1f00*/  ISETP.NE.AND P1, PT, R13, RZ, PT ;  /* 0x000000ff0d00720c */ /* 0x000fe40003f25270 */
[----:B------:R-:W-:Y:S02]  /*1f10*/  LOP3.LUT R13, RZ, R13, RZ, 0x33, !PT ;  /* 0x0000000dff0d7212 */ /* 0x000fe400078e33ff */
[----:B------:R-:W-:-:S04]  /*1f20*/  MOV R8, R16 ;  /* 0x0000001000087202 */ /* 0x000fc80000000f00 */
[----:B------:R-:W-:-:S04]  /*1f30*/  @!P0 IADD3 R8, PT, PT, -R8, RZ, RZ ;  /* 0x000000ff08088210 */ /* 0x000fc80007ffe1ff */
[----:B------:R-:W-:Y:S02]  /*1f40*/  SEL R8, R13, R8, !P1 ;  /* 0x000000080d087207 */ /* 0x000fe40004800000 */
[----:B--2---:R-:W-:Y:S01]  /*1f50*/  SHF.R.S32.HI R5, RZ, 0x1f, R4 ;  /* 0x0000001fff057819 */ /* 0x004fe20000011404 */
[----:B------:R-:W-:-:S04]  /*1f60*/  IMAD.WIDE.U32 R6, R4, UR10, RZ ;  /* 0x0000000a04067c25 */ /* 0x000fc8000f8e00ff */
[C---:B------:R-:W-:Y:S02]  /*1f70*/  IMAD R9, R5.reuse, UR10, RZ ;  /* 0x0000000a05097c24 */ /* 0x040fe4000f8e02ff */
[----:B------:R-:W-:Y:S02]  /*1f80*/  IMAD R5, R5, UR8, RZ ;  /* 0x0000000805057c24 */ /* 0x000fe4000f8e02ff */
[C---:B------:R-:W-:Y:S02]  /*1f90*/  IMAD R14, R4.reuse, UR11, R9 ;  /* 0x0000000b040e7c24 */ /* 0x040fe4000f8e0209 */
[C---:B------:R-:W-:Y:S02]  /*1fa0*/  IMAD R10, R4.reuse, UR9, R5 ;  /* 0x00000009040a7c24 */ /* 0x040fe4000f8e0205 */
[----:B------:R-:W-:Y:S01]  /*1fb0*/  IMAD.WIDE.U32 R4, R4, UR8, RZ ;  /* 0x0000000804047c25 */ /* 0x000fe2000f8e00ff */
[----:B------:R-:W1:Y:S01]  /*1fc0*/  LDCU.128 UR8, c[0x0][0x3d0] ;  /* 0x00007a00ff0877ac */ /* 0x000e620008000c00 */
[----:B------:R-:W-:-:S02]  /*1fd0*/  IADD3 R15, PT, PT, R7, R14, RZ ;  /* 0x0000000e070f7210 */ /* 0x000fc40007ffe0ff */
[----:B------:R-:W-:Y:S02]  /*1fe0*/  SHF.R.S32.HI R7, RZ, 0x1f, R0 ;  /* 0x0000001fff077819 */ /* 0x000fe40000011400 */
[----:B------:R-:W-:Y:S02]  /*1ff0*/  IADD3 R11, PT, PT, R5, R10, RZ ;  /* 0x0000000a050b7210 */ /* 0x000fe40007ffe0ff */
[----:B------:R-:W-:Y:S01]  /*2000*/  MOV R10, R4 ;  /* 0x00000004000a7202 */ /* 0x000fe20000000f00 */
[----:B------:R-:W-:Y:S01]  /*2010*/  IMAD.U32 R4, RZ, RZ, UR16 ;  /* 0x00000010ff047e24 */ /* 0x000fe2000f8e00ff */
[----:B------:R-:W-:Y:S02]  /*2020*/  MOV R14, R6 ;  /* 0x00000006000e7202 */ /* 0x000fe40000000f00 */
[----:B------:R-:W-:Y:S01]  /*2030*/  MOV R5, UR17 ;  /* 0x0000001100057c02 */ /* 0x000fe20008000f00 */
[C---:B------:R-:W-:Y:S02]  /*2040*/  IMAD R6, R7.reuse, R4, RZ ;  /* 0x0000000407067224 */ /* 0x040fe400078e02ff */
[----:B------:R-:W-:-:S02]  /*2050*/  IMAD R7, R7, R2, RZ ;  /* 0x0000000207077224 */ /* 0x000fc400078e02ff */
[C---:B------:R-:W-:Y:S02]  /*2060*/  IMAD R6, R0.reuse, R5, R6 ;  /* 0x0000000500067224 */ /* 0x040fe400078e0206 */
[----:B------:R-:W-:-:S04]  /*2070*/  IMAD.WIDE.U32 R14, R0, R4, R14 ;  /* 0x00000004000e7225 */ /* 0x000fc800078e000e */
[C---:B------:R-:W-:Y:S02]  /*2080*/  IMAD R7, R0.reuse, R3, R7 ;  /* 0x0000000300077224 */ /* 0x040fe400078e0207 */
        /* <DEDUP_REMOVED lines=15> */
.L_x_1353:
[----:B------:R-:W-:-:S09]  /*2180*/  UISETP.NE.AND UP0, UPT, UR11, -0x1, UPT ;  /* 0xffffffff0b00788c */ /* 0x000fd2000bf05270 */
[----:B------:R-:W-:Y:S05]  /*2190*/  BRA.U UP0, `(.L_x_1355) ;  /* 0x0000000100347547 */ /* 0x000fea000b800000 */
[----:B------:R-:W1:Y:S01]  /*21a0*/  LDC.64 R4, c[0x0][0x3b8] ;  /* 0x0000ee00ff047b82 */ /* 0x000e620000000a00 */
[----:B------:R-:W2:Y:S01]  /*21b0*/  LDCU.64 UR8, c[0x0][0x3a0] ;  /* 0x00007400ff0877ac */ /* 0x000ea20008000a00 */
[----:B-----5:R-:W-:Y:S01]  /*21c0*/  SHF.R.S32.HI R0, RZ, 0x1f, R7 ;  /* 0x0000001fff007819 */ /* 0x020fe20000011407 */
[----:B------:R-:W-:-:S04]  /*21d0*/  USHF.R.S32.HI UR14, URZ, 0x1f, UR10 ;  /* 0x0000001fff0e7899 */ /* 0x000fc8000801140a */
[----:B--2---:R-:W-:-:S04]  /*21e0*/  IMAD R0, R0, UR8, RZ ;  /* 0x0000000800007c24 */ /* 0x004fc8000f8e02ff */
[----:B------:R-:W-:Y:S02]  /*21f0*/  IMAD R0, R7, UR9, R0 ;  /* 0x0000000907007c24 */ /* 0x000fe4000f8e0200 */
[C---:B-1----:R-:W-:Y:S02]  /*2200*/  IMAD R2, R4.reuse, UR14, RZ ;  /* 0x0000000e04027c24 */ /* 0x042fe4000f8e02ff */
[----:B------:R-:W-:-:S04]  /*2210*/  IMAD.WIDE.U32 R8, R4, UR10, RZ ;  /* 0x0000000a04087c25 */ /* 0x000fc8000f8e00ff */
[----:B------:R-:W-:-:S05]  /*2220*/  IMAD R2, R5, UR10, R2 ;  /* 0x0000000a05027c24 */ /* 0x000fca000f8e0202 */
[----:B------:R-:W-:-:S03]  /*2230*/  IADD3 R9, PT, PT, R9, R2, RZ ;  /* 0x0000000209097210 */ /* 0x000fc60007ffe0ff */
[----:B------:R-:W-:-:S05]  /*2240*/  IMAD.WIDE.U32 R14, R7, UR8, R8 ;  /* 0x00000008070e7c25 */ /* 0x000fca000f8e0008 */
[----:B------:R-:W-:Y:S01]  /*2250*/  IADD3 R15, PT, PT, R15, R0, RZ ;  /* 0x000000000f0f7210 */ /* 0x000fe20007ffe0ff */
[----:B------:R-:W-:Y:S05]  /*2260*/  BRA `(.L_x_1356) ;  /* 0x0000000000187947 */ /* 0x000fea0003800000 */
.L_x_1355:
[----:B------:R-:W2:Y:S01]  /*2270*/  LDC.64 R4, c[0x0][0x3b8] ;  /* 0x0000ee00ff047b82 */ /* 0x000ea20000000a00 */
[----:B------:R-:W-:-:S06]  /*2280*/  UIADD3 UR8, UPT, UPT, UR10, UR11, URZ ;  /* 0x0000000b0a087290 */ /* 0x000fcc000fffe0ff */
[----:B--2---:R-:W-:Y:S02]  /*2290*/  IMAD R15, R5, UR8, RZ ;  /* 0x00000008050f7c24 */ /* 0x004fe4000f8e02ff */
[----:B-1----:R-:W-:-:S05]  /*22a0*/  IMAD.WIDE.U32 R2, R4, UR8, RZ ;  /* 0x0000000804027c25 */ /* 0x002fca000f8e00ff */
[----:B------:R-:W-:Y:S02]  /*22b0*/  IADD3 R15, PT, PT, R3, R15, RZ ;  /* 0x0000000f030f7210 */ /* 0x000fe40007ffe0ff */
[----:B------:R-:W-:Y:S02]  /*22c0*/  MOV R14, R2 ;  /* 0x00000002000e7202 */ /* 0x000fe40000000f00 */
.L_x_1356:
        /* <DEDUP_REMOVED lines=13> */
[----:B------:R-:W-:Y:S06]  /*23a0*/  BRA `(.L_x_1358) ;  /* 0x0000000000187947 */ /* 0x000fec0003800000 */
.L_x_1357:
[----:B------:R-:W1:Y:S01]  /*23b0*/  LDC.64 R2, c[0x0][0x3c0] ;  /* 0x0000f000ff027b82 */ /* 0x000e620000000a00 */
[----:B------:R-:W-:-:S06]  /*23c0*/  UIADD3 UR10, UPT, UPT, UR10, UR11, URZ ;  /* 0x0000000b0a0a7290 */ /* 0x000fcc000fffe0ff */
[----:B-1---5:R-:W-:Y:S02]  /*23d0*/  IMAD R7, R3, UR10, RZ ;  /* 0x0000000a03077c24 */ /* 0x022fe4000f8e02ff */
[----:B------:R-:W-:-:S05]  /*23e0*/  IMAD.WIDE.U32 R8, R2, UR10, RZ ;  /* 0x0000000a02087c25 */ /* 0x000fca000f8e00ff */
[----:B------:R-:W-:Y:S02]  /*23f0*/  IADD3 R7, PT, PT, R9, R7, RZ ;  /* 0x0000000709077210 */ /* 0x000fe40007ffe0ff */
[----:B------:R-:W-:-:S07]  /*2400*/  MOV R6, R8 ;  /* 0x0000000800067202 */ /* 0x000fce0000000f00 */
.L_x_1358:
[----:B------:R-:W1:Y:S01]  /*2410*/  LDC R13, c[0x0][0x3e8] ;  /* 0x0000fa00ff0d7b82 */ /* 0x000e620000000800 */
[----:B------:R-:W-:Y:S01]  /*2420*/  IMAD.U32 R8, RZ, RZ, UR18 ;  /* 0x00000012ff087e24 */ /* 0x000fe2000f8e00ff */
[----:B------:R-:W-:Y:S01]  /*2430*/  MOV R18, R6 ;  /* 0x0000000600127202 */ /* 0x000fe20000000f00 */
[----:B------:R-:W-:Y:S01]  /*2440*/  ULEA UR8, UR22, 0xffffffc0, 0x6 ;  /* 0xffffffc016087891 */ /* 0x000fe2000f8e30ff */
[----:B------:R-:W-:Y:S02]  /*2450*/  MOV R19, R7 ;  /* 0x0000000700137202 */ /* 0x000fe40000000f00 */
[----:B------:R-:W-:Y:S02]  /*2460*/  CS2R R230, SRZ ;  /* 0x0000000000e67805 */ /* 0x000fe4000001ff00 */
[----:B------:R-:W-:Y:S01]  /*2470*/  IABS R8, R8 ;  /* 0x0000000800087213 */ /* 0x000fe20000000000 */
[----:B------:R-:W-:Y:S01]  /*2480*/  USHF.R.S32.HI UR9, URZ, 0x1f, UR8 ;  /* 0x0000001fff097899 */ /* 0x000fe20008011408 */
[----:B------:R-:W2:Y:S01]  /*2490*/  LDC.64 R6, c[0x0][0x3d0] ;  /* 0x0000f400ff067b82 */ /* 0x000ea20000000a00 */
[----:B------:R-:W-:-:S04]  /*24a0*/  IMAD.WIDE.U32 R14, R4, UR8, R14 ;  /* 0x00000008040e7c25 */ /* 0x000fc8000f8e000e */
[----:B------:R-:W-:Y:S01]  /*24b0*/  IMAD.WIDE.U32 R18, R2, UR8, R18 ;  /* 0x0000000802127c25 */ /* 0x000fe2000f8e0012 */
[----:B-1----:R-:W-:-:S04]  /*24c0*/  IABS R0, R13 ;  /* 0x0000000d00007213 */ /* 0x002fc80000000000 */
[----:B------:R-:W1:Y:S08]  /*24d0*/  I2F.RP R12, R0 ;  /* 0x00000000000c7306 */ /* 0x000e700000209400 */
[----:B-1----:R-:W1:Y:S02]  /*24e0*/  MUFU.RCP R10, R12 ;  /* 0x0000000c000a7308 */ /* 0x002e640000001000 */
[----:B-1----:R-:W-:-:S06]  /*24f0*/  IADD3 R10, PT, PT, R10, 0xffffffe, RZ ;  /* 0x0ffffffe0a0a7810 */ /* 0x002fcc0007ffe0ff */
[----:B------:R-:W1:Y:S02]  /*2500*/  F2I.FTZ.U32.TRUNC.NTZ R11, R10 ;  /* 0x0000000a000b7305 */ /* 0x000e64000021f000 */
[----:B-1----:R-:W-:Y:S02]  /*2510*/  IADD3 R9, PT, PT, RZ, -R11, RZ ;  /* 0x8000000bff097210 */ /* 0x002fe40007ffe0ff */
[----:B------:R-:W-:-:S03]  /*2520*/  MOV R10, RZ ;  /* 0x000000ff000a7202 */ /* 0x000fc60000000f00 */
[----:B------:R-:W-:-:S04]  /*2530*/  IMAD R9, R9, R0, RZ ;  /* 0x0000000009097224 */ /* 0x000fc800078e02ff */
[----:B------:R-:W-:-:S04]  /*2540*/  IMAD.HI.U32 R9, R11, R9, R10 ;  /* 0x000000090b097227 */ /* 0x000fc800078e000a */
[----:B------:R-:W-:Y:S02]  /*2550*/  IMAD R10, R2, UR9, RZ ;  /* 0x00000009020a7c24 */ /* 0x000fe4000f8e02ff */
[----:B------:R-:W-:-:S04]  /*2560*/  IMAD.HI.U32 R16, R9, R8, RZ ;  /* 0x0000000809107227 */ /* 0x000fc800078e00ff */
[----:B------:R-:W-:Y:S02]  /*2570*/  IMAD.MOV R9, RZ, RZ, -R16 ;  /* 0x000000ffff097224 */ /* 0x000fe400078e0a10 */
[----:B------:R-:W-:Y:S02]  /*2580*/  IMAD R10, R3, UR8, R10 ;  /* 0x00000008030a7c24 */ /* 0x000fe4000f8e020a */
[----:B------:R-:W-:Y:S02]  /*2590*/  IMAD R9, R0, R9, R8 ;  /* 0x0000000900097224 */ /* 0x000fe400078e0208 */
[----:B------:R-:W-:-:S03]  /*25a0*/  IMAD.IADD R19, R19, 0x1, R10 ;  /* 0x0000000113137824 */ /* 0x000fc600078e020a */
[----:B------:R-:W-:-:S13]  /*25b0*/  ISETP.GT.U32.AND P0, PT, R0, R9, PT ;  /* 0x000000090000720c */ /* 0x000fda0003f04070 */
[----:B------:R-:W-:Y:S01]  /*25c0*/  @!P0 IADD3 R9, PT, PT, R9, -R0, RZ ;  /* 0x8000000009098210 */ /* 0x000fe20007ffe0ff */
[----:B------:R-:W-:-:S03]  /*25d0*/  @!P0 VIADD R16, R16, 0x1 ;  /* 0x0000000110108836 */ /* 0x000fc60000000000 */
[----:B------:R-:W-:Y:S02]  /*25e0*/  ISETP.GE.U32.AND P1, PT, R9, R0, PT ;  /* 0x000000000900720c */ /* 0x000fe40003f26070 */
[----:B------:R-:W-:Y:S01]  /*25f0*/  LOP3.LUT R0, R13, UR18, RZ, 0x3c, !PT ;  /* 0x000000120d007c12 */ /* 0x000fe2000f8e3cff */
[----:B------:R-:W1:Y:S03]  /*2600*/  LDC.64 R8, c[0x0][0x3d8] ;  /* 0x0000f600ff087b82 */ /* 0x000e660000000a00 */
[----:B------:R-:W-:Y:S01]  /*2610*/  ISETP.GE.AND P0, PT, R0, RZ, PT ;  /* 0x000000ff0000720c */ /* 0x000fe20003f06270 */
[----:B------:R-:W-:-:S04]  /*2620*/  IMAD R0, R4, UR9, RZ ;  /* 0x0000000904007c24 */ /* 0x000fc8000f8e02ff */
[----:B------:R-:W-:Y:S02]  /*2630*/  IMAD R0, R5, UR8, R0 ;  /* 0x0000000805007c24 */ /* 0x000fe4000f8e0200 */
[----:B------:R-:W-:Y:S01]  /*2640*/  @P1 VIADD R16, R16, 0x1 ;  /* 0x0000000110101836 */ /* 0x000fe20000000000 */
[----:B------:R-:W-:Y:S02]  /*2650*/  ISETP.NE.AND P1, PT, R13, RZ, PT ;  /* 0x000000ff0d00720c */ /* 0x000fe40003f25270 */
[----:B------:R-:W-:Y:S02]  /*2660*/  LOP3.LUT R13, RZ, R13, RZ, 0x33, !PT ;  /* 0x0000000dff0d7212 */ /* 0x000fe400078e33ff */
[----:B------:R-:W-:Y:S02]  /*2670*/  MOV R12, R16 ;  /* 0x00000010000c7202 */ /* 0x000fe40000000f00 */
[----:B------:R-:W-:Y:S02]  /*2680*/  IADD3 R15, PT, PT, R15, R0, RZ ;  /* 0x000000000f0f7210 */ /* 0x000fe40007ffe0ff */
[----:B------:R-:W-:-:S04]  /*2690*/  @!P0 IADD3 R12, PT, PT, -R12, RZ, RZ ;  /* 0x000000ff0c0c8210 */ /* 0x000fc80007ffe1ff */
[----:B------:R-:W-:-:S04]  /*26a0*/  SEL R11, R13, R12, !P1 ;  /* 0x0000000c0d0b7207 */ /* 0x000fc80004800000 */
[----:B------:R-:W-:Y:S01]  /*26b0*/  SHF.R.S32.HI R17, RZ, 0x1f, R11 ;  /* 0x0000001fff117819 */ /* 0x000fe2000001140b */
[----:B-1----:R-:W-:-:S04]  /*26c0*/  IMAD.WIDE.U32 R18, R11, R8, R18 ;  /* 0x000000080b127225 */ /* 0x002fc800078e0012 */
[C---:B--2---:R-:W-:Y:S02]  /*26d0*/  IMAD R10, R17.reuse, R6, RZ ;  /* 0x00000006110a7224 */ /* 0x044fe400078e02ff */
[----:B------:R-:W-:Y:S01]  /*26e0*/  IMAD R0, R17, R8, RZ ;  /* 0x0000000811007224 */ /* 0x000fe200078e02ff */
[----:B------:R-:W-:Y:S01]  /*26f0*/  MOV R8, R18 ;  /* 0x0000001200087202 */ /* 0x000fe20000000f00 */
[----:B------:R-:W-:-:S04]  /*2700*/  IMAD.WIDE.U32 R14, R11, R6, R14 ;  /* 0x000000060b0e7225 */ /* 0x000fc800078e000e */
[C---:B------:R-:W-:Y:S01]  /*2710*/  IMAD R7, R11.reuse, R7, R10 ;  /* 0x000000070b077224 */ /* 0x040fe200078e020a */
[----:B------:R-:W-:Y:S01]  /*2720*/  MOV R10, R14 ;  /* 0x0000000e000a7202 */ /* 0x000fe20000000f00 */
[----:B------:R-:W-:-:S03]  /*2730*/  IMAD R0, R11, R9, R0 ;  /* 0x000000090b007224 */ /* 0x000fc600078e0200 */
[----:B------:R-:W-:Y:S01]  /*2740*/  IADD3 R7, PT, PT, R15, R7, RZ ;  /* 0x000000070f077210 */ /* 0x000fe20007ffe0ff */
[----:B------:R-:W-:-:S07]  /*2750*/  IMAD.IADD R0, R19, 0x1, R0 ;  /* 0x0000000113007824 */ /* 0x000fce00078e0200 */
.L_x_1354:
[----:B------:R-:W-:Y:S01]  /*2760*/  UISETP.NE.AND UP0, UPT, UR6, -0x1, UPT ;  /* 0xffffffff0600788c */ /* 0x000fe2000bf05270 */
[----:B------:R-:W-:Y:S01]  /*2770*/  IMAD.MOV.U32 R74, RZ, RZ, RZ ;  /* 0x000000ffff4a7224 */ /* 0x000fe200078e00ff */
[----:B------:R-:W1:Y:S01]  /*2780*/  LDCU.64 UR14, c[0x0][0x3b0] ;  /* 0x00007600ff0e77ac */ /* 0x000e620008000a00 */
[C---:B------:R-:W-:Y:S01]  /*2790*/  IMAD.SHL.U32 R98, R65.reuse, 0x8, RZ ;  /* 0x0000000841627824 */ /* 0x040fe200078e00ff */
[----:B------:R-:W2:Y:S01]  /*27a0*/  LDCU.64 UR8, c[0x0][0x3c8] ;  /* 0x00007900ff0877ac */ /* 0x000ea20008000a00 */
[----:B------:R-:W3:Y:S06]  /*27b0*/  S2R R103, SR_CTAID.X ;  /* 0x0000000000677919 */ /* 0x000eec0000002500 */
[----:B------:R-:W4:Y:S01]  /*27c0*/  @!UP0 LDCU.64 UR10, c[0x0][0x398] ;  /* 0x00007300ff0a87ac */ /* 0x000f220008000a00 */
[----:B------:R-:W-:Y:S01]  /*27d0*/  LOP3.LUT R14, R98, 0x38, RZ, 0xc0, !PT ;  /* 0x00000038620e7812 */ /* 0x000fe200078ec0ff */
[----:B------:R3:W5:Y:S01]  /*27e0*/  @P3 LDG.E R74, desc[UR4][R106.64] ;  /* 0x000000046a4a3981 */ /* 0x000762000c1e1900 */
[----:B------:R-:W-:Y:S01]  /*27f0*/  SHF.R.U32.HI R104, RZ, 0x3, R65 ;  /* 0x00000003ff687819 */ /* 0x000fe20000011641 */
[----:B------:R-:W-:Y:S01]  /*2800*/  IMAD.MOV.U32 R105, RZ, RZ, RZ ;  /* 0x000000ffff697224 */ /* 0x000fe200078e00ff */
[----:B------:R-:W-:Y:S01]  /*2810*/  IADD3 R10, P3, PT, R14, R10, RZ ;  /* 0x0000000a0e0a7210 */ /* 0x000fe20007f7e0ff */
[C---:B------:R-:W-:Y:S01]  /*2820*/  IMAD.SHL.U32 R66, R65.reuse, 0x40, RZ ;  /* 0x0000004041427824 */ /* 0x040fe200078e00ff */
[----:B------:R-:W-:Y:S01]  /*2830*/  SHF.L.U32 R96, R65, 0x2, RZ ;  /* 0x0000000241607819 */ /* 0x000fe200000006ff */
[----:B------:R-:W-:Y:S01]  /*2840*/  IMAD.SHL.U32 R61, R4, 0x10, RZ ;  /* 0x00000010043d7824 */ /* 0x000fe200078e00ff */
[----:B-1----:R-:W-:Y:S01]  /*2850*/  @UP0 UIMAD.WIDE.U32 UR16, UR6, UR14, URZ ;  /* 0x0000000e061002a5 */ /* 0x002fe2000f8e00ff */
[----:B------:R-:W-:Y:S01]  /*2860*/  IADD3.X R11, PT, PT, RZ, R7, RZ, P3, !PT ;  /* 0x00000007ff0b7210 */ /* 0x000fe20001ffe4ff */
[----:B------:R-:W-:Y:S01]  /*2870*/  IMAD.SHL.U32 R63, R2, 0x10, RZ ;  /* 0x00000010023f7824 */ /* 0x000fe200078e00ff */
[----:B------:R-:W-:Y:S01]  /*2880*/  LOP3.LUT R96, R96, 0x1c, RZ, 0xc0, !PT ;  /* 0x0000001c60607812 */ /* 0x000fe200078ec0ff */
[----:B--2---:R-:W-:Y:S01]  /*2890*/  IMAD.U32 R6, RZ, RZ, UR8 ;  /* 0x00000008ff067e24 */ /* 0x004fe2000f8e00ff */
[----:B------:R-:W-:Y:S01]  /*28a0*/  SHF.L.U64.HI R62, R4, 0x4, R5 ;  /* 0x00000004043e7819 */ /* 0x000fe20000010205 */
[----:B------:R-:W-:Y:S01]  /*28b0*/  IMAD.WIDE.U32 R10, R104, R4, R10 ;  /* 0x00000004680a7225 */ /* 0x000fe200078e000a */
[----:B------:R-:W-:Y:S01]  /*28c0*/  SHF.L.U64.HI R64, R2, 0x4, R3 ;  /* 0x0000000402407819 */ /* 0x000fe20000010203 */
[----:B----4-:R-:W-:-:S02]  /*28d0*/  @!UP0 UIMAD.WIDE.U32 UR26, UR21, UR10, URZ ;  /* 0x0000000a151a82a5 */ /* 0x010fc4000f8e00ff */
[----:B------:R-:W-:Y:S01]  /*28e0*/  IMAD R71, R104, R5, R11 ;  /* 0x0000000568477224 */ /* 0x000fe200078e020b */
[----:B------:R-:W-:Y:S01]  /*28f0*/  LOP3.LUT R66, R66, 0x1c0, RZ, 0xc0, !PT ;  /* 0x000001c042427812 */ /* 0x000fe200078ec0ff */
[----:B------:R-:W-:Y:S01]  /*2900*/  IMAD.SHL.U32 R70, R10, 0x2, RZ ;  /* 0x000000020a467824 */ /* 0x000fe200078e00ff */
[----:B------:R-:W-:Y:S01]  /*2910*/  @!UP0 UIMAD UR11, UR21, UR11, UR27 ;  /* 0x0000000b150b82a4 */ /* 0x000fe2000f8e021b */
[----:B------:R-:W-:Y:S01]  /*2920*/  LOP3.LUT R11, R14, 0x40, RZ, 0xfc, !PT ;  /* 0x000000400e0b7812 */ /* 0x000fe200078efcff */
[----:B------:R-:W-:Y:S01]  /*2930*/  @UP0 UIMAD UR11, UR6, UR15, UR17 ;  /* 0x0000000f060b02a4 */ /* 0x000fe2000f8e0211 */
[----:B------:R-:W-:Y:S01]  /*2940*/  SHF.L.U64.HI R71, R10, 0x1, R71 ;  /* 0x000000010a477819 */ /* 0x000fe20000010247 */
[----:B------:R-:W-:Y:S01]  /*2950*/  @!UP0 UMOV UR10, UR26 ;  /* 0x0000001a000a8c82 */ /* 0x000fe20008000000 */
[----:B------:R-:W-:Y:S01]  /*2960*/  @UP0 UMOV UR10, UR16 ;  /* 0x00000010000a0c82 */ /* 0x000fe20008000000 */
[----:B------:R-:W-:Y:S01]  /*2970*/  USHF.R.S32.HI UR6, URZ, 0x1f, UR18 ;  /* 0x0000001fff067899 */ /* 0x000fe20008011412 */
[C---:B------:R-:W-:Y:S01]  /*2980*/  IADD3 R18, P2, PT, R14.reuse, UR10, RZ ;  /* 0x0000000a0e127c10 */ /* 0x040fe2000ff5e0ff */
[----:B---3--:R-:W-:Y:S01]  /*2990*/  IMAD.WIDE.U32 R102, R103, 0x40, R104 ;  /* 0x0000004067667825 */ /* 0x008fe200078e0068 */
[----:B------:R-:W-:Y:S01]  /*29a0*/  UIADD3 UR27, UPT, UPT, UR22, -0x1, URZ ;  /* 0xffffffff161b7890 */ /* 0x000fe2000fffe0ff */
[C---:B------:R-:W-:Y:S01]  /*29b0*/  LOP3.LUT R10, R14.reuse, 0x80, RZ, 0xfc, !PT ;  /* 0x000000800e0a7812 */ /* 0x040fe200078efcff */
[----:B------:R-:W-:Y:S01]  /*29c0*/  UIMAD UR6, UR6, UR8, URZ ;  /* 0x00000008060672a4 */ /* 0x000fe2000f8e02ff */
[----:B------:R-:W-:Y:S01]  /*29d0*/  IMAD.X R19, RZ, RZ, UR11, P2 ;  /* 0x0000000bff137e24 */ /* 0x000fe200090e06ff */
[----:B------:R-:W-:Y:S01]  /*29e0*/  IADD3 R8, P2, PT, R14, R8, RZ ;  /* 0x000000080e087210 */ /* 0x000fe20007f5e0ff */
[----:B------:R-:W1:Y:S01]  /*29f0*/  LDCU.64 UR10, c[0x0][0x388] ;  /* 0x00007100ff0a77ac */ /* 0x000e620008000a00 */
[----:B------:R-:W-:-:S02]  /*2a00*/  IMAD R67, R103, UR14, RZ ;  /* 0x0000000e67437c24 */ /* 0x000fc4000f8e02ff */
[----:B------:R-:W-:Y:S01]  /*2a10*/  IMAD.WIDE.U32 R6, R6, UR18, R18 ;  /* 0x0000001206067c25 */ /* 0x000fe2000f8e0012 */
[----:B------:R-:W-:Y:S02]  /*2a20*/  UIMAD UR9, UR18, UR9, UR6 ;  /* 0x00000009120972a4 */ /* 0x000fe4000f8e0206 */
[----:B------:R-:W-:Y:S01]  /*2a30*/  USHF.R.S32.HI UR6, URZ, 0x1f, UR23 ;  /* 0x0000001fff067899 */ /* 0x000fe20008011417 */
[----:B------:R-:W-:Y:S01]  /*2a40*/  IMAD.X R9, RZ, RZ, R0, P2 ;  /* 0x000000ffff097224 */ /* 0x000fe200010e0600 */
[----:B------:R-:W-:Y:S01]  /*2a50*/  USHF.L.U32 UR26, UR27, 0x6, URZ ;  /* 0x000000061b1a7899 */ /* 0x000fe200080006ff */
[----:B------:R-:W2:Y:S01]  /*2a60*/  LDC R0, c[0x0][0x450] ;  /* 0x00011400ff007b82 */ /* 0x000ea20000000800 */
[----:B------:R-:W-:Y:S01]  /*2a70*/  IADD3 R7, PT, PT, R7, UR9, RZ ;  /* 0x0000000907077c10 */ /* 0x000fe2000fffe0ff */
[----:B------:R-:W-:Y:S01]  /*2a80*/  ULEA.HI UR6, UR6, UR23, URZ, 0x6 ;  /* 0x0000001706067291 */ /* 0x000fe2000f8f30ff */
[----:B------:R-:W-:-:S03]  /*2a90*/  IMAD.WIDE.U32 R8, R104, R2, R8 ;  /* 0x0000000268087225 */ /* 0x000fc600078e0008 */
[----:B------:R-:W3:Y:S01]  /*2aa0*/  LDCU.64 UR8, c[0x0][0x390] ;  /* 0x00007200ff0877ac */ /* 0x000ee20008000a00 */
[----:B------:R-:W-:Y:S01]  /*2ab0*/  IMAD R69, R104, R3, R9 ;  /* 0x0000000368457224 */ /* 0x000fe200078e0209 */
[----:B------:R-:W-:Y:S01]  /*2ac0*/  LOP3.LUT R9, R14, 0xc0, RZ, 0xfc, !PT ;  /* 0x000000c00e097812 */ /* 0x000fe200078efcff */
[----:B------:R-:W-:Y:S01]  /*2ad0*/  IMAD.SHL.U32 R68, R8, 0x2, RZ ;  /* 0x0000000208447824 */ /* 0x000fe200078e00ff */
[----:B------:R-:W-:Y:S01]  /*2ae0*/  USHF.R.S32.HI UR6, URZ, 0x6, UR6 ;  /* 0x00000006ff067899 */ /* 0x000fe20008011406 */
[----:B-1----:R-:W-:Y:S01]  /*2af0*/  IADD3 R70, P2, PT, R70, UR10, RZ ;  /* 0x0000000a46467c10 */ /* 0x002fe2000ff5e0ff */
[----:B------:R-:W-:Y:S01]  /*2b00*/  IMAD R67, R102, UR15, R67 ;  /* 0x0000000f66437c24 */ /* 0x000fe2000f8e0243 */
[----:B------:R-:W-:Y:S01]  /*2b10*/  SHF.L.U64.HI R69, R8, 0x1, R69 ;  /* 0x0000000108457819 */ /* 0x000fe20000010245 */
[----:B------:R-:W-:Y:S01]  /*2b20*/  UISETP.LT.AND UP0, UPT, UR7, UR6, UPT ;  /* 0x000000060700728c */ /* 0x000fe2000bf01270 */
[----:B------:R-:W-:Y:S01]  /*2b30*/  IADD3.X R71, PT, PT, R71, UR11, RZ, P2, !PT ;  /* 0x0000000b47477c10 */ /* 0x000fe200097fe4ff */
[----:B------:R-:W-:Y:S01]  /*2b40*/  IMAD.WIDE.U32 R102, R102, UR14, R6 ;  /* 0x0000000e66667c25 */ /* 0x000fe2000f8e0006 */
[----:B------:R-:W-:Y:S01]  /*2b50*/  MOV R226, R70 ;  /* 0x0000004600e27202 */ /* 0x000fe20000000f00 */
[----:B------:R-:W-:-:S02]  /*2b60*/  USEL UR6, UR7, UR6, !UP0 ;  /* 0x0000000607067287 */ /* 0x000fc4000c000000 */
[----:B------:R-:W-:Y:S02]  /*2b70*/  IMAD.MOV.U32 R225, RZ, RZ, R71 ;  /* 0x000000ffffe17224 */ /* 0x000fe400078e0047 */
[----:B------:R-:W-:Y:S01]  /*2b80*/  UISETP.GT.AND UP0, UPT, UR22, UR6, UPT ;  /* 0x000000061600728c */ /* 0x000fe2000bf04270 */
[----:B------:R-:W-:Y:S01]  /*2b90*/  IMAD.IADD R67, R103, 0x1, R67 ;  /* 0x0000000167437824 */ /* 0x000fe200078e0243 */
[----:B--2---:R-:W-:Y:S02]  /*2ba0*/  LEA.HI R99, R0, R0, RZ, 0x1 ;  /* 0x0000000000637211 */ /* 0x004fe400078f08ff */
[----:B---3--:R-:W-:Y:S02]  /*2bb0*/  IADD3 R68, P2, PT, R68, UR8, RZ ;  /* 0x0000000844447c10 */ /* 0x008fe4000ff5e0ff */
[----:B------:R-:W-:Y:S02]  /*2bc0*/  SHF.R.S32.HI R99, RZ, 0x1, R99 ;  /* 0x00000001ff637819 */ /* 0x000fe40000011463 */
[----:B------:R-:W-:Y:S01]  /*2bd0*/  IADD3.X R69, PT, PT, R69, UR9, RZ, P2, !PT ;  /* 0x0000000945457c10 */ /* 0x000fe200097fe4ff */
[----:B------:R-:W-:-:S02]  /*2be0*/  IMAD.MOV.U32 R228, RZ, RZ, R68 ;  /* 0x000000ffffe47224 */ /* 0x000fc400078e0044 */
[----:B------:R-:W-:Y:S01]  /*2bf0*/  IMAD R97, R104, R99, R96 ;  /* 0x0000006368617224 */ /* 0x000fe200078e0260 */
[----:B------:R-:W-:-:S03]  /*2c00*/  MOV R229, R69 ;  /* 0x0000004500e57202 */ /* 0x000fc60000000f00 */
[--C-:B------:R-:W-:Y:S01]  /*2c10*/  IMAD.IADD R96, R96, 0x1, R97.reuse ;  /* 0x0000000160607824 */ /* 0x100fe200078e0261 */
[----:B------:R-:W-:-:S04]  /*2c20*/  SHF.R.S32.HI R88, RZ, 0x1f, R97 ;  /* 0x0000001fff587819 */ /* 0x000fc80000011461 */
[----:B------:R-:W-:Y:S01]  /*2c30*/  SHF.R.S32.HI R86, RZ, 0x1f, R96 ;  /* 0x0000001fff567819 */ /* 0x000fe20000011460 */
[----:B------:R-:W-:Y:S06]  /*2c40*/  BRA.U !UP0, `(.L_x_1359) ;  /* 0x000000b1081c7547 */ /* 0x000fec000b800000 */
[----:B------:R-:W1:Y:S01]  /*2c50*/  LDC.64 R2, c[0x0][0x4a0] ;  /* 0x00012800ff027b82 */ /* 0x000e620000000a00 */
[----:B------:R-:W2:Y:S01]  /*2c60*/  LDCU.128 UR16, c[0x0][0x4b0] ;  /* 0x00009600ff1077ac */ /* 0x000ea20008000c00 */
[----:B------:R-:W-:Y:S01]  /*2c70*/  IMAD.U32 R94, RZ, RZ, UR26 ;  /* 0x0000001aff5e7e24 */ /* 0x000fe2000f8e00ff */
[----:B------:R-:W-:Y:S01]  /*2c80*/  @!P0 IADD3 R16, PT, PT, -R16, RZ, RZ ;  /* 0x000000ff10108210 */ /* 0x000fe20007ffe1ff */
[----:B------:R-:W-:Y:S01]  /*2c90*/  IMAD.MOV.U32 R15, RZ, RZ, RZ ;  /* 0x000000ffff0f7224 */ /* 0x000fe200078e00ff */
[----:B------:R-:W3:Y:S01]  /*2ca0*/  LDCU.128 UR8, c[0x0][0x490] ;  /* 0x00009200ff0877ac */ /* 0x000ee20008000c00 */
[----:B-----5:R-:W-:Y:S01]  /*2cb0*/  IADD3 R74, PT, PT, R74, UR26, RZ ;  /* 0x0000001a4a4a7c10 */ /* 0x020fe2000fffe0ff */
[----:B------:R-:W-:Y:S01]  /*2cc0*/  IMAD.SHL.U32 R95, R99, 0x10, RZ ;  /* 0x00000010635f7824 */ /* 0x000fe200078e00ff */
[----:B------:R-:W4:Y:S01]  /*2cd0*/  LDC.64 R84, c[0x0][0x4a8] ;  /* 0x00012a00ff547b82 */ /* 0x000f220000000a00 */
[----:B------:R-:W4:Y:S01]  /*2ce0*/  LDCU.128 UR12, c[0x0][0x4c0] ;  /* 0x00009800ff0c77ac */ /* 0x000f220008000c00 */
[----:B------:R-:W-:Y:S01]  /*2cf0*/  SHF.R.S32.HI R5, RZ, 0x1f, R94 ;  /* 0x0000001fff057819 */ /* 0x000fe2000001145e */
[----:B------:R-:W-:Y:S01]  /*2d00*/  IMAD R74, R74, R99, RZ ;  /* 0x000000634a4a7224 */ /* 0x000fe200078e02ff */
[----:B------:R-:W-:Y:S01]  /*2d10*/  SEL R16, R13, R16, !P1 ;  /* 0x000000100d107207 */ /* 0x000fe20004800000 */
[----:B------:R-:W4:Y:S01]  /*2d20*/  LDCU UR30, c[0x0][0x450] ;  /* 0x00008a00ff1e77ac */ /* 0x000f220008000800 */
[C---:B------:R-:W-:Y:S01]  /*2d30*/  IMAD R90, R99.reuse, 0x30, RZ ;  /* 0x00000030635a7824 */ /* 0x040fe200078e02ff */
[----:B------:R-:W-:Y:S01]  /*2d40*/  IADD3 R93, PT, PT, R104, 0x10, RZ ;  /* 0x00000010685d7810 */ /* 0x000fe20007ffe0ff */
[----:B------:R-:W-:Y:S01]  /*2d50*/  IMAD.SHL.U32 R89, R99, 0x20, RZ ;  /* 0x0000002063597824 */ /* 0x000fe200078e00ff */
[----:B------:R-:W-:Y:S01]  /*2d60*/  SHF.R.S32.HI R75, RZ, 0x1f, R74 ;  /* 0x0000001fff4b7819 */ /* 0x000fe2000001144a */
[----:B------:R-:W4:Y:S01]  /*2d70*/  LDCU.U8 UR32, c[0x0][0x533] ;  /* 0x0000a660ff2077ac */ /* 0x000f220008000000 */
[----:B------:R-:W-:Y:S01]  /*2d80*/  IADD3 R50, P1, PT, R74, R97, RZ ;  /* 0x000000614a327210 */ /* 0x000fe20007f3e0ff */
[C---:B------:R-:W-:Y:S01]  /*2d90*/  VIADD R92, R104.reuse, 0x20 ;  /* 0x00000020685c7836 */ /* 0x040fe20000000000 */
[----:B------:R-:W-:Y:S01]  /*2da0*/  IADD3 R91, PT, PT, R104, 0x30, RZ ;  /* 0x00000030685b7810 */ /* 0x000fe20007ffe0ff */
[----:B------:R-:W-:Y:S01]  /*2db0*/  UMOV UR31, URZ ;  /* 0x000000ff001f7c82 */ /* 0x000fe20008000000 */
[----:B---3--:R-:W-:Y:S01]  /*2dc0*/  IMAD.U32 R7, RZ, RZ, UR10 ;  /* 0x0000000aff077e24 */ /* 0x008fe2000f8e00ff */
[----:B------:R-:W-:Y:S01]  /*2dd0*/  USHF.R.S32.HI UR10, URZ, 0x1f, UR23 ;  /* 0x0000001fff0a7899 */ /* 0x000fe20008011417 */
[----:B-1----:R-:W-:Y:S01]  /*2de0*/  IMAD.WIDE.U32 R18, R2, UR21, R14 ;  /* 0x0000001502127c25 */ /* 0x002fe2000f8e000e */
[----:B------:R-:W-:Y:S01]  /*2df0*/  SHF.R.S32.HI R82, RZ, 0x1f, R89 ;  /* 0x0000001fff527819 */ /* 0x000fe20000011459 */
[----:B------:R-:W-:Y:S01]  /*2e00*/  UIMAD UR28, UR22, -0x40, UR25 ;  /* 0xffffffc0161c78a4 */ /* 0x000fe2000f8e0219 */
[----:B------:R-:W-:Y:S01]  /*2e10*/  SHF.R.S32.HI R80, RZ, 0x1f, R90 ;  /* 0x0000001fff507819 */ /* 0x000fe2000001145a */
[----:B------:R-:W-:Y:S01]  /*2e20*/  IMAD R19, R3, UR21, R19 ;  /* 0x0000001503137c24 */ /* 0x000fe2000f8e0213 */
[----:B------:R-:W1:Y:S01]  /*2e30*/  LDCU UR29, c[0x0][0x440] ;  /* 0x00008800ff1d77ac */ /* 0x000e620008000800 */
[----:B--2---:R-:W-:Y:S01]  /*2e40*/  IMAD R3, R5, UR16, RZ ;  /* 0x0000001005037c24 */ /* 0x004fe2000f8e02ff */
[----:B----4-:R-:W-:Y:S01]  /*2e50*/  SHF.L.U32 R81, R84, 0x6, RZ ;  /* 0x0000000654517819 */ /* 0x010fe200000006ff */
[----:B------:R-:W-:Y:S01]  /*2e60*/  IMAD.WIDE.U32 R6, R7, UR21, R14 ;  /* 0x0000001507067c25 */ /* 0x000fe2000f8e000e */
[----:B------:R-:W-:-:S03]  /*2e70*/  UISETP.NE.AND UP1, UPT, UR32, URZ, UPT ;  /* 0x000000ff2000728c */ /* 0x000fc6000bf25270 */
[C---:B------:R-:W-:Y:S01]  /*2e80*/  IMAD R2, R94.reuse, UR17, R3 ;  /* 0x000000115e027c24 */ /* 0x040fe2000f8e0203 */
[----:B------:R-:W-:Y:S01]  /*2e90*/  SHF.R.S32.HI R3, RZ, 0x1f, R16 ;  /* 0x0000001fff037819 */ /* 0x000fe20000011410 */
[----:B------:R-:W-:Y:S02]  /*2ea0*/  IMAD.U32 R0, RZ, RZ, UR11 ;  /* 0x0000000bff007e24 */ /* 0x000fe4000f8e00ff */
[----:B------:R-:W-:-:S04]  /*2eb0*/  IMAD.WIDE.U32 R12, R94, UR16, R18 ;  /* 0x000000105e0c7c25 */ /* 0x000fc8000f8e0012 */
[----:B------:R-:W-:Y:S01]  /*2ec0*/  IMAD R19, R0, UR21, R7 ;  /* 0x0000001500137c24 */ /* 0x000fe2000f8e0207 */
[----:B------:R-:W-:Y:S01]  /*2ed0*/  IADD3 R13, PT, PT, R13, R2, RZ ;  /* 0x000000020d0d7210 */ /* 0x000fe20007ffe0ff */
[----:B------:R-:W-:Y:S01]  /*2ee0*/  IMAD R7, R3, UR12, RZ ;  /* 0x0000000c03077c24 */ /* 0x000fe2000f8e02ff */
[----:B------:R-:W-:Y:S01]  /*2ef0*/  IADD3 R2, P0, PT, R104, -UR23, RZ ;  /* 0x8000001768027c10 */ /* 0x000fe2000ff1e0ff */
[----:B------:R-:W-:Y:S02]  /*2f00*/  IMAD.MOV.U32 R18, RZ, RZ, R6 ;  /* 0x000000ffff127224 */ /* 0x000fe400078e0006 */
[----:B------:R-:W-:Y:S02]  /*2f10*/  IMAD R0, R5, R84, RZ ;  /* 0x0000005405007224 */ /* 0x000fe400078e02ff */
[C---:B------:R-:W-:Y:S02]  /*2f20*/  IMAD R4, R16.reuse, UR13, R7 ;  /* 0x0000000d10047c24 */ /* 0x040fe4000f8e0207 */
[----:B------:R-:W-:Y:S01]  /*2f30*/  IMAD.WIDE.U32 R6, R16, UR12, R12 ;  /* 0x0000000c10067c25 */ /* 0x000fe2000f8e000c */
[----:B------:R-:W2:Y:S03]  /*2f40*/  LDCU.64 UR12, c[0x0][0x4d0] ;  /* 0x00009a00ff0c77ac */ /* 0x000ea60008000a00 */
[----:B------:R-:W-:-:S02]  /*2f50*/  IMAD R0, R94, R85, R0 ;  /* 0x000000555e007224 */ /* 0x000fc400078e0200 */
[----:B------:R-:W-:-:S04]  /*2f60*/  IMAD.WIDE.U32 R18, R94, R84, R18 ;  /* 0x000000545e127225 */ /* 0x000fc800078e0012 */
[----:B------:R-:W-:Y:S01]  /*2f70*/  IMAD R3, R3, UR18, RZ ;  /* 0x0000001203037c24 */ /* 0x000fe2000f8e02ff */
[----:B------:R-:W-:Y:S01]  /*2f80*/  IADD3 R19, PT, PT, R19, R0, RZ ;  /* 0x0000000013137210 */ /* 0x000fe20007ffe0ff */
[----:B------:R-:W-:Y:S02]  /*2f90*/  IMAD.IADD R5, R7, 0x1, R4 ;  /* 0x0000000107057824 */ /* 0x000fe400078e0204 */
[----:B------:R-:W-:Y:S02]  /*2fa0*/  IMAD.MOV.U32 R4, RZ, RZ, R6 ;  /* 0x000000ffff047224 */ /* 0x000fe400078e0006 */
[----:B------:R-:W-:Y:S01]  /*2fb0*/  IMAD R6, R16, UR19, R3 ;  /* 0x0000001310067c24 */ /* 0x000fe2000f8e0203 */
[----:B------:R-:W-:Y:S01]  /*2fc0*/  UIMAD UR19, UR22, -0x40, UR23 ;  /* 0xffffffc0161378a4 */ /* 0x000fe2000f8e0217 */
[C---:B------:R-:W-:Y:S02]  /*2fd0*/  IMAD.X R3, R75.reuse, 0x1, R88, P1 ;  /* 0x000000014b037824 */ /* 0x040fe400008e0658 */
[----:B------:R-:W-:Y:S01]  /*2fe0*/  IMAD.X R13, RZ, RZ, ~UR10, P0 ;  /* 0x8000000aff0d7e24 */ /* 0x000fe200080e06ff */
[----:B------:R-:W-:Y:S01]  /*2ff0*/  IADD3 R74, P0, PT, R74, R96, RZ ;  /* 0x000000604a4a7210 */ /* 0x000fe20007f1e0ff */
[----:B------:R-:W-:Y:S01]  /*3000*/  IMAD.WIDE.U32 R16, R16, UR18, R18 ;  /* 0x0000001210107c25 */ /* 0x000fe2000f8e0012 */
[C---:B------:R-:W-:Y:S01]  /*3010*/  SHF.L.U64.HI R0, R50.reuse, 0x1, R3 ;  /* 0x0000000132007819 */ /* 0x040fe20000010203 */
[----:B------:R-:W3:Y:S01]  /*3020*/  LDCU.64 UR10, c[0x0][0x488] ;  /* 0x00009100ff0a77ac */ /* 0x000ee20008000a00 */
[----:B------:R-:W-:Y:S01]  /*3030*/  IADD3.X R75, PT, PT, R75, R86, RZ, P0, !PT ;  /* 0x000000564b4b7210 */ /* 0x000fe200007fe4ff */
[----:B------:R-:W-:Y:S01]  /*3040*/  IMAD.SHL.U32 R50, R50, 0x2, RZ ;  /* 0x0000000232327824 */ /* 0x000fe200078e00ff */
[----:B------:R-:W-:Y:S01]  /*3050*/  MOV R18, UR30 ;  /* 0x0000001e00127c02 */ /* 0x000fe20008000f00 */
[----:B------:R-:W-:Y:S01]  /*3060*/  IMAD.IADD R7, R17, 0x1, R6 ;  /* 0x0000000111077824 */ /* 0x000fe200078e0206 */
[----:B------:R-:W-:Y:S01]  /*3070*/  MOV R6, R16 ;  /* 0x0000001000067202 */ /* 0x000fe20000000f00 */
[C---:B------:R-:W-:Y:S01]  /*3080*/  IMAD R73, R13.reuse, UR16, RZ ;  /* 0x000000100d497c24 */ /* 0x040fe2000f8e02ff */
[----:B------:R-:W-:Y:S01]  /*3090*/  IADD3 R16, P0, PT, R50, UR14, RZ ;  /* 0x0000000e32107c10 */ /* 0x000fe2000ff1e0ff */
[-C--:B------:R-:W-:Y:S01]  /*30a0*/  IMAD R13, R13, R84.reuse, RZ ;  /* 0x000000540d0d7224 */ /* 0x080fe200078e02ff */
[----:B------:R-:W-:Y:S01]  /*30b0*/  SHF.L.U64.HI R75, R74, 0x1, R75 ;  /* 0x000000014a4b7819 */ /* 0x000fe2000001024b */
[----:B------:R-:W-:Y:S01]  /*30c0*/  IMAD R73, R2, UR17, R73 ;  /* 0x0000001102497c24 */ /* 0x000fe2000f8e0249 */
[----:B------:R-:W-:Y:S01]  /*30d0*/  IADD3.X R17, PT, PT, R0, UR15, RZ, P0, !PT ;  /* 0x0000000f00117c10 */ /* 0x000fe200087fe4ff */
[----:B------:R-:W-:Y:S01]  /*30e0*/  IMAD.WIDE.U32 R4, R2, UR16, R4 ;  /* 0x0000001002047c25 */ /* 0x000fe2000f8e0004 */
[----:B--2---:R-:W-:Y:S01]  /*30f0*/  IADD3 R50, P0, PT, R50, UR12, RZ ;  /* 0x0000000c32327c10 */ /* 0x004fe2000ff1e0ff */
[----:B------:R-:W-:Y:S01]  /*3100*/  USHF.L.U32 UR18, UR16, 0x6, URZ ;  /* 0x0000000610127899 */ /* 0x000fe200080006ff */
[----:B------:R-:W-:Y:S01]  /*3110*/  SHF.L.U32 R74, R74, 0x1, RZ ;  /* 0x000000014a4a7819 */ /* 0x000fe200000006ff */
[----:B------:R-:W-:Y:S01]  /*3120*/  IMAD R13, R2, R85, R13 ;  /* 0x00000055020d7224 */ /* 0x000fe200078e020d */
[----:B------:R-:W-:Y:S01]  /*3130*/  IADD3.X R51, PT, PT, R0, UR13, RZ, P0, !PT ;  /* 0x0000000d00337c10 */ /* 0x000fe200087fe4ff */
[----:B------:R-:W-:Y:S01]  /*3140*/  IMAD.WIDE.U32 R2, R2, R84, R6 ;  /* 0x0000005402027225 */ /* 0x000fe200078e0006 */
[----:B------:R-:W-:Y:S01]  /*3150*/  IADD3 R0, P0, PT, RZ, -UR31, RZ ;  /* 0x8000001fff007c10 */ /* 0x000fe2000ff1e0ff */
[----:B------:R-:W2:Y:S01]  /*3160*/  LDCU.64 UR16, c[0x0][0x3c0] ;  /* 0x00007800ff1077ac */ /* 0x000ea20008000a00 */
[----:B------:R-:W-:Y:S01]  /*3170*/  IADD3 R76, P1, PT, R74, UR14, RZ ;  /* 0x0000000e4a4c7c10 */ /* 0x000fe2000ff3e0ff */
[----:B------:R-:W-:Y:S01]  /*3180*/  IMAD.IADD R73, R5, 0x1, R73 ;  /* 0x0000000105497824 */ /* 0x000fe200078e0249 */
[----:B------:R-:W-:Y:S01]  /*3190*/  LEA R72, P2, R4, UR8, 0x1 ;  /* 0x0000000804487c11 */ /* 0x000fe2000f8408ff */
[----:B------:R-:W-:Y:S01]  /*31a0*/  IMAD.X R81, RZ, RZ, ~R81, P0 ;  /* 0x000000ffff517224 */ /* 0x000fe200000e0e51 */
[----:B------:R-:W-:Y:S01]  /*31b0*/  IADD3 R13, PT, PT, R3, R13, RZ ;  /* 0x0000000d030d7210 */ /* 0x000fe20007ffe0ff */
[----:B------:R-:W-:Y:S01]  /*31c0*/  IMAD.SHL.U32 R87, R84, 0x10, RZ ;  /* 0x0000001054577824 */ /* 0x000fe200078e00ff */
[----:B------:R-:W-:Y:S01]  /*31d0*/  IADD3.X R3, PT, PT, RZ, ~UR18, RZ, P0, !PT ;  /* 0x80000012ff037c10 */ /* 0x000fe200087fe4ff */
[----:B------:R-:W-:Y:S01]  /*31e0*/  UMOV UR18, UR22 ;  /* 0x0000001600127c82 */ /* 0x000fe20008000000 */
[----:B------:R-:W-:Y:S01]  /*31f0*/  IADD3.X R77, PT, PT, R75, UR15, RZ, P1, !PT ;  /* 0x0000000f4b4d7c10 */ /* 0x000fe20008ffe4ff */
[----:B------:R-:W4:Y:S01]  /*3200*/  LDCU.64 UR14, c[0x0][0x3b8] ;  /* 0x00007700ff0e77ac */ /* 0x000f220008000a00 */
[----:B------:R-:W-:-:S02]  /*3210*/  LEA.HI.X R73, R4, UR9, R73, 0x1, P2 ;  /* 0x0000000904497c11 */ /* 0x000fc400090f0c49 */
[----:B---3--:R-:W-:Y:S02]  /*3220*/  LEA R12, P2, R2, UR10, 0x1 ;  /* 0x0000000a020c7c11 */ /* 0x008fe4000f8408ff */
[----:B------:R-:W-:Y:S02]  /*3230*/  IADD3 R74, P1, PT, R74, UR12, RZ ;  /* 0x0000000c4a4a7c10 */ /* 0x000fe4000ff3e0ff */
[----:B------:R-:W-:Y:S02]  /*3240*/  SHF.L.U64.HI R85, R84, 0x4, R85 ;  /* 0x0000000454557819 */ /* 0x000fe40000010255 */
[C---:B------:R-:W-:Y:S02]  /*3250*/  SHF.R.S64 R83, R0.reuse, 0x1f, R81 ;  /* 0x0000001f00537819 */ /* 0x040fe40000001051 */
[----:B------:R-:W-:Y:S02]  /*3260*/  SHF.R.S32.HI R84, RZ, 0x1f, R95 ;  /* 0x0000001fff547819 */ /* 0x000fe4000001145f */
[----:B------:R-:W-:-:S02]  /*3270*/  SHF.R.S64 R79, R0, 0x1f, R3 ;  /* 0x0000001f004f7819 */ /* 0x000fc40000001003 */
[----:B------:R-:W-:Y:S02]  /*3280*/  SHF.R.S32.HI R78, RZ, 0x1f, R3 ;  /* 0x0000001fff4e7819 */ /* 0x000fe40000011403 */
[----:B------:R-:W-:Y:S02]  /*3290*/  SHF.R.S32.HI R81, RZ, 0x1f, R81 ;  /* 0x0000001fff517819 */ /* 0x000fe40000011451 */
[----:B------:R-:W-:Y:S01]  /*32a0*/  LEA.HI.X R13, R2, UR11, R13, 0x1, P2 ;  /* 0x0000000b020d7c11 */ /* 0x000fe200090f0c0d */
[----:B------:R-:W3:Y:S01]  /*32b0*/  LDCU.128 UR8, c[0x0][0x3a0] ;  /* 0x00007400ff0877ac */ /* 0x000ee20008000c00 */
[----:B------:R-:W-:Y:S01]  /*32c0*/  IADD3.X R75, PT, PT, R75, UR13, RZ, P1, !PT ;  /* 0x0000000d4b4b7c10 */ /* 0x000fe20008ffe4ff */
[----:B--2-4-:R-:W1:Y:S06]  /*32d0*/  LDCU.64 UR12, c[0x0][0x4e0] ;  /* 0x00009c00ff0c77ac */ /* 0x014e6c0008000a00 */
.L_x_1443:
[----:B------:R-:W-:Y:S01]  /*32e0*/  UIADD3 UR28, UPT, UPT, UR28, 0x40, URZ ;  /* 0x000000401c1c7890 */ /* 0x000fe2000fffe0ff */
[----:B------:R-:W-:Y:S01]  /*32f0*/  BSSY.RECONVERGENT B0, `(.L_x_1360) ;  /* 0x0000013000007945 */ /* 0x000fe20003800200 */
[----:B------:R-:W-:Y:S04]  /*3300*/  UIADD3 UR19, UPT, UPT, UR19, 0x40, URZ ;  /* 0x0000004013137890 */ /* 0x000fe8000fffe0ff */
[C---:B------:R-:W-:Y:S02]  /*3310*/  ISETP.GE.AND P5, PT, R104.reuse, UR28, PT ;  /* 0x0000001c68007c0c */ /* 0x040fe4000bfa6270 */
[C---:B------:R-:W-:Y:S02]  /*3320*/  ISETP.GE.AND P4, PT, R93.reuse, UR28, PT ;  /* 0x0000001c5d007c0c */ /* 0x040fe4000bf86270 */
[----:B------:R-:W-:Y:S02]  /*3330*/  ISETP.GE.AND P5, PT, R104, UR19, !P5 ;  /* 0x0000001368007c0c */ /* 0x000fe4000efa6270 */
[----:B------:R-:W-:Y:S11]  /*3340*/  ISETP.GE.AND P4, PT, R93, UR19, !P4 ;  /* 0x000000135d007c0c */ /* 0x000ff6000e786270 */
[----:B------:R-:W-:Y:S05]  /*3350*/  @!P5 BRA `(.L_x_1361) ;  /* 0x000000000030d947 */ /* 0x000fea0003800000 */
[----:B-1----:R-:W-:Y:S02]  /*3360*/  ISETP.GE.AND P1, PT, R14, UR29, PT ;  /* 0x0000001d0e007c0c */ /* 0x002fe4000bf26270 */
[----:B------:R-:W-:Y:S11]  /*3370*/  ISETP.GE.AND P0, PT, R11, UR29, PT ;  /* 0x0000001d0b007c0c */ /* 0x000ff6000bf06270 */
[----:B------:R-:W2:Y:S04]  /*3380*/  @!P1 LDG.E.128 R4, desc[UR4][R72.64] ;  /* 0x0000000448049981 */ /* 0x000ea8000c1e1d00 */
[----:B--2---:R1:W-:Y:S01]  /*3390*/  @!P1 STG.E.128 desc[UR4][R68.64], R4 ;  /* 0x0000000444009986 */ /* 0x0043e2000c101d04 */
[----:B------:R-:W-:Y:S03]  /*33a0*/  ISETP.GE.AND P1, PT, R10, UR29, PT ;  /* 0x0000001d0a007c0c */ /* 0x000fe6000bf26270 */
[----:B------:R-:W2:Y:S04]  /*33b0*/  @!P0 LDG.E.128 R24, desc[UR4][R72.64+0x80] ;  /* 0x0000800448188981 */ /* 0x000ea8000c1e1d00 */
[----:B--2---:R2:W-:Y:S01]  /*33c0*/  @!P0 STG.E.128 desc[UR4][R68.64+0x80], R24 ;  /* 0x0000801844008986 */ /* 0x0045e2000c101d04 */
[----:B------:R-:W-:Y:S05]  /*33d0*/  ISETP.GE.AND P0, PT, R9, UR29, PT ;  /* 0x0000001d09007c0c */ /* 0x000fea000bf06270 */
[----:B------:R-:W4:Y:S04]  /*33e0*/  @!P1 LDG.E.128 R20, desc[UR4][R72.64+0x100] ;  /* 0x0001000448149981 */ /* 0x000f28000c1e1d00 */
[----:B----4-:R2:W-:Y:S04]  /*33f0*/  @!P1 STG.E.128 desc[UR4][R68.64+0x100], R20 ;  /* 0x0001001444009986 */ /* 0x0105e8000c101d04 */
[----:B-1----:R-:W4:Y:S04]  /*3400*/  @!P0 LDG.E.128 R4, desc[UR4][R72.64+0x180] ;  /* 0x0001800448048981 */ /* 0x002f28000c1e1d00 */
[----:B----4-:R2:W-:Y:S02]  /*3410*/  @!P0 STG.E.128 desc[UR4][R68.64+0x180], R4 ;  /* 0x0001800444008986 */ /* 0x0105e4000c101d04 */
.L_x_1361:
[----:B-1-3--:R-:W-:Y:S05]  /*3420*/  BSYNC.RECONVERGENT B0 ;  /* 0x0000000000007941 */ /* 0x00afea0003800200 */
.L_x_1360:
        /* <DEDUP_REMOVED lines=12> */
[----:B--2---:R-:W2:Y:S04]  /*34f0*/  @!P0 LDG.E.128 R24, desc[UR4][R34.64+0x80] ;  /* 0x0000800422188981 */ /* 0x004ea8000c1e1d00 */
[----:B--2---:R1:W-:Y:S01]  /*3500*/  @!P0 STG.E.128 desc[UR4][R32.64+0x80], R24 ;  /* 0x0000801820008986 */ /* 0x0043e2000c101d04 */
[----:B------:R-:W-:Y:S03]  /*3510*/  ISETP.GE.AND P0, PT, R9, UR29, PT ;  /* 0x0000001d09007c0c */ /* 0x000fe6000bf06270 */
[----:B------:R-:W2:Y:S04]  /*3520*/  @!P1 LDG.E.128 R20, desc[UR4][R34.64+0x100] ;  /* 0x0001000422149981 */ /* 0x000ea8000c1e1d00 */
[----:B--2---:R1:W-:Y:S06]  /*3530*/  @!P1 STG.E.128 desc[UR4][R32.64+0x100], R20 ;  /* 0x0001001420009986 */ /* 0x0043ec000c101d04 */
[----:B------:R-:W2:Y:S04]  /*3540*/  @!P0 LDG.E.128 R4, desc[UR4][R34.64+0x180] ;  /* 0x0001800422048981 */ /* 0x000ea8000c1e1d00 */
[----:B--2---:R1:W-:Y:S02]  /*3550*/  @!P0 STG.E.128 desc[UR4][R32.64+0x180], R4 ;  /* 0x0001800420008986 */ /* 0x0043e4000c101d04 */
.L_x_1363:
[----:B------:R-:W-:Y:S05]  /*3560*/  BSYNC.RECONVERGENT B0 ;  /* 0x0000000000007941 */ /* 0x000fea0003800200 */
.L_x_1362:
[C---:B------:R-:W-:Y:S01]  /*3570*/  ISETP.GE.AND P3, PT, R92.reuse, UR28, PT ;  /* 0x0000001c5c007c0c */ /* 0x040fe2000bf66270 */
[----:B------:R-:W-:Y:S03]  /*3580*/  BSSY.RECONVERGENT B0, `(.L_x_1364) ;  /* 0x0000016000007945 */ /* 0x000fe60003800200 */
[----:B------:R-:W-:Y:S11]  /*3590*/  ISETP.GE.AND P3, PT, R92, UR19, !P3 ;  /* 0x000000135c007c0c */ /* 0x000ff6000df66270 */
        /* <DEDUP_REMOVED lines=20> */
.L_x_1365:
[----:B------:R-:W-:Y:S05]  /*36e0*/  BSYNC.RECONVERGENT B0 ;  /* 0x0000000000007941 */ /* 0x000fea0003800200 */
.L_x_1364:
[C---:B------:R-:W-:Y:S01]  /*36f0*/  ISETP.GE.AND P2, PT, R91.reuse, UR28, PT ;  /* 0x0000001c5b007c0c */ /* 0x040fe2000bf46270 */
[----:B------:R-:W-:Y:S03]  /*3700*/  BSSY.RECONVERGENT B0, `(.L_x_1366) ;  /* 0x0000018000007945 */ /* 0x000fe60003800200 */
[----:B------:R-:W-:Y:S11]  /*3710*/  ISETP.GE.AND P2, PT, R91, UR19, !P2 ;  /* 0x000000135b007c0c */ /* 0x000ff6000d746270 */
[----:B------:R-:W-:Y:S02]  /*3720*/  @!UPT UIADD3 URZ, UPT, UPT, URZ, URZ, URZ ;  /* 0x000000fffffff290 */ /* 0x000fe4000fffe0ff */
[----:B------:R-:W-:Y:S05]  /*3730*/  @!P2 BRA `(.L_x_1367) ;  /* 0x000000000050a947 */ /* 0x000fea0003800000 */
[----:B------:R-:W1:Y:S01]  /*3740*/  LDC.64 R2, c[0x0][0x4b0] ;  /* 0x00012c00ff027b82 */ /* 0x000e620000000a00 */
[----:B------:R-:W-:Y:S02]  /*3750*/  ISETP.GE.AND P1, PT, R14, UR29, PT ;  /* 0x0000001d0e007c0c */ /* 0x000fe4000bf26270 */
[----:B------:R-:W-:Y:S01]  /*3760*/  ISETP.GE.AND P0, PT, R11, UR29, PT ;  /* 0x0000001d0b007c0c */ /* 0x000fe2000bf06270 */
[----:B-1-3--:R-:W-:Y:S04]  /*3770*/  IMAD.WIDE.U32 R32, R2, 0x60, R72 ;  /* 0x0000006002207825 */ /* 0x00afe800078e0048 */
[----:B------:R-:W-:Y:S05]  /*3780*/  IMAD R3, R3, 0x60, RZ ;  /* 0x0000006003037824 */ /* 0x000fea00078e02ff */
[----:B------:R-:W-:Y:S02]  /*3790*/  IADD3 R33, PT, PT, R33, R3, RZ ;  /* 0x0000000321217210 */ /* 0x000fe40007ffe0ff */
[----:B------:R-:W1:Y:S03]  /*37a0*/  LDC.64 R2, c[0x0][0x3c0] ;  /* 0x0000f000ff027b82 */ /* 0x000e660000000a00 */
[----:B--2---:R-:W2:Y:S01]  /*37b0*/  @!P1 LDG.E.128 R4, desc[UR4][R32.64] ;  /* 0x0000000420049981 */ /* 0x004ea2000c1e1d00 */
        /* <DEDUP_REMOVED lines=12> */
.L_x_1367:
[----:B------:R-:W-:Y:S05]  /*3880*/  BSYNC.RECONVERGENT B0 ;  /* 0x0000000000007941 */ /* 0x000fea0003800200 */
.L_x_1366:
[----:B------:R-:W-:Y:S01]  /*3890*/  ISETP.NE.AND P0, PT, R18, RZ, PT ;  /* 0x000000ff1200720c */ /* 0x000fe20003f05270 */
[----:B------:R-:W-:Y:S01]  /*38a0*/  UIADD3 UR18, UPT, UPT, UR18, -0x1, URZ ;  /* 0xffffffff12127890 */ /* 0x000fe2000fffe0ff */
[----:B------:R-:W-:Y:S01]  /*38b0*/  BSSY.RECONVERGENT B2, `(.L_x_1368) ;  /* 0x00009e1000027945 */ /* 0x000fe20003800200 */
[----:B------:R-:W-:Y:S01]  /*38c0*/  IMAD.MOV.U32 R100, RZ, RZ, R94 ;  /* 0x000000ffff647224 */ /* 0x000fe200078e005e */
[----:B------:R-:W-:Y:S09]  /*38d0*/  IADD3 R94, PT, PT, R94, -0x40, RZ ;  /* 0xffffffc05e5e7810 */ /* 0x000ff20007ffe0ff */
[----:B------:R-:W-:Y:S05]  /*38e0*/  @P0 BRA `(.L_x_1369) ;  /* 0x0000000400400947 */ /* 0x000fea0003800000 */
[----:B------:R-:W-:Y:S04]  /*38f0*/  BSSY.RECONVERGENT B0, `(.L_x_1370) ;  /* 0x000000e000007945 */ /* 0x000fe80003800200 */
[----:B------:R-:W-:Y:S05]  /*3900*/  @!P5 BRA `(.L_x_1371) ;  /* 0x000000000030d947 */ /* 0x000fea0003800000 */
[----:B------:R-:W-:Y:S02]  /*3910*/  ISETP.GE.AND P1, PT, R14, UR29, PT ;  /* 0x0000001d0e007c0c */ /* 0x000fe4000bf26270 */
[----:B------:R-:W-:Y:S11]  /*3920*/  ISETP.GE.AND P0, PT, R11, UR29, PT ;  /* 0x0000001d0b007c0c */ /* 0x000ff6000bf06270 */
[----:B-1-34-:R-:W3:Y:S04]  /*3930*/  @!P1 LDG.E.128 R28, desc[UR4][R12.64] ;  /* 0x000000040c1c9981 */ /* 0x01aee8000c1e1d00 */
[----:B---3--:R1:W-:Y:S01]  /*3940*/  @!P1 STG.E.128 desc[UR4][R70.64], R28 ;  /* 0x0000001c46009986 */ /* 0x0083e2000c101d04 */
[----:B------:R-:W-:Y:S03]  /*3950*/  ISETP.GE.AND P1, PT, R10, UR29, PT ;  /* 0x0000001d0a007c0c */ /* 0x000fe6000bf26270 */
[----:B--2---:R-:W2:Y:S04]  /*3960*/  @!P0 LDG.E.128 R24, desc[UR4][R12.64+0x80] ;  /* 0x000080040c188981 */ /* 0x004ea8000c1e1d00 */
[----:B--2---:R1:W-:Y:S01]  /*3970*/  @!P0 STG.E.128 desc[UR4][R70.64+0x80], R24 ;  /* 0x0000801846008986 */ /* 0x0043e2000c101d04 */
[----:B------:R-:W-:Y:S05]  /*3980*/  ISETP.GE.AND P0, PT, R9, UR29, PT ;  /* 0x0000001d09007c0c */ /* 0x000fea000bf06270 */
[----:B------:R-:W2:Y:S04]  /*3990*/  @!P1 LDG.E.128 R20, desc[UR4][R12.64+0x100] ;  /* 0x000100040c149981 */ /* 0x000ea8000c1e1d00 */
[----:B--2---:R1:W-:Y:S04]  /*39a0*/  @!P1 STG.E.128 desc[UR4][R70.64+0x100], R20 ;  /* 0x0001001446009986 */ /* 0x0043e8000c101d04 */
[----:B------:R-:W2:Y:S04]  /*39b0*/  @!P0 LDG.E.128 R4, desc[UR4][R12.64+0x180] ;  /* 0x000180040c048981 */ /* 0x000ea8000c1e1d00 */
[----:B--2---:R1:W-:Y:S02]  /*39c0*/  @!P0 STG.E.128 desc[UR4][R70.64+0x180], R4 ;  /* 0x0001800446008986 */ /* 0x0043e4000c101d04 */
.L_x_1371:
[----:B------:R-:W-:Y:S05]  /*39d0*/  BSYNC.RECONVERGENT B0 ;  /* 0x0000000000007941 */ /* 0x000fea0003800200 */
.L_x_1370:
        /* <DEDUP_REMOVED lines=18> */
.L_x_1373:
[----:B------:R-:W-:Y:S05]  /*3b00*/  BSYNC.RECONVERGENT B0 ;  /* 0x0000000000007941 */ /* 0x000fea0003800200 */
.L_x_1372:
        /* <DEDUP_REMOVED lines=20> */
.L_x_1375:
[----:B------:R-:W-:Y:S05]  /*3c50*/  BSYNC.RECONVERGENT B0 ;  /* 0x0000000000007941 */ /* 0x000fea0003800200 */
.L_x_1374:
[----:B-1----:R-:W-:Y:S01]  /*3c60*/  MOV R18, RZ ;  /* 0x000000ff00127202 */ /* 0x002fe20000000f00 */
[----:B------:R-:W-:Y:S05]  /*3c70*/  @!P2 BRA `(.L_x_1376) ;  /* 0x000000980090a947 */ /* 0x000fea0003800000 */
[----:B------:R-:W1:Y:S01]  /*3c80*/  LDC.64 R2, c[0x0][0x4a8] ;  /* 0x00012a00ff027b82 */ /* 0x000e620000000a00 */
[----:B------:R-:W-:Y:S02]  /*3c90*/  ISETP.GE.AND P0, PT, R14, UR29, PT ;  /* 0x0000001d0e007c0c */ /* 0x000fe4000bf06270 */
[----:B------:R-:W-:Y:S01]  /*3ca0*/  ISETP.GE.AND P1, PT, R11, UR29, PT ;  /* 0x0000001d0b007c0c */ /* 0x000fe2000bf26270 */
[----:B-1----:R-:W-:Y:S02]  /*3cb0*/  IMAD R3, R3, 0x60, RZ ;  /* 0x0000006003037824 */ /* 0x002fe400078e02ff */
[----:B---34-:R-:W-:Y:S05]  /*3cc0*/  IMAD.WIDE.U32 R28, R2, 0x60, R12 ;  /* 0x00000060021c7825 */ /* 0x018fea00078e000c */
        /* <DEDUP_REMOVED lines=18> */
.L_x_1369:
[----:B------:R-:W-:Y:S05]  /*3df0*/  BRA.U !UP1, `(.L_x_1377) ;  /* 0x0000003909407547 */ /* 0x000fea000b800000 */
[----:B------:R-:W-:Y:S04]  /*3e00*/  BSSY.RECONVERGENT B1, `(.L_x_1378) ;  /* 0x00000d9000017945 */ /* 0x000fe80003800200 */
[----:B------:R-:W-:Y:S05]  /*3e10*/  @!P5 BRA `(.L_x_1379) ;  /* 0x0000000c005cd947 */ /* 0x000fea0003800000 */
[----:B------:R-:W5:Y:S01]  /*3e20*/  LDC R0, c[0x0][0x440] ;  /* 0x00011000ff007b82 */ /* 0x000f620000000800 */
[----:B------:R-:W-:Y:S01]  /*3e30*/  BSSY.RECONVERGENT B0, `(.L_x_1380) ;  /* 0x0000038000007945 */ /* 0x000fe20003800200 */
[-C--:B-----5:R-:W-:Y:S02]  /*3e40*/  ISETP.GE.AND P0, PT, R14, R0.reuse, PT ;  /* 0x000000000e00720c */ /* 0x0a0fe40003f06270 */
[-C--:B------:R-:W-:Y:S02]  /*3e50*/  ISETP.GE.AND P6, PT, R11, R0.reuse, PT ;  /* 0x000000000b00720c */ /* 0x080fe40003fc6270 */
[-C--:B------:R-:W-:Y:S02]  /*3e60*/  ISETP.GE.AND P5, PT, R10, R0.reuse, PT ;  /* 0x000000000a00720c */ /* 0x080fe40003fa6270 */
[----:B------:R-:W-:Y:S07]  /*3e70*/  ISETP.GE.AND P1, PT, R9, R0, PT ;  /* 0x000000000900720c */ /* 0x000fee0003f26270 */
[----:B------:R-:W-:Y:S06]  /*3e80*/  @P0 BRA `(.L_x_1381) ;  /* 0x0000000000c80947 */ /* 0x000fec0003800000 */
        /* <DEDUP_REMOVED lines=50> */
.L_x_1381:
[----:B------:R-:W-:Y:S05]  /*41b0*/  BSYNC.RECONVERGENT B0 ;  /* 0x0000000000007941 */ /* 0x000fea0003800200 */
.L_x_1380:
        /* <DEDUP_REMOVED lines=52> */
.L_x_1383:
[----:B------:R-:W-:Y:S05]  /*4500*/  BSYNC.RECONVERGENT B0 ;  /* 0x0000000000007941 */ /* 0x000fea0003800200 */
.L_x_1382:
        /* <DEDUP_REMOVED lines=52> */
.L_x_1385:
[----:B------:R-:W-:Y:S05]  /*4850*/  BSYNC.RECONVERGENT B0 ;  /* 0x0000000000007941 */ /* 0x000fea0003800200 */
.L_x_1384:
        /* <DEDUP_REMOVED lines=51> */
.L_x_1379:
[----:B------:R-:W-:Y:S05]  /*4b90*/  BSYNC.RECONVERGENT B1 ;  /* 0x0000000000017941 */ /* 0x000fea0003800200 */
.L_x_1378:
[C---:B------:R-:W-:Y:S01]  /*4ba0*/  SHF.L.U64.HI R3, R95.reuse, 0x1, R84 ;  /* 0x000000015f037819 */ /* 0x040fe20000010254 */
[----:B-1234-:R-:W-:Y:S01]  /*4bb0*/  IMAD.SHL.U32 R5, R95, 0x2, RZ ;  /* 0x000000025f057824 */ /* 0x01efe200078e00ff */
        /* <DEDUP_REMOVED lines=67> */
.L_x_1389:
[----:B------:R-:W-:Y:S05]  /*4ff0*/  BSYNC.RECONVERGENT B0 ;  /* 0x0000000000007941 */ /* 0x000fea0003800200 */
.L_x_1388:
        /* <DEDUP_REMOVED lines=52> */
.L_x_1391:
[----:B------:R-:W-:Y:S05]  /*5340*/  BSYNC.RECONVERGENT B0 ;  /* 0x0000000000007941 */ /* 0x000fea0003800200 */
.L_x_1390:
        /* <DEDUP_REMOVED lines=52> */
.L_x_1393:
[----:B------:R-:W-:Y:S05]  /*5690*/  BSYNC.RECONVERGENT B0 ;  /* 0x0000000000007941 */ /* 0x000fea0003800200 */
.L_x_1392:
        /* <DEDUP_REMOVED lines=51> */
.L_x_1387:
[----:B------:R-:W-:Y:S05]  /*59d0*/  BSYNC.RECONVERGENT B1 ;  /* 0x0000000000017941 */ /* 0x000fea0003800200 */
.L_x_1386:
[----:B------:R-:W-:Y:S04]  /*59e0*/  BSSY.RECONVERGENT B1, `(.L_x_1394) ;  /* 0x00000e3000017945 */ /* 0x000fe80003800200 */
[----:B------:R-:W-:Y:S05]  /*59f0*/  @!P3 BRA `(.L_x_1395) ;  /* 0x0000000c0084b947 */ /* 0x000fea0003800000 */
[C---:B------:R-:W-:Y:S01]  /*5a00*/  LEA R40, P0, R99.reuse, R38, 0x5 ;  /* 0x0000002663287211 */ /* 0x040fe200078028ff */
[----:B------:R-:W5:Y:S01]  /*5a10*/  LDC R0, c[0x0][0x440] ;  /* 0x00011000ff007b82 */ /* 0x000f620000000800 */
[C---:B------:R-:W-:Y:S01]  /*5a20*/  LEA R22, P1, R99.reuse, R6, 0x5 ;  /* 0x0000000663167211 */ /* 0x040fe200078228ff */
[----:B------:R-:W-:Y:S01]  /*5a30*/  BSSY.RECONVERGENT B0, `(.L_x_1396) ;  /* 0x0000040000007945 */ /* 0x000fe20003800200 */
[C---:B------:R-:W-:Y:S05]  /*5a40*/  LEA.HI.X.SX32 R41, R99.reuse, R39, 0x5, P0 ;  /* 0x0000002763297211 */ /* 0x040fea00000f2eff */
[----:B------:R-:W1:Y:S01]  /*5a50*/  LDC.64 R4, c[0x0][0x4a8] ;  /* 0x00012a00ff047b82 */ /* 0x000e620000000a00 */
[----:B------:R-:W-:Y:S07]  /*5a60*/  LEA.HI.X.SX32 R23, R99, R7, 0x5, P1 ;  /* 0x0000000763177211 */ /* 0x000fee00008f2eff */
[----:B------:R-:W2:Y:S01]  /*5a70*/  LDC.64 R2, c[0x0][0x3b8] ;  /* 0x0000ee00ff027b82 */ /* 0x000ea20000000a00 */
[-C--:B-----5:R-:W-:Y:S02]  /*5a80*/  ISETP.GE.AND P6, PT, R14, R0.reuse, PT ;  /* 0x000000000e00720c */ /* 0x0a0fe40003fc6270 */
[----:B------:R-:W-:Y:S02]  /*5a90*/  ISETP.GE.AND P4, PT, R11, R0, PT ;  /* 0x000000000b00720c */ /* 0x000fe40003f86270 */
[----:B-1----:R-:W-:Y:S02]  /*5aa0*/  LEA R44, P5, R4, R12, 0x6 ;  /* 0x0000000c042c7211 */ /* 0x002fe400078a30ff */
[-C--:B------:R-:W-:Y:S02]  /*5ab0*/  ISETP.GE.AND P3, PT, R10, R0.reuse, PT ;  /* 0x000000000a00720c */ /* 0x080fe40003f66270 */
[----:B------:R-:W-:Y:S02]  /*5ac0*/  ISETP.GE.AND P1, PT, R9, R0, PT ;  /* 0x000000000900720c */ /* 0x000fe40003f26270 */
[----:B--2---:R-:W-:Y:S02]  /*5ad0*/  LEA R42, P0, R2, R70, 0x6 ;  /* 0x00000046022a7211 */ /* 0x004fe400078030ff */
[----:B------:R-:W-:Y:S02]  /*5ae0*/  LEA.HI.X R45, R4, R13, R5, 0x6, P5 ;  /* 0x0000000d042d7211 */ /* 0x000fe400028f3405 */
[----:B------:R-:W-:Y:S01]  /*5af0*/  LEA.HI.X R43, R2, R71, R3, 0x6, P0 ;  /* 0x00000047022b7211 */ /* 0x000fe200000f3403 */
[----:B------:R-:W-:Y:S08]  /*5b00*/  @P6 BRA `(.L_x_1397) ;  /* 0x0000000000c86947 */ /* 0x000ff00003800000 */
[----:B------:R-:W-:Y:S01]  /*5b10*/  ISETP.GE.AND P0, PT, R14, R18, PT ;  /* 0x000000120e00720c */ /* 0x000fe20003f06270 */
[----:B---34-:R-:W2:Y:S11]  /*5b20*/  LDG.E.128 R24, desc[UR4][R44.64] ;  /* 0x000000042c187981 */ /* 0x018eb6000c1e1d00 */
        /* <DEDUP_REMOVED lines=48> */
.L_x_1397:
[----:B------:R-:W-:Y:S05]  /*5e30*/  BSYNC.RECONVERGENT B0 ;  /* 0x0000000000007941 */ /* 0x000fea0003800200 */
.L_x_1396:
        /* <DEDUP_REMOVED lines=52> */
.L_x_1399:
[----:B------:R-:W-:Y:S05]  /*6180*/  BSYNC.RECONVERGENT B0 ;  /* 0x0000000000007941 */ /* 0x000fea0003800200 */
.L_x_1398:
        /* <DEDUP_REMOVED lines=52> */
.L_x_1401:
[----:B------:R-:W-:Y:S05]  /*64d0*/  BSYNC.RECONVERGENT B0 ;  /* 0x0000000000007941 */ /* 0x000fea0003800200 */
.L_x_1400:
        /* <DEDUP_REMOVED lines=51> */
.L_x_1395:
[----:B------:R-:W-:Y:S05]  /*6810*/  BSYNC.RECONVERGENT B1 ;  /* 0x0000000000017941 */ /* 0x000fea0003800200 */
.L_x_1394:
        /* <DEDUP_REMOVED lines=71> */
.L_x_1405:
[----:B------:R-:W-:Y:S05]  /*6c90*/  BSYNC.RECONVERGENT B0 ;  /* 0x0000000000007941 */ /* 0x000fea0003800200 */
.L_x_1404:
        /* <DEDUP_REMOVED lines=52> */
.L_x_1407:
[----:B------:R-:W-:Y:S05]  /*6fe0*/  BSYNC.RECONVERGENT B0 ;  /* 0x0000000000007941 */ /* 0x000fea0003800200 */
.L_x_1406:
        /* <DEDUP_REMOVED lines=52> */
.L_x_1409:
[----:B------:R-:W-:Y:S05]  /*7330*/  BSYNC.RECONVERGENT B0 ;  /* 0x0000000000007941 */ /* 0x000fea0003800200 */
.L_x_1408:
        /* <DEDUP_REMOVED lines=51> */
.L_x_1403:
[----:B------:R-:W-:Y:S05]  /*7670*/  BSYNC.RECONVERGENT B1 ;  /* 0x0000000000017941 */ /* 0x000fea0003800200 */
.L_x_1402:
        /* <DEDUP_REMOVED lines=8> */
.L_x_1377:
[----:B-1234-:R-:W-:Y:S01]  /*7700*/  LEA.HI R20, R18, R18, RZ, 0x1 ;  /* 0x0000001212147211 */ /* 0x01efe200078f08ff */
        /* <DEDUP_REMOVED lines=19> */
[----:B------:R-:W-:Y:S02]  /*7840*/  @!P0 SHF.L.U64.HI R58, R109, 0x1, R58 ;  /* 0x000000016d3a8819 */ /* 0x000fe4000001023a */
[----:B------:R-:W-:Y:S01]  /*7850*/  @!P0 IADD3 R110, P1, PT, R59, R74, RZ ;  /* 0x0000004a3b6e8210 */ /* 0x000fe20007f3e0ff */
        /* <DEDUP_REMOVED lines=77> */
.L_x_1413:
[----:B------:R-:W-:Y:S05]  /*7d30*/  BSYNC.RECONVERGENT B0 ;  /* 0x0000000000007941 */ /* 0x000fea0003800200 */
.L_x_1412:
        /* <DEDUP_REMOVED lines=93> */
.L_x_1415:
[----:B------:R-:W-:Y:S05]  /*8310*/  BSYNC.RECONVERGENT B0 ;  /* 0x0000000000007941 */ /* 0x000fea0003800200 */
.L_x_1414:
        /* <DEDUP_REMOVED lines=93> */
.L_x_1417:
[----:B------:R-:W-:Y:S05]  /*88f0*/  BSYNC.RECONVERGENT B0 ;  /* 0x0000000000007941 */ /* 0x000fea0003800200 */
.L_x_1416:
        /* <DEDUP_REMOVED lines=92> */
.L_x_1411:
[----:B------:R-:W-:Y:S05]  /*8ec0*/  BSYNC.RECONVERGENT B1 ;  /* 0x0000000000017941 */ /* 0x000fea0003800200 */
.L_x_1410:
        /* <DEDUP_REMOVED lines=100> */
.L_x_1421:
[----:B------:R-:W-:Y:S05]  /*9510*/  BSYNC.RECONVERGENT B0 ;  /* 0x0000000000007941 */ /* 0x000fea0003800200 */
.L_x_1420:
        /* <DEDUP_REMOVED lines=93> */
.L_x_1423:
[----:B------:R-:W-:Y:S05]  /*9af0*/  BSYNC.RECONVERGENT B0 ;  /* 0x0000000000007941 */ /* 0x000fea0003800200 */
.L_x_1422:
        /* <DEDUP_REMOVED lines=93> */
.L_x_1425:
[----:B------:R-:W-:Y:S05]  /*a0d0*/  BSYNC.RECONVERGENT B0 ;  /* 0x0000000000007941 */ /* 0x000fea0003800200 */
.L_x_1424:
        /* <DEDUP_REMOVED lines=92> */
.L_x_1419:
[----:B------:R-:W-:Y:S05]  /*a6a0*/  BSYNC.RECONVERGENT B1 ;  /* 0x0000000000017941 */ /* 0x000fea0003800200 */
.L_x_1418:
        /* <DEDUP_REMOVED lines=102> */
.L_x_1429:
[----:B------:R-:W-:Y:S05]  /*ad10*/  BSYNC.RECONVERGENT B0 ;  /* 0x0000000000007941 */ /* 0x000fea0003800200 */
.L_x_1428:
        /* <DEDUP_REMOVED lines=92> */
.L_x_1431:
[----:B------:R-:W-:Y:S05]  /*b2e0*/  BSYNC.RECONVERGENT B0 ;  /* 0x0000000000007941 */ /* 0x000fea0003800200 */
.L_x_1430:
        /* <DEDUP_REMOVED lines=92> */
.L_x_1433:
[----:B------:R-:W-:Y:S05]  /*b8b0*/  BSYNC.RECONVERGENT B0 ;  /* 0x0000000000007941 */ /* 0x000fea0003800200 */
.L_x_1432:
        /* <DEDUP_REMOVED lines=90> */
.L_x_1427:
[----:B------:R-:W-:Y:S05]  /*be60*/  BSYNC.RECONVERGENT B1 ;  /* 0x0000000000017941 */ /* 0x000fea0003800200 */
.L_x_1426:
        /* <DEDUP_REMOVED lines=105> */
.L_x_1437:
[----:B------:R-:W-:Y:S05]  /*c500*/  BSYNC.RECONVERGENT B0 ;  /* 0x0000000000007941 */ /* 0x000fea0003800200 */
.L_x_1436:
        /* <DEDUP_REMOVED lines=92> */
.L_x_1439:
[----:B------:R-:W-:Y:S05]  /*cad0*/  BSYNC.RECONVERGENT B0 ;  /* 0x0000000000007941 */ /* 0x000fea0003800200 */
.L_x_1438:
        /* <DEDUP_REMOVED lines=91> */
.L_x_1441:
[----:B------:R-:W-:Y:S05]  /*d090*/  BSYNC.RECONVERGENT B0 ;  /* 0x0000000000007941 */ /* 0x000fea0003800200 */
.L_x_1440:
        /* <DEDUP_REMOVED lines=90> */
.L_x_1435:
[----:B------:R-:W-:Y:S05]  /*d640*/  BSYNC.RECONVERGENT B1 ;  /* 0x0000000000017941 */ /* 0x000fea0003800200 */
.L_x_1434:
[----:B------:R-:W5:Y:S08]  /*d650*/  LDC R3, c[0x0][0x450] ;  /* 0x00011400ff037b82 */ /* 0x000f700000000800 */
[----:B------:R-:W1:Y:S01]  /*d660*/  LDC R18, c[0x0][0x450] ;  /* 0x00011400ff127b82 */ /* 0x000e620000000800 */
[----:B-----5:R-:W-:Y:S05]  /*d670*/  IMAD.U32 R3, R3, -0x20, RZ ;  /* 0xffffffe003037824 */ /* 0x020fea00078e00ff */
[C---:B------:R-:W-:Y:S02]  /*d680*/  LEA R76, P1, R3.reuse, R76, 0x1 ;  /* 0x0000004c034c7211 */ /* 0x040fe400078208ff */
[C---:B------:R-:W-:Y:S02]  /*d690*/  LEA R74, P0, R3.reuse, R74, 0x1 ;  /* 0x0000004a034a7211 */ /* 0x040fe400078008ff */
[C---:B------:R-:W-:Y:S02]  /*d6a0*/  LEA.HI.X.SX32 R77, R3.reuse, R77, 0x1, P1 ;  /* 0x0000004d034d7211 */ /* 0x040fe400008f0eff */
[----:B-1----:R-:W-:Y:S09]  /*d6b0*/  LEA.HI.X.SX32 R75, R3, R75, 0x1, P0 ;  /* 0x0000004b034b7211 */ /* 0x002ff200000f0eff */
.L_x_1376:
[----:B------:R-:W-:Y:S05]  /*d6c0*/  BSYNC.RECONVERGENT B2 ;  /* 0x0000000000027941 */ /* 0x000fea0003800200 */
.L_x_1368:
        /* <DEDUP_REMOVED lines=18> */
[----:B------:R-:W-:Y:S09]  /*d7f0*/  UISETP.GT.AND UP0, UPT, UR18, UR6, UPT ;  /* 0x000000061200728c */ /* 0x000ff2000bf04270 */
[----:B------:R-:W-:Y:S05]  /*d800*/  BRA.U !UP0, `(.L_x_1442) ;  /* 0x0000000508147547 */ /* 0x000fea000b800000 */
        /* <DEDUP_REMOVED lines=69> */
.L_x_1442:
[----:B------:R-:W-:Y:S01]  /*dc60*/  UISETP.GT.AND UP0, UPT, UR18, UR6, UPT ;  /* 0x000000061200728c */ /* 0x000fe2000bf04270 */
[----:B------:R-:W-:Y:S02]  /*dc70*/  IADD3 R72, P1, PT, R72, R79, RZ ;  /* 0x0000004f48487210 */ /* 0x000fe40007f3e0ff */
[----:B------:R-:W-:Y:S03]  /*dc80*/  IADD3 R12, P0, PT, R12, R83, RZ ;  /* 0x000000530c0c7210 */ /* 0x000fe60007f1e0ff */
[----:B------:R-:W-:Y:S02]  /*dc90*/  IMAD.X R73, R73, 0x1, R78, P1 ;  /* 0x0000000149497824 */ /* 0x000fe400008e064e */
[----:B------:R-:W-:Y:S01]  /*dca0*/  IMAD.X R13, R13, 0x1, R81, P0 ;  /* 0x000000010d0d7824 */ /* 0x000fe200000e0651 */
[----:B------:R-:W-:Y:S07]  /*dcb0*/  BRA.U UP0, `(.L_x_1443) ;  /* 0xffffff5500887547 */ /* 0x000fee000b83ffff */
.L_x_1359:
        /* <DEDUP_REMOVED lines=16> */
[C---:B------:R-:W-:Y:S01]  /*ddc0*/  VIADD R29, R104.reuse, 0x10 ;  /* 0x00000010681d7836 */ /* 0x040fe20000000000 */
[----:B------:R-:W-:Y:S01]  /*ddd0*/  BSSY.RECONVERGENT B0, `(.L_x_1446) ;  /* 0x0000028000007945 */ /* 0x000fe20003800200 */
[C---:B------:R-:W-:Y:S01]  /*dde0*/  VIADD R31, R104.reuse, 0x20 ;  /* 0x00000020681f7836 */ /* 0x040fe20000000000 */
[----:B------:R-:W-:Y:S01]  /*ddf0*/  UIADD3 UR10, UPT, UPT, -UR24, UR20, URZ ;  /* 0x00000014180a7290 */ /* 0x000fe2000fffe1ff */
[----:B------:R-:W-:-:S05]  /*de00*/  VIADD R32, R104, 0x30 ;  /* 0x0000003068207836 */ /* 0x000fca0000000000 */
[----:B------:R-:W-:Y:S02]  /*de10*/  ISETP.GE.AND P1, PT, R104, UR10, PT ;  /* 0x0000000a68007c0c */ /* 0x000fe4000bf26270 */
[----:B------:R-:W-:Y:S02]  /*de20*/  ISETP.GE.AND P4, PT, R29, UR10, PT ;  /* 0x0000000a1d007c0c */ /* 0x000fe4000bf86270 */
[----:B------:R-:W-:Y:S02]  /*de30*/  ISETP.GE.AND P6, PT, R31, UR10, PT ;  /* 0x0000000a1f007c0c */ /* 0x000fe4000bfc6270 */
[----:B------:R-:W-:Y:S02]  /*de40*/  ISETP.GE.AND P5, PT, R32, UR10, PT ;  /* 0x0000000a20007c0c */ /* 0x000fe4000bfa6270 */
        /* <DEDUP_REMOVED lines=32> */
.L_x_1447:
[----:B------:R-:W-:Y:S05]  /*e050*/  BSYNC.RECONVERGENT B0 ;  /* 0x0000000000007941 */ /* 0x000fea0003800200 */
.L_x_1446:
        /* <DEDUP_REMOVED lines=29> */
.L_x_1449:
[----:B------:R-:W-:Y:S05]  /*e230*/  BSYNC.RECONVERGENT B0 ;  /* 0x0000000000007941 */ /* 0x000fea0003800200 */
.L_x_1448:
        /* <DEDUP_REMOVED lines=29> */
.L_x_1451:
[----:B------:R-:W-:Y:S05]  /*e410*/  BSYNC.RECONVERGENT B0 ;  /* 0x0000000000007941 */ /* 0x000fea0003800200 */
.L_x_1450:
        /* <DEDUP_REMOVED lines=30> */
.L_x_1445:
[----:B------:R-:W1:Y:S02]  /*e600*/  LDCU.64 UR8, c[0x0][0x470] ;  /* 0x00008e00ff0877ac */ /* 0x000e640008000a00 */
[----:B-1----:R-:W-:-:S04]  /*e610*/  ISETP.NE.U32.AND P0, PT, RZ, UR8, PT ;  /* 0x00000008ff007c0c */ /* 0x002fc8000bf05070 */
[----:B------:R-:W-:Y:S01]  /*e620*/  ISETP.NE.AND.EX P0, PT, RZ, UR9, PT, P0 ;  /* 0x00000009ff007c0c */ /* 0x000fe2000bf05300 */
[----:B------:R-:W-:Y:S01]  /*e630*/  UMOV UR11, URZ ;  /* 0x000000ff000b7c82 */ /* 0x000fe20008000000 */
[----:B------:R-:W1:Y:S01]  /*e640*/  LDCU.U8 UR10, c[0x0][0x533] ;  /* 0x0000a660ff0a77ac */ /* 0x000e620008000000 */
[----:B------:R-:W2:Y:S10]  /*e650*/  LDCU.64 UR8, c[0x0][0x380] ;  /* 0x00007000ff0877ac */ /* 0x000eb40008000a00 */
[----:B------:R-:W3:Y:S01]  /*e660*/  @P0 LDG.E R106, desc[UR4][R106.64] ;  /* 0x000000046a6a0981 */ /* 0x000ee2000c1e1900 */
[----:B------:R-:W-:Y:S01]  /*e670*/  IMAD.SHL.U32 R31, R99, 0x10, RZ ;  /* 0x00000010631f7824 */ /* 0x000fe200078e00ff */
[----:B-1----:R-:W-:Y:S01]  /*e680*/  UISETP.NE.AND UP0, UPT, UR10, URZ, UPT ;  /* 0x000000ff0a00728c */ /* 0x002fe2000bf05270 */
[----:B---3--:R-:W-:-:S02]  /*e690*/  @P0 R2UR UR11, R106 ;  /* 0x000000006a0b02ca */ /* 0x008fc400000e0000 */
[----:B--2---:R-:W-:-:S04]  /*e6a0*/  LEA R24, P0, R102, UR8, 0x1 ;  /* 0x0000000866187c11 */ /* 0x004fc8000f8008ff */
[----:B------:R-:W-:-:S07]  /*e6b0*/  LEA.HI.X R25, R102, UR9, R67, 0x1, P0 ;  /* 0x0000000966197c11 */ /* 0x000fce00080f0c43 */
[----:B------:R-:W-:-:S06]  /*e6c0*/  UIADD3 UR11, UPT, UPT, UR11, UR23, UR24 ;  /* 0x000000170b0b7290 */ /* 0x000fcc000fffe018 */
[----:B------:R-:W-:-:S05]  /*e6d0*/  IMAD R4, R99, UR11, RZ ;  /* 0x0000000b63047c24 */ /* 0x000fca000f8e02ff */
[-C--:B------:R-:W-:Y:S02]  /*e6e0*/  IADD3 R20, P2, PT, R97, R4.reuse, RZ ;  /* 0x0000000461147210 */ /* 0x080fe40007f5e0ff */
[----:B------:R-:W-:Y:S02]  /*e6f0*/  SHF.R.S32.HI R13, RZ, 0x1f, R4 ;  /* 0x0000001fff0d7819 */ /* 0x000fe40000011404 */
[----:B------:R-:W-:-:S03]  /*e700*/  IADD3 R12, P1, PT, R96, R4, RZ ;  /* 0x00000004600c7210 */ /* 0x000fc60007f3e0ff */
[--C-:B------:R-:W-:Y:S02]  /*e710*/  IMAD.X R22, R88, 0x1, R13.reuse, P2 ;  /* 0x0000000158167824 */ /* 0x100fe400010e060d */
[----:B------:R-:W-:Y:S01]  /*e720*/  IMAD.X R13, R86, 0x1, R13, P1 ;  /* 0x00000001560d7824 */ /* 0x000fe200008e060d */
[----:B------:R-:W-:Y:S07]  /*e730*/  BRA.U !UP0, `(.L_x_1453) ;  /* 0x0000003d08187547 */ /* 0x000fee000b800000 */
[----:B------:R-:W-:Y:S01]  /*e740*/  UIADD3 UR14, UPT, UPT, -UR24, UR20, URZ ;  /* 0x00000014180e7290 */ /* 0x000fe2000fffe1ff */
[----:B------:R-:W-:Y:S05]  /*e750*/  BSSY.RECONVERGENT B2, `(.L_x_1454) ;  /* 0x00000d7000027945 */ /* 0x000fea0003800200 */
[----:B------:R-:W-:-:S13]  /*e760*/  ISETP.GE.AND P0, PT, R104, UR14, PT ;  /* 0x0000000e68007c0c */ /* 0x000fda000bf06270 */
        /* <DEDUP_REMOVED lines=21> */
[----:B-----5:R-:W-:Y:S01]  /*e8c0*/  MOV R30, R18 ;  /* 0x00000012001e7202 */ /* 0x020fe20000000f00 */
[----:B------:R-:W-:Y:S02]  /*e8d0*/  HADD2.F32 R23, -RZ, R19.H1_H1 ;  /* 0x30000013ff177230 */ /* 0x000fe40000004100 */
[--C-:B------:R-:W-:Y:S02]  /*e8e0*/  HADD2.F32 R32, -RZ, R17.reuse.H0_H0 ;  /* 0x20000011ff207230 */ /* 0x100fe40000004100 */
[----:B------:R-:W-:-:S02]  /*e8f0*/  HADD2.F32 R34, -RZ, R17.H1_H1 ;  /* 0x30000011ff227230 */ /* 0x000fc40000004100 */
[----:B------:R-:W-:Y:S02]  /*e900*/  HADD2.F32 R36, -RZ, R19.H0_H0 ;  /* 0x20000013ff247230 */ /* 0x000fe40000004100 */
[----:B--2---:R-:W-:Y:S02]  /*e910*/  HADD2.F32 R18, -RZ, R7.H1_H1 ;  /* 0x30000007ff127230 */ /* 0x004fe40000004100 */
[----:B---3--:R-:W-:Y:S02]  /*e920*/  HADD2.F32 R13, -RZ, R5.H1_H1 ;  /* 0x30000005ff0d7230 */ /* 0x008fe40000004100 */
[----:B------:R-:W-:Y:S02]  /*e930*/  HADD2.F32 R17, -RZ, R4.H1_H1 ;  /* 0x30000004ff117230 */ /* 0x000fe40000004100 */
[CC--:B------:R-:W-:Y:S01]  /*e940*/  FMUL.FTZ R38, R23.reuse, R18.reuse ;  /* 0x0000001217267220 */ /* 0x0c0fe20000410000 */
[--C-:B------:R-:W-:Y:S02]  /*e950*/  HADD2.F32 R21, -RZ, R6.reuse.H1_H1 ;  /* 0x30000006ff157230 */ /* 0x100fe40000004100 */
[----:B------:R-:W-:Y:S01]  /*e960*/  FMUL.FTZ R19, R23, R13 ;  /* 0x0000000d17137220 */ /* 0x000fe20000410000 */
[----:B------:R-:W-:Y:S01]  /*e970*/  FMUL.FTZ R37, R34, R17 ;  /* 0x0000001122257220 */ /* 0x000fe20000410000 */
[----:B------:R-:W-:Y:S01]  /*e980*/  FFMA.FTZ R38, R36, R13, R38 ;  /* 0x0000000d24267223 */ /* 0x000fe20000010026 */
[----:B------:R-:W-:Y:S01]  /*e990*/  FMUL.FTZ R34, R34, R21 ;  /* 0x0000001522227220 */ /* 0x000fe20000410000 */
[----:B------:R-:W-:Y:S01]  /*e9a0*/  FFMA.FTZ R19, R36, R18, -R19 ;  /* 0x0000001224137223 */ /* 0x000fe20000010813 */
[----:B------:R-:W-:-:S02]  /*e9b0*/  HADD2.F32 R6, -RZ, R6.H0_H0 ;  /* 0x20000006ff067230 */ /* 0x000fc40000004100 */
[----:B------:R-:W-:Y:S02]  /*e9c0*/  HADD2.F32 R13, -RZ, R16.H1_H1 ;  /* 0x30000010ff0d7230 */ /* 0x000fe40000004100 */
[----:B------:R-:W-:Y:S02]  /*e9d0*/  HADD2.F32 R4, -RZ, R4.H0_H0 ;  /* 0x20000004ff047230 */ /* 0x000fe40000004100 */
[----:B------:R-:W-:Y:S02]  /*e9e0*/  HADD2.F32 R5, -RZ, R5.H0_H0 ;  /* 0x20000005ff057230 */ /* 0x000fe40000004100 */
[----:B------:R-:W-:Y:S02]  /*e9f0*/  HADD2.F32 R18, -RZ, R30.H1_H1 ;  /* 0x3000001eff127230 */ /* 0x000fe40000004100 */
[C---:B------:R-:W-:Y:S01]  /*ea00*/  FFMA.FTZ R34, R32.reuse, R17, R34 ;  /* 0x0000001120227223 */ /* 0x040fe20000010022 */
[----:B------:R-:W-:Y:S02]  /*ea10*/  HADD2.F32 R7, -RZ, R7.H0_H0 ;  /* 0x20000007ff077230 */ /* 0x000fe40000004100 */
[----:B------:R-:W-:Y:S01]  /*ea20*/  FFMA.FTZ R37, R32, R21, -R37 ;  /* 0x0000001520257223 */ /* 0x000fe20000010825 */
[----:B------:R-:W-:-:S02]  /*ea30*/  HADD2.F32 R17, -RZ, R16.H0_H0 ;  /* 0x20000010ff117230 */ /* 0x000fc40000004100 */
[C---:B------:R-:W-:Y:S01]  /*ea40*/  FMUL.FTZ R16, R13.reuse, R4 ;  /* 0x000000040d107220 */ /* 0x040fe20000410000 */
[-C--:B------:R-:W-:Y:S01]  /*ea50*/  FMUL.FTZ R21, R13, R6.reuse ;  /* 0x000000060d157220 */ /* 0x080fe20000410000 */
        /* <DEDUP_REMOVED lines=11> */
.L_x_1459:
[----:B------:R-:W-:Y:S05]  /*eb10*/  BSYNC.RECONVERGENT B0 ;  /* 0x0000000000007941 */ /* 0x000fea0003800200 */
.L_x_1458:
[----:B-----5:R-:W-:Y:S01]  /*eb20*/  IMAD.MOV.U32 R6, RZ, RZ, R18 ;  /* 0x000000ffff067224 */ /* 0x020fe200078e0012 */
[----:B------:R-:W-:Y:S01]  /*eb30*/  MOV R4, R16 ;  /* 0x0000001000047202 */ /* 0x000fe20000000f00 */
[----:B------:R-:W-:Y:S01]  /*eb40*/  IMAD.MOV.U32 R7, RZ, RZ, R19 ;  /* 0x000000ffff077224 */ /* 0x000fe200078e0013 */
[----:B------:R-:W-:Y:S02]  /*eb50*/  MOV R5, R17 ;  /* 0x0000001100057202 */ /* 0x000fe40000000f00 */
.L_x_1457:
[----:B------:R-:W-:Y:S05]  /*eb60*/  BSYNC.RECONVERGENT B1 ;  /* 0x0000000000017941 */ /* 0x000fea0003800200 */
.L_x_1456:
        /* <DEDUP_REMOVED lines=11> */
[----:B-----5:R-:W-:Y:S01]  /*ec20*/  MOV R30, R18 ;  /* 0x00000012001e7202 */ /* 0x020fe20000000f00 */
[----:B------:R-:W-:Y:S02]  /*ec30*/  HADD2.F32 R23, -RZ, R19.H1_H1 ;  /* 0x30000013ff177230 */ /* 0x000fe40000004100 */
[--C-:B------:R-:W-:Y:S02]  /*ec40*/  HADD2.F32 R32, -RZ, R17.reuse.H0_H0 ;  /* 0x20000011ff207230 */ /* 0x100fe40000004100 */
[----:B------:R-:W-:-:S02]  /*ec50*/  HADD2.F32 R34, -RZ, R17.H1_H1 ;  /* 0x30000011ff227230 */ /* 0x000fc40000004100 */
[----:B------:R-:W-:Y:S02]  /*ec60*/  HADD2.F32 R36, -RZ, R19.H0_H0 ;  /* 0x20000013ff247230 */ /* 0x000fe40000004100 */
[----:B--2---:R-:W-:Y:S02]  /*ec70*/  HADD2.F32 R18, -RZ, R7.H1_H1 ;  /* 0x30000007ff127230 */ /* 0x004fe40000004100 */
[----:B----4-:R-:W-:Y:S02]  /*ec80*/  HADD2.F32 R13, -RZ, R5.H1_H1 ;  /* 0x30000005ff0d7230 */ /* 0x010fe40000004100 */
        /* <DEDUP_REMOVED lines=30> */
.L_x_1463:
[----:B------:R-:W-:Y:S05]  /*ee70*/  BSYNC.RECONVERGENT B0 ;  /* 0x0000000000007941 */ /* 0x000fea0003800200 */
.L_x_1462:
[----:B-----5:R4:W-:Y:S02]  /*ee80*/  STS.128 [R0+0x2000], R16 ;  /* 0x0020001000007388 */ /* 0x0209e40000000c00 */
.L_x_1461:
[----:B------:R-:W-:Y:S05]  /*ee90*/  BSYNC.RECONVERGENT B1 ;  /* 0x0000000000017941 */ /* 0x000fea0003800200 */
.L_x_1460:
        /* <DEDUP_REMOVED lines=47> */
.L_x_1467:
[----:B------:R-:W-:Y:S05]  /*f190*/  BSYNC.RECONVERGENT B0 ;  /* 0x0000000000007941 */ /* 0x000fea0003800200 */
.L_x_1466:
[----:B-----5:R1:W-:Y:S02]  /*f1a0*/  STS.128 [R0+0x4000], R16 ;  /* 0x0040001000007388 */ /* 0x0203e40000000c00 */
.L_x_1465:
[----:B------:R-:W-:Y:S05]  /*f1b0*/  BSYNC.RECONVERGENT B1 ;  /* 0x0000000000017941 */ /* 0x000fea0003800200 */
.L_x_1464:
        /* <DEDUP_REMOVED lines=9> */
[----:B-----5:R-:W-:Y:S01]  /*f250*/  MOV R23, R18 ;  /* 0x0000001200177202 */ /* 0x020fe20000000f00 */
[--C-:B------:R-:W-:Y:S02]  /*f260*/  HADD2.F32 R30, -RZ, R17.reuse.H0_H0 ;  /* 0x20000011ff1e7230 */ /* 0x100fe40000004100 */
[----:B------:R-:W-:Y:S02]  /*f270*/  HADD2.F32 R32, -RZ, R17.H1_H1 ;  /* 0x30000011ff207230 */ /* 0x000fe40000004100 */
[----:B------:R-:W-:-:S02]  /*f280*/  HADD2.F32 R21, -RZ, R19.H1_H1 ;  /* 0x30000013ff157230 */ /* 0x000fc40000004100 */
[----:B----4-:R-:W-:Y:S02]  /*f290*/  HADD2.F32 R27, -RZ, R19.H0_H0 ;  /* 0x20000013ff1b7230 */ /* 0x010fe40000004100 */
        /* <DEDUP_REMOVED lines=32> */
.L_x_1469:
[----:B------:R-:W-:Y:S05]  /*f4a0*/  BSYNC.RECONVERGENT B0 ;  /* 0x0000000000007941 */ /* 0x000fea0003800200 */
.L_x_1468:
[----:B-----5:R4:W-:Y:S02]  /*f4b0*/  STS.128 [R0+0x6000], R16 ;  /* 0x0060001000007388 */ /* 0x0209e40000000c00 */
.L_x_1455:
[----:B------:R-:W-:Y:S05]  /*f4c0*/  BSYNC.RECONVERGENT B2 ;  /* 0x0000000000027941 */ /* 0x000fea0003800200 */
.L_x_1454:
[----:B------:R-:W-:Y:S01]  /*f4d0*/  IADD3 R29, PT, PT, R104, 0x10, RZ ;  /* 0x00000010681d7810 */ /* 0x000fe20007ffe0ff */
[----:B------:R-:W-:Y:S03]  /*f4e0*/  BSSY.RECONVERGENT B2, `(.L_x_1470) ;  /* 0x00000f4000027945 */ /* 0x000fe60003800200 */
[----:B------:R-:W-:-:S13]  /*f4f0*/  ISETP.GE.AND P0, PT, R29, UR14, PT ;  /* 0x0000000e1d007c0c */ /* 0x000fda000bf06270 */
        /* <DEDUP_REMOVED lines=22> */
[----:B------:R1:W2:Y:S04]  /*f660*/  LDG.E.64 R6, desc[UR4][R34.64] ;  /* 0x0000000422067981 */ /* 0x0002a8000c1e1b00 */
[----:B------:R-:W3:Y:S01]  /*f670*/  LDG.E.64 R4, desc[UR4][R36.64] ;  /* 0x0000000424047981 */ /* 0x000ee2000c1e1b00 */
[----:B-----5:R-:W-:Y:S01]  /*f680*/  MOV R28, R18 ;  /* 0x00000012001c7202 */ /* 0x020fe20000000f00 */
[----:B------:R-:W-:Y:S02]  /*f690*/  HADD2.F32 R23, -RZ, R19.H1_H1 ;  /* 0x30000013ff177230 */ /* 0x000fe40000004100 */
[--C-:B------:R-:W-:Y:S02]  /*f6a0*/  HADD2.F32 R30, -RZ, R17.reuse.H0_H0 ;  /* 0x20000011ff1e7230 */ /* 0x100fe40000004100 */
[----:B------:R-:W-:-:S02]  /*f6b0*/  HADD2.F32 R32, -RZ, R17.H1_H1 ;  /* 0x30000011ff207230 */ /* 0x000fc40000004100 */
[----:B-1----:R-:W-:Y:S02]  /*f6c0*/  HADD2.F32 R34, -RZ, R19.H0_H0 ;  /* 0x20000013ff227230 */ /* 0x002fe40000004100 */
        /* <DEDUP_REMOVED lines=32> */
.L_x_1475:
[----:B------:R-:W-:Y:S05]  /*f8d0*/  BSYNC.RECONVERGENT B0 ;  /* 0x0000000000007941 */ /* 0x000fea0003800200 */
.L_x_1474:
[----:B-----5:R1:W-:Y:S02]  /*f8e0*/  STS.128 [R0+0x800], R16 ;  /* 0x0008001000007388 */ /* 0x0203e40000000c00 */
.L_x_1473:
[----:B------:R-:W-:Y:S05]  /*f8f0*/  BSYNC.RECONVERGENT B1 ;  /* 0x0000000000017941 */ /* 0x000fea0003800200 */
.L_x_1472:
        /* <DEDUP_REMOVED lines=57> */
.L_x_1479:
[----:B------:R-:W-:Y:S05]  /*fc90*/  BSYNC.RECONVERGENT B0 ;  /* 0x0000000000007941 */ /* 0x000fea0003800200 */
.L_x_1478:
[----:B-----5:R4:W-:Y:S02]  /*fca0*/  STS.128 [R0+0x2800], R16 ;  /* 0x0028001000007388 */ /* 0x0209e40000000c00 */
.L_x_1477:
[----:B------:R-:W-:Y:S05]  /*fcb0*/  BSYNC.RECONVERGENT B1 ;  /* 0x0000000000017941 */ /* 0x000fea0003800200 */
.L_x_1476:
        /* <DEDUP_REMOVED lines=57> */
.L_x_1483:
[----:B------:R-:W-:Y:S05]  /*10050*/  BSYNC.RECONVERGENT B0 ;  /* 0x0000000000007941 */ /* 0x000fea0003800200 */
.L_x_1482:
[----:B-----5:R4:W-:Y:S02]  /*10060*/  STS.128 [R0+0x4800], R16 ;  /* 0x0048001000007388 */ /* 0x0209e40000000c00 */
.L_x_1481:
[----:B------:R-:W-:Y:S05]  /*10070*/  BSYNC.RECONVERGENT B1 ;  /* 0x0000000000017941 */ /* 0x000fea0003800200 */
.L_x_1480:
        /* <DEDUP_REMOVED lines=20> */
[--C-:B------:R-:W-:Y:S02]  /*101c0*/  HADD2.F32 R30, -RZ, R17.reuse.H1_H1 ;  /* 0x30000011ff1e7230 */ /* 0x100fe40000004100 */
[----:B-1----:R-:W-:Y:S02]  /*101d0*/  HADD2.F32 R26, -RZ, R17.H0_H0 ;  /* 0x20000011ff1a7230 */ /* 0x002fe40000004100 */
[----:B------:R-:W-:-:S02]  /*101e0*/  HADD2.F32 R21, -RZ, R19.H1_H1 ;  /* 0x30000013ff157230 */ /* 0x000fc40000004100 */
[----:B------:R-:W-:Y:S02]  /*101f0*/  HADD2.F32 R27, -RZ, R19.H0_H0 ;  /* 0x20000013ff1b7230 */ /* 0x000fe40000004100 */
        /* <DEDUP_REMOVED lines=32> */
.L_x_1485:
[----:B------:R-:W-:Y:S05]  /*10400*/  BSYNC.RECONVERGENT B0 ;  /* 0x0000000000007941 */ /* 0x000fea0003800200 */
.L_x_1484:
[----:B-----5:R4:W-:Y:S02]  /*10410*/  STS.128 [R0+0x6800], R16 ;  /* 0x0068001000007388 */ /* 0x0209e40000000c00 */
.L_x_1471:
[----:B------:R-:W-:Y:S05]  /*10420*/  BSYNC.RECONVERGENT B2 ;  /* 0x0000000000027941 */ /* 0x000fea0003800200 */
.L_x_1470:
[----:B------:R-:W-:Y:S01]  /*10430*/  IADD3 R31, PT, PT, R104, 0x20, RZ ;  /* 0x00000020681f7810 */ /* 0x000fe20007ffe0ff */
[----:B------:R-:W-:Y:S03]  /*10440*/  BSSY.RECONVERGENT B2, `(.L_x_1486) ;  /* 0x00000fe000027945 */ /* 0x000fe60003800200 */
[----:B------:R-:W-:-:S13]  /*10450*/  ISETP.GE.AND P0, PT, R31, UR14, PT ;  /* 0x0000000e1f007c0c */ /* 0x000fda000bf06270 */
        /* <DEDUP_REMOVED lines=23> */
[----:B------:R-:W4:Y:S04]  /*105d0*/  LDG.E.64 R6, desc[UR4][R36.64] ;  /* 0x0000000424067981 */ /* 0x000f28000c1e1b00 */
[----:B------:R-:W3:Y:S01]  /*105e0*/  LDG.E.64 R4, desc[UR4][R38.64] ;  /* 0x0000000426047981 */ /* 0x000ee2000c1e1b00 */
[----:B-----5:R-:W-:Y:S01]  /*105f0*/  MOV R30, R18 ;  /* 0x00000012001e7202 */ /* 0x020fe20000000f00 */
[--C-:B------:R-:W-:Y:S02]  /*10600*/  HADD2.F32 R32, -RZ, R17.reuse.H0_H0 ;  /* 0x20000011ff207230 */ /* 0x100fe40000004100 */
[----:B------:R-:W-:Y:S02]  /*10610*/  HADD2.F32 R34, -RZ, R17.H1_H1 ;  /* 0x30000011ff227230 */ /* 0x000fe40000004100 */
[----:B------:R-:W-:-:S02]  /*10620*/  HADD2.F32 R28, -RZ, R19.H1_H1 ;  /* 0x30000013ff1c7230 */ /* 0x000fc40000004100 */
[----:B------:R-:W-:Y:S02]  /*10630*/  HADD2.F32 R35, -RZ, R19.H0_H0 ;  /* 0x20000013ff237230 */ /* 0x000fe40000004100 */
[----:B----4-:R-:W-:Y:S02]  /*10640*/  HADD2.F32 R23, -RZ, R6.H1_H1 ;  /* 0x30000006ff177230 */ /* 0x010fe40000004100 */
[----:B------:R-:W-:Y:S02]  /*10650*/  HADD2.F32 R21, -RZ, R7.H1_H1 ;  /* 0x30000007ff157230 */ /* 0x000fe40000004100 */
[----:B---3--:R-:W-:Y:S02]  /*10660*/  HADD2.F32 R18, -RZ, R4.H1_H1 ;  /* 0x30000004ff127230 */ /* 0x008fe40000004100 */
[----:B------:R-:W-:Y:S02]  /*10670*/  HADD2.F32 R17, -RZ, R5.H1_H1 ;  /* 0x30000005ff117230 */ /* 0x000fe40000004100 */
[C---:B------:R-:W-:Y:S01]  /*10680*/  FMUL.FTZ R19, R34.reuse, R23 ;  /* 0x0000001722137220 */ /* 0x040fe20000410000 */
[----:B------:R-:W-:-:S02]  /*10690*/  FMUL.FTZ R33, R34, R18 ;  /* 0x0000001222217220 */ /* 0x000fc40000410000 */
[C---:B------:R-:W-:Y:S01]  /*106a0*/  FMUL.FTZ R34, R28.reuse, R17 ;  /* 0x000000111c227220 */ /* 0x040fe20000410000 */
[----:B------:R-:W-:Y:S01]  /*106b0*/  FMUL.FTZ R28, R28, R21 ;  /* 0x000000151c1c7220 */ /* 0x000fe20000410000 */
[----:B------:R-:W-:Y:S01]  /*106c0*/  FFMA.FTZ R18, R32, R18, R19 ;  /* 0x0000001220127223 */ /* 0x000fe20000010013 */
[----:B------:R-:W-:Y:S02]  /*106d0*/  HADD2.F32 R6, -RZ, R6.H0_H0 ;  /* 0x20000006ff067230 */ /* 0x000fe40000004100 */
[----:B------:R-:W-:Y:S01]  /*106e0*/  FFMA.FTZ R17, R35, R17, R28 ;  /* 0x0000001123117223 */ /* 0x000fe2000001001c */
[----:B------:R-:W-:Y:S02]  /*106f0*/  HADD2.F32 R19, -RZ, R16.H1_H1 ;  /* 0x30000010ff137230 */ /* 0x000fe40000004100 */
[----:B------:R-:W-:Y:S02]  /*10700*/  HADD2.F32 R4, -RZ, R4.H0_H0 ;  /* 0x20000004ff047230 */ /* 0x000fe40000004100 */
[----:B------:R-:W-:-:S02]  /*10710*/  HADD2.F32 R5, -RZ, R5.H0_H0 ;  /* 0x20000005ff057230 */ /* 0x000fc40000004100 */
[----:B------:R-:W-:Y:S02]  /*10720*/  HADD2.F32 R28, -RZ, R30.H1_H1 ;  /* 0x3000001eff1c7230 */ /* 0x000fe40000004100 */
[----:B------:R-:W-:Y:S01]  /*10730*/  FFMA.FTZ R34, R35, R21, -R34 ;  /* 0x0000001523227223 */ /* 0x000fe20000010822 */
[----:B------:R-:W-:Y:S02]  /*10740*/  HADD2.F32 R7, -RZ, R7.H0_H0 ;  /* 0x20000007ff077230 */ /* 0x000fe40000004100 */
[----:B------:R-:W-:Y:S01]  /*10750*/  FFMA.FTZ R33, R32, R23, -R33 ;  /* 0x0000001720217223 */ /* 0x000fe20000010821 */
[----:B------:R-:W-:Y:S02]  /*10760*/  HADD2.F32 R21, -RZ, R16.H0_H0 ;  /* 0x20000010ff157230 */ /* 0x000fe40000004100 */
[C---:B------:R-:W-:Y:S01]  /*10770*/  FMUL.FTZ R16, R19.reuse, R4 ;  /* 0x0000000413107220 */ /* 0x040fe20000410000 */
[----:B------:R-:W-:Y:S01]  /*10780*/  FMUL.FTZ R23, R19, R6 ;  /* 0x0000000613177220 */ /* 0x000fe20000410000 */
[----:B------:R-:W-:-:S02]  /*10790*/  HADD2.F32 R30, -RZ, R30.H0_H0 ;  /* 0x2000001eff1e7230 */ /* 0x000fc40000004100 */
[C---:B------:R-:W-:Y:S01]  /*107a0*/  FMUL.FTZ R19, R28.reuse, R5 ;  /* 0x000000051c137220 */ /* 0x040fe20000410000 */
[----:B------:R-:W-:-:S03]  /*107b0*/  FMUL.FTZ R28, R28, R7 ;  /* 0x000000071c1c7220 */ /* 0x000fc60000410000 */
[C---:B------:R-:W-:Y:S01]  /*107c0*/  FFMA.FTZ R19, R30.reuse, R7, -R19 ;  /* 0x000000071e137223 */ /* 0x040fe20000010813 */
[----:B------:R-:W-:Y:S01]  /*107d0*/  FFMA.FTZ R28, R30, R5, R28 ;  /* 0x000000051e1c7223 */ /* 0x000fe2000001001c */
[C---:B------:R-:W-:Y:S01]  /*107e0*/  FFMA.FTZ R16, R21.reuse, R6, -R16 ;  /* 0x0000000615107223 */ /* 0x040fe20000010810 */
[----:B------:R-:W-:Y:S01]  /*107f0*/  FFMA.FTZ R23, R21, R4, R23 ;  /* 0x0000000415177223 */ /* 0x000fe20000010017 */
[----:B------:R-:W-:Y:S02]  /*10800*/  F2FP.F16.F32.PACK_AB R18, R18, R33 ;  /* 0x000000211212723e */ /* 0x000fe400000000ff */
[----:B------:R-:W-:Y:S02]  /*10810*/  F2FP.F16.F32.PACK_AB R34, R17, R34 ;  /* 0x000000221122723e */ /* 0x000fe400000000ff */
[----:B------:R-:W-:Y:S02]  /*10820*/  F2FP.F16.F32.PACK_AB R5, R28, R19 ;  /* 0x000000131c05723e */ /* 0x000fe400000000ff */
[----:B------:R-:W-:-:S02]  /*10830*/  MOV R17, R18 ;  /* 0x0000001200117202 */ /* 0x000fc40000000f00 */
[----:B------:R-:W-:Y:S02]  /*10840*/  F2FP.F16.F32.PACK_AB R16, R23, R16 ;  /* 0x000000101710723e */ /* 0x000fe400000000ff */
[----:B------:R-:W-:Y:S02]  /*10850*/  MOV R18, R5 ;  /* 0x0000000500127202 */ /* 0x000fe40000000f00 */
[----:B------:R-:W-:Y:S02]  /*10860*/  MOV R19, R34 ;  /* 0x0000002200137202 */ /* 0x000fe40000000f00 */
.L_x_1491:
[----:B------:R-:W-:Y:S05]  /*10870*/  BSYNC.RECONVERGENT B0 ;  /* 0x0000000000007941 */ /* 0x000fea0003800200 */
.L_x_1490:
[----:B-----5:R4:W-:Y:S02]  /*10880*/  STS.128 [R0+0x1000], R16 ;  /* 0x0010001000007388 */ /* 0x0209e40000000c00 */
.L_x_1489:
[----:B------:R-:W-:Y:S05]  /*10890*/  BSYNC.RECONVERGENT B1 ;  /* 0x0000000000017941 */ /* 0x000fea0003800200 */
.L_x_1488:
        /* <DEDUP_REMOVED lines=20> */
[----:B-----5:R-:W-:Y:S01]  /*109e0*/  MOV R30, R18 ;  /* 0x00000012001e7202 */ /* 0x020fe20000000f00 */
[--C-:B------:R-:W-:Y:S02]  /*109f0*/  HADD2.F32 R32, -RZ, R17.reuse.H0_H0 ;  /* 0x20000011ff207230 */ /* 0x100fe40000004100 */
[----:B------:R-:W-:Y:S02]  /*10a00*/  HADD2.F32 R34, -RZ, R17.H1_H1 ;  /* 0x30000011ff227230 */ /* 0x000fe40000004100 */
[----:B------:R-:W-:-:S02]  /*10a10*/  HADD2.F32 R28, -RZ, R19.H1_H1 ;  /* 0x30000013ff1c7230 */ /* 0x000fc40000004100 */
[----:B------:R-:W-:Y:S02]  /*10a20*/  HADD2.F32 R35, -RZ, R19.H0_H0 ;  /* 0x20000013ff237230 */ /* 0x000fe40000004100 */
[----:B--2---:R-:W-:Y:S02]  /*10a30*/  HADD2.F32 R23, -RZ, R6.H1_H1 ;  /* 0x30000006ff177230 */ /* 0x004fe40000004100 */
        /* <DEDUP_REMOVED lines=34> */
.L_x_1495:
[----:B------:R-:W-:Y:S05]  /*10c60*/  BSYNC.RECONVERGENT B0 ;  /* 0x0000000000007941 */ /* 0x000fea0003800200 */
.L_x_1494:
[----:B-----5:R1:W-:Y:S02]  /*10c70*/  STS.128 [R0+0x3000], R16 ;  /* 0x0030001000007388 */ /* 0x0203e40000000c00 */
.L_x_1493:
[----:B------:R-:W-:Y:S05]  /*10c80*/  BSYNC.RECONVERGENT B1 ;  /* 0x0000000000017941 */ /* 0x000fea0003800200 */
.L_x_1492:
        /* <DEDUP_REMOVED lines=21> */
[--C-:B------:R-:W-:Y:S02]  /*10de0*/  HADD2.F32 R32, -RZ, R17.reuse.H0_H0 ;  /* 0x20000011ff207230 */ /* 0x100fe40000004100 */
[----:B------:R-:W-:Y:S02]  /*10df0*/  HADD2.F32 R34, -RZ, R17.H1_H1 ;  /* 0x30000011ff227230 */ /* 0x000fe40000004100 */
[----:B------:R-:W-:-:S02]  /*10e00*/  HADD2.F32 R28, -RZ, R19.H1_H1 ;  /* 0x30000013ff1c7230 */ /* 0x000fc40000004100 */
[----:B------:R-:W-:Y:S02]  /*10e10*/  HADD2.F32 R35, -RZ, R19.H0_H0 ;  /* 0x20000013ff237230 */ /* 0x000fe40000004100 */
[----:B--2---:R-:W-:Y:S02]  /*10e20*/  HADD2.F32 R23, -RZ, R6.H1_H1 ;  /* 0x30000006ff177230 */ /* 0x004fe40000004100 */
[----:B------:R-:W-:Y:S02]  /*10e30*/  HADD2.F32 R21, -RZ, R7.H1_H1 ;  /* 0x30000007ff157230 */ /* 0x000fe40000004100 */
[----:B----4-:R-:W-:Y:S02]  /*10e40*/  HADD2.F32 R18, -RZ, R4.H1_H1 ;  /* 0x30000004ff127230 */ /* 0x010fe40000004100 */
        /* <DEDUP_REMOVED lines=32> */
.L_x_1499:
[----:B------:R-:W-:Y:S05]  /*11050*/  BSYNC.RECONVERGENT B0 ;  /* 0x0000000000007941 */ /* 0x000fea0003800200 */
.L_x_1498:
[----:B-----5:R4:W-:Y:S02]  /*11060*/  STS.128 [R0+0x5000], R16 ;  /* 0x0050001000007388 */ /* 0x0209e40000000c00 */
.L_x_1497:
[----:B------:R-:W-:Y:S05]  /*11070*/  BSYNC.RECONVERGENT B1 ;  /* 0x0000000000017941 */ /* 0x000fea0003800200 */
.L_x_1496:
        /* <DEDUP_REMOVED lines=56> */
.L_x_1501:
[----:B------:R-:W-:Y:S05]  /*11400*/  BSYNC.RECONVERGENT B0 ;  /* 0x0000000000007941 */ /* 0x000fea0003800200 */
.L_x_1500:
[----:B-----5:R4:W-:Y:S02]  /*11410*/  STS.128 [R0+0x7000], R16 ;  /* 0x0070001000007388 */ /* 0x0209e40000000c00 */
.L_x_1487:
[----:B------:R-:W-:Y:S05]  /*11420*/  BSYNC.RECONVERGENT B2 ;  /* 0x0000000000027941 */ /* 0x000fea0003800200 */
.L_x_1486:
[----:B------:R-:W-:-:S04]  /*11430*/  IADD3 R32, PT, PT, R104, 0x30, RZ ;  /* 0x0000003068207810 */ /* 0x000fc80007ffe0ff */
[----:B------:R-:W-:-:S13]  /*11440*/  ISETP.GE.AND P0, PT, R32, UR14, PT ;  /* 0x0000000e20007c0c */ /* 0x000fda000bf06270 */
[----:B------:R-:W-:Y:S05]  /*11450*/  @P0 BRA `(.L_x_1452) ;  /* 0x0000006800e00947 */ /* 0x000fea0003800000 */
[----:B--2---:R-:W2:Y:S01]  /*11460*/  LDC R6, c[0x0][0x440] ;  /* 0x00011000ff067b82 */ /* 0x004ea20000000800 */
[----:B------:R-:W-:Y:S01]  /*11470*/  IMAD.WIDE.U32 R12, R2, 0x60, R24 ;  /* 0x00000060020c7825 */ /* 0x000fe200078e0018 */
[----:B------:R-:W-:Y:S03]  /*11480*/  BSSY.RECONVERGENT B1, `(.L_x_1502) ;  /* 0x000003e000017945 */ /* 0x000fe60003800200 */
[----:B------:R-:W-:Y:S02]  /*11490*/  IMAD R3, R3, 0x60, RZ ;  /* 0x0000006003037824 */ /* 0x000fe400078e02ff */
[----:B------:R-:W-:-:S03]  /*114a0*/  IMAD R99, R99, 0x30, RZ ;  /* 0x0000003063637824 */ /* 0x000fc600078e02ff */
[----:B------:R-:W-:Y:S02]  /*114b0*/  IADD3 R13, PT, PT, R3, R13, RZ ;  /* 0x0000000d030d7210 */ /* 0x000fe40007ffe0ff */
[----:B--2---:R-:W-:-:S13]  /*114c0*/  ISETP.GE.AND P0, PT, R14, R6, PT ;  /* 0x000000060e00720c */ /* 0x004fda0003f06270 */
        /* <DEDUP_REMOVED lines=15> */
[----:B------:R-:W-:-:S03]  /*115c0*/  IADD3.X R37, PT, PT, R2, UR9, RZ, P0, !PT ;  /* 0x0000000902257c10 */ /* 0x000fc600087fe4ff */
[----:B------:R-:W2:Y:S04]  /*115d0*/  LDG.E.64 R4, desc[UR4][R34.64] ;  /* 0x0000000422047981 */ /* 0x000ea8000c1e1b00 */
[----:B------:R-:W4:Y:S01]  /*115e0*/  LDG.E.64 R2, desc[UR4][R36.64] ;  /* 0x0000000424027981 */ /* 0x000f22000c1e1b00 */
[----:B---3-5:R-:W-:Y:S01]  /*115f0*/  MOV R24, R18 ;  /* 0x0000001200187202 */ /* 0x028fe20000000f00 */
        /* <DEDUP_REMOVED lines=36> */
.L_x_1505:
[----:B------:R-:W-:Y:S05]  /*11840*/  BSYNC.RECONVERGENT B0 ;  /* 0x0000000000007941 */ /* 0x000fea0003800200 */
.L_x_1504:
[----:B-----5:R4:W-:Y:S02]  /*11850*/  STS.128 [R0+0x1800], R16 ;  /* 0x0018001000007388 */ /* 0x0209e40000000c00 */
.L_x_1503:
[----:B------:R-:W-:Y:S05]  /*11860*/  BSYNC.RECONVERGENT B1 ;  /* 0x0000000000017941 */ /* 0x000fea0003800200 */
.L_x_1502:
        /* <DEDUP_REMOVED lines=57> */
.L_x_1509:
[----:B------:R-:W-:Y:S05]  /*11c00*/  BSYNC.RECONVERGENT B0 ;  /* 0x0000000000007941 */ /* 0x000fea0003800200 */
.L_x_1508:
[----:B-----5:R4:W-:Y:S02]  /*11c10*/  STS.128 [R0+0x3800], R16 ;  /* 0x0038001000007388 */ /* 0x0209e40000000c00 */
.L_x_1507:
[----:B------:R-:W-:Y:S05]  /*11c20*/  BSYNC.RECONVERGENT B1 ;  /* 0x0000000000017941 */ /* 0x000fea0003800200 */
.L_x_1506:
        /* <DEDUP_REMOVED lines=57> */
.L_x_1513:
[----:B------:R-:W-:Y:S05]  /*11fc0*/  BSYNC.RECONVERGENT B0 ;  /* 0x0000000000007941 */ /* 0x000fea0003800200 */
.L_x_1512:
[----:B-----5:R4:W-:Y:S02]  /*11fd0*/  STS.128 [R0+0x5800], R16 ;  /* 0x0058001000007388 */ /* 0x0209e40000000c00 */
.L_x_1511:
[----:B------:R-:W-:Y:S05]  /*11fe0*/  BSYNC.RECONVERGENT B1 ;  /* 0x0000000000017941 */ /* 0x000fea0003800200 */
.L_x_1510:
        /* <DEDUP_REMOVED lines=10> */
[----:B------:R-:W-:Y:S02]  /*12090*/  SHF.L.U32 R2, R20, 0x1, RZ ;  /* 0x0000000114027819 */ /* 0x000fe400000006ff */
[----:B------:R-:W-:-:S04]  /*120a0*/  LEA.HI.X.SX32 R99, R99, R22, 0x1, P0 ;  /* 0x0000001663637211 */ /* 0x000fc800000f0eff */
[----:B------:R-:W-:Y:S02]  /*120b0*/  SHF.L.U64.HI R99, R20, 0x1, R99 ;  /* 0x0000000114637819 */ /* 0x000fe40000010263 */
[C---:B----4-:R-:W-:Y:S02]  /*120c0*/  IADD3 R4, P1, PT, R2.reuse, UR10, RZ ;  /* 0x0000000a02047c10 */ /* 0x050fe4000ff3e0ff */
[----:B--2---:R-:W-:Y:S02]  /*120d0*/  IADD3 R2, P0, PT, R2, UR8, RZ ;  /* 0x0000000802027c10 */ /* 0x004fe4000ff1e0ff */
[C---:B------:R-:W-:Y:S02]  /*120e0*/  IADD3.X R5, PT, PT, R99.reuse, UR11, RZ, P1, !PT ;  /* 0x0000000b63057c10 */ /* 0x040fe40008ffe4ff */
[----:B------:R-:W-:-:S04]  /*120f0*/  IADD3.X R3, PT, PT, R99, UR9, RZ, P0, !PT ;  /* 0x0000000963037c10 */ /* 0x000fc800087fe4ff */
[----:B------:R-:W2:Y:S04]  /*12100*/  LDG.E.64 R4, desc[UR4][R4.64+0xc0] ;  /* 0x0000c00404047981 */ /* 0x000ea8000c1e1b00 */
[----:B------:R-:W4:Y:S01]  /*12110*/  LDG.E.64 R2, desc[UR4][R2.64+0xc0] ;  /* 0x0000c00402027981 */ /* 0x000f22000c1e1b00 */
[----:B-----5:R-:W-:Y:S01]  /*12120*/  MOV R20, R17 ;  /* 0x0000001100147202 */ /* 0x020fe20000000f00 */
[--C-:B-1----:R-:W-:Y:S02]  /*12130*/  HADD2.F32 R13, -RZ, R19.reuse.H1_H1 ;  /* 0x30000013ff0d7230 */ /* 0x102fe40000004100 */
[----:B---3--:R-:W-:Y:S02]  /*12140*/  HADD2.F32 R24, -RZ, R19.H0_H0 ;  /* 0x20000013ff187230 */ /* 0x008fe40000004100 */
[----:B------:R-:W-:-:S02]  /*12150*/  HADD2.F32 R17, -RZ, R20.H0_H0 ;  /* 0x20000014ff117230 */ /* 0x000fc40000004100 */
[----:B------:R-:W-:Y:S02]  /*12160*/  HADD2.F32 R20, -RZ, R20.H1_H1 ;  /* 0x30000014ff147230 */ /* 0x000fe40000004100 */
[----:B--2---:R-:W-:Y:S02]  /*12170*/  HADD2.F32 R8, -RZ, R5.H1_H1 ;  /* 0x30000005ff087230 */ /* 0x004fe40000004100 */
[----:B----4-:R-:W-:Y:S02]  /*12180*/  HADD2.F32 R6, -RZ, R3.H1_H1 ;  /* 0x30000003ff067230 */ /* 0x010fe40000004100 */
[----:B------:R-:W-:-:S03]  /*12190*/  HADD2.F32 R7, -RZ, R2.H1_H1 ;  /* 0x30000002ff077230 */ /* 0x000fc60000004100 */
[C---:B------:R-:W-:Y:S01]  /*121a0*/  FMUL.FTZ R19, R13.reuse, R6 ;  /* 0x000000060d137220 */ /* 0x040fe20000410000 */
[-C--:B------:R-:W-:Y:S01]  /*121b0*/  FMUL.FTZ R13, R13, R8.reuse ;  /* 0x000000080d0d7220 */ /* 0x080fe20000410000 */
[--C-:B------:R-:W-:Y:S02]  /*121c0*/  HADD2.F32 R12, -RZ, R4.reuse.H1_H1 ;  /* 0x30000004ff0c7230 */ /* 0x100fe40000004100 */
[----:B------:R-:W-:Y:S01]  /*121d0*/  FMUL.FTZ R22, R20, R7 ;  /* 0x0000000714167220 */ /* 0x000fe20000410000 */
[C---:B------:R-:W-:Y:S01]  /*121e0*/  FFMA.FTZ R19, R24.reuse, R8, -R19 ;  /* 0x0000000818137223 */ /* 0x040fe20000010813 */
[----:B------:R-:W-:Y:S01]  /*121f0*/  FFMA.FTZ R6, R24, R6, R13 ;  /* 0x0000000618067223 */ /* 0x000fe2000001000d */
[----:B------:R-:W-:Y:S02]  /*12200*/  HADD2.F32 R4, -RZ, R4.H0_H0 ;  /* 0x20000004ff047230 */ /* 0x000fe40000004100 */
[----:B------:R-:W-:Y:S01]  /*12210*/  FMUL.FTZ R20, R20, R12 ;  /* 0x0000000c14147220 */ /* 0x000fe20000410000 */
[----:B------:R-:W-:-:S02]  /*12220*/  HADD2.F32 R13, -RZ, R16.H1_H1 ;  /* 0x30000010ff0d7230 */ /* 0x000fc40000004100 */
[----:B------:R-:W-:Y:S02]  /*12230*/  HADD2.F32 R2, -RZ, R2.H0_H0 ;  /* 0x20000002ff027230 */ /* 0x000fe40000004100 */
[----:B------:R-:W-:Y:S02]  /*12240*/  HADD2.F32 R3, -RZ, R3.H0_H0 ;  /* 0x20000003ff037230 */ /* 0x000fe40000004100 */
[----:B------:R-:W-:Y:S02]  /*12250*/  HADD2.F32 R8, -RZ, R18.H1_H1 ;  /* 0x30000012ff087230 */ /* 0x000fe40000004100 */
[----:B------:R-:W-:Y:S02]  /*12260*/  HADD2.F32 R5, -RZ, R5.H0_H0 ;  /* 0x20000005ff057230 */ /* 0x000fe40000004100 */
[C---:B------:R-:W-:Y:S01]  /*12270*/  FFMA.FTZ R22, R17.reuse, R12, -R22 ;  /* 0x0000000c11167223 */ /* 0x040fe20000010816 */
[----:B------:R-:W-:Y:S01]  /*12280*/  FFMA.FTZ R7, R17, R7, R20 ;  /* 0x0000000711077223 */ /* 0x000fe20000010014 */
[C---:B------:R-:W-:Y:S01]  /*12290*/  FMUL.FTZ R12, R13.reuse, R2 ;  /* 0x000000020d0c7220 */ /* 0x040fe20000410000 */
[----:B------:R-:W-:Y:S01]  /*122a0*/  FMUL.FTZ R21, R13, R4 ;  /* 0x000000040d157220 */ /* 0x000fe20000410000 */
[----:B------:R-:W-:-:S02]  /*122b0*/  HADD2.F32 R17, -RZ, R16.H0_H0 ;  /* 0x20000010ff117230 */ /* 0x000fc40000004100 */
[C---:B------:R-:W-:Y:S01]  /*122c0*/  FMUL.FTZ R13, R8.reuse, R3 ;  /* 0x00000003080d7220 */ /* 0x040fe20000410000 */
[----:B------:R-:W-:Y:S02]  /*122d0*/  HADD2.F32 R18, -RZ, R18.H0_H0 ;  /* 0x20000012ff127230 */ /* 0x000fe40000004100 */
[-C--:B------:R-:W-:Y:S01]  /*122e0*/  FMUL.FTZ R8, R8, R5.reuse ;  /* 0x0000000508087220 */ /* 0x080fe20000410000 */
[C---:B------:R-:W-:Y:S01]  /*122f0*/  FFMA.FTZ R12, R17.reuse, R4, -R12 ;  /* 0x00000004110c7223 */ /* 0x040fe2000001080c */
[----:B------:R-:W-:Y:S01]  /*12300*/  FFMA.FTZ R21, R17, R2, R21 ;  /* 0x0000000211157223 */ /* 0x000fe20000010015 */
[C---:B------:R-:W-:Y:S01]  /*12310*/  FFMA.FTZ R13, R18.reuse, R5, -R13 ;  /* 0x00000005120d7223 */ /* 0x040fe2000001080d */
[----:B------:R-:W-:Y:S01]  /*12320*/  FFMA.FTZ R8, R18, R3, R8 ;  /* 0x0000000312087223 */ /* 0x000fe20000010008 */
[----:B------:R-:W-:Y:S02]  /*12330*/  F2FP.F16.F32.PACK_AB R17, R7, R22 ;  /* 0x000000160711723e */ /* 0x000fe400000000ff */
[----:B------:R-:W-:-:S02]  /*12340*/  F2FP.F16.F32.PACK_AB R19, R6, R19 ;  /* 0x000000130613723e */ /* 0x000fc400000000ff */
[----:B------:R-:W-:Y:S02]  /*12350*/  F2FP.F16.F32.PACK_AB R16, R21, R12 ;  /* 0x0000000c1510723e */ /* 0x000fe400000000ff */
[----:B------:R-:W-:Y:S02]  /*12360*/  F2FP.F16.F32.PACK_AB R18, R8, R13 ;  /* 0x0000000d0812723e */ /* 0x000fe400000000ff */
.L_x_1515:
[----:B------:R-:W-:Y:S05]  /*12370*/  BSYNC.RECONVERGENT B0 ;  /* 0x0000000000007941 */ /* 0x000fea0003800200 */
.L_x_1514:
[----:B-----5:R4:W-:Y:S01]  /*12380*/  STS.128 [R0+0x7800], R16 ;  /* 0x0078001000007388 */ /* 0x0209e20000000c00 */
[----:B------:R-:W-:Y:S05]  /*12390*/  BRA `(.L_x_1452) ;  /* 0x0000005c00107947 */ /* 0x000fea0003800000 */
.L_x_1453:
[----:B------:R-:W-:Y:S01]  /*123a0*/  UIADD3 UR10, UPT, UPT, -UR24, UR20, URZ ;  /* 0x00000014180a7290 */ /* 0x000fe2000fffe1ff */
[----:B------:R-:W-:Y:S01]  /*123b0*/  LEA.HI R26, R8, R8, RZ, 0x1 ;  /* 0x00000008081a7211 */ /* 0x000fe200078f08ff */
[----:B------:R-:W-:Y:S01]  /*123c0*/  BSSY.RECONVERGENT B2, `(.L_x_1516) ;  /* 0x000016f000027945 */ /* 0x000fe20003800200 */
[----:B------:R-:W-:Y:S02]  /*123d0*/  SHF.R.U32.HI R30, RZ, 0x1, R8 ;  /* 0x00000001ff1e7819 */ /* 0x000fe40000011608 */
[----:B------:R-:W-:Y:S02]  /*123e0*/  SHF.R.S32.HI R26, RZ, 0x1, R26 ;  /* 0x00000001ff1a7819 */ /* 0x000fe4000001141a */
[----:B------:R-:W-:-:S03]  /*123f0*/  ISETP.GE.AND P0, PT, R104, UR10, PT ;  /* 0x0000000a68007c0c */ /* 0x000fc6000bf06270 */
[----:B------:R-:W-:-:S05]  /*12400*/  IMAD.MOV R27, RZ, RZ, -R26 ;  /* 0x000000ffff1b7224 */ /* 0x000fca00078e0a1a */
[----:B------:R-:W-:-:S05]  /*12410*/  SHF.R.S32.HI R28, RZ, 0x1f, R27 ;  /* 0x0000001fff1c7819 */ /* 0x000fca000001141b */
[----:B------:R-:W-:Y:S05]  /*12420*/  @P0 BRA `(.L_x_1517) ;  /* 0x0000001400a00947 */ /* 0x000fea0003800000 */
        /* <DEDUP_REMOVED lines=88> */
.L_x_1521:
[----:B------:R-:W-:Y:S05]  /*129b0*/  BSYNC.RECONVERGENT B0 ;  /* 0x0000000000007941 */ /* 0x000fea0003800200 */
.L_x_1520:
[----:B-----5:R-:W-:Y:S01]  /*129c0*/  IMAD.MOV.U32 R6, RZ, RZ, R38 ;  /* 0x000000ffff067224 */ /* 0x020fe200078e0026 */
[----:B------:R-:W-:Y:S01]  /*129d0*/  MOV R4, R36 ;  /* 0x0000002400047202 */ /* 0x000fe20000000f00 */
[----:B------:R-:W-:Y:S01]  /*129e0*/  IMAD.MOV.U32 R7, RZ, RZ, R39 ;  /* 0x000000ffff077224 */ /* 0x000fe200078e0027 */
[----:B------:R-:W-:Y:S02]  /*129f0*/  MOV R5, R37 ;  /* 0x0000002500057202 */ /* 0x000fe40000000f00 */
.L_x_1519:
[----:B------:R-:W-:Y:S05]  /*12a00*/  BSYNC.RECONVERGENT B1 ;  /* 0x0000000000017941 */ /* 0x000fea0003800200 */
.L_x_1518:
        /* <DEDUP_REMOVED lines=87> */
.L_x_1525:
[----:B------:R-:W-:Y:S05]  /*12f80*/  BSYNC.RECONVERGENT B0 ;  /* 0x0000000000007941 */ /* 0x000fea0003800200 */
.L_x_1524:
[----:B-----5:R4:W-:Y:S02]  /*12f90*/  STS.128 [R0+0x2000], R36 ;  /* 0x0020002400007388 */ /* 0x0209e40000000c00 */
.L_x_1523:
[----:B------:R-:W-:Y:S05]  /*12fa0*/  BSYNC.RECONVERGENT B1 ;  /* 0x0000000000017941 */ /* 0x000fea0003800200 */
.L_x_1522:
        /* <DEDUP_REMOVED lines=86> */
.L_x_1529:
[----:B------:R-:W-:Y:S05]  /*13510*/  BSYNC.RECONVERGENT B0 ;  /* 0x0000000000007941 */ /* 0x000fea0003800200 */
.L_x_1528:
[----:B-----5:R1:W-:Y:S02]  /*13520*/  STS.128 [R0+0x4000], R36 ;  /* 0x0040002400007388 */ /* 0x0203e40000000c00 */
.L_x_1527:
[----:B------:R-:W-:Y:S05]  /*13530*/  BSYNC.RECONVERGENT B1 ;  /* 0x0000000000017941 */ /* 0x000fea0003800200 */
.L_x_1526:
        /* <DEDUP_REMOVED lines=38> */
[----:B------:R-:W-:Y:S01]  /*137a0*/  @!P1 FADD.FTZ R5, -R5, -RZ ;  /* 0x800000ff05059221 */ /* 0x000fe20000010100 */
[----:B------:R-:W-:-:S02]  /*137b0*/  HADD2.F32 R6, -RZ, R7.H1_H1 ;  /* 0x30000007ff067230 */ /* 0x000fc40000004100 */
[----:B------:R-:W-:Y:S01]  /*137c0*/  @!P1 FADD.FTZ R4, -R4, -RZ ;  /* 0x800000ff04049221 */ /* 0x000fe20000010100 */
[--C-:B------:R-:W-:Y:S02]  /*137d0*/  HADD2.F32 R21, -RZ, R22.reuse.H0_H0 ;  /* 0x20000016ff157230 */ /* 0x100fe40000004100 */
[----:B------:R-:W-:Y:S01]  /*137e0*/  FMUL.FTZ R34, R34, R5 ;  /* 0x0000000522227220 */ /* 0x000fe20000410000 */
[----:B------:R-:W-:Y:S02]  /*137f0*/  HADD2.F32 R40, -RZ, R22.H1_H1 ;  /* 0x30000016ff287230 */ /* 0x000fe40000004100 */
[----:B------:R-:W-:Y:S01]  /*13800*/  @!P1 FADD.FTZ R6, -R6, -RZ ;  /* 0x800000ff06069221 */ /* 0x000fe20000010100 */
[--C-:B------:R-:W-:Y:S02]  /*13810*/  HADD2.F32 R22, -RZ, R23.reuse.H0_H0 ;  /* 0x20000017ff167230 */ /* 0x100fe40000004100 */
[----:B------:R-:W-:Y:S01]  /*13820*/  FMUL.FTZ R20, R20, R41 ;  /* 0x0000002914147220 */ /* 0x000fe20000410000 */
[----:B------:R-:W-:-:S02]  /*13830*/  HADD2.F32 R23, -RZ, R23.H1_H1 ;  /* 0x30000017ff177230 */ /* 0x000fc40000004100 */
[----:B------:R-:W-:Y:S01]  /*13840*/  FMUL.FTZ R21, R21, R4 ;  /* 0x0000000415157220 */ /* 0x000fe20000410000 */
[----:B------:R-:W-:Y:S02]  /*13850*/  HADD2.F32 R45, -RZ, R7.H0_H0 ;  /* 0x20000007ff2d7230 */ /* 0x000fe40000004100 */
[----:B------:R-:W-:Y:S01]  /*13860*/  FMUL.FTZ R29, R29, R42 ;  /* 0x0000002a1d1d7220 */ /* 0x000fe20000410000 */
[----:B----4-:R-:W-:Y:S02]  /*13870*/  HADD2.F32 R5, -RZ, R16.H0_H0 ;  /* 0x20000010ff057230 */ /* 0x010fe40000004100 */
[----:B------:R-:W-:Y:S01]  /*13880*/  FMUL.FTZ R23, R23, R6 ;  /* 0x0000000617177220 */ /* 0x000fe20000410000 */
[--C-:B-----5:R-:W-:Y:S02]  /*13890*/  HADD2.F32 R4, -RZ, R36.reuse.H0_H0 ;  /* 0x20000024ff047230 */ /* 0x120fe40000004100 */
[----:B------:R-:W-:Y:S01]  /*138a0*/  @!P1 FADD.FTZ R45, -R45, -RZ ;  /* 0x800000ff2d2d9221 */ /* 0x000fe20000010100 */
[----:B------:R-:W-:-:S02]  /*138b0*/  HADD2.F32 R41, -RZ, R36.H1_H1 ;  /* 0x30000024ff297230 */ /* 0x000fc40000004100 */
[----:B------:R-:W-:Y:S01]  /*138c0*/  FMUL.FTZ R32, R32, R43 ;  /* 0x0000002b20207220 */ /* 0x000fe20000410000 */
[----:B------:R-:W-:Y:S02]  /*138d0*/  HADD2.F32 R7, -RZ, R37.H0_H0 ;  /* 0x20000025ff077230 */ /* 0x000fe40000004100 */
[----:B------:R-:W-:Y:S01]  /*138e0*/  @!P1 FADD.FTZ R47, -R47, -RZ ;  /* 0x800000ff2f2f9221 */ /* 0x000fe20000010100 */
[----:B------:R-:W-:Y:S02]  /*138f0*/  HADD2.F32 R16, -RZ, R16.H1_H1 ;  /* 0x30000010ff107230 */ /* 0x000fe40000004100 */
[----:B------:R-:W-:Y:S01]  /*13900*/  FMUL.FTZ R22, R22, R45 ;  /* 0x0000002d16167220 */ /* 0x000fe20000410000 */
[----:B------:R-:W-:Y:S02]  /*13910*/  HADD2.F32 R6, -RZ, R17.H0_H0 ;  /* 0x20000011ff067230 */ /* 0x000fe40000004100 */
[----:B------:R-:W-:Y:S01]  /*13920*/  FFMA.FTZ R4, R4, R5, R29 ;  /* 0x0000000504047223 */ /* 0x000fe2000001001d */
[----:B------:R-:W-:-:S02]  /*13930*/  HADD2.F32 R36, -RZ, R18.H0_H0 ;  /* 0x20000012ff247230 */ /* 0x000fc40000004100 */
[----:B------:R-:W-:Y:S01]  /*13940*/  FFMA.FTZ R41, R41, R16, R32 ;  /* 0x0000001029297223 */ /* 0x000fe20000010020 */
[----:B------:R-:W-:Y:S02]  /*13950*/  HADD2.F32 R45, -RZ, R18.H1_H1 ;  /* 0x30000012ff2d7230 */ /* 0x000fe40000004100 */
[----:B------:R-:W-:Y:S01]  /*13960*/  FFMA.FTZ R6, R7, R6, R20 ;  /* 0x0000000607067223 */ /* 0x000fe20000010014 */
[----:B------:R-:W-:Y:S02]  /*13970*/  HADD2.F32 R17, -RZ, R17.H1_H1 ;  /* 0x30000011ff117230 */ /* 0x000fe40000004100 */
[----:B------:R-:W-:Y:S01]  /*13980*/  FMUL.FTZ R40, R40, R47 ;  /* 0x0000002f28287220 */ /* 0x000fe20000410000 */
[--C-:B------:R-:W-:Y:S02]  /*13990*/  HADD2.F32 R43, -RZ, R19.reuse.H0_H0 ;  /* 0x20000013ff2b7230 */ /* 0x100fe40000004100 */
        /* <DEDUP_REMOVED lines=15> */
.L_x_1531:
[----:B------:R-:W-:Y:S05]  /*13a90*/  BSYNC.RECONVERGENT B0 ;  /* 0x0000000000007941 */ /* 0x000fea0003800200 */
.L_x_1530:
[----:B-----5:R4:W-:Y:S02]  /*13aa0*/  STS.128 [R0+0x6000], R36 ;  /* 0x0060002400007388 */ /* 0x0209e40000000c00 */
.L_x_1517:
[----:B------:R-:W-:Y:S05]  /*13ab0*/  BSYNC.RECONVERGENT B2 ;  /* 0x0000000000027941 */ /* 0x000fea0003800200 */
.L_x_1516:
[----:B------:R-:W-:Y:S01]  /*13ac0*/  IADD3 R29, PT, PT, R104, 0x10, RZ ;  /* 0x00000010681d7810 */ /* 0x000fe20007ffe0ff */
[----:B------:R-:W-:Y:S03]  /*13ad0*/  BSSY.RECONVERGENT B2, `(.L_x_1532) ;  /* 0x000016f000027945 */ /* 0x000fe60003800200 */
[----:B------:R-:W-:-:S13]  /*13ae0*/  ISETP.GE.AND P0, PT, R29, UR10, PT ;  /* 0x0000000a1d007c0c */ /* 0x000fda000bf06270 */
        /* <DEDUP_REMOVED lines=92> */
.L_x_1537:
[----:B------:R-:W-:Y:S05]  /*140b0*/  BSYNC.RECONVERGENT B0 ;  /* 0x0000000000007941 */ /* 0x000fea0003800200 */
.L_x_1536:
[----:B-----5:R1:W-:Y:S02]  /*140c0*/  STS.128 [R0+0x800], R32 ;  /* 0x0008002000007388 */ /* 0x0203e40000000c00 */
.L_x_1535:
[----:B------:R-:W-:Y:S05]  /*140d0*/  BSYNC.RECONVERGENT B1 ;  /* 0x0000000000017941 */ /* 0x000fea0003800200 */
.L_x_1534:
        /* <DEDUP_REMOVED lines=88> */
.L_x_1541:
[----:B------:R-:W-:Y:S05]  /*14660*/  BSYNC.RECONVERGENT B0 ;  /* 0x0000000000007941 */ /* 0x000fea0003800200 */
.L_x_1540:
[----:B-----5:R1:W-:Y:S02]  /*14670*/  STS.128 [R0+0x2800], R32 ;  /* 0x0028002000007388 */ /* 0x0203e40000000c00 */
.L_x_1539:
[----:B------:R-:W-:Y:S05]  /*14680*/  BSYNC.RECONVERGENT B1 ;  /* 0x0000000000017941 */ /* 0x000fea0003800200 */
.L_x_1538:
        /* <DEDUP_REMOVED lines=88> */
.L_x_1545:
[----:B------:R-:W-:Y:S05]  /*14c10*/  BSYNC.RECONVERGENT B0 ;  /* 0x0000000000007941 */ /* 0x000fea0003800200 */
.L_x_1544:
[----:B-----5:R1:W-:Y:S02]  /*14c20*/  STS.128 [R0+0x4800], R32 ;  /* 0x0048002000007388 */ /* 0x0203e40000000c00 */
.L_x_1543:
[----:B------:R-:W-:Y:S05]  /*14c30*/  BSYNC.RECONVERGENT B1 ;  /* 0x0000000000017941 */ /* 0x000fea0003800200 */
.L_x_1542:
        /* <DEDUP_REMOVED lines=86> */
.L_x_1547:
[----:B------:R-:W-:Y:S05]  /*151a0*/  BSYNC.RECONVERGENT B0 ;  /* 0x0000000000007941 */ /* 0x000fea0003800200 */
.L_x_1546:
[----:B-----5:R1:W-:Y:S02]  /*151b0*/  STS.128 [R0+0x6800], R32 ;  /* 0x0068002000007388 */ /* 0x0203e40000000c00 */
.L_x_1533:
[----:B------:R-:W-:Y:S05]  /*151c0*/  BSYNC.RECONVERGENT B2 ;  /* 0x0000000000027941 */ /* 0x000fea0003800200 */
.L_x_1532:
[----:B------:R-:W-:Y:S01]  /*151d0*/  IADD3 R31, PT, PT, R104, 0x20, RZ ;  /* 0x00000020681f7810 */ /* 0x000fe20007ffe0ff */
[----:B------:R-:W-:Y:S03]  /*151e0*/  BSSY.RECONVERGENT B2, `(.L_x_1548) ;  /* 0x0000171000027945 */ /* 0x000fe60003800200 */
[----:B------:R-:W-:-:S13]  /*151f0*/  ISETP.GE.AND P0, PT, R31, UR10, PT ;  /* 0x0000000a1f007c0c */ /* 0x000fda000bf06270 */
[----:B------:R-:W-:Y:S05]  /*15200*/  @P0 BRA `(.L_x_1549) ;  /* 0x0000001400b80947 */ /* 0x000fea0003800000 */
[----:B-1--4-:R-:W1:Y:S01]  /*15210*/  LDC R36, c[0x0][0x440] ;  /* 0x00011000ff247b82 */ /* 0x012e620000000800 */
[----:B------:R-:W-:Y:S01]  /*15220*/  LEA R38, P0, R2, R24, 0x6 ;  /* 0x0000001802267211 */ /* 0x000fe200078030ff */
[----:B------:R-:W-:Y:S01]  /*15230*/  BSSY.RECONVERGENT B1, `(.L_x_1550) ;  /* 0x000005c000017945 */ /* 0x000fe20003800200 */
[----:B------:R-:W-:Y:S02]  /*15240*/  IMAD.SHL.U32 R37, R26, 0x20, RZ ;  /* 0x000000201a257824 */ /* 0x000fe400078e00ff */
        /* <DEDUP_REMOVED lines=88> */
.L_x_1553:
[----:B------:R-:W-:Y:S05]  /*157d0*/  BSYNC.RECONVERGENT B0 ;  /* 0x0000000000007941 */ /* 0x000fea0003800200 */
.L_x_1552:
[----:B-----5:R1:W-:Y:S02]  /*157e0*/  STS.128 [R0+0x1000], R32 ;  /* 0x0010002000007388 */ /* 0x0203e40000000c00 */
.L_x_1551:
[----:B------:R-:W-:Y:S05]  /*157f0*/  BSYNC.RECONVERGENT B1 ;  /* 0x0000000000017941 */ /* 0x000fea0003800200 */
.L_x_1550:
        /* <DEDUP_REMOVED lines=52> */
[----:B---3--:R-:W-:Y:S02]  /*15b40*/  HADD2.F32 R4, -RZ, R16.H0_H0 ;  /* 0x20000010ff047230 */ /* 0x008fe40000004100 */
        /* <DEDUP_REMOVED lines=35> */
.L_x_1557:
[----:B------:R-:W-:Y:S05]  /*15d80*/  BSYNC.RECONVERGENT B0 ;  /* 0x0000000000007941 */ /* 0x000fea0003800200 */
.L_x_1556:
[----:B-----5:R1:W-:Y:S02]  /*15d90*/  STS.128 [R0+0x3000], R32 ;  /* 0x0030002000007388 */ /* 0x0203e40000000c00 */
.L_x_1555:
[----:B------:R-:W-:Y:S05]  /*15da0*/  BSYNC.RECONVERGENT B1 ;  /* 0x0000000000017941 */ /* 0x000fea0003800200 */
.L_x_1554:
        /* <DEDUP_REMOVED lines=88> */
.L_x_1561:
[----:B------:R-:W-:Y:S05]  /*16330*/  BSYNC.RECONVERGENT B0 ;  /* 0x0000000000007941 */ /* 0x000fea0003800200 */
.L_x_1560:
[----:B-----5:R1:W-:Y:S02]  /*16340*/  STS.128 [R0+0x5000], R32 ;  /* 0x0050002000007388 */ /* 0x0203e40000000c00 */
.L_x_1559:
[----:B------:R-:W-:Y:S05]  /*16350*/  BSYNC.RECONVERGENT B1 ;  /* 0x0000000000017941 */ /* 0x000fea0003800200 */
.L_x_1558:
        /* <DEDUP_REMOVED lines=30> */
[----:B-1--4-:R-:W-:Y:S02]  /*16540*/  HADD2.F32 R38, -RZ, R21.H1_H1 ;  /* 0x30000015ff267230 */ /* 0x012fe40000004100 */
[----:B------:R-:W-:-:S02]  /*16550*/  HADD2.F32 R21, -RZ, R22.H0_H0 ;  /* 0x20000016ff157230 */ /* 0x000fc40000004100 */
[----:B------:R-:W-:Y:S02]  /*16560*/  HADD2.F32 R39, -RZ, R22.H1_H1 ;  /* 0x30000016ff277230 */ /* 0x000fe40000004100 */
[--C-:B------:R-:W-:Y:S02]  /*16570*/  HADD2.F32 R22, -RZ, R23.reuse.H0_H0 ;  /* 0x20000017ff167230 */ /* 0x100fe40000004100 */
[----:B------:R-:W-:Y:S02]  /*16580*/  HADD2.F32 R40, -RZ, R23.H1_H1 ;  /* 0x30000017ff287230 */ /* 0x000fe40000004100 */
[--C-:B------:R-:W-:Y:S02]  /*16590*/  HADD2.F32 R23, -RZ, R4.reuse.H0_H0 ;  /* 0x20000004ff177230 */ /* 0x100fe40000004100 */
        /* <DEDUP_REMOVED lines=51> */
.L_x_1563:
[----:B------:R-:W-:Y:S05]  /*168d0*/  BSYNC.RECONVERGENT B0 ;  /* 0x0000000000007941 */ /* 0x000fea0003800200 */
.L_x_1562:
[----:B-----5:R1:W-:Y:S02]  /*168e0*/  STS.128 [R0+0x7000], R32 ;  /* 0x0070002000007388 */ /* 0x0203e40000000c00 */
.L_x_1549:
[----:B------:R-:W-:Y:S05]  /*168f0*/  BSYNC.RECONVERGENT B2 ;  /* 0x0000000000027941 */ /* 0x000fea0003800200 */
.L_x_1548:
[----:B-1----:R-:W-:-:S04]  /*16900*/  IADD3 R32, PT, PT, R104, 0x30, RZ ;  /* 0x0000003068207810 */ /* 0x002fc80007ffe0ff */
[----:B------:R-:W-:-:S13]  /*16910*/  ISETP.GE.AND P0, PT, R32, UR10, PT ;  /* 0x0000000a20007c0c */ /* 0x000fda000bf06270 */
[----:B------:R-:W-:Y:S05]  /*16920*/  @P0 BRA `(.L_x_1452) ;  /* 0x0000001400ac0947 */ /* 0x000fea0003800000 */
[----:B------:R-:W1:Y:S01]  /*16930*/  LDC R33, c[0x0][0x440] ;  /* 0x00011000ff217b82 */ /* 0x000e620000000800 */
[----:B---34-:R-:W-:Y:S01]  /*16940*/  IMAD.WIDE.U32 R24, R2, 0x60, R24 ;  /* 0x0000006002187825 */ /* 0x018fe200078e0018 */
[----:B------:R-:W-:Y:S03]  /*16950*/  BSSY.RECONVERGENT B1, `(.L_x_1564) ;  /* 0x000005c000017945 */ /* 0x000fe60003800200 */
[----:B------:R-:W-:-:S05]  /*16960*/  IMAD R3, R3, 0x60, RZ ;  /* 0x0000006003037824 */ /* 0x000fca00078e02ff */
[----:B------:R-:W-:Y:S01]  /*16970*/  IADD3 R25, PT, PT, R3, R25, RZ ;  /* 0x0000001903197210 */ /* 0x000fe20007ffe0ff */
[----:B------:R-:W-:Y:S01]  /*16980*/  IMAD R3, R26, 0x30, RZ ;  /* 0x000000301a037824 */ /* 0x000fe200078e02ff */
        /* <DEDUP_REMOVED lines=36> */
[--C-:B------:R-:W-:Y:S02]  /*16bd0*/  HADD2.F32 R41, -RZ, R5.reuse.H0_H0 ;  /* 0x20000005ff297230 */ /* 0x100fe40000004100 */
[----:B------:R-:W-:Y:S01]  /*16be0*/  @!P0 FADD.FTZ R23, -R23, -RZ ;  /* 0x800000ff17178221 */ /* 0x000fe20000010100 */
[----:B------:R-:W-:-:S02]  /*16bf0*/  HADD2.F32 R5, -RZ, R5.H1_H1 ;  /* 0x30000005ff057230 */ /* 0x000fc40000004100 */
[----:B------:R-:W-:Y:S01]  /*16c00*/  @!P0 FADD.FTZ R43, -R43, -RZ ;  /* 0x800000ff2b2b8221 */ /* 0x000fe20000010100 */
[--C-:B------:R-:W-:Y:S02]  /*16c10*/  HADD2.F32 R4, -RZ, R6.reuse.H0_H0 ;  /* 0x20000006ff047230 */ /* 0x100fe40000004100 */
[----:B------:R-:W-:Y:S01]  /*16c20*/  @!P0 FADD.FTZ R41, -R41, -RZ ;  /* 0x800000ff29298221 */ /* 0x000fe20000010100 */
[--C-:B------:R-:W-:Y:S02]  /*16c30*/  HADD2.F32 R45, -RZ, R7.reuse.H0_H0 ;  /* 0x20000007ff2d7230 */ /* 0x100fe40000004100 */
[----:B------:R-:W-:Y:S01]  /*16c40*/  @!P0 FADD.FTZ R5, -R5, -RZ ;  /* 0x800000ff05058221 */ /* 0x000fe20000010100 */
[----:B------:R-:W-:Y:S02]  /*16c50*/  HADD2.F32 R6, -RZ, R6.H1_H1 ;  /* 0x30000006ff067230 */ /* 0x000fe40000004100 */
[----:B------:R-:W-:Y:S01]  /*16c60*/  @!P0 FADD.FTZ R4, -R4, -RZ ;  /* 0x800000ff04048221 */ /* 0x000fe20000010100 */
[----:B------:R-:W-:-:S02]  /*16c70*/  HADD2.F32 R7, -RZ, R7.H1_H1 ;  /* 0x30000007ff077230 */ /* 0x000fc40000004100 */
[----:B------:R-:W-:Y:S01]  /*16c80*/  FMUL.FTZ R34, R34, R5 ;  /* 0x0000000522227220 */ /* 0x000fe20000410000 */
[----:B-----5:R-:W-:Y:S02]  /*16c90*/  HADD2.F32 R5, -RZ, R36.H0_H0 ;  /* 0x20000024ff057230 */ /* 0x020fe40000004100 */
[----:B------:R-:W-:Y:S01]  /*16ca0*/  FMUL.FTZ R21, R21, R4 ;  /* 0x0000000415157220 */ /* 0x000fe20000410000 */
[----:B----4-:R-:W-:Y:S02]  /*16cb0*/  HADD2.F32 R4, -RZ, R16.H0_H0 ;  /* 0x20000010ff047230 */ /* 0x010fe40000004100 */
[----:B------:R-:W-:Y:S01]  /*16cc0*/  FMUL.FTZ R2, R2, R23 ;  /* 0x0000001702027220 */ /* 0x000fe20000410000 */
[----:B------:R-:W-:Y:S01]  /*16cd0*/  @!P0 FADD.FTZ R6, -R6, -RZ ;  /* 0x800000ff06068221 */ /* 0x000fe20000010100 */
[----:B------:R-:W-:Y:S01]  /*16ce0*/  @!P0 FADD.FTZ R7, -R7, -RZ ;  /* 0x800000ff07078221 */ /* 0x000fe20000010100 */
[----:B------:R-:W-:Y:S01]  /*16cf0*/  @!P0 FADD.FTZ R45, -R45, -RZ ;  /* 0x800000ff2d2d8221 */ /* 0x000fe20000010100 */
[----:B------:R-:W-:Y:S01]  /*16d00*/  FMUL.FTZ R20, R20, R41 ;  /* 0x0000002914147220 */ /* 0x000fe20000410000 */
[----:B------:R-:W-:Y:S01]  /*16d10*/  FMUL.FTZ R35, R35, R6 ;  /* 0x0000000623237220 */ /* 0x000fe20000410000 */
[----:B------:R-:W-:Y:S01]  /*16d20*/  FMUL.FTZ R40, R40, R7 ;  /* 0x0000000728287220 */ /* 0x000fe20000410000 */
[----:B------:R-:W-:-:S02]  /*16d30*/  HADD2.F32 R23, -RZ, R36.H1_H1 ;  /* 0x30000024ff177230 */ /* 0x000fc40000004100 */
[----:B------:R-:W-:Y:S01]  /*16d40*/  FFMA.FTZ R2, R5, R4, R2 ;  /* 0x0000000405027223 */ /* 0x000fe20000010002 */
[----:B------:R-:W-:Y:S02]  /*16d50*/  HADD2.F32 R7, -RZ, R37.H0_H0 ;  /* 0x20000025ff077230 */ /* 0x000fe40000004100 */
[----:B------:R-:W-:Y:S01]  /*16d60*/  FMUL.FTZ R26, R26, R43 ;  /* 0x0000002b1a1a7220 */ /* 0x000fe20000410000 */
[----:B------:R-:W-:Y:S02]  /*16d70*/  HADD2.F32 R6, -RZ, R17.H0_H0 ;  /* 0x20000011ff067230 */ /* 0x000fe40000004100 */
[----:B------:R-:W-:Y:S01]  /*16d80*/  FMUL.FTZ R22, R22, R45 ;  /* 0x0000002d16167220 */ /* 0x000fe20000410000 */
[----:B------:R-:W-:Y:S02]  /*16d90*/  HADD2.F32 R36, -RZ, R18.H0_H0 ;  /* 0x20000012ff247230 */ /* 0x000fe40000004100 */
[----:B------:R-:W-:Y:S02]  /*16da0*/  HADD2.F32 R41, -RZ, R19.H0_H0 ;  /* 0x20000013ff297230 */ /* 0x000fe40000004100 */
[----:B------:R-:W-:Y:S01]  /*16db0*/  FFMA.FTZ R6, R7, R6, R20 ;  /* 0x0000000607067223 */ /* 0x000fe20000010014 */
[----:B------:R-:W-:-:S02]  /*16dc0*/  HADD2.F32 R4, -RZ, R38.H0_H0 ;  /* 0x20000026ff047230 */ /* 0x000fc40000004100 */
[----:B------:R-:W-:Y:S02]  /*16dd0*/  HADD2.F32 R5, -RZ, R39.H0_H0 ;  /* 0x20000027ff057230 */ /* 0x000fe40000004100 */
[----:B------:R-:W-:Y:S02]  /*16de0*/  HADD2.F32 R16, -RZ, R16.H1_H1 ;  /* 0x30000010ff107230 */ /* 0x000fe40000004100 */
[----:B------:R-:W-:Y:S01]  /*16df0*/  FFMA.FTZ R4, R4, R36, R21 ;  /* 0x0000002404047223 */ /* 0x000fe20000010015 */
[----:B------:R-:W-:Y:S02]  /*16e00*/  HADD2.F32 R17, -RZ, R17.H1_H1 ;  /* 0x30000011ff117230 */ /* 0x000fe40000004100 */
[----:B------:R-:W-:Y:S01]  /*16e10*/  FFMA.FTZ R5, R5, R41, R22 ;  /* 0x0000002905057223 */ /* 0x000fe20000010016 */
[----:B------:R-:W-:Y:S02]  /*16e20*/  HADD2.F32 R18, -RZ, R18.H1_H1 ;  /* 0x30000012ff127230 */ /* 0x000fe40000004100 */
[----:B------:R-:W-:Y:S01]  /*16e30*/  FFMA.FTZ R23, R23, R16, R26 ;  /* 0x0000001017177223 */ /* 0x000fe2000001001a */
[----:B------:R-:W-:-:S02]  /*16e40*/  HADD2.F32 R19, -RZ, R19.H1_H1 ;  /* 0x30000013ff137230 */ /* 0x000fc40000004100 */
[----:B------:R-:W-:Y:S02]  /*16e50*/  HADD2.F32 R37, -RZ, R37.H1_H1 ;  /* 0x30000025ff257230 */ /* 0x000fe40000004100 */
[----:B------:R-:W-:Y:S01]  /*16e60*/  HADD2.F32 R38, -RZ, R38.H1_H1 ;  /* 0x30000026ff267230 */ /* 0x000fe20000004100 */
[----:B------:R-:W-:Y:S01]  /*16e70*/  F2FP.F16.F32.PACK_AB R36, R23, R2 ;  /* 0x000000021724723e */ /* 0x000fe200000000ff */
[----:B------:R-:W-:Y:S02]  /*16e80*/  HADD2.F32 R39, -RZ, R39.H1_H1 ;  /* 0x30000027ff277230 */ /* 0x000fe40000004100 */
[----:B------:R-:W-:Y:S01]  /*16e90*/  FFMA.FTZ R17, R37, R17, R34 ;  /* 0x0000001125117223 */ /* 0x000fe20000010022 */
[----:B------:R-:W-:Y:S02]  /*16ea0*/  FFMA.FTZ R35, R38, R18, R35 ;  /* 0x0000001226237223 */ /* 0x000fe40000010023 */
[----:B------:R-:W-:Y:S02]  /*16eb0*/  FFMA.FTZ R40, R39, R19, R40 ;  /* 0x0000001327287223 */ /* 0x000fe40000010028 */
[----:B------:R-:W-:-:S02]  /*16ec0*/  F2FP.F16.F32.PACK_AB R37, R17, R6 ;  /* 0x000000061125723e */ /* 0x000fc400000000ff */
[----:B------:R-:W-:Y:S02]  /*16ed0*/  F2FP.F16.F32.PACK_AB R38, R35, R4 ;  /* 0x000000042326723e */ /* 0x000fe400000000ff */
[----:B------:R-:W-:Y:S02]  /*16ee0*/  F2FP.F16.F32.PACK_AB R39, R40, R5 ;  /* 0x000000052827723e */ /* 0x000fe400000000ff */
.L_x_1567:
[----:B------:R-:W-:Y:S05]  /*16ef0*/  BSYNC.RECONVERGENT B0 ;  /* 0x0000000000007941 */ /* 0x000fea0003800200 */
.L_x_1566:
[----:B-----5:R4:W-:Y:S02]  /*16f00*/  STS.128 [R0+0x1800], R36 ;  /* 0x0018002400007388 */ /* 0x0209e40000000c00 */
.L_x_1565:
[----:B------:R-:W-:Y:S05]  /*16f10*/  BSYNC.RECONVERGENT B1 ;  /* 0x0000000000017941 */ /* 0x000fea0003800200 */
.L_x_1564:
        /* <DEDUP_REMOVED lines=87> */
.L_x_1571:
[----:B------:R-:W-:Y:S05]  /*17490*/  BSYNC.RECONVERGENT B0 ;  /* 0x0000000000007941 */ /* 0x000fea0003800200 */
.L_x_1570:
[----:B-----5:R1:W-:Y:S02]  /*174a0*/  STS.128 [R0+0x3800], R36 ;  /* 0x0038002400007388 */ /* 0x0203e40000000c00 */
.L_x_1569:
[----:B------:R-:W-:Y:S05]  /*174b0*/  BSYNC.RECONVERGENT B1 ;  /* 0x0000000000017941 */ /* 0x000fea0003800200 */
.L_x_1568:
        /* <DEDUP_REMOVED lines=87> */
.L_x_1575:
[----:B------:R-:W-:Y:S05]  /*17a30*/  BSYNC.RECONVERGENT B0 ;  /* 0x0000000000007941 */ /* 0x000fea0003800200 */
.L_x_1574:
[----:B-----5:R4:W-:Y:S02]  /*17a40*/  STS.128 [R0+0x5800], R36 ;  /* 0x0058002400007388 */ /* 0x0209e40000000c00 */
.L_x_1573:
[----:B------:R-:W-:Y:S05]  /*17a50*/  BSYNC.RECONVERGENT B1 ;  /* 0x0000000000017941 */ /* 0x000fea0003800200 */
.L_x_1572:
        /* <DEDUP_REMOVED lines=9> */
[--C-:B------:R-:W-:Y:S02]  /*17af0*/  SHF.R.S32.HI R2, RZ, 0x1f, R3.reuse ;  /* 0x0000001fff027819 */ /* 0x100fe40000011403 */
[----:B--2---:R-:W-:Y:S02]  /*17b00*/  SEL R4, R27, RZ, P0 ;  /* 0x000000ff1b047207 */ /* 0x004fe40000000000 */
        /* <DEDUP_REMOVED lines=15> */
[----:B--2---:R-:W-:Y:S02]  /*17c00*/  HADD2.F32 R12, -RZ, R23.H0_H0 ;  /* 0x20000017ff0c7230 */ /* 0x004fe40000004100 */
[----:B------:R-:W-:Y:S02]  /*17c10*/  HADD2.F32 R2, -RZ, R20.H0_H0 ;  /* 0x20000014ff027230 */ /* 0x000fe40000004100 */
[----:B------:R-:W-:Y:S02]  /*17c20*/  HADD2.F32 R3, -RZ, R21.H0_H0 ;  /* 0x20000015ff037230 */ /* 0x000fe40000004100 */
[----:B------:R-:W-:Y:S02]  /*17c30*/  HADD2.F32 R8, -RZ, R22.H0_H0 ;  /* 0x20000016ff087230 */ /* 0x000fe40000004100 */
[--C-:B---3--:R-:W-:Y:S02]  /*17c40*/  HADD2.F32 R13, -RZ, R4.reuse.H0_H0 ;  /* 0x20000004ff0d7230 */ /* 0x108fe40000004100 */
[----:B-1----:R-:W-:-:S02]  /*17c50*/  HADD2.F32 R25, -RZ, R4.H1_H1 ;  /* 0x30000004ff197230 */ /* 0x002fc40000004100 */
        /* <DEDUP_REMOVED lines=10> */
[----:B------:R-:W-:Y:S02]  /*17d00*/  HADD2.F32 R23, -RZ, R23.H1_H1 ;  /* 0x30000017ff177230 */ /* 0x000fe40000004100 */
[----:B------:R-:W-:Y:S01]  /*17d10*/  FMUL.FTZ R2, R2, R13 ;  /* 0x0000000d02027220 */ /* 0x000fe20000410000 */
[----:B------:R-:W-:Y:S02]  /*17d20*/  HADD2.F32 R27, -RZ, R7.H0_H0 ;  /* 0x20000007ff1b7230 */ /* 0x000fe40000004100 */
[----:B------:R-:W-:Y:S01]  /*17d30*/  @!P0 FADD.FTZ R6, -R6, -RZ ;  /* 0x800000ff06068221 */ /* 0x000fe20000010100 */
[----:B------:R-:W-:Y:S02]  /*17d40*/  HADD2.F32 R21, -RZ, R21.H1_H1 ;  /* 0x30000015ff157230 */ /* 0x000fe40000004100 */
[----:B------:R-:W-:Y:S01]  /*17d50*/  FMUL.FTZ R3, R3, R4 ;  /* 0x0000000403037220 */ /* 0x000fe20000410000 */
[----:B------:R-:W-:-:S02]  /*17d60*/  HADD2.F32 R20, -RZ, R20.H1_H1 ;  /* 0x30000014ff147230 */ /* 0x000fc40000004100 */
[----:B------:R-:W-:Y:S01]  /*17d70*/  @!P0 FADD.FTZ R27, -R27, -RZ ;  /* 0x800000ff1b1b8221 */ /* 0x000fe20000010100 */
[----:B------:R-:W-:Y:S01]  /*17d80*/  FMUL.FTZ R8, R8, R5 ;  /* 0x0000000508087220 */ /* 0x000fe20000410000 */
[----:B------:R-:W-:Y:S01]  /*17d90*/  FMUL.FTZ R23, R23, R6 ;  /* 0x0000000617177220 */ /* 0x000fe20000410000 */
[----:B-----5:R-:W-:Y:S02]  /*17da0*/  HADD2.F32 R5, -RZ, R36.H0_H0 ;  /* 0x20000024ff057230 */ /* 0x020fe40000004100 */
[----:B------:R-:W-:Y:S01]  /*17db0*/  FMUL.FTZ R21, R21, R24 ;  /* 0x0000001815157220 */ /* 0x000fe20000410000 */
[----:B------:R-:W-:Y:S02]  /*17dc0*/  HADD2.F32 R6, -RZ, R37.H0_H0 ;  /* 0x20000025ff067230 */ /* 0x000fe40000004100 */
[----:B------:R-:W-:Y:S01]  /*17dd0*/  @!P0 FADD.FTZ R33, -R33, -RZ ;  /* 0x800000ff21218221 */ /* 0x000fe20000010100 */
[----:B----4-:R-:W-:Y:S02]  /*17de0*/  HADD2.F32 R4, -RZ, R16.H0_H0 ;  /* 0x20000010ff047230 */ /* 0x010fe40000004100 */
[----:B------:R-:W-:Y:S01]  /*17df0*/  FMUL.FTZ R12, R12, R27 ;  /* 0x0000001b0c0c7220 */ /* 0x000fe20000410000 */
[----:B------:R-:W-:-:S02]  /*17e00*/  HADD2.F32 R13, -RZ, R17.H0_H0 ;  /* 0x20000011ff0d7230 */ /* 0x000fc40000004100 */
[----:B------:R-:W-:Y:S01]  /*17e10*/  FMUL.FTZ R20, R20, R25 ;  /* 0x0000001914147220 */ /* 0x000fe20000410000 */
[----:B------:R-:W-:Y:S02]  /*17e20*/  HADD2.F32 R22, -RZ, R22.H1_H1 ;  /* 0x30000016ff167230 */ /* 0x000fe40000004100 */
[----:B------:R-:W-:Y:S01]  /*17e30*/  FFMA.FTZ R2, R5, R4, R2 ;  /* 0x0000000405027223 */ /* 0x000fe20000010002 */
[----:B------:R-:W-:Y:S02]  /*17e40*/  HADD2.F32 R24, -RZ, R17.H1_H1 ;  /* 0x30000011ff187230 */ /* 0x000fe40000004100 */
[----:B------:R-:W-:Y:S01]  /*17e50*/  FFMA.FTZ R3, R6, R13, R3 ;  /* 0x0000000d06037223 */ /* 0x000fe20000010003 */
[--C-:B------:R-:W-:Y:S02]  /*17e60*/  HADD2.F32 R17, -RZ, R18.reuse.H0_H0 ;  /* 0x20000012ff117230 */ /* 0x100fe40000004100 */
[----:B------:R-:W-:Y:S01]  /*17e70*/  FMUL.FTZ R22, R22, R33 ;  /* 0x0000002116167220 */ /* 0x000fe20000410000 */
[----:B------:R-:W-:-:S02]  /*17e80*/  HADD2.F32 R27, -RZ, R18.H1_H1 ;  /* 0x30000012ff1b7230 */ /* 0x000fc40000004100 */
[--C-:B------:R-:W-:Y:S02]  /*17e90*/  HADD2.F32 R25, -RZ, R19.reuse.H0_H0 ;  /* 0x20000013ff197230 */ /* 0x100fe40000004100 */
[----:B------:R-:W-:Y:S02]  /*17ea0*/  HADD2.F32 R18, -RZ, R19.H1_H1 ;  /* 0x30000013ff127230 */ /* 0x000fe40000004100 */
[----:B------:R-:W-:Y:S02]  /*17eb0*/  HADD2.F32 R7, -RZ, R36.H1_H1 ;  /* 0x30000024ff077230 */ /* 0x000fe40000004100 */
[----:B------:R-:W-:Y:S02]  /*17ec0*/  HADD2.F32 R16, -RZ, R16.H1_H1 ;  /* 0x30000010ff107230 */ /* 0x000fe40000004100 */
[----:B------:R-:W-:Y:S02]  /*17ed0*/  HADD2.F32 R4, -RZ, R37.H1_H1 ;  /* 0x30000025ff047230 */ /* 0x000fe40000004100 */
[----:B------:R-:W-:-:S02]  /*17ee0*/  HADD2.F32 R5, -RZ, R38.H0_H0 ;  /* 0x20000026ff057230 */ /* 0x000fc40000004100 */
[----:B------:R-:W-:Y:S01]  /*17ef0*/  FFMA.FTZ R7, R7, R16, R20 ;  /* 0x0000001007077223 */ /* 0x000fe20000010014 */
        /* <DEDUP_REMOVED lines=12> */
.L_x_1577:
[----:B------:R-:W-:Y:S05]  /*17fc0*/  BSYNC.RECONVERGENT B0 ;  /* 0x0000000000007941 */ /* 0x000fea0003800200 */
.L_x_1576:
[----:B-----5:R4:W-:Y:S02]  /*17fd0*/  STS.128 [R0+0x7800], R36 ;  /* 0x0078002400007388 */ /* 0x0209e40000000c00 */
.L_x_1452:
[----:B------:R-:W-:Y:S05]  /*17fe0*/  BSYNC.RECONVERGENT B3 ;  /* 0x0000000000037941 */ /* 0x000fea0003800200 */
.L_x_1444:
[----:B------:R-:W-:Y:S01]  /*17ff0*/  UIADD3 UR9, UPT, UPT, -UR26, UR25, URZ ;  /* 0x000000191a097290 */ /* 0x000fe2000fffe1ff */
[----:B------:R-:W-:Y:S05]  /*18000*/  BSSY.RECONVERGENT B0, `(.L_x_1578) ;  /* 0x0000023000007945 */ /* 0x000fea0003800200 */
[----:B------:R-:W-:Y:S02]  /*18010*/  ISETP.GE.AND P6, PT, R104, UR9, PT ;  /* 0x0000000968007c0c */ /* 0x000fe4000bfc6270 */
[----:B------:R-:W-:Y:S02]  /*18020*/  ISETP.GE.AND P5, PT, R29, UR9, PT ;  /* 0x000000091d007c0c */ /* 0x000fe4000bfa6270 */
[----:B------:R-:W-:-:S09]  /*18030*/  ISETP.GE.AND P0, PT, R31, UR9, PT ;  /* 0x000000091f007c0c */ /* 0x000fd2000bf06270 */
[----:B------:R-:W-:Y:S05]  /*18040*/  @P6 BRA `(.L_x_1579) ;  /* 0x0000000000786947 */ /* 0x000fea0003800000 */
[----:B------:R-:W1:Y:S02]  /*18050*/  LDCU UR8, c[0x0][0x440] ;  /* 0x00008800ff0877ac */ /* 0x000e640008000800 */
[----:B-1----:R-:W-:Y:S02]  /*18060*/  ISETP.GE.AND P4, PT, R14, UR8, PT ;  /* 0x000000080e007c0c */ /* 0x002fe4000bf86270 */
[----:B------:R-:W-:Y:S02]  /*18070*/  ISETP.GE.AND P3, PT, R11, UR8, PT ;  /* 0x000000080b007c0c */ /* 0x000fe4000bf66270 */
[----:B------:R-:W-:Y:S02]  /*18080*/  ISETP.GE.AND P2, PT, R10, UR8, PT ;  /* 0x000000080a007c0c */ /* 0x000fe4000bf46270 */
[----:B------:R-:W-:-:S07]  /*18090*/  ISETP.GE.AND P1, PT, R9, UR8, PT ;  /* 0x0000000809007c0c */ /* 0x000fce000bf26270 */
[--C-:B------:R-:W-:Y:S02]  /*180a0*/  @!P4 IMAD.MOV.U32 R224, RZ, RZ, R226.reuse ;  /* 0x000000ffffe0c224 */ /* 0x100fe400078e00e2 */
[----:B------:R-:W-:Y:S01]  /*180b0*/  @!P3 IMAD.MOV.U32 R2, RZ, RZ, R226 ;  /* 0x000000ffff02b224 */ /* 0x000fe200078e00e2 */
        /* <DEDUP_REMOVED lines=23> */
.L_x_1579:
[----:B------:R-:W-:Y:S05]  /*18230*/  BSYNC.RECONVERGENT B0 ;  /* 0x0000000000007941 */ /* 0x000fea0003800200 */
.L_x_1578:
[----:B------:R-:W-:Y:S04]  /*18240*/  BSSY.RECONVERGENT B0, `(.L_x_1580) ;  /* 0x000001d000007945 */ /* 0x000fe80003800200 */
[----:B------:R-:W-:Y:S05]  /*18250*/  @P5 BRA `(.L_x_1581) ;  /* 0x00000000006c5947 */ /* 0x000fea0003800000 */
[----:B------:R-:W1:Y:S01]  /*18260*/  LDCU UR8, c[0x0][0x440] ;  /* 0x00008800ff0877ac */ /* 0x000e620008000800 */
[----:B--2---:R-:W-:-:S04]  /*18270*/  LEA R2, P5, R61, R226, 0x1 ;  /* 0x000000e23d027211 */ /* 0x004fc800078a08ff */
[----:B------:R-:W-:Y:S02]  /*18280*/  LEA.HI.X R3, R61, R225, R62, 0x1, P5 ;  /* 0x000000e13d037211 */ /* 0x000fe400028f0c3e */
[----:B-1----:R-:W-:Y:S02]  /*18290*/  ISETP.GE.AND P4, PT, R14, UR8, PT ;  /* 0x000000080e007c0c */ /* 0x002fe4000bf86270 */
        /* <DEDUP_REMOVED lines=23> */
.L_x_1581:
[----:B------:R-:W-:Y:S05]  /*18410*/  BSYNC.RECONVERGENT B0 ;  /* 0x0000000000007941 */ /* 0x000fea0003800200 */
.L_x_1580:
[----:B------:R-:W-:Y:S01]  /*18420*/  IMAD.SHL.U32 R93, R65, 0x8, RZ ;  /* 0x00000008415d7824 */ /* 0x000fe200078e00ff */
[----:B------:R-:W-:Y:S01]  /*18430*/  BSSY.RECONVERGENT B0, `(.L_x_1582) ;  /* 0x0000020000007945 */ /* 0x000fe20003800200 */
[----:B------:R-:W-:-:S03]  /*18440*/  ISETP.GE.AND P5, PT, R32, UR9, PT ;  /* 0x0000000920007c0c */ /* 0x000fc6000bfa6270 */
[----:B------:R-:W-:Y:S01]  /*18450*/  LOP3.LUT R93, R93, 0x38, RZ, 0xc0, !PT ;  /* 0x000000385d5d7812 */ /* 0x000fe200078ec0ff */
[----:B------:R-:W-:Y:S05]  /*18460*/  @P0 BRA `(.L_x_1583) ;  /* 0x0000000000700947 */ /* 0x000fea0003800000 */
[----:B-12---:R-:W1:Y:S01]  /*18470*/  LDC.64 R2, c[0x0][0x3b8] ;  /* 0x0000ee00ff027b82 */ /* 0x006e620000000a00 */
        /* <DEDUP_REMOVED lines=27> */
.L_x_1583:
[----:B------:R-:W-:Y:S05]  /*18630*/  BSYNC.RECONVERGENT B0 ;  /* 0x0000000000007941 */ /* 0x000fea0003800200 */
.L_x_1582:
[----:B------:R-:W-:Y:S04]  /*18640*/  BSSY.RECONVERGENT B0, `(.L_x_1584) ;  /* 0x0000020000007945 */ /* 0x000fe80003800200 */
[----:B------:R-:W-:Y:S05]  /*18650*/  @P5 BRA `(.L_x_1585) ;  /* 0x0000000000785947 */ /* 0x000fea0003800000 */
[----:B-12---:R-:W1:Y:S01]  /*18660*/  LDC.64 R2, c[0x0][0x3b8] ;  /* 0x0000ee00ff027b82 */ /* 0x006e620000000a00 */
[----:B------:R-:W2:Y:S01]  /*18670*/  LDCU UR8, c[0x0][0x440] ;  /* 0x00008800ff0877ac */ /* 0x000ea20008000800 */
[----:B------:R-:W-:Y:S01]  /*18680*/  IMAD.MOV.U32 R224, RZ, RZ, R226 ;  /* 0x000000ffffe07224 */ /* 0x000fe200078e00e2 */
[----:B--2---:R-:W-:Y:S02]  /*18690*/  ISETP.GE.AND P3, PT, R93, UR8, PT ;  /* 0x000000085d007c0c */ /* 0x004fe4000bf66270 */
        /* <DEDUP_REMOVED lines=26> */
.L_x_1585:
[----:B------:R-:W-:Y:S05]  /*18840*/  BSYNC.RECONVERGENT B0 ;  /* 0x0000000000007941 */ /* 0x000fea0003800200 */
.L_x_1584:
[----:B------:R-:W0:Y:S01]  /*18850*/  LDGDEPBAR ;  /* 0x00000000000079af */ /* 0x000e220000000000 */
[----:B------:R-:W3:Y:S01]  /*18860*/  LDCU UR8, c[0x0][0x508] ;  /* 0x0000a100ff0877ac */ /* 0x000ee20008000800 */
[--C-:B------:R-:W-:Y:S01]  /*18870*/  SHF.R.U32.HI R217, RZ, 0x1, R65.reuse ;  /* 0x00000001ffd97819 */ /* 0x100fe20000011641 */
[----:B-12---:R-:W-:Y:S01]  /*18880*/  IMAD.U32 R5, RZ, RZ, UR24 ;  /* 0x00000018ff057e24 */ /* 0x006fe2000f8e00ff */
[----:B------:R-:W-:Y:S01]  /*18890*/  SHF.R.U32.HI R2, RZ, 0x2, R65 ;  /* 0x00000002ff027819 */ /* 0x000fe20000011641 */
[----:B------:R-:W-:Y:S01]  /*188a0*/  IMAD.SHL.U32 R216, R65, 0x20, RZ ;  /* 0x0000002041d87824 */ /* 0x000fe200078e00ff */
[----:B------:R-:W-:Y:S01]  /*188b0*/  LOP3.LUT R4, R217, 0x1f0, RZ, 0xc0, !PT ;  /* 0x000001f0d9047812 */ /* 0x000fe200078ec0ff */
[----:B------:R-:W-:Y:S01]  /*188c0*/  IMAD.SHL.U32 R3, R65, 0x40, RZ ;  /* 0x0000004041037824 */ /* 0x000fe200078e00ff */
[----:B------:R-:W-:Y:S01]  /*188d0*/  LOP3.LUT R2, R2, 0x7, RZ, 0xc0, !PT ;  /* 0x0000000702027812 */ /* 0x000fe200078ec0ff */
[----:B------:R-:W-:Y:S01]  /*188e0*/  IMAD.U32 R92, RZ, RZ, UR25 ;  /* 0x00000019ff5c7e24 */ /* 0x000fe2000f8e00ff */
[----:B------:R-:W-:Y:S01]  /*188f0*/  IADD3 R5, PT, PT, R4, 0x1, R5 ;  /* 0x0000000104057810 */ /* 0x000fe20007ffe005 */
[----:B------:R-:W-:Y:S01]  /*18900*/  BSSY.RECONVERGENT B0, `(.L_x_1586) ;  /* 0x000002d000007945 */ /* 0x000fe20003800200 */
[----:B------:R-:W-:-:S02]  /*18910*/  LOP3.LUT R60, R217, 0x8, RZ, 0xc0, !PT ;  /* 0x00000008d93c7812 */ /* 0x000fc400078ec0ff */
[----:B------:R-:W-:Y:S02]  /*18920*/  LOP3.LUT R216, R216, 0x7c00, RZ, 0xc0, !PT ;  /* 0x00007c00d8d87812 */ /* 0x000fe400078ec0ff */
[----:B------:R-:W-:Y:S02]  /*18930*/  IADD3 R5, PT, PT, R5, -UR20, R2 ;  /* 0x8000001405057c10 */ /* 0x000fe4000fffe002 */
[----:B------:R-:W-:Y:S02]  /*18940*/  LOP3.LUT R60, R93, R66, R60, 0x1e, !PT ;  /* 0x000000425d3c7212 */ /* 0x000fe400078e1e3c */
[----:B------:R-:W-:Y:S02]  /*18950*/  LOP3.LUT R101, R216, 0x200, R3, 0xf8, !PT ;  /* 0x00000200d8657812 */ /* 0x000fe400078ef803 */
[----:B---3--:R-:W-:Y:S01]  /*18960*/  IADD3 R92, PT, PT, R5, UR8, R92 ;  /* 0x00000008055c7c10 */ /* 0x008fe2000fffe05c */
        /* <DEDUP_REMOVED lines=34> */
.L_x_1587:
[----:B------:R2:W-:Y:S04]  /*18b90*/  STS.128 [R0+0x10000], RZ ;  /* 0x010000ff00007388 */ /* 0x0005e80000000c00 */
[----:B------:R2:W-:Y:S04]  /*18ba0*/  STS.128 [R0+0x12000], RZ ;  /* 0x012000ff00007388 */ /* 0x0005e80000000c00 */
[----:B------:R2:W-:Y:S04]  /*18bb0*/  STS.128 [R0+0x14000], RZ ;  /* 0x014000ff00007388 */ /* 0x0005e80000000c00 */
[----:B------:R2:W-:Y:S02]  /*18bc0*/  STS.128 [R0+0x16000], RZ ;  /* 0x016000ff00007388 */ /* 0x0005e40000000c00 */
.L_x_1588:
[----:B------:R-:W-:Y:S05]  /*18bd0*/  BSYNC.RECONVERGENT B0 ;  /* 0x0000000000007941 */ /* 0x000fea0003800200 */
.L_x_1586:
[----:B------:R-:W-:Y:S01]  /*18be0*/  ISETP.GE.AND P0, PT, R29, UR9, PT ;  /* 0x000000091d007c0c */ /* 0x000fe2000bf06270 */
[----:B------:R-:W-:Y:S01]  /*18bf0*/  BSSY.RECONVERGENT B0, `(.L_x_1589) ;  /* 0x0000028000007945 */ /* 0x000fe20003800200 */
[--C-:B------:R-:W-:Y:S02]  /*18c00*/  SHF.R.U32.HI R2, RZ, 0x4, R65.reuse ;  /* 0x00000004ff027819 */ /* 0x100fe40000011641 */
[----:B------:R-:W-:Y:S02]  /*18c10*/  LOP3.LUT R66, R66, 0x8, R65, 0x78, !PT ;  /* 0x0000000842427812 */ /* 0x000fe400078e7841 */
[----:B------:R-:W-:Y:S01]  /*18c20*/  ISETP.GE.AND P6, PT, R31, UR9, PT ;  /* 0x000000091f007c0c */ /* 0x000fe2000bfc6270 */
[----:B------:R-:W-:Y:S01]  /*18c30*/  IMAD.SHL.U32 R2, R2, 0x400, RZ ;  /* 0x0000040002027824 */ /* 0x000fe200078e00ff */
[----:B------:R-:W-:Y:S02]  /*18c40*/  ISETP.GE.AND P5, PT, R32, UR9, PT ;  /* 0x0000000920007c0c */ /* 0x000fe4000bfa6270 */
[----:B------:R-:W-:-:S02]  /*18c50*/  LOP3.LUT R66, R66, R93, RZ, 0x3c, !PT ;  /* 0x0000005d42427212 */ /* 0x000fc400078e3cff */
[----:B-1----:R-:W-:Y:S01]  /*18c60*/  LOP3.LUT R5, R2, 0x400, RZ, 0xc0, !PT ;  /* 0x0000040002057812 */ /* 0x002fe200078ec0ff */
        /* <DEDUP_REMOVED lines=32> */
.L_x_1590:
[----:B------:R-:W-:Y:S05]  /*18e70*/  BSYNC.RECONVERGENT B0 ;  /* 0x0000000000007941 */ /* 0x000fea0003800200 */
.L_x_1589:
[----:B------:R1:W-:Y:S01]  /*18e80*/  @P6 STS.128 [R0+0x11000], RZ ;  /* 0x011000ff00006388 */ /* 0x0003e20000000c00 */
[----:B------:R-:W-:Y:S01]  /*18e90*/  BSSY.RECONVERGENT B0, `(.L_x_1591) ;  /* 0x0000023000007945 */ /* 0x000fe20003800200 */
[----:B------:R-:W-:Y:S02]  /*18ea0*/  LEA R94, R66, R5, 0x1 ;  /* 0x00000005425e7211 */ /* 0x000fe400078e08ff */
[----:B------:R1:W-:Y:S01]  /*18eb0*/  @P6 STS.128 [R0+0x13000], RZ ;  /* 0x013000ff00006388 */ /* 0x0003e20000000c00 */
[----:B------:R-:W-:-:S03]  /*18ec0*/  LEA R101, R101, UR6, 0x1 ;  /* 0x0000000665657c11 */ /* 0x000fc6000f8e08ff */
[----:B------:R1:W-:Y:S04]  /*18ed0*/  @P6 STS.128 [R0+0x15000], RZ ;  /* 0x015000ff00006388 */ /* 0x0003e80000000c00 */
[----:B------:R1:W-:Y:S01]  /*18ee0*/  @P6 STS.128 [R0+0x17000], RZ ;  /* 0x017000ff00006388 */ /* 0x0003e20000000c00 */
[----:B------:R-:W-:Y:S05]  /*18ef0*/  @P6 BRA `(.L_x_1592) ;  /* 0x0000000000706947 */ /* 0x000fea0003800000 */
[----:B------:R-:W3:Y:S01]  /*18f00*/  LDC.64 R4, c[0x0][0x3c0] ;  /* 0x0000f000ff047b82 */ /* 0x000ee20000000a00 */
[----:B------:R-:W2:Y:S02]  /*18f10*/  LDCU UR8, c[0x0][0x440] ;  /* 0x00008800ff0877ac */ /* 0x000ea40008000800 */
[----:B--2---:R-:W-:Y:S02]  /*18f20*/  ISETP.GE.AND P3, PT, R93, UR8, PT ;  /* 0x000000085d007c0c */ /* 0x004fe4000bf66270 */
        /* <DEDUP_REMOVED lines=25> */
.L_x_1592:
[----:B------:R-:W-:Y:S05]  /*190c0*/  BSYNC.RECONVERGENT B0 ;  /* 0x0000000000007941 */ /* 0x000fea0003800200 */
.L_x_1591:
[----:B------:R1:W-:Y:S01]  /*190d0*/  @P5 STS.128 [R0+0x11800], RZ ;  /* 0x011800ff00005388 */ /* 0x0003e20000000c00 */
[----:B------:R-:W-:Y:S03]  /*190e0*/  BSSY.RECONVERGENT B0, `(.L_x_1593) ;  /* 0x0000022000007945 */ /* 0x000fe60003800200 */
[----:B------:R1:W-:Y:S04]  /*190f0*/  @P5 STS.128 [R0+0x13800], RZ ;  /* 0x013800ff00005388 */ /* 0x0003e80000000c00 */
[----:B------:R1:W-:Y:S04]  /*19100*/  @P5 STS.128 [R0+0x15800], RZ ;  /* 0x015800ff00005388 */ /* 0x0003e80000000c00 */
[----:B------:R1:W-:Y:S01]  /*19110*/  @P5 STS.128 [R0+0x17800], RZ ;  /* 0x017800ff00005388 */ /* 0x0003e20000000c00 */
[----:B------:R-:W-:Y:S05]  /*19120*/  @P5 BRA `(.L_x_1594) ;  /* 0x0000000000745947 */ /* 0x000fea0003800000 */
[----:B------:R-:W2:Y:S01]  /*19130*/  LDC.64 R4, c[0x0][0x3c0] ;  /* 0x0000f000ff047b82 */ /* 0x000ea20000000a00 */
[----:B------:R-:W3:Y:S02]  /*19140*/  LDCU UR8, c[0x0][0x440] ;  /* 0x00008800ff0877ac */ /* 0x000ee40008000800 */
[----:B---3--:R-:W-:Y:S02]  /*19150*/  ISETP.GE.AND P3, PT, R93, UR8, PT ;  /* 0x000000085d007c0c */ /* 0x008fe4000bf66270 */
[----:B------:R-:W-:Y:S02]  /*19160*/  ISETP.GE.AND P2, PT, R11, UR8, PT ;  /* 0x000000080b007c0c */ /* 0x000fe4000bf46270 */
[----:B------:R-:W-:Y:S01]  /*19170*/  ISETP.GE.AND P1, PT, R10, UR8, PT ;  /* 0x000000080a007c0c */ /* 0x000fe2000bf26270 */
[----:B--2---:R-:W-:Y:S01]  /*19180*/  IMAD.WIDE.U32 R6, R4, 0x60, R228 ;  /* 0x0000006004067825 */ /* 0x004fe200078e00e4 */
        /* <DEDUP_REMOVED lines=23> */
.L_x_1594:
[----:B------:R-:W-:Y:S05]  /*19300*/  BSYNC.RECONVERGENT B0 ;  /* 0x0000000000007941 */ /* 0x000fea0003800200 */
.L_x_1593:
[----:B-----5:R-:W-:Y:S01]  /*19310*/  LDSM.16.M88.4 R72, [R101] ;  /* 0x000000006548783b */ /* 0x020fe20000000200 */
[----:B------:R-:W-:Y:S01]  /*19320*/  IMAD.MOV.U32 R8, RZ, RZ, 0x20 ;  /* 0x00000020ff087424 */ /* 0x000fe200078e00ff */
[C---:B------:R-:W-:Y:S01]  /*19330*/  LOP3.LUT P1, RZ, R65.reuse, 0x2, RZ, 0xc0, !PT ;  /* 0x0000000241ff7812 */ /* 0x040fe2000782c0ff */
[----:B------:R-:W-:Y:S01]  /*19340*/  VIADD R97, R94, UR6 ;  /* 0x000000065e617c36 */ /* 0x000fe20008000000 */
[----:B------:R-:W1:Y:S01]  /*19350*/  LDSM.16.M88.4 R68, [R94+UR6+0x8000] ;  /* 0x008000065e44783b */ /* 0x000e620008000200 */
[----:B------:R-:W-:Y:S01]  /*19360*/  IMAD.MOV.U32 R180, RZ, RZ, 0x40 ;  /* 0x00000040ffb47424 */ /* 0x000fe200078e00ff */
[----:B------:R-:W-:Y:S01]  /*19370*/  SEL R8, R8, 0xffffffe0, !P1 ;  /* 0xffffffe008087807 */ /* 0x000fe20004800000 */
[----:B------:R-:W-:Y:S01]  /*19380*/  UISETP.GT.AND UP0, UPT, UR27, UR7, UPT ;  /* 0x000000071b00728c */ /* 0x000fe2000bf04270 */
[----:B------:R-:W1:Y:S01]  /*19390*/  LDSM.16.M88.4 R56, [R94+UR6+0x8800] ;  /* 0x008800065e38783b */ /* 0x000e620008000200 */
[----:B------:R-:W-:Y:S02]  /*193a0*/  LOP3.LUT P0, RZ, R65, 0x4, RZ, 0xc0, !PT ;  /* 0x0000000441ff7812 */ /* 0x000fe4000780c0ff */
[----:B------:R-:W-:Y:S01]  /*193b0*/  IMAD.IADD R63, R101, 0x1, R8 ;  /* 0x00000001653f7824 */ /* 0x000fe200078e0208 */
[----:B------:R-:W-:Y:S01]  /*193c0*/  IADD3 R2, PT, PT, R97, R8, RZ ;  /* 0x0000000861027210 */ /* 0x000fe20007ffe0ff */
[----:B------:R-:W1:Y:S01]  /*193d0*/  LDSM.16.M88.4 R48, [R94+UR6+0x9000] ;  /* 0x009000065e30783b */ /* 0x000e620008000200 */
[----:B------:R-:W-:-:S02]  /*193e0*/  SEL R180, R180, 0xffffffc0, !P0 ;  /* 0xffffffc0b4b47807 */ /* 0x000fc40004000000 */
[----:B------:R-:W-:Y:S01]  /*193f0*/  VIMNMX R165, PT, PT, R92, UR25, PT ;  /* 0x000000195ca57c48 */ /* 0x000fe2000bfe0100 */
[----:B------:R-:W1:Y:S01]  /*19400*/  LDSM.16.M88.4 R32, [R94+UR6+0x9800] ;  /* 0x009800065e20783b */ /* 0x000e620008000200 */
[----:B------:R-:W-:Y:S01]  /*19410*/  IADD3 R97, PT, PT, R97, R180, RZ ;  /* 0x000000b461617210 */ /* 0x000fe20007ffe0ff */
[----:B------:R-:W-:Y:S02]  /*19420*/  IMAD.IADD R99, R101, 0x1, R180 ;  /* 0x0000000165637824 */ /* 0x000fe400078e02b4 */
[----:B------:R-:W-:Y:S02]  /*19430*/  LDSM.16.M88.4 R40, [R63] ;  /* 0x000000003f28783b */ /* 0x000fe40000000200 */
[C---:B------:R-:W-:Y:S02]  /*19440*/  IMAD.IADD R96, R8.reuse, 0x1, R99 ;  /* 0x0000000108607824 */ /* 0x040fe400078e0263 */
[----:B------:R-:W1:Y:S01]  /*19450*/  LDSM.16.M88.4 R20, [R2+0x8000] ;  /* 0x008000000214783b */ /* 0x000e620000000200 */
[----:B------:R-:W-:-:S03]  /*19460*/  IMAD.IADD R95, R8, 0x1, R97 ;  /* 0x00000001085f7824 */ /* 0x000fc600078e0261 */
[----:B--23--:R-:W2:Y:S04]  /*19470*/  LDSM.16.M88.4 R4, [R2+0x8800] ;  /* 0x008800000204783b */ /* 0x00cea80000000200 */
[----:B------:R-:W3:Y:S04]  /*19480*/  LDSM.16.M88.4 R84, [R2+0x9000] ;  /* 0x009000000254783b */ /* 0x000ee80000000200 */
[----:B------:R-:W3:Y:S04]  /*19490*/  LDSM.16.M88.4 R80, [R2+0x9800] ;  /* 0x009800000250783b */ /* 0x000ee80000000200 */
[----:B----4-:R-:W-:Y:S01]  /*194a0*/  LDSM.16.M88.4 R24, [R99] ;  /* 0x000000006318783b */ /* 0x010fe20000000200 */
[C---:B-1----:R-:W-:Y:S03]  /*194b0*/  HMMA.16816.F32 R16, R72.reuse, R68, RZ ;  /* 0x000000444810723c */ /* 0x042fe600000018ff */
[----:B------:R-:W1:Y:S04]  /*194c0*/  LDSM.16.M88.4 R28, [R97+0x8000] ;  /* 0x00800000611c783b */ /* 0x000e680000000200 */
[----:B------:R-:W4:Y:S01]  /*194d0*/  LDSM.16.M88.4 R12, [R97+0x8800] ;  /* 0x00880000610c783b */ /* 0x000f220000000200 */
[C---:B------:R-:W-:Y:S03]  /*194e0*/  HMMA.16816.F32 R64, R72.reuse, R56, RZ ;  /* 0x000000384840723c */ /* 0x040fe600000018ff */
        /* <DEDUP_REMOVED lines=14> */
[C---:B--2---:R-:W-:Y:S08]  /*195d0*/  HMMA.16816.F32 R64, R40.reuse, R4, R64 ;  /* 0x000000042840723c */ /* 0x044ff00000001840 */
[C---:B------:R-:W-:Y:S01]  /*195e0*/  HMMA.16816.F32 R56, R40.reuse, R6, R56 ;  /* 0x000000062838723c */ /* 0x040fe20000001838 */
[----:B------:R-:W2:Y:S07]  /*195f0*/  LDSM.16.M88.4 R4, [R95+0x8000] ;  /* 0x008000005f04783b */ /* 0x000eae0000000200 */
[C---:B---3--:R-:W-:Y:S08]  /*19600*/  HMMA.16816.F32 R52, R40.reuse, R84, R52 ;  /* 0x000000542834723c */ /* 0x048ff00000001834 */
[C---:B------:R-:W-:Y:S01]  /*19610*/  HMMA.16816.F32 R48, R40.reuse, R86, R48 ;  /* 0x000000562830723c */ /* 0x040fe20000001830 */
[----:B------:R-:W-:Y:S07]  /*19620*/  LDSM.16.M88.4 R84, [R95+0x9000] ;  /* 0x009000005f54783b */ /* 0x000fee0000000200 */
[----:B------:R-:W-:Y:S08]  /*19630*/  HMMA.16816.F32 R44, R40, R80, R44 ;  /* 0x00000050282c723c */ /* 0x000ff0000000182c */
[C---:B-1----:R-:W-:Y:S08]  /*19640*/  HMMA.16816.F32 R16, R24.reuse, R28, R16 ;  /* 0x0000001c1810723c */ /* 0x042ff00000001810 */
[C---:B------:R-:W-:Y:S01]  /*19650*/  HMMA.16816.F32 R68, R24.reuse, R30, R68 ;  /* 0x0000001e1844723c */ /* 0x040fe20000001844 */
[----:B------:R-:W-:Y:S07]  /*19660*/  LDSM.16.M88.4 R28, [R101+0x2000] ;  /* 0x00200000651c783b */ /* 0x000fee0000000200 */
[C---:B----4-:R-:W-:Y:S08]  /*19670*/  HMMA.16816.F32 R64, R24.reuse, R12, R64 ;  /* 0x0000000c1840723c */ /* 0x050ff00000001840 */
[----:B------:R-:W-:Y:S01]  /*19680*/  HMMA.16816.F32 R56, R24, R14, R56 ;  /* 0x0000000e1838723c */ /* 0x000fe20000001838 */
[----:B------:R-:W1:Y:S07]  /*19690*/  LDSM.16.M88.4 R12, [R94+UR6+0xa000] ;  /* 0x00a000065e0c783b */ /* 0x000e6e0008000200 */
[----:B------:R-:W-:Y:S01]  /*196a0*/  HMMA.16816.F32 R40, R40, R82, R72 ;  /* 0x000000522828723c */ /* 0x000fe20000001848 */
[----:B------:R-:W3:Y:S04]  /*196b0*/  LDSM.16.M88.4 R80, [R95+0x9800] ;  /* 0x009800005f50783b */ /* 0x000ee80000000200 */
[----:B------:R-:W4:Y:S03]  /*196c0*/  LDSM.16.M88.4 R72, [R94+UR6+0xa800] ;  /* 0x00a800065e48783b */ /* 0x000f260008000200 */
[C---:B------:R-:W-:Y:S08]  /*196d0*/  HMMA.16816.F32 R52, R24.reuse, R36, R52 ;  /* 0x000000241834723c */ /* 0x040ff00000001834 */
[C---:B------:R-:W-:Y:S01]  /*196e0*/  HMMA.16816.F32 R48, R24.reuse, R38, R48 ;  /* 0x000000261830723c */ /* 0x040fe20000001830 */
[----:B------:R-:W4:Y:S07]  /*196f0*/  LDSM.16.M88.4 R36, [R94+UR6+0xb000] ;  /* 0x00b000065e24783b */ /* 0x000f2e0008000200 */
[C---:B------:R-:W-:Y:S08]  /*19700*/  HMMA.16816.F32 R44, R24.reuse, R32, R44 ;  /* 0x00000020182c723c */ /* 0x040ff0000000182c */
[----:B------:R-:W-:Y:S01]  /*19710*/  HMMA.16816.F32 R40, R24, R34, R40 ;  /* 0x000000221828723c */ /* 0x000fe20000001828 */
[----:B------:R-:W4:Y:S04]  /*19720*/  LDSM.16.M88.4 R32, [R94+UR6+0xb800] ;  /* 0x00b800065e20783b */ /* 0x000f280008000200 */
[----:B------:R-:W-:Y:S03]  /*19730*/  LDSM.16.M88.4 R24, [R2+0xa000] ;  /* 0x00a000000218783b */ /* 0x000fe60000000200 */
[C---:B--2---:R-:W-:Y:S08]  /*19740*/  HMMA.16816.F32 R16, R76.reuse, R4, R16 ;  /* 0x000000044c10723c */ /* 0x044ff00000001810 */
[C---:B------:R-:W-:Y:S01]  /*19750*/  HMMA.16816.F32 R68, R76.reuse, R6, R68 ;  /* 0x000000064c44723c */ /* 0x040fe20000001844 */
[----:B------:R-:W2:Y:S07]  /*19760*/  LDSM.16.M88.4 R4, [R63+0x2000] ;  /* 0x002000003f04783b */ /* 0x000eae0000000200 */
[C---:B------:R-:W-:Y:S08]  /*19770*/  HMMA.16816.F32 R64, R76.reuse, R20, R64 ;  /* 0x000000144c40723c */ /* 0x040ff00000001840 */
[----:B------:R-:W-:Y:S01]  /*19780*/  HMMA.16816.F32 R56, R76, R22, R56 ;  /* 0x000000164c38723c */ /* 0x000fe20000001838 */
[----:B------:R-:W2:Y:S07]  /*19790*/  LDSM.16.M88.4 R20, [R2+0xa800] ;  /* 0x00a800000214783b */ /* 0x000eae0000000200 */
[C---:B-1----:R-:W-:Y:S08]  /*197a0*/  HMMA.16816.F32 R16, R28.reuse, R12, R16 ;  /* 0x0000000c1c10723c */ /* 0x042ff00000001810 */
[----:B------:R-:W-:Y:S01]  /*197b0*/  HMMA.16816.F32 R68, R28, R14, R68 ;  /* 0x0000000e1c44723c */ /* 0x000fe20000001844 */
[----:B------:R-:W1:Y:S07]  /*197c0*/  LDSM.16.M88.4 R12, [R2+0xb000] ;  /* 0x00b00000020c783b */ /* 0x000e6e0000000200 */
[C---:B------:R-:W-:Y:S08]  /*197d0*/  HMMA.16816.F32 R52, R76.reuse, R84, R52 ;  /* 0x000000544c34723c */ /* 0x040ff00000001834 */
[C---:B------:R-:W-:Y:S01]  /*197e0*/  HMMA.16816.F32 R48, R76.reuse, R86, R48 ;  /* 0x000000564c30723c */ /* 0x040fe20000001830 */
[----:B------:R-:W-:Y:S07]  /*197f0*/  LDSM.16.M88.4 R84, [R99+0x4000] ;  /* 0x004000006354783b */ /* 0x000fee0000000200 */
[C---:B---3--:R-:W-:Y:S08]  /*19800*/  HMMA.16816.F32 R44, R76.reuse, R80, R44 ;  /* 0x000000504c2c723c */ /* 0x048ff0000000182c */
[----:B------:R-:W-:Y:S01]  /*19810*/  HMMA.16816.F32 R40, R76, R82, R40 ;  /* 0x000000524c28723c */ /* 0x000fe20000001828 */
[----:B------:R-:W3:Y:S04]  /*19820*/  LDSM.16.M88.4 R76, [R2+0xb800] ;  /* 0x00b80000024c783b */ /* 0x000ee80000000200 */
        /* <DEDUP_REMOVED lines=13> */
[----:B------:R-:W2:Y:S07]  /*19900*/  LDSM.16.M88.4 R24, [R99+0x2000] ;  /* 0x002000006318783b */ /* 0x000eae0000000200 */
[C---:B------:R-:W-:Y:S08]  /*19910*/  HMMA.16816.F32 R64, R4.reuse, R20, R64 ;  /* 0x000000140440723c */ /* 0x040ff00000001840 */
[C---:B------:R-:W-:Y:S01]  /*19920*/  HMMA.16816.F32 R56, R4.reuse, R22, R56 ;  /* 0x000000160438723c */ /* 0x040fe20000001838 */
[----:B------:R-:W-:Y:S07]  /*19930*/  LDSM.16.M88.4 R20, [R96+0x2000] ;  /* 0x002000006014783b */ /* 0x000fee0000000200 */
[C---:B-1----:R-:W-:Y:S08]  /*19940*/  HMMA.16816.F32 R52, R4.reuse, R12, R52 ;  /* 0x0000000c0434723c */ /* 0x042ff00000001834 */
[C---:B------:R-:W-:Y:S01]  /*19950*/  HMMA.16816.F32 R48, R4.reuse, R14, R48 ;  /* 0x0000000e0430723c */ /* 0x040fe20000001830 */
[----:B------:R-:W1:Y:S07]  /*19960*/  LDSM.16.M88.4 R12, [R95+0xa000] ;  /* 0x00a000005f0c783b */ /* 0x000e6e0000000200 */
[C---:B---3--:R-:W-:Y:S08]  /*19970*/  HMMA.16816.F32 R44, R4.reuse, R76, R44 ;  /* 0x0000004c042c723c */ /* 0x048ff0000000182c */
[----:B------:R-:W-:Y:S01]  /*19980*/  HMMA.16816.F32 R40, R4, R78, R40 ;  /* 0x0000004e0428723c */ /* 0x000fe20000001828 */
[----:B------:R-:W3:Y:S04]  /*19990*/  LDSM.16.M88.4 R4, [R95+0xa800] ;  /* 0x00a800005f04783b */ /* 0x000ee80000000200 */
[----:B------:R-:W-:Y:S03]  /*199a0*/  LDSM.16.M88.4 R76, [R94+UR6+0xc000] ;  /* 0x00c000065e4c783b */ /* 0x000fe60008000200 */
[C---:B--2---:R-:W-:Y:S08]  /*199b0*/  HMMA.16816.F32 R16, R24.reuse, R72, R16 ;  /* 0x000000481810723c */ /* 0x044ff00000001810 */
        /* <DEDUP_REMOVED lines=24> */
[----:B------:R-:W4:Y:S03]  /*19b40*/  LDSM.16.M88.4 R20, [R2+0xd000] ;  /* 0x00d000000214783b */ /* 0x000f260000000200 */
[C---:B-1----:R-:W-:Y:S08]  /*19b50*/  HMMA.16816.F32 R16, R12.reuse, R76, R16 ;  /* 0x0000004c0c10723c */ /* 0x042ff00000001810 */
        /* <DEDUP_REMOVED lines=10> */
[----:B------:R-:W1:Y:S04]  /*19c00*/  LDSM.16.M88.4 R12, [R2+0xd800] ;  /* 0x00d80000020c783b */ /* 0x000e680000000200 */
[----:B------:R-:W1:Y:S03]  /*19c10*/  LDSM.16.M88.4 R32, [R95+0xc000] ;  /* 0x00c000005f20783b */ /* 0x000e660000000200 */
[C---:B---3--:R-:W-:Y:S08]  /*19c20*/  HMMA.16816.F32 R16, R4.reuse, R28, R16 ;  /* 0x0000001c0410723c */ /* 0x048ff00000001810 */
[C---:B------:R-:W-:Y:S01]  /*19c30*/  HMMA.16816.F32 R68, R4.reuse, R30, R68 ;  /* 0x0000001e0444723c */ /* 0x040fe20000001844 */
[----:B------:R-:W3:Y:S07]  /*19c40*/  LDSM.16.M88.4 R28, [R95+0xc800] ;  /* 0x00c800005f1c783b */ /* 0x000eee0000000200 */
[C---:B--2---:R-:W-:Y:S08]  /*19c50*/  HMMA.16816.F32 R64, R4.reuse, R24, R64 ;  /* 0x000000180440723c */ /* 0x044ff00000001840 */
[C---:B------:R-:W-:Y:S01]  /*19c60*/  HMMA.16816.F32 R56, R4.reuse, R26, R56 ;  /* 0x0000001a0438723c */ /* 0x040fe20000001838 */
[----:B------:R-:W2:Y:S07]  /*19c70*/  LDSM.16.M88.4 R24, [R95+0xd000] ;  /* 0x00d000005f18783b */ /* 0x000eae0000000200 */
[C---:B----4-:R-:W-:Y:S08]  /*19c80*/  HMMA.16816.F32 R52, R4.reuse, R20, R52 ;  /* 0x000000140434723c */ /* 0x050ff00000001834 */
[C---:B------:R-:W-:Y:S01]  /*19c90*/  HMMA.16816.F32 R48, R4.reuse, R22, R48 ;  /* 0x000000160430723c */ /* 0x040fe20000001830 */
[----:B------:R-:W4:Y:S07]  /*19ca0*/  LDSM.16.M88.4 R20, [R95+0xd800] ;  /* 0x00d800005f14783b */ /* 0x000f2e0000000200 */
[C---:B-1----:R-:W-:Y:S08]  /*19cb0*/  HMMA.16816.F32 R44, R4.reuse, R12, R44 ;  /* 0x0000000c042c723c */ /* 0x042ff0000000182c */
[----:B------:R-:W-:Y:S01]  /*19cc0*/  HMMA.16816.F32 R40, R4, R14, R40 ;  /* 0x0000000e0428723c */ /* 0x000fe20000001828 */
[----:B------:R-:W-:Y:S04]  /*19cd0*/  LDSM.16.M88.4 R12, [R101+0x6000] ;  /* 0x00600000650c783b */ /* 0x000fe80000000200 */
[----:B------:R-:W1:Y:S03]  /*19ce0*/  LDSM.16.M88.4 R4, [R94+UR6+0xe000] ;  /* 0x00e000065e04783b */ /* 0x000e660008000200 */
        /* <DEDUP_REMOVED lines=11> */
[----:B------:R-:W1:Y:S04]  /*19da0*/  LDSM.16.M88.4 R72, [R94+UR6+0xe800] ;  /* 0x00e800065e48783b */ /* 0x000e680008000200 */
[----:B------:R-:W1:Y:S03]  /*19db0*/  LDSM.16.M88.4 R40, [R94+UR6+0xf000] ;  /* 0x00f000065e28783b */ /* 0x000e660008000200 */
[C---:B------:R-:W-:Y:S08]  /*19dc0*/  HMMA.16816.F32 R16, R36.reuse, R32, R16 ;  /* 0x000000202410723c */ /* 0x040ff00000001810 */
[C---:B------:R-:W-:Y:S01]  /*19dd0*/  HMMA.16816.F32 R68, R36.reuse, R34, R68 ;  /* 0x000000222444723c */ /* 0x040fe20000001844 */
[----:B------:R-:W-:Y:S07]  /*19de0*/  LDSM.16.M88.4 R32, [R2+0xf000] ;  /* 0x00f000000220783b */ /* 0x000fee0000000200 */
[C---:B---3--:R-:W-:Y:S08]  /*19df0*/  HMMA.16816.F32 R64, R36.reuse, R28, R64 ;  /* 0x0000001c2440723c */ /* 0x048ff00000001840 */
[C---:B------:R-:W-:Y:S01]  /*19e00*/  HMMA.16816.F32 R56, R36.reuse, R30, R56 ;  /* 0x0000001e2438723c */ /* 0x040fe20000001838 */
[----:B------:R-:W-:Y:S07]  /*19e10*/  LDSM.16.M88.4 R28, [R63+0x6000] ;  /* 0x006000003f1c783b */ /* 0x000fee0000000200 */
[C---:B--2---:R-:W-:Y:S08]  /*19e20*/  HMMA.16816.F32 R52, R36.reuse, R24, R52 ;  /* 0x000000182434723c */ /* 0x044ff00000001834 */
[C---:B------:R-:W-:Y:S01]  /*19e30*/  HMMA.16816.F32 R48, R36.reuse, R26, R48 ;  /* 0x0000001a2430723c */ /* 0x040fe20000001830 */
[----:B------:R-:W2:Y:S07]  /*19e40*/  LDSM.16.M88.4 R24, [R2+0xe000] ;  /* 0x00e000000218783b */ /* 0x000eae0000000200 */
[C---:B----4-:R-:W-:Y:S08]  /*19e50*/  HMMA.16816.F32 R44, R36.reuse, R20, R44 ;  /* 0x00000014242c723c */ /* 0x050ff0000000182c */
        /* <DEDUP_REMOVED lines=8> */
[----:B------:R-:W4:Y:S07]  /*19ee0*/  LDSM.16.M88.4 R72, [R97+0xe000] ;  /* 0x00e000006148783b */ /* 0x000f2e0000000200 */
[C---:B------:R-:W-:Y:S08]  /*19ef0*/  HMMA.16816.F32 R52, R12.reuse, R40, R52 ;  /* 0x000000280c34723c */ /* 0x040ff00000001834 */
[C---:B------:R-:W-:Y:S01]  /*19f00*/  HMMA.16816.F32 R48, R12.reuse, R42, R48 ;  /* 0x0000002a0c30723c */ /* 0x040fe20000001830 */
[----:B------:R-:W4:Y:S07]  /*19f10*/  LDSM.16.M88.4 R40, [R97+0xe800] ;  /* 0x00e800006128783b */ /* 0x000f2e0000000200 */
[C---:B------:R-:W-:Y:S08]  /*19f20*/  HMMA.16816.F32 R44, R12.reuse, R76, R44 ;  /* 0x0000004c0c2c723c */ /* 0x040ff0000000182c */
[----:B------:R-:W-:Y:S01]  /*19f30*/  HMMA.16816.F32 R84, R12, R78, R84 ;  /* 0x0000004e0c54723c */ /* 0x000fe20000001854 */
[----:B------:R-:W4:Y:S04]  /*19f40*/  LDSM.16.M88.4 R12, [R97+0xf800] ;  /* 0x00f80000610c783b */ /* 0x000f280000000200 */
[----:B------:R-:W-:Y:S03]  /*19f50*/  LDSM.16.M88.4 R76, [R96+0x6000] ;  /* 0x00600000604c783b */ /* 0x000fe60000000200 */
        /* <DEDUP_REMOVED lines=8> */
[----:B------:R-:W2:Y:S01]  /*19fe0*/  LDSM.16.M88.4 R32, [R95+0xe000] ;  /* 0x00e000005f20783b */ /* 0x000ea20000000200 */
[----:B------:R-:W-:-:S06]  /*19ff0*/  DEPBAR.LE SB0, 0x0 ;  /* 0x000080000000791a */ /* 0x000fcc0000000000 */
[----:B-1----:R-:W-:Y:S01]  /*1a000*/  HMMA.16816.F32 R44, R28, R4, R44 ;  /* 0x000000041c2c723c */ /* 0x002fe2000000182c */
[----:B------:R-:W-:-:S04]  /*1a010*/  MOV R5, UR25 ;  /* 0x0000001900057c02 */ /* 0x000fc80008000f00 */
[----:B------:R-:W-:-:S03]  /*1a020*/  VIADDMNMX R2, R92, 0x8, R5, PT ;  /* 0x000000085c027846 */ /* 0x000fc60003800105 */
[----:B------:R-:W-:Y:S08]  /*1a030*/  HMMA.16816.F32 R84, R28, R6, R84 ;  /* 0x000000061c54723c */ /* 0x000ff00000001854 */
[C---:B----4-:R-:W-:Y:S08]  /*1a040*/  HMMA.16816.F32 R16, R80.reuse, R72, R16 ;  /* 0x000000485010723c */ /* 0x050ff00000001810 */
[C---:B------:R-:W-:Y:S08]  /*1a050*/  HMMA.16816.F32 R68, R80.reuse, R74, R68 ;  /* 0x0000004a5044723c */ /* 0x040ff00000001844 */
[C---:B------:R-:W-:Y:S08]  /*1a060*/  HMMA.16816.F32 R64, R80.reuse, R40, R64 ;  /* 0x000000285040723c */ /* 0x040ff00000001840 */
        /* <DEDUP_REMOVED lines=27> */
.L_x_1596:
[----:B------:R-:W1:Y:S01]  /*1a220*/  LDC R5, c[0x0][0x4f0] ;  /* 0x00013c00ff057b82 */ /* 0x000e620000000800 */
[----:B------:R-:W-:Y:S01]  /*1a230*/  UIADD3 UR8, UPT, UPT, UR26, -0x40, URZ ;  /* 0xffffffc01a087890 */ /* 0x000fe2000fffe0ff */
[----:B------:R-:W-:Y:S01]  /*1a240*/  IMAD.U32 R12, RZ, RZ, UR26 ;  /* 0x0000001aff0c7e24 */ /* 0x000fe2000f8e00ff */
[----:B------:R-:W2:Y:S04]  /*1a250*/  LDCU.64 UR10, c[0x0][0x3b8] ;  /* 0x00007700ff0a77ac */ /* 0x000ea80008000a00 */
[----:B------:R-:W-:Y:S02]  /*1a260*/  MOV R6, UR8 ;  /* 0x0000000800067c02 */ /* 0x000fe40008000f00 */
[----:B------:R-:W-:Y:S02]  /*1a270*/  IABS R12, R12 ;  /* 0x0000000c000c7213 */ /* 0x000fe40000000000 */
[----:B------:R-:W-:-:S02]  /*1a280*/  IABS R6, R6 ;  /* 0x0000000600067213 */ /* 0x000fc40000000000 */
        /* <DEDUP_REMOVED lines=43> */
[----:B--2---:R-:W-:-:S04]  /*1a540*/  IMAD R5, R5, UR10, RZ ;  /* 0x0000000a05057c24 */ /* 0x004fc8000f8e02ff */
[C---:B------:R-:W-:Y:S01]  /*1a550*/  IMAD R5, R6.reuse, UR11, R5 ;  /* 0x0000000b06057c24 */ /* 0x040fe2000f8e0205 */
[----:B---3--:R-:W-:Y:S01]  /*1a560*/  IADD3 R4, PT, PT, R13, -R4, RZ ;  /* 0x800000040d047210 */ /* 0x008fe20007ffe0ff */
        /* <DEDUP_REMOVED lines=9> */
.L_x_1597:
[----:B------:R-:W1:Y:S01]  /*1a600*/  LDCU UR9, c[0x0][0x440] ;  /* 0x00008800ff0977ac */ /* 0x000e620008000800 */
[C---:B------:R-:W-:Y:S01]  /*1a610*/  LEA R4, P2, R61.reuse, R226, 0x1 ;  /* 0x000000e23d047211 */ /* 0x040fe200078408ff */
[----:B------:R-:W2:Y:S03]  /*1a620*/  LDCU UR8, c[0x0][0x3bc] ;  /* 0x00007780ff0877ac */ /* 0x000ea60008000800 */
[----:B------:R-:W-:Y:S01]  /*1a630*/  LEA.HI.X R5, R61, R225, R62, 0x1, P2 ;  /* 0x000000e13d057211 */ /* 0x000fe200010f0c3e */
[----:B------:R-:W-:Y:S01]  /*1a640*/  USHF.L.U32 UR11, UR10, 0x5, URZ ;  /* 0x000000050a0b7899 */ /* 0x000fe200080006ff */
[----:B-1----:R-:W-:Y:S02]  /*1a650*/  ISETP.GE.AND P6, PT, R93, UR9, PT ;  /* 0x000000095d007c0c */ /* 0x002fe4000bfc6270 */
[----:B------:R-:W-:Y:S02]  /*1a660*/  ISETP.GE.AND P5, PT, R11, UR9, PT ;  /* 0x000000090b007c0c */ /* 0x000fe4000bfa6270 */
[----:B------:R-:W-:Y:S01]  /*1a670*/  ISETP.GE.AND P4, PT, R10, UR9, PT ;  /* 0x000000090a007c0c */ /* 0x000fe2000bf86270 */
[----:B--2---:R-:W-:Y:S01]  /*1a680*/  USHF.L.U64.HI UR8, UR10, 0x5, UR8 ;  /* 0x000000050a087899 */ /* 0x004fe20008010208 */
[----:B------:R-:W-:-:S02]  /*1a690*/  ISETP.GE.AND P3, PT, R9, UR9, PT ;  /* 0x0000000909007c0c */ /* 0x000fc4000bf66270 */
[----:B------:R-:W-:-:S04]  /*1a6a0*/  IADD3 R10, P2, PT, R4, UR11, RZ ;  /* 0x0000000b040a7c10 */ /* 0x000fc8000ff5e0ff */
[----:B------:R-:W-:Y:S01]  /*1a6b0*/  IADD3.X R11, PT, PT, R5, UR8, RZ, P2, !PT ;  /* 0x00000008050b7c10 */ /* 0x000fe200097fe4ff */
[----:B------:R-:W-:Y:S01]  /*1a6c0*/  @!P6 IMAD.MOV.U32 R224, RZ, RZ, R226 ;  /* 0x000000ffffe0e224 */ /* 0x000fe200078e00e2 */
[----:B------:R-:W-:-:S04]  /*1a6d0*/  IADD3 R6, P2, PT, R10, UR11, RZ ;  /* 0x0000000b0a067c10 */ /* 0x000fc8000ff5e0ff */
[----:B------:R-:W-:Y:S01]  /*1a6e0*/  @!PT LDS RZ, [RZ] ;  /* 0x00000000fffff984 */ /* 0x000fe20000000800 */
[----:B------:R-:W-:Y:S01]  /*1a6f0*/  @!PT LDS RZ, [RZ] ;  /* 0x00000000fffff984 */ /* 0x000fe20000000800 */
[----:B------:R-:W-:Y:S01]  /*1a700*/  @!PT LDS RZ, [RZ] ;  /* 0x00000000fffff984 */ /* 0x000fe20000000800 */
[----:B------:R1:W-:Y:S01]  /*1a710*/  @!P6 LDGSTS.E.BYPASS.LTC128B.128 [R0+0x8000], desc[UR4][R224.64] ;  /* 0x08000000e000efae */ /* 0x0003e2000b981a04 */
[----:B------:R-:W-:-:S03]  /*1a720*/  IADD3.X R7, PT, PT, R11, UR8, RZ, P2, !PT ;  /* 0x000000080b077c10 */ /* 0x000fc600097fe4ff */
        /* <DEDUP_REMOVED lines=80> */
.L_x_1595:
[----:B------:R-:W1:Y:S01]  /*1ac30*/  S2R R219, SR_TID.X ;  /* 0x0000000000db7919 */ /* 0x000e620000002100 */
[----:B------:R-:W-:Y:S01]  /*1ac40*/  UIADD3 UR15, UPT, UPT, UR22, -0x1, URZ ;  /* 0xffffffff160f7890 */ /* 0x000fe2000fffe0ff */
[----:B------:R-:W-:Y:S01]  /*1ac50*/  LOP3.LUT R167, R60, 0x200, R3, 0xf8, !PT ;  /* 0x000002003ca77812 */ /* 0x000fe200078ef803 */
[----:B------:R-:W3:Y:S03]  /*1ac60*/  LDCU UR4, c[0x0][0x45c] ;  /* 0x00008b80ff0477ac */ /* 0x000ee60008000800 */
[----:B------:R-:W-:Y:S01]  /*1ac70*/  LEA R220, R167, UR6, 0x1 ;  /* 0x00000006a7dc7c11 */ /* 0x000fe2000f8e08ff */
[----:B--2---:R-:W-:Y:S01]  /*1ac80*/  IMAD.U32 R4, RZ, RZ, UR15 ;  /* 0x0000000fff047e24 */ /* 0x004fe2000f8e00ff */
[----:B------:R-:W-:-:S03]  /*1ac90*/  UISETP.GT.AND UP0, UPT, UR15, UR7, UPT ;  /* 0x000000070f00728c */ /* 0x000fc6000bf04270 */
[----:B------:R-:W-:Y:S01]  /*1aca0*/  IMAD.IADD R199, R8, 0x1, R220 ;  /* 0x0000000108c77824 */ /* 0x000fe200078e02dc */
[----:B------:R-:W-:Y:S01]  /*1acb0*/  LDSM.16.MT88.4 R36, [R220+0x10000] ;  /* 0x01000000dc24783b */ /* 0x000fe20000004200 */
[----:B------:R-:W-:-:S03]  /*1acc0*/  VIADD R197, R220, 0x10040 ;  /* 0x00010040dcc57836 */ /* 0x000fc60000000000 */
[----:B------:R-:W-:Y:S04]  /*1acd0*/  LDSM.16.MT88.4 R76, [R199+0x12000] ;  /* 0x01200000c74c783b */ /* 0x000fe80000004200 */
[----:B------:R-:W-:Y:S04]  /*1ace0*/  LDSM.16.MT88.4 R108, [R199+0x14000] ;  /* 0x01400000c76c783b */ /* 0x000fe80000004200 */
[----:B------:R-:W-:Y:S04]  /*1acf0*/  LDSM.16.MT88.4 R140, [R199+0x16000] ;  /* 0x01600000c78c783b */ /* 0x000fe80000004200 */
[----:B------:R-:W-:Y:S01]  /*1ad00*/  LDSM.16.MT88.4 R100, [R220+0x14000] ;  /* 0x01400000dc64783b */ /* 0x000fe20000004200 */
[----:B-1----:R-:W-:-:S03]  /*1ad10*/  IMAD.SHL.U32 R5, R219, 0x2, RZ ;  /* 0x00000002db057824 */ /* 0x002fc600078e00ff */
[----:B------:R-:W-:Y:S02]  /*1ad20*/  LDSM.16.MT88.4 R132, [R220+0x16000] ;  /* 0x01600000dc84783b */ /* 0x000fe40000004200 */
[----:B------:R-:W-:-:S05]  /*1ad30*/  LOP3.LUT R5, R5, 0x6, RZ, 0xc0, !PT ;  /* 0x0000000605057812 */ /* 0x000fca00078ec0ff */
[----:B------:R-:W-:-:S04]  /*1ad40*/  IMAD R4, R4, 0x40, R5 ;  /* 0x0000004004047824 */ /* 0x000fc800078e0205 */
[C---:B------:R-:W-:Y:S02]  /*1ad50*/  VIADD R5, R4.reuse, 0x1 ;  /* 0x0000000104057836 */ /* 0x040fe40000000000 */
[C---:B------:R-:W-:Y:S02]  /*1ad60*/  VIADD R6, R4.reuse, 0x8 ;  /* 0x0000000804067836 */ /* 0x040fe40000000000 */
[C---:B------:R-:W-:Y:S01]  /*1ad70*/  VIADD R9, R4.reuse, 0x10 ;  /* 0x0000001004097836 */ /* 0x040fe20000000000 */
[CC--:B------:R-:W-:Y:S01]  /*1ad80*/  ISETP.GE.AND P6, PT, R5.reuse, R165.reuse, PT ;  /* 0x000000a50500720c */ /* 0x0c0fe20003fc6270 */
[C---:B------:R-:W-:Y:S01]  /*1ad90*/  VIADD R10, R4.reuse, 0x18 ;  /* 0x00000018040a7836 */ /* 0x040fe20000000000 */
[-C--:B------:R-:W-:Y:S01]  /*1ada0*/  ISETP.GE.AND P4, PT, R5, R2.reuse, PT ;  /* 0x000000020500720c */ /* 0x080fe20003f86270 */
[----:B------:R-:W-:Y:S01]  /*1adb0*/  VIADD R5, R4, 0x9 ;  /* 0x0000000904057836 */ /* 0x000fe20000000000 */
[C---:B------:R-:W-:Y:S02]  /*1adc0*/  ISETP.GE.AND P5, PT, R6.reuse, R165, PT ;  /* 0x000000a50600720c */ /* 0x040fe40003fa6270 */
[----:B------:R-:W-:Y:S01]  /*1add0*/  ISETP.GE.AND P2, PT, R6, R2, PT ;  /* 0x000000020600720c */ /* 0x000fe20003f46270 */
[----:B------:R-:W-:Y:S01]  /*1ade0*/  VIADD R6, R4, 0x11 ;  /* 0x0000001104067836 */ /* 0x000fe20000000000 */
[----:B------:R-:W-:-:S02]  /*1adf0*/  FSEL R7, R68, -INF , !P5 ;  /* 0xff80000044077808 */ /* 0x000fc40006800000 */
[CC--:B------:R-:W-:Y:S02]  /*1ae00*/  ISETP.GE.AND P3, PT, R5.reuse, R165.reuse, PT ;  /* 0x000000a50500720c */ /* 0x0c0fe40003f66270 */
[----:B------:R-:W-:Y:S02]  /*1ae10*/  ISETP.GE.AND P5, PT, R5, R2, PT ;  /* 0x000000020500720c */ /* 0x000fe40003fa6270 */
[----:B------:R-:W-:Y:S02]  /*1ae20*/  FSEL R5, R70, -INF , !P2 ;  /* 0xff80000046057808 */ /* 0x000fe40005000000 */
[----:B------:R-:W-:Y:S02]  /*1ae30*/  ISETP.GE.AND P2, PT, R9, R165, PT ;  /* 0x000000a50900720c */ /* 0x000fe40003f46270 */
[----:B------:R-:W-:Y:S02]  /*1ae40*/  FSEL R69, R69, -INF , !P3 ;  /* 0xff80000045457808 */ /* 0x000fe40005800000 */
[----:B------:R-:W-:-:S02]  /*1ae50*/  FSEL R71, R71, -INF , !P5 ;  /* 0xff80000047477808 */ /* 0x000fc40006800000 */
[-C--:B------:R-:W-:Y:S02]  /*1ae60*/  ISETP.GE.AND P3, PT, R9, R2.reuse, PT ;  /* 0x000000020900720c */ /* 0x080fe40003f66270 */
[----:B------:R-:W-:Y:S02]  /*1ae70*/  ISETP.GE.AND P5, PT, R6, R165, PT ;  /* 0x000000a50600720c */ /* 0x000fe40003fa6270 */
[----:B------:R-:W-:Y:S02]  /*1ae80*/  FSEL R13, R64, -INF , !P2 ;  /* 0xff800000400d7808 */ /* 0x000fe40005000000 */
[----:B------:R-:W-:Y:S01]  /*1ae90*/  ISETP.GE.AND P2, PT, R6, R2, PT ;  /* 0x000000020600720c */ /* 0x000fe20003f46270 */
[----:B------:R-:W-:Y:S01]  /*1aea0*/  VIADD R6, R4, 0x19 ;  /* 0x0000001904067836 */ /* 0x000fe20000000000 */
[----:B------:R-:W-:Y:S02]  /*1aeb0*/  FSEL R9, R66, -INF , !P3 ;  /* 0xff80000042097808 */ /* 0x000fe40005800000 */
[----:B------:R-:W-:-:S02]  /*1aec0*/  FSEL R15, R65, -INF , !P5 ;  /* 0xff800000410f7808 */ /* 0x000fc40006800000 */
[CC--:B------:R-:W-:Y:S02]  /*1aed0*/  ISETP.GE.AND P3, PT, R10.reuse, R165.reuse, PT ;  /* 0x000000a50a00720c */ /* 0x0c0fe40003f66270 */
[-C--:B------:R-:W-:Y:S01]  /*1aee0*/  ISETP.GE.AND P5, PT, R10, R2.reuse, PT ;  /* 0x000000020a00720c */ /* 0x080fe20003fa6270 */
[----:B------:R-:W-:Y:S01]  /*1aef0*/  VIADD R10, R4, 0x20 ;  /* 0x00000020040a7836 */ /* 0x000fe20000000000 */
[----:B------:R-:W-:Y:S02]  /*1af00*/  FSEL R25, R67, -INF , !P2 ;  /* 0xff80000043197808 */ /* 0x000fe40005000000 */
[----:B------:R-:W-:Y:S02]  /*1af10*/  ISETP.GE.AND P2, PT, R6, R165, PT ;  /* 0x000000a50600720c */ /* 0x000fe40003f46270 */
[----:B------:R-:W-:Y:S02]  /*1af20*/  FSEL R11, R56, -INF , !P3 ;  /* 0xff800000380b7808 */ /* 0x000fe40005800000 */
[----:B------:R-:W-:Y:S01]  /*1af30*/  ISETP.GE.AND P3, PT, R6, R2, PT ;  /* 0x000000020600720c */ /* 0x000fe20003f66270 */
[----:B------:R-:W-:Y:S01]  /*1af40*/  VIADD R6, R4, 0x21 ;  /* 0x0000002104067836 */ /* 0x000fe20000000000 */
[----:B------:R-:W-:-:S02]  /*1af50*/  FSEL R21, R58, -INF , !P5 ;  /* 0xff8000003a157808 */ /* 0x000fc40006800000 */
[CC--:B------:R-:W-:Y:S02]  /*1af60*/  ISETP.GE.AND P5, PT, R10.reuse, R165.reuse, PT ;  /* 0x000000a50a00720c */ /* 0x0c0fe40003fa6270 */
[----:B------:R-:W-:Y:S02]  /*1af70*/  FSEL R27, R57, -INF , !P2 ;  /* 0xff800000391b7808 */ /* 0x000fe40005000000 */
[----:B------:R-:W-:Y:S01]  /*1af80*/  ISETP.GE.AND P2, PT, R10, R2, PT ;  /* 0x000000020a00720c */ /* 0x000fe20003f46270 */
[----:B------:R-:W-:Y:S01]  /*1af90*/  VIADD R10, R4, 0x28 ;  /* 0x00000028040a7836 */ /* 0x000fe20000000000 */
[----:B------:R-:W-:Y:S02]  /*1afa0*/  FSEL R23, R59, -INF , !P3 ;  /* 0xff8000003b177808 */ /* 0x000fe40005800000 */
[----:B------:R-:W-:Y:S02]  /*1afb0*/  FSEL R237, R52, -INF , !P5 ;  /* 0xff80000034ed7808 */ /* 0x000fe40006800000 */
[----:B------:R-:W-:-:S02]  /*1afc0*/  ISETP.GE.AND P3, PT, R6, R165, PT ;  /* 0x000000a50600720c */ /* 0x000fc40003f66270 */
[----:B------:R-:W-:Y:S01]  /*1afd0*/  ISETP.GE.AND P5, PT, R6, R2, PT ;  /* 0x000000020600720c */ /* 0x000fe20003fa6270 */
[----:B------:R-:W-:Y:S01]  /*1afe0*/  VIADD R6, R4, 0x29 ;  /* 0x0000002904067836 */ /* 0x000fe20000000000 */
[----:B------:R-:W-:Y:S02]  /*1aff0*/  FSEL R213, R54, -INF , !P2 ;  /* 0xff80000036d57808 */ /* 0x000fe40005000000 */
[-C--:B------:R-:W-:Y:S02]  /*1b000*/  ISETP.GE.AND P2, PT, R10, R165.reuse, PT ;  /* 0x000000a50a00720c */ /* 0x080fe40003f46270 */
[----:B------:R-:W-:Y:S02]  /*1b010*/  FSEL R211, R55, -INF , !P5 ;  /* 0xff80000037d37808 */ /* 0x000fe40006800000 */
[----:B------:R-:W-:Y:S02]  /*1b020*/  ISETP.GE.AND P5, PT, R6, R165, PT ;  /* 0x000000a50600720c */ /* 0x000fe40003fa6270 */
[----:B------:R-:W-:-:S02]  /*1b030*/  FSEL R203, R48, -INF , !P2 ;  /* 0xff80000030cb7808 */ /* 0x000fc40005000000 */
[----:B------:R-:W-:Y:S02]  /*1b040*/  FSEL R235, R53, -INF , !P3 ;  /* 0xff80000035eb7808 */ /* 0x000fe40005800000 */
[-C--:B------:R-:W-:Y:S01]  /*1b050*/  ISETP.GE.AND P2, PT, R6, R2.reuse, PT ;  /* 0x000000020600720c */ /* 0x080fe20003f46270 */
[----:B------:R-:W-:Y:S01]  /*1b060*/  VIADD R6, R4, 0x30 ;  /* 0x0000003004067836 */ /* 0x000fe20000000000 */
[----:B------:R-:W-:Y:S02]  /*1b070*/  ISETP.GE.AND P3, PT, R10, R2, PT ;  /* 0x000000020a00720c */ /* 0x000fe40003f66270 */
[----:B------:R-:W-:Y:S02]  /*1b080*/  FSEL R201, R49, -INF , !P5 ;  /* 0xff80000031c97808 */ /* 0x000fe40006800000 */
[----:B------:R-:W-:Y:S02]  /*1b090*/  ISETP.GE.AND P5, PT, R4, R165, PT ;  /* 0x000000a50400720c */ /* 0x000fe40003fa6270 */
[----:B------:R-:W-:-:S02]  /*1b0a0*/  FSEL R179, R50, -INF , !P3 ;  /* 0xff80000032b37808 */ /* 0x000fc40005800000 */
[----:B------:R-:W-:Y:S02]  /*1b0b0*/  FSEL R177, R51, -INF , !P2 ;  /* 0xff80000033b17808 */ /* 0x000fe40005000000 */
[C---:B------:R-:W-:Y:S02]  /*1b0c0*/  ISETP.GE.AND P3, PT, R6.reuse, R165, PT ;  /* 0x000000a50600720c */ /* 0x040fe40003f66270 */
[-C--:B------:R-:W-:Y:S01]  /*1b0d0*/  ISETP.GE.AND P2, PT, R6, R2.reuse, PT ;  /* 0x000000020600720c */ /* 0x080fe20003f46270 */
[----:B------:R-:W-:Y:S01]  /*1b0e0*/  VIADD R6, R4, 0x31 ;  /* 0x0000003104067836 */ /* 0x000fe20000000000 */
[----:B------:R-:W-:Y:S02]  /*1b0f0*/  FSEL R31, R16, -INF , !P5 ;  /* 0xff800000101f7808 */ /* 0x000fe40006800000 */
[----:B------:R-:W-:Y:S02]  /*1b100*/  FSEL R29, R17, -INF , !P6 ;  /* 0xff800000111d7808 */ /* 0x000fe40007000000 */
[----:B------:R-:W-:-:S02]  /*1b110*/  ISETP.GE.AND P5, PT, R4, R2, PT ;  /* 0x000000020400720c */ /* 0x000fc40003fa6270 */
[----:B------:R-:W-:Y:S02]  /*1b120*/  FMNMX3.FTZ R12, R31, R29, R7, !PT ;  /* 0x0000001d1f0c7276 */ /* 0x000fe40007810007 */
[----:B------:R-:W-:Y:S02]  /*1b130*/  FSEL R19, R19, -INF , !P4 ;  /* 0xff80000013137808 */ /* 0x000fe40006000000 */
[----:B------:R-:W-:Y:S02]  /*1b140*/  FSEL R17, R18, -INF , !P5 ;  /* 0xff80000012117808 */ /* 0x000fe40006800000 */
[C---:B------:R-:W-:Y:S02]  /*1b150*/  ISETP.GE.AND P6, PT, R6.reuse, R165, PT ;  /* 0x000000a50600720c */ /* 0x040fe40003fc6270 */
[----:B------:R-:W-:Y:S01]  /*1b160*/  ISETP.GE.AND P4, PT, R6, R2, PT ;  /* 0x000000020600720c */ /* 0x000fe20003f86270 */
[----:B------:R-:W-:Y:S01]  /*1b170*/  VIADD R6, R4, 0x38 ;  /* 0x0000003804067836 */ /* 0x000fe20000000000 */
[----:B------:R-:W-:Y:S01]  /*1b180*/  FMNMX3.FTZ R12, R12, R69, R13, !PT ;  /* 0x000000450c0c7276 */ /* 0x000fe2000781000d */
[----:B------:R-:W-:Y:S01]  /*1b190*/  VIADD R4, R4, 0x39 ;  /* 0x0000003904047836 */ /* 0x000fe20000000000 */
[----:B------:R-:W-:-:S02]  /*1b1a0*/  FMNMX3.FTZ R10, R17, R19, R5, !PT ;  /* 0x00000013110a7276 */ /* 0x000fc40007810005 */
[----:B------:R-:W-:Y:S02]  /*1b1b0*/  FSEL R233, R44, -INF , !P3 ;  /* 0xff8000002ce97808 */ /* 0x000fe40005800000 */
[----:B------:R-:W-:Y:S02]  /*1b1c0*/  ISETP.GE.AND P5, PT, R6, R165, PT ;  /* 0x000000a50600720c */ /* 0x000fe40003fa6270 */
[----:B------:R-:W-:Y:S02]  /*1b1d0*/  FMNMX3.FTZ R12, R12, R15, R11, !PT ;  /* 0x0000000f0c0c7276 */ /* 0x000fe4000781000b */
[----:B------:R-:W-:Y:S02]  /*1b1e0*/  ISETP.GE.AND P3, PT, R6, R2, PT ;  /* 0x000000020600720c */ /* 0x000fe40003f66270 */
[----:B------:R-:W-:Y:S02]  /*1b1f0*/  FMNMX3.FTZ R6, R10, R71, R9, !PT ;  /* 0x000000470a067276 */ /* 0x000fe40007810009 */
[----:B------:R-:W-:-:S02]  /*1b200*/  FMNMX3.FTZ R10, R12, R27, R237, !PT ;  /* 0x0000001b0c0a7276 */ /* 0x000fc400078100ed */
[----:B------:R-:W-:Y:S02]  /*1b210*/  FMNMX3.FTZ R6, R6, R25, R21, !PT ;  /* 0x0000001906067276 */ /* 0x000fe40007810015 */
[----:B------:R-:W-:Y:S02]  /*1b220*/  FMNMX3.FTZ R10, R10, R235, R203, !PT ;  /* 0x000000eb0a0a7276 */ /* 0x000fe400078100cb */
[----:B------:R-:W-:Y:S02]  /*1b230*/  FMNMX3.FTZ R6, R6, R23, R213, !PT ;  /* 0x0000001706067276 */ /* 0x000fe400078100d5 */
[----:B------:R-:W-:Y:S02]  /*1b240*/  FSEL R215, R46, -INF , !P2 ;  /* 0xff8000002ed77808 */ /* 0x000fe40005000000 */
[----:B------:R-:W-:Y:S02]  /*1b250*/  ISETP.GE.AND P2, PT, R4, R165, PT ;  /* 0x000000a50400720c */ /* 0x000fe40003f46270 */
[----:B------:R-:W-:-:S02]  /*1b260*/  FSEL R227, R45, -INF , !P6 ;  /* 0xff8000002de37808 */ /* 0x000fc40007000000 */
[----:B------:R-:W-:Y:S02]  /*1b270*/  FSEL R223, R84, -INF , !P5 ;  /* 0xff80000054df7808 */ /* 0x000fe40006800000 */
[----:B------:R-:W-:Y:S02]  /*1b280*/  FMNMX3.FTZ R10, R10, R201, R233, !PT ;  /* 0x000000c90a0a7276 */ /* 0x000fe400078100e9 */
[----:B------:R-:W-:Y:S02]  /*1b290*/  FMNMX3.FTZ R6, R6, R211, R179, !PT ;  /* 0x000000d306067276 */ /* 0x000fe400078100b3 */
[----:B------:R-:W-:Y:S02]  /*1b2a0*/  FSEL R221, R85, -INF , !P2 ;  /* 0xff80000055dd7808 */ /* 0x000fe40005000000 */
[----:B------:R-:W-:Y:S02]  /*1b2b0*/  FMNMX3.FTZ R10, R10, R227, R223, !PT ;  /* 0x000000e30a0a7276 */ /* 0x000fe400078100df */
[----:B------:R-:W-:-:S02]  /*1b2c0*/  ISETP.GE.AND P5, PT, R4, R2, PT ;  /* 0x000000020400720c */ /* 0x000fc40003fa6270 */
[----:B------:R-:W-:Y:S02]  /*1b2d0*/  FSEL R209, R47, -INF , !P4 ;  /* 0xff8000002fd17808 */ /* 0x000fe40006000000 */
[----:B------:R-:W-:Y:S01]  /*1b2e0*/  FSEL R207, R86, -INF , !P3 ;  /* 0xff80000056cf7808 */ /* 0x000fe20005800000 */
[----:B------:R-:W-:Y:S01]  /*1b2f0*/  LDSM.16.MT88.4 R44, [R199+0x10000] ;  /* 0x01000000c72c783b */ /* 0x000fe20000004200 */
        /* <DEDUP_REMOVED lines=22> */
[--C-:B------:R-:W-:Y:S01]  /*1b460*/  FFMA.FTZ R195, R31, UR4, -R208.reuse ;  /* 0x000000041fc37c23 */ /* 0x100fe200080108d0 */
[----:B------:R-:W-:Y:S01]  /*1b470*/  FSEL R204, R204, RZ, P2 ;  /* 0x000000ffcccc7208 */ /* 0x000fe20001000000 */
[----:B------:R-:W-:Y:S01]  /*1b480*/  IMAD.IADD R196, R8, 0x1, R197 ;  /* 0x0000000108c47824 */ /* 0x000fe200078e02c5 */
[----:B------:R-:W1:Y:S01]  /*1b490*/  LDSM.16.MT88.4 R52, [R197] ;  /* 0x00000000c534783b */ /* 0x000e620000004200 */
[----:B------:R-:W-:Y:S01]  /*1b4a0*/  FFMA.FTZ R194, R29, UR4, -R208 ;  /* 0x000000041dc27c23 */ /* 0x000fe200080108d0 */
[----:B------:R-:W-:Y:S01]  /*1b4b0*/  MUFU.EX2 R191, R191 ;  /* 0x000000bf00bf7308 */ /* 0x000fe20000000800 */
[--C-:B------:R-:W-:Y:S01]  /*1b4c0*/  FFMA.FTZ R188, R71, UR4, -R204.reuse ;  /* 0x0000000447bc7c23 */ /* 0x100fe200080108cc */
[--C-:B------:R-:W-:Y:S01]  /*1b4d0*/  FFMA.FTZ R189, R5, UR4, -R204.reuse ;  /* 0x0000000405bd7c23 */ /* 0x100fe200080108cc */
[----:B------:R-:W2:Y:S01]  /*1b4e0*/  LDSM.16.MT88.4 R60, [R196] ;  /* 0x00000000c43c783b */ /* 0x000ea20000004200 */
[--C-:B------:R-:W-:Y:S01]  /*1b4f0*/  FFMA.FTZ R193, R17, UR4, -R204.reuse ;  /* 0x0000000411c17c23 */ /* 0x100fe200080108cc */
[----:B------:R-:W-:Y:S01]  /*1b500*/  FFMA.FTZ R192, R19, UR4, -R204 ;  /* 0x0000000413c07c23 */ /* 0x000fe200080108cc */
[----:B------:R-:W-:Y:S01]  /*1b510*/  MUFU.EX2 R195, R195 ;  /* 0x000000c300c37308 */ /* 0x000fe20000000800 */
[----:B------:R-:W3:Y:S01]  /*1b520*/  LDSM.16.MT88.4 R68, [R220+0x12000] ;  /* 0x01200000dc44783b */ /* 0x000ee20000004200 */
[----:B------:R-:W-:Y:S01]  /*1b530*/  FFMA.FTZ R183, R11, UR4, -R208 ;  /* 0x000000040bb77c23 */ /* 0x000fe200080108d0 */
[----:B------:R-:W-:Y:S01]  /*1b540*/  FFMA.FTZ R185, R9, UR4, -R204 ;  /* 0x0000000409b97c23 */ /* 0x000fe200080108cc */
[----:B------:R-:W4:Y:S01]  /*1b550*/  MUFU.EX2 R194, R194 ;  /* 0x000000c200c27308 */ /* 0x000f220000000800 */
[----:B------:R-:W5:Y:S01]  /*1b560*/  LDSM.16.MT88.4 R84, [R197+0x2000] ;  /* 0x00200000c554783b */ /* 0x000f620000004200 */
[--C-:B------:R-:W-:Y:S01]  /*1b570*/  FFMA.FTZ R187, R13, UR4, -R208.reuse ;  /* 0x000000040dbb7c23 */ /* 0x100fe200080108d0 */
[--C-:B------:R-:W-:Y:S01]  /*1b580*/  FFMA.FTZ R186, R15, UR4, -R208.reuse ;  /* 0x000000040fba7c23 */ /* 0x100fe200080108d0 */
[----:B------:R-:W4:Y:S01]  /*1b590*/  MUFU.EX2 R190, R190 ;  /* 0x000000be00be7308 */ /* 0x000f220000000800 */
[----:B------:R-:W5:Y:S01]  /*1b5a0*/  LDSM.16.MT88.4 R92, [R196+0x2000] ;  /* 0x00200000c45c783b */ /* 0x000f620000004200 */
[----:B------:R-:W-:Y:S01]  /*1b5b0*/  FFMA.FTZ R182, R27, UR4, -R208 ;  /* 0x000000041bb67c23 */ /* 0x000fe200080108d0 */
[--C-:B------:R-:W-:Y:S01]  /*1b5c0*/  FFMA.FTZ R184, R25, UR4, -R204.reuse ;  /* 0x0000000419b87c23 */ /* 0x100fe200080108cc */
[----:B------:R-:W-:Y:S01]  /*1b5d0*/  MUFU.EX2 R193, R193 ;  /* 0x000000c100c17308 */ /* 0x000fe20000000800 */
[----:B------:R-:W5:Y:S01]  /*1b5e0*/  LDSM.16.MT88.4 R116, [R197+0x4000] ;  /* 0x00400000c574783b */ /* 0x000f620000004200 */
[--C-:B------:R-:W-:Y:S01]  /*1b5f0*/  FFMA.FTZ R181, R21, UR4, -R204.reuse ;  /* 0x0000000415b57c23 */ /* 0x100fe200080108cc */
[----:B------:R-:W-:Y:S01]  /*1b600*/  FFMA.FTZ R166, R23, UR4, -R204 ;  /* 0x0000000417a67c23 */ /* 0x000fe200080108cc */
[----:B------:R-:W1:Y:S01]  /*1b610*/  MUFU.EX2 R192, R192 ;  /* 0x000000c000c07308 */ /* 0x000e620000000800 */
[----:B------:R-:W5:Y:S01]  /*1b620*/  LDSM.16.MT88.4 R124, [R196+0x4000] ;  /* 0x00400000c47c783b */ /* 0x000f620000004200 */
[----:B----4-:R-:W-:Y:S01]  /*1b630*/  F2FP.F16.F32.PACK_AB R152, R194, R195 ;  /* 0x000000c3c298723e */ /* 0x010fe200000000ff */
[--C-:B------:R-:W-:Y:S01]  /*1b640*/  FFMA.FTZ R198, R237, UR4, -R208.reuse ;  /* 0x00000004edc67c23 */ /* 0x100fe200080108d0 */
[----:B------:R-:W-:Y:S01]  /*1b650*/  MUFU.EX2 R189, R189 ;  /* 0x000000bd00bd7308 */ /* 0x000fe20000000800 */
[----:B------:R-:W4:Y:S01]  /*1b660*/  LDSM.16.MT88.4 R148, [R197+0x6000] ;  /* 0x00600000c594783b */ /* 0x000f220000004200 */
[----:B------:R-:W-:Y:S01]  /*1b670*/  F2FP.F16.F32.PACK_AB R154, R190, R191 ;  /* 0x000000bfbe9a723e */ /* 0x000fe200000000ff */
[----:B------:R-:W-:Y:S01]  /*1b680*/  FFMA.FTZ R200, R201, UR4, -R208 ;  /* 0x00000004c9c87c23 */ /* 0x000fe200080108d0 */
[----:B------:R-:W2:Y:S01]  /*1b690*/  MUFU.EX2 R188, R188 ;  /* 0x000000bc00bc7308 */ /* 0x000ea20000000800 */
[----:B------:R-:W4:Y:S01]  /*1b6a0*/  LDSM.16.MT88.4 R4, [R196+0x6000] ;  /* 0x00600000c404783b */ /* 0x000f220000004200 */
[--C-:B------:R-:W-:Y:S01]  /*1b6b0*/  FFMA.FTZ R206, R211, UR4, -R204.reuse ;  /* 0x00000004d3ce7c23 */ /* 0x100fe200080108cc */
[----:B------:R-:W-:Y:S01]  /*1b6c0*/  FFMA.FTZ R202, R179, UR4, -R204 ;  /* 0x00000004b3ca7c23 */ /* 0x000fe200080108cc */
[----:B------:R-:W-:Y:S01]  /*1b6d0*/  MUFU.EX2 R187, R187 ;  /* 0x000000bb00bb7308 */ /* 0x000fe20000000800 */
[----:B------:R-:W4:Y:S01]  /*1b6e0*/  LDSM.16.MT88.4 R8, [R199+0x12800] ;  /* 0x01280000c708783b */ /* 0x000f220000004200 */
[----:B-1----:R-:W-:Y:S01]  /*1b6f0*/  F2FP.F16.F32.PACK_AB R153, R192, R193 ;  /* 0x000000c1c099723e */ /* 0x002fe200000000ff */
[--C-:B------:R-:W-:Y:S01]  /*1b700*/  FFMA.FTZ R235, R235, UR4, -R208.reuse ;  /* 0x00000004ebeb7c23 */ /* 0x100fe200080108d0 */
[----:B------:R-:W1:Y:S01]  /*1b710*/  MUFU.EX2 R186, R186 ;  /* 0x000000ba00ba7308 */ /* 0x000e620000000800 */
[----:B------:R-:W1:Y:S01]  /*1b720*/  LDSM.16.MT88.4 R12, [R199+0x10800] ;  /* 0x01080000c70c783b */ /* 0x000e620000004200 */
[----:B------:R-:W-:Y:S01]  /*1b730*/  FFMA.FTZ R237, R221, UR4, -R208 ;  /* 0x00000004dded7c23 */ /* 0x000fe200080108d0 */
[----:B------:R-:W-:Y:S01]  /*1b740*/  FFMA.FTZ R207, R207, UR4, -R204 ;  /* 0x00000004cfcf7c23 */ /* 0x000fe200080108cc */
[----:B------:R-:W-:Y:S01]  /*1b750*/  MUFU.EX2 R183, R183 ;  /* 0x000000b700b77308 */ /* 0x000fe20000000800 */
[----:B------:R-:W1:Y:S01]  /*1b760*/  LDSM.16.MT88.4 R16, [R199+0x16800] ;  /* 0x01680000c710783b */ /* 0x000e620000004200 */
[----:B--2---:R-:W-:Y:S01]  /*1b770*/  F2FP.F16.F32.PACK_AB R155, R188, R189 ;  /* 0x000000bdbc9b723e */ /* 0x004fe200000000ff */
[----:B------:R-:W-:Y:S01]  /*1b780*/  FADD.FTZ R194, R195, R194 ;  /* 0x000000c2c3c27221 */ /* 0x000fe20000010000 */
[----:B------:R-:W-:Y:S01]  /*1b790*/  MUFU.EX2 R182, R182 ;  /* 0x000000b600b67308 */ /* 0x000fe20000000800 */
[----:B------:R-:W2:Y:S01]  /*1b7a0*/  LDSM.16.MT88.4 R20, [R199+0x14800] ;  /* 0x01480000c714783b */ /* 0x000ea20000004200 */
        /* <DEDUP_REMOVED lines=16> */
[C---:B------:R-:W-:Y:S01]  /*1b8b0*/  HMMA.16816.F32 R40, R152.reuse, R44, RZ ;  /* 0x0000002c9828723c */ /* 0x040fe200000018ff */
[----:B------:R-:W-:Y:S02]  /*1b8c0*/  LDSM.16.MT88.4 R32, [R197+0x2800] ;  /* 0x00280000c520783b */ /* 0x000fe40000004200 */
        /* <DEDUP_REMOVED lines=9> */
[C---:B---3--:R-:W-:Y:S08]  /*1b960*/  HMMA.16816.F32 R64, R152.reuse, R68, RZ ;  /* 0x000000449840723c */ /* 0x048ff000000018ff */
[C---:B-----5:R-:W-:Y:S08]  /*1b970*/  HMMA.16816.F32 R80, R152.reuse, R84, RZ ;  /* 0x000000549850723c */ /* 0x060ff000000018ff */
[C---:B------:R-:W-:Y:S08]  /*1b980*/  HMMA.16816.F32 R88, R152.reuse, R92, RZ ;  /* 0x0000005c9858723c */ /* 0x040ff000000018ff */
[C---:B------:R-:W-:Y:S08]  /*1b990*/  HMMA.16816.F32 R96, R152.reuse, R100, RZ ;  /* 0x000000649860723c */ /* 0x040ff000000018ff */
[C---:B------:R-:W-:Y:S08]  /*1b9a0*/  HMMA.16816.F32 R112, R152.reuse, R116, RZ ;  /* 0x000000749870723c */ /* 0x040ff000000018ff */
[C---:B------:R-:W-:Y:S08]  /*1b9b0*/  HMMA.16816.F32 R120, R152.reuse, R124, RZ ;  /* 0x0000007c9878723c */ /* 0x040ff000000018ff */
[C---:B------:R-:W-:Y:S08]  /*1b9c0*/  HMMA.16816.F32 R128, R152.reuse, R132, RZ ;  /* 0x000000849880723c */ /* 0x040ff000000018ff */
[C---:B----4-:R-:W-:Y:S08]  /*1b9d0*/  HMMA.16816.F32 R144, R152.reuse, R148, RZ ;  /* 0x000000949890723c */ /* 0x050ff000000018ff */
        /* <DEDUP_REMOVED lines=17> */
[----:B------:R-:W-:Y:S01]  /*1baf0*/  F2FP.F16.F32.PACK_AB R5, R184, R185 ;  /* 0x000000b9b805723e */ /* 0x000fe200000000ff */
[----:B------:R-:W-:-:S02]  /*1bb00*/  FADD.FTZ R185, R185, R188 ;  /* 0x000000bcb9b97221 */ /* 0x000fc40000010000 */
[----:B------:R-:W-:Y:S02]  /*1bb10*/  FADD.FTZ R186, R186, R187 ;  /* 0x000000bbbaba7221 */ /* 0x000fe40000010000 */
[----:B------:R-:W-:Y:S01]  /*1bb20*/  HMMA.16816.F32 R152, R152, R6, RZ ;  /* 0x000000069898723c */ /* 0x000fe200000018ff */
[----:B------:R-:W-:Y:S01]  /*1bb30*/  F2FP.F16.F32.PACK_AB R6, R182, R183 ;  /* 0x000000b7b606723e */ /* 0x000fe200000000ff */
[----:B------:R-:W-:Y:S01]  /*1bb40*/  FADD.FTZ R184, R184, R185 ;  /* 0x000000b9b8b87221 */ /* 0x000fe20000010000 */
[----:B------:R-:W-:-:S03]  /*1bb50*/  F2FP.F16.F32.PACK_AB R7, R166, R181 ;  /* 0x000000b5a607723e */ /* 0x000fc600000000ff */
[----:B------:R-:W-:-:S04]  /*1bb60*/  FADD.FTZ R181, R181, R184 ;  /* 0x000000b8b5b57221 */ /* 0x000fc80000010000 */
[----:B------:R-:W-:Y:S01]  /*1bb70*/  HMMA.16816.F32 R72, R4, R8, R72 ;  /* 0x000000080448723c */ /* 0x000fe20000001848 */
[----:B------:R-:W-:-:S07]  /*1bb80*/  FADD.FTZ R166, R166, R181 ;  /* 0x000000b5a6a67221 */ /* 0x000fce0000010000 */
[C---:B------:R-:W-:Y:S01]  /*1bb90*/  HMMA.16816.F32 R76, R4.reuse, R10, R76 ;  /* 0x0000000a044c723c */ /* 0x040fe2000000184c */
[----:B------:R-:W1:Y:S07]  /*1bba0*/  LDSM.16.MT88.4 R8, [R220+0x12800] ;  /* 0x01280000dc08783b */ /* 0x000e6e0000004200 */
[C---:B------:R-:W-:Y:S08]  /*1bbb0*/  HMMA.16816.F32 R40, R4.reuse, R12, R40 ;  /* 0x0000000c0428723c */ /* 0x040ff00000001828 */
[C---:B------:R-:W-:Y:S01]  /*1bbc0*/  HMMA.16816.F32 R44, R4.reuse, R14, R44 ;  /* 0x0000000e042c723c */ /* 0x040fe2000000182c */
[----:B------:R-:W3:Y:S07]  /*1bbd0*/  LDSM.16.MT88.4 R12, [R220+0x10800] ;  /* 0x01080000dc0c783b */ /* 0x000eee0000004200 */
[C---:B------:R-:W-:Y:S08]  /*1bbe0*/  HMMA.16816.F32 R136, R4.reuse, R16, R136 ;  /* 0x000000100488723c */ /* 0x040ff00000001888 */
[C---:B------:R-:W-:Y:S01]  /*1bbf0*/  HMMA.16816.F32 R140, R4.reuse, R18, R140 ;  /* 0x00000012048c723c */ /* 0x040fe2000000188c */
[----:B------:R-:W4:Y:S07]  /*1bc00*/  LDSM.16.MT88.4 R16, [R196+0x4800] ;  /* 0x00480000c410783b */ /* 0x000f2e0000004200 */
[C---:B--2---:R-:W-:Y:S08]  /*1bc10*/  HMMA.16816.F32 R104, R4.reuse, R20, R104 ;  /* 0x000000140468723c */ /* 0x044ff00000001868 */
[C---:B-1----:R-:W-:Y:S08]  /*1bc20*/  HMMA.16816.F32 R64, R4.reuse, R8, R64 ;  /* 0x000000080440723c */ /* 0x042ff00000001840 */
[C---:B------:R-:W-:Y:S01]  /*1bc30*/  HMMA.16816.F32 R68, R4.reuse, R10, R68 ;  /* 0x0000000a0444723c */ /* 0x040fe20000001844 */
[----:B------:R-:W1:Y:S07]  /*1bc40*/  LDSM.16.MT88.4 R8, [R197+0x6800] ;  /* 0x00680000c508783b */ /* 0x000e6e0000004200 */
[C---:B------:R-:W-:Y:S01]  /*1bc50*/  HMMA.16816.F32 R108, R4.reuse, R22, R108 ;  /* 0x00000016046c723c */ /* 0x040fe2000000186c */
[----:B------:R-:W2:Y:S07]  /*1bc60*/  LDSM.16.MT88.4 R20, [R197+0x4800] ;  /* 0x00480000c514783b */ /* 0x000eae0000004200 */
        /* <DEDUP_REMOVED lines=9> */
[C---:B------:R-:W-:Y:S01]  /*1bd00*/  HMMA.16816.F32 R88, R4.reuse, R28, R88 ;  /* 0x0000001c0458723c */ /* 0x040fe20000001858 */
[--C-:B------:R-:W-:Y:S01]  /*1bd10*/  FFMA.FTZ R28, R213, UR4, -R204.reuse ;  /* 0x00000004d51c7c23 */ /* 0x100fe200080108cc */
[----:B------:R-:W-:Y:S01]  /*1bd20*/  FFMA.FTZ R213, R177, UR4, -R204 ;  /* 0x00000004b1d57c23 */ /* 0x000fe200080108cc */
[----:B------:R-:W-:Y:S01]  /*1bd30*/  FFMA.FTZ R29, R203, UR4, -R208 ;  /* 0x00000004cb1d7c23 */ /* 0x000fe200080108d0 */
[----:B------:R-:W-:Y:S01]  /*1bd40*/  LDSM.16.MT88.4 R176, [R220+0x11000] ;  /* 0x01100000dcb0783b */ /* 0x000fe20000004200 */
[----:B------:R2:W5:Y:S03]  /*1bd50*/  MUFU.EX2 R203, R235 ;  /* 0x000000eb00cb7308 */ /* 0x0005660000000800 */
[C---:B-1----:R-:W-:Y:S01]  /*1bd60*/  HMMA.16816.F32 R144, R4.reuse, R8, R144 ;  /* 0x000000080490723c */ /* 0x042fe20000001890 */
[----:B------:R-:W-:Y:S04]  /*1bd70*/  MUFU.EX2 R201, R29 ;  /* 0x0000001d00c97308 */ /* 0x000fe80000000800 */
[----:B------:R1:W4:Y:S03]  /*1bd80*/  MUFU.EX2 R211, R28 ;  /* 0x0000001c00d37308 */ /* 0x0003260000000800 */
[----:B------:R-:W-:Y:S01]  /*1bd90*/  HMMA.16816.F32 R148, R4, R10, R148 ;  /* 0x0000000a0494723c */ /* 0x000fe20000001894 */
[----:B------:R-:W4:Y:S01]  /*1bda0*/  MUFU.EX2 R213, R213 ;  /* 0x000000d500d57308 */ /* 0x000f220000000800 */
[----:B------:R-:W4:Y:S01]  /*1bdb0*/  LDSM.16.MT88.4 R8, [R199+0x17000] ;  /* 0x01700000c708783b */ /* 0x000f220000004200 */
[----:B--2---:R-:W-:-:S05]  /*1bdc0*/  FFMA.FTZ R235, R205, UR4, -R204 ;  /* 0x00000004cdeb7c23 */ /* 0x004fca00080108cc */
[C---:B------:R-:W-:Y:S01]  /*1bdd0*/  HMMA.16816.F32 R48, R4.reuse, R172, R48 ;  /* 0x000000ac0430723c */ /* 0x040fe20000001830 */
[----:B------:R-:W-:Y:S07]  /*1bde0*/  MUFU.EX2 R235, R235 ;  /* 0x000000eb00eb7308 */ /* 0x000fee0000000800 */
        /* <DEDUP_REMOVED lines=9> */
[----:B-1----:R-:W-:Y:S07]  /*1be80*/  LDSM.16.MT88.4 R28, [R196+0x3000] ;  /* 0x00300000c41c783b */ /* 0x002fee0000004200 */
[C---:B------:R-:W-:Y:S08]  /*1be90*/  HMMA.16816.F32 R112, R4.reuse, R20, R112 ;  /* 0x000000140470723c */ /* 0x040ff00000001870 */
        /* <DEDUP_REMOVED lines=9> */
[----:B----4-:R-:W-:-:S02]  /*1bf30*/  F2FP.F16.F32.PACK_AB R5, R206, R211 ;  /* 0x000000d3ce05723e */ /* 0x010fc400000000ff */
[----:B------:R-:W-:Y:S02]  /*1bf40*/  F2FP.F16.F32.PACK_AB R6, R200, R201 ;  /* 0x000000c9c806723e */ /* 0x000fe400000000ff */
[----:B------:R-:W-:-:S07]  /*1bf50*/  F2FP.F16.F32.PACK_AB R7, R213, R202 ;  /* 0x000000cad507723e */ /* 0x000fce00000000ff */
        /* <DEDUP_REMOVED lines=23> */
[----:B------:R-:W-:-:S05]  /*1c0d0*/  FFMA.FTZ R177, R227, UR4, -R208 ;  /* 0x00000004e3b17c23 */ /* 0x000fca00080108d0 */
[----:B------:R-:W-:Y:S01]  /*1c0e0*/  MUFU.EX2 R176, R176 ;  /* 0x000000b000b07308 */ /* 0x000fe20000000800 */
[C---:B------:R-:W-:Y:S01]  /*1c0f0*/  HMMA.16816.F32 R36, R4.reuse, R178, R36 ;  /* 0x000000b20424723c */ /* 0x040fe20000001824 */
[----:B------:R-:W-:Y:S01]  /*1c100*/  FFMA.FTZ R178, R223, UR4, -R208 ;  /* 0x00000004dfb27c23 */ /* 0x000fe200080108d0 */
[--C-:B------:R-:W-:Y:S01]  /*1c110*/  FFMA.FTZ R179, R215, UR4, -R204.reuse ;  /* 0x00000004d7b37c23 */ /* 0x100fe200080108cc */
[----:B------:R-:W-:Y:S01]  /*1c120*/  FFMA.FTZ R208, R209, UR4, -R204 ;  /* 0x00000004d1d07c23 */ /* 0x000fe200080108cc */
[----:B------:R-:W3:Y:S04]  /*1c130*/  MUFU.EX2 R177, R177 ;  /* 0x000000b100b17308 */ /* 0x000ee80000000800 */
[C---:B-1----:R-:W-:Y:S01]  /*1c140*/  HMMA.16816.F32 R120, R4.reuse, R12, R120 ;  /* 0x0000000c0478723c */ /* 0x042fe20000001878 */
[----:B------:R-:W-:Y:S04]  /*1c150*/  MUFU.EX2 R178, R178 ;  /* 0x000000b200b27308 */ /* 0x000fe80000000800 */
[----:B------:R-:W-:Y:S03]  /*1c160*/  MUFU.EX2 R179, R179 ;  /* 0x000000b300b37308 */ /* 0x000fe60000000800 */
[C---:B------:R-:W-:Y:S01]  /*1c170*/  HMMA.16816.F32 R124, R4.reuse, R14, R124 ;  /* 0x0000000e047c723c */ /* 0x040fe2000000187c */
[----:B------:R-:W1:Y:S01]  /*1c180*/  MUFU.EX2 R208, R208 ;  /* 0x000000d000d07308 */ /* 0x000e620000000800 */
[----:B------:R-:W1:Y:S03]  /*1c190*/  LDSM.16.MT88.4 R12, [R199+0x11800] ;  /* 0x01180000c70c783b */ /* 0x000e660000004200 */
[----:B------:R-:W1:Y:S03]  /*1c1a0*/  MUFU.EX2 R204, R207 ;  /* 0x000000cf00cc7308 */ /* 0x000e660000000800 */
        /* <DEDUP_REMOVED lines=18> */
[C---:B-----5:R-:W-:Y:S08]  /*1c2d0*/  HMMA.16816.F32 R156, R4.reuse, R24, R156 ;  /* 0x00000018049c723c */ /* 0x060ff0000000189c */
[----:B------:R-:W-:Y:S01]  /*1c2e0*/  HMMA.16816.F32 R152, R4, R26, R152 ;  /* 0x0000001a0498723c */ /* 0x000fe20000001898 */
[----:B---3--:R-:W-:Y:S01]  /*1c2f0*/  F2FP.F16.F32.PACK_AB R4, R177, R176 ;  /* 0x000000b0b104723e */ /* 0x008fe200000000ff */
[----:B------:R-:W-:Y:S01]  /*1c300*/  LDSM.16.MT88.4 R24, [R220+0x13800] ;  /* 0x01380000dc18783b */ /* 0x000fe20000004200 */
[----:B-1----:R-:W-:-:S02]  /*1c310*/  F2FP.F16.F32.PACK_AB R5, R208, R179 ;  /* 0x000000b3d005723e */ /* 0x002fc400000000ff */
[----:B------:R-:W-:Y:S02]  /*1c320*/  F2FP.F16.F32.PACK_AB R6, R237, R178 ;  /* 0x000000b2ed06723e */ /* 0x000fe400000000ff */
[----:B------:R-:W-:-:S07]  /*1c330*/  F2FP.F16.F32.PACK_AB R7, R235, R204 ;  /* 0x000000cceb07723e */ /* 0x000fce00000000ff */
        /* <DEDUP_REMOVED lines=59> */
[----:B------:R-:W1:Y:S01]  /*1c6f0*/  S2R R4, SR_TID.X ;  /* 0x0000000000047919 */ /* 0x000e620000002100 */
[----:B------:R-:W-:-:S04]  /*1c700*/  DEPBAR.LE SB0, 0x0 ;  /* 0x000080000000791a */ /* 0x000fc80000000000 */
[----:B------:R-:W-:Y:S02]  /*1c710*/  UISETP.NE.U32.AND UP0, UPT, UR12, URZ, UPT ;  /* 0x000000ff0c00728c */ /* 0x000fe4000bf05070 */
[----:B------:R-:W-:Y:S02]  /*1c720*/  UIADD3 UR14, UPT, UPT, UR22, -0x1, URZ ;  /* 0xffffffff160e7890 */ /* 0x000fe4000fffe0ff */
[----:B------:R-:W-:Y:S01]  /*1c730*/  UISETP.NE.AND.EX UP0, UPT, UR13, URZ, UPT, UP0 ;  /* 0x000000ff0d00728c */ /* 0x000fe2000bf05300 */
[----:B------:R-:W2:Y:S01]  /*1c740*/  LDCU.64 UR10, c[0x0][0x358] ;  /* 0x00006b00ff0a77ac */ /* 0x000ea20008000a00 */
[----:B------:R-:W-:Y:S01]  /*1c750*/  USHF.L.U32 UR14, UR14, 0x6, URZ ;  /* 0x000000060e0e7899 */ /* 0x000fe200080006ff */
[----:B-1----:R-:W-:-:S04]  /*1c760*/  SHF.L.U32 R5, R4, 0x6, RZ ;  /* 0x0000000604057819 */ /* 0x002fc800000006ff */
[----:B------:R-:W-:Y:S01]  /*1c770*/  LOP3.LUT R9, R5, 0x1c0, RZ, 0xc0, !PT ;  /* 0x000001c005097812 */ /* 0x000fe200078ec0ff */
[----:B------:R-:W-:Y:S06]  /*1c780*/  BAR.SYNC.DEFER_BLOCKING 0x0 ;  /* 0x0000000000007b1d */ /* 0x000fec0000010000 */
[----:B--2---:R-:W-:Y:S05]  /*1c790*/  BRA.U !UP0, `(.L_x_1599) ;  /* 0x0000000508007547 */ /* 0x004fea000b800000 */
[----:B------:R-:W1:Y:S01]  /*1c7a0*/  LDC R7, c[0x0][0x4f0] ;  /* 0x00013c00ff077b82 */ /* 0x000e620000000800 */
[----:B------:R-:W-:Y:S01]  /*1c7b0*/  UIADD3 UR4, UPT, UPT, UR22, -0x2, URZ ;  /* 0xfffffffe16047890 */ /* 0x000fe2000fffe0ff */
[----:B------:R-:W-:Y:S01]  /*1c7c0*/  IABS R10, UR14 ;  /* 0x0000000e000a7c13 */ /* 0x000fe20008000000 */
[----:B------:R-:W2:Y:S02]  /*1c7d0*/  LDCU.64 UR8, c[0x0][0x3a8] ;  /* 0x00007500ff0877ac */ /* 0x000ea40008000a00 */
        /* <DEDUP_REMOVED lines=17> */
[----:B------:R-:W-:Y:S01]  /*1c8f0*/  LOP3.LUT R8, R7, UR14, RZ, 0x3c, !PT ;  /* 0x0000000e07087c12 */ /* 0x000fe2000f8e3cff */
[----:B------:R-:W-:-:S03]  /*1c900*/  IMAD R13, R6, R13, R10 ;  /* 0x0000000d060d7224 */ /* 0x000fc600078e020a */
[C---:B------:R-:W-:Y:S02]  /*1c910*/  ISETP.GT.U32.AND P3, PT, R6.reuse, R11, PT ;  /* 0x0000000b0600720c */ /* 0x040fe40003f64070 */
[----:B------:R-:W-:Y:S02]  /*1c920*/  ISETP.GT.U32.AND P2, PT, R6, R13, PT ;  /* 0x0000000d0600720c */ /* 0x000fe40003f44070 */
[----:B------:R-:W-:-:S09]  /*1c930*/  ISETP.GE.AND P4, PT, R8, RZ, PT ;  /* 0x000000ff0800720c */ /* 0x000fd20003f86270 */
[-C--:B------:R-:W-:Y:S01]  /*1c940*/  @!P3 IADD3 R11, PT, PT, R11, -R6.reuse, RZ ;  /* 0x800000060b0bb210 */ /* 0x080fe20007ffe0ff */
[----:B------:R-:W-:Y:S01]  /*1c950*/  @!P3 VIADD R12, R12, 0x1 ;  /* 0x000000010c0cb836 */ /* 0x000fe20000000000 */
[----:B------:R-:W-:Y:S01]  /*1c960*/  @!P2 IADD3 R14, PT, PT, R14, 0x1, RZ ;  /* 0x000000010e0ea810 */ /* 0x000fe20007ffe0ff */
[----:B------:R-:W-:Y:S01]  /*1c970*/  @!P2 IMAD.IADD R13, R13, 0x1, -R6 ;  /* 0x000000010d0da824 */ /* 0x000fe200078e0a06 */
[-C--:B------:R-:W-:Y:S02]  /*1c980*/  ISETP.GE.U32.AND P5, PT, R11, R6.reuse, PT ;  /* 0x000000060b00720c */ /* 0x080fe40003fa6070 */
[----:B------:R-:W-:Y:S02]  /*1c990*/  ISETP.NE.AND P3, PT, R7, RZ, PT ;  /* 0x000000ff0700720c */ /* 0x000fe40003f65270 */
[----:B------:R-:W-:Y:S02]  /*1c9a0*/  ISETP.GE.U32.AND P6, PT, R13, R6, PT ;  /* 0x000000060d00720c */ /* 0x000fe40003fc6070 */
[----:B------:R-:W-:Y:S01]  /*1c9b0*/  LOP3.LUT R6, R7, UR4, RZ, 0x3c, !PT ;  /* 0x0000000407067c12 */ /* 0x000fe2000f8e3cff */
[----:B------:R-:W1:Y:S01]  /*1c9c0*/  LDCU.64 UR4, c[0x0][0x3c0] ;  /* 0x00007800ff0477ac */ /* 0x000e620008000a00 */
[----:B------:R-:W-:-:S02]  /*1c9d0*/  LOP3.LUT R13, RZ, R7, RZ, 0x33, !PT ;  /* 0x00000007ff0d7212 */ /* 0x000fc400078e33ff */
[----:B------:R-:W-:-:S03]  /*1c9e0*/  ISETP.GE.AND P2, PT, R6, RZ, PT ;  /* 0x000000ff0600720c */ /* 0x000fc60003f46270 */
[----:B------:R-:W-:-:S04]  /*1c9f0*/  @P5 IADD3 R12, PT, PT, R12, 0x1, RZ ;  /* 0x000000010c0c5810 */ /* 0x000fc80007ffe0ff */
[----:B------:R-:W-:-:S04]  /*1ca00*/  @P6 VIADD R14, R14, 0x1 ;  /* 0x000000010e0e6836 */ /* 0x000fc80000000000 */
[----:B------:R-:W-:Y:S02]  /*1ca10*/  @!P4 IMAD.MOV R14, RZ, RZ, -R14 ;  /* 0x000000ffff0ec224 */ /* 0x000fe400078e0a0e */
[----:B------:R-:W-:-:S04]  /*1ca20*/  @!P2 IADD3 R12, PT, PT, -R12, RZ, RZ ;  /* 0x000000ff0c0ca210 */ /* 0x000fc80007ffe1ff */
[C---:B------:R-:W-:Y:S02]  /*1ca30*/  SEL R6, R13.reuse, R12, !P3 ;  /* 0x0000000c0d067207 */ /* 0x040fe40005800000 */
[----:B------:R-:W-:-:S03]  /*1ca40*/  SEL R13, R13, R14, !P3 ;  /* 0x0000000e0d0d7207 */ /* 0x000fc60005800000 */
[----:B------:R-:W-:-:S04]  /*1ca50*/  IMAD.WIDE R16, R6, 0x4, R230 ;  /* 0x0000000406107825 */ /* 0x000fc800078e02e6 */
[C---:B------:R-:W-:Y:S01]  /*1ca60*/  IMAD.WIDE R14, R13.reuse, 0x4, R230 ;  /* 0x000000040d0e7825 */ /* 0x040fe200078e02e6 */
[----:B------:R-:W3:Y:S04]  /*1ca70*/  LDG.E R11, desc[UR10][R16.64] ;  /* 0x0000000a100b7981 */ /* 0x000ee8000c1e1900 */
[----:B------:R-:W3:Y:S01]  /*1ca80*/  LDG.E R8, desc[UR10][R14.64] ;  /* 0x0000000a0e087981 */ /* 0x000ee2000c1e1900 */
[----:B------:R-:W-:Y:S01]  /*1ca90*/  IADD3 R10, PT, PT, R13, -R6, RZ ;  /* 0x800000060d0a7210 */ /* 0x000fe20007ffe0ff */
[----:B-1----:R-:W-:-:S04]  /*1caa0*/  IMAD.U32 R6, RZ, RZ, UR4 ;  /* 0x00000004ff067e24 */ /* 0x002fc8000f8e00ff */
[----:B------:R-:W-:-:S04]  /*1cab0*/  IMAD R10, R10, R7, -0x40 ;  /* 0xffffffc00a0a7424 */ /* 0x000fc800078e0207 */
[----:B------:R-:W-:Y:S01]  /*1cac0*/  IMAD.WIDE.U32 R12, R10, R6, RZ ;  /* 0x000000060a0c7225 */ /* 0x000fe200078e00ff */
[----:B------:R-:W-:-:S05]  /*1cad0*/  SHF.R.S32.HI R7, RZ, 0x1f, R10 ;  /* 0x0000001fff077819 */ /* 0x000fca000001140a */
[----:B------:R-:W-:-:S04]  /*1cae0*/  IMAD R7, R7, R6, RZ ;  /* 0x0000000607077224 */ /* 0x000fc800078e02ff */
        /* <DEDUP_REMOVED lines=11> */
.L_x_1599:
        /* <DEDUP_REMOVED lines=8> */
.L_x_1600:
[----:B------:R-:W1:Y:S01]  /*1cc20*/  LDCU UR4, c[0x0][0x440] ;  /* 0x00008800ff0477ac */ /* 0x000e620008000800 */
[C---:B------:R-:W-:Y:S01]  /*1cc30*/  IMAD.SHL.U32 R7, R4.reuse, 0x8, RZ ;  /* 0x0000000804077824 */ /* 0x040fe200078e00ff */
[----:B------:R-:W-:Y:S01]  /*1cc40*/  LOP3.LUT R8, R9, 0x8, R4, 0xf8, !PT ;  /* 0x0000000809087812 */ /* 0x000fe200078ef804 */
[----:B------:R-:W-:Y:S01]  /*1cc50*/  IMAD.SHL.U32 R216, R4, 0x20, RZ ;  /* 0x0000002004d87824 */ /* 0x000fe200078e00ff */
[----:B------:R-:W2:Y:S01]  /*1cc60*/  LDC R9, c[0x0][0x3c4] ;  /* 0x0000f100ff097b82 */ /* 0x000ea20000000800 */
[----:B------:R-:W-:Y:S01]  /*1cc70*/  SHF.R.U32.HI R217, RZ, 0x1, R219 ;  /* 0x00000001ffd97819 */ /* 0x000fe200000116db */
[----:B------:R-:W-:Y:S01]  /*1cc80*/  IMAD.MOV.U32 R166, RZ, RZ, 0x20 ;  /* 0x00000020ffa67424 */ /* 0x000fe200078e00ff */
[----:B------:R-:W-:Y:S01]  /*1cc90*/  LOP3.LUT R7, R7, 0x38, RZ, 0xc0, !PT ;  /* 0x0000003807077812 */ /* 0x000fe200078ec0ff */
[----:B------:R-:W-:Y:S01]  /*1cca0*/  UIADD3 UR15, UPT, UPT, UR22, -0x2, URZ ;  /* 0xfffffffe160f7890 */ /* 0x000fe2000fffe0ff */
[----:B------:R-:W-:Y:S02]  /*1ccb0*/  LOP3.LUT R4, R217, 0x8, RZ, 0xc0, !PT ;  /* 0x00000008d9047812 */ /* 0x000fe400078ec0ff */
[----:B------:R-:W-:Y:S01]  /*1ccc0*/  LOP3.LUT R10, R7, 0x40, RZ, 0xfc, !PT ;  /* 0x00000040070a7812 */ /* 0x000fe200078efcff */
[----:B------:R-:W-:Y:S01]  /*1ccd0*/  UISETP.GT.AND UP1, UPT, UR15, UR7, UPT ;  /* 0x000000070f00728c */ /* 0x000fe2000bf24270 */
[----:B------:R-:W-:-:S02]  /*1cce0*/  LOP3.LUT R216, R216, 0x7c00, RZ, 0xc0, !PT ;  /* 0x00007c00d8d87812 */ /* 0x000fc400078ec0ff */
[----:B------:R-:W-:Y:S02]  /*1ccf0*/  LOP3.LUT R221, R5, 0x400, RZ, 0xc0, !PT ;  /* 0x0000040005dd7812 */ /* 0x000fe400078ec0ff */
[----:B------:R-:W-:Y:S02]  /*1cd00*/  LOP3.LUT R8, R8, R7, RZ, 0x3c, !PT ;  /* 0x0000000708087212 */ /* 0x000fe400078e3cff */
[----:B-1----:R-:W-:Y:S02]  /*1cd10*/  ISETP.GE.AND P5, PT, R10, UR4, PT ;  /* 0x000000040a007c0c */ /* 0x002fe4000bfa6270 */
[C---:B------:R-:W-:Y:S01]  /*1cd20*/  LOP3.LUT R10, R7.reuse, 0x80, RZ, 0xfc, !PT ;  /* 0x00000080070a7812 */ /* 0x040fe200078efcff */
[----:B------:R-:W-:Y:S01]  /*1cd30*/  IMAD R221, R8, 0x2, R221 ;  /* 0x0000000208dd7824 */ /* 0x000fe200078e02dd */
[----:B------:R-:W-:Y:S02]  /*1cd40*/  ISETP.GE.AND P6, PT, R7, UR4, PT ;  /* 0x0000000407007c0c */ /* 0x000fe4000bfc6270 */
[----:B------:R-:W-:Y:S01]  /*1cd50*/  ISETP.GE.AND P4, PT, R10, UR4, PT ;  /* 0x000000040a007c0c */ /* 0x000fe2000bf86270 */
[----:B------:R-:W-:Y:S01]  /*1cd60*/  VIADD R213, R221, UR6 ;  /* 0x00000006ddd57c36 */ /* 0x000fe20008000000 */
[----:B------:R-:W-:-:S02]  /*1cd70*/  LOP3.LUT R10, R7, 0xc0, RZ, 0xfc, !PT ;  /* 0x000000c0070a7812 */ /* 0x000fc400078efcff */
[--C-:B------:R-:W-:Y:S02]  /*1cd80*/  LOP3.LUT R4, R4, 0x1c0, R5.reuse, 0xf8, !PT ;  /* 0x000001c004047812 */ /* 0x100fe400078ef805 */
[----:B------:R-:W-:Y:S02]  /*1cd90*/  ISETP.GE.AND P3, PT, R10, UR4, PT ;  /* 0x000000040a007c0c */ /* 0x000fe4000bf66270 */
[----:B------:R-:W-:Y:S02]  /*1cda0*/  LOP3.LUT R5, R216, 0x200, R5, 0xf8, !PT ;  /* 0x00000200d8057812 */ /* 0x000fe400078ef805 */
[C---:B------:R-:W-:Y:S01]  /*1cdb0*/  LEA R8, P2, R6.reuse, R228, 0x5 ;  /* 0x000000e406087211 */ /* 0x040fe200078428ff */
[----:B------:R-:W-:Y:S01]  /*1cdc0*/  @!PT LDS RZ, [RZ] ;  /* 0x00000000fffff984 */ /* 0x000fe20000000800 */
[----:B------:R-:W-:Y:S01]  /*1cdd0*/  @!PT LDS RZ, [RZ] ;  /* 0x00000000fffff984 */ /* 0x000fe20000000800 */
[----:B------:R-:W-:Y:S01]  /*1cde0*/  @!PT LDS RZ, [RZ] ;  /* 0x00000000fffff984 */ /* 0x000fe20000000800 */
[----:B------:R-:W-:Y:S01]  /*1cdf0*/  @!P6 LDGSTS.E.BYPASS.LTC128B.128 [R0+0x10000], desc[UR10][R228.64] ;  /* 0x10000000e400efae */ /* 0x000fe2000b981a0a */
[----:B------:R-:W-:Y:S01]  /*1ce00*/  LOP3.LUT R4, R5, R4, R7, 0xf6, !PT ;  /* 0x0000000405047212 */ /* 0x000fe200078ef607 */
[C---:B------:R-:W-:Y:S01]  /*1ce10*/  IMAD.SHL.U32 R7, R6.reuse, 0x20, RZ ;  /* 0x0000002006077824 */ /* 0x040fe200078e00ff */
[C-C-:B--2---:R-:W-:Y:S01]  /*1ce20*/  SHF.L.U64.HI R5, R6.reuse, 0x5, R9.reuse ;  /* 0x0000000506057819 */ /* 0x144fe20000010209 */
[----:B------:R-:W-:Y:S01]  /*1ce30*/  @P6 STS.128 [R0+0x10000], RZ ;  /* 0x010000ff00006388 */ /* 0x000fe20000000c00 */
[----:B------:R-:W-:-:S02]  /*1ce40*/  LEA.HI.X R9, R6, R229, R9, 0x5, P2 ;  /* 0x000000e506097211 */ /* 0x000fc400010f2c09 */
[----:B------:R-:W-:Y:S01]  /*1ce50*/  IADD3 R10, P2, PT, R7, R8, RZ ;  /* 0x00000008070a7210 */ /* 0x000fe20007f5e0ff */
[----:B------:R-:W-:Y:S01]  /*1ce60*/  @!PT LDS RZ, [RZ] ;  /* 0x00000000fffff984 */ /* 0x000fe20000000800 */
[----:B------:R-:W-:Y:S01]  /*1ce70*/  @!PT LDS RZ, [RZ] ;  /* 0x00000000fffff984 */ /* 0x000fe20000000800 */
[----:B------:R-:W-:Y:S01]  /*1ce80*/  @!PT LDS RZ, [RZ] ;  /* 0x00000000fffff984 */ /* 0x000fe20000000800 */
[----:B------:R-:W-:Y:S01]  /*1ce90*/  @!P5 LDGSTS.E.BYPASS.LTC128B.128 [R0+0x12000], desc[UR10][R228.64+0x80] ;  /* 0x12000080e400dfae */ /* 0x000fe2000b981a0a */
[----:B------:R-:W-:Y:S02]  /*1cea0*/  LEA R223, R4, UR6, 0x1 ;  /* 0x0000000604df7c11 */ /* 0x000fe4000f8e08ff */
[----:B------:R-:W-:Y:S01]  /*1ceb0*/  SEL R212, R166, 0xffffffe0, !P1 ;  /* 0xffffffe0a6d47807 */ /* 0x000fe20004800000 */
[----:B------:R-:W-:Y:S01]  /*1cec0*/  @P5 STS.128 [R0+0x12000], RZ ;  /* 0x012000ff00005388 */ /* 0x000fe20000000c00 */
[----:B------:R-:W-:Y:S01]  /*1ced0*/  IMAD.X R11, R5, 0x1, R9, P2 ;  /* 0x00000001050b7824 */ /* 0x000fe200010e0609 */
[----:B------:R-:W-:Y:S01]  /*1cee0*/  IADD3 R6, P2, PT, R7, R10, RZ ;  /* 0x0000000a07067210 */ /* 0x000fe20007f5e0ff */
[--C-:B------:R-:W-:Y:S01]  /*1cef0*/  IMAD.IADD R218, R180, 0x1, R223.reuse ;  /* 0x00000001b4da7824 */ /* 0x100fe200078e02df */
[----:B------:R-:W-:Y:S01]  /*1cf00*/  @!PT LDS RZ, [RZ] ;  /* 0x00000000fffff984 */ /* 0x000fe20000000800 */
[----:B------:R-:W-:Y:S01]  /*1cf10*/  @!PT LDS RZ, [RZ] ;  /* 0x00000000fffff984 */ /* 0x000fe20000000800 */
[----:B------:R-:W-:Y:S01]  /*1cf20*/  @!PT LDS RZ, [RZ] ;  /* 0x00000000fffff984 */ /* 0x000fe20000000800 */
[----:B------:R-:W-:Y:S01]  /*1cf30*/  @!P4 LDGSTS.E.BYPASS.LTC128B.128 [R0+0x14000], desc[UR10][R228.64+0x100] ;  /* 0x14000100e400cfae */ /* 0x000fe2000b981a0a */
[----:B------:R-:W-:-:S02]  /*1cf40*/  IMAD.IADD R220, R212, 0x1, R223 ;  /* 0x00000001d4dc7824 */ /* 0x000fc400078e02df */
[----:B------:R-:W-:Y:S01]  /*1cf50*/  IMAD.X R7, R5, 0x1, R11, P2 ;  /* 0x0000000105077824 */ /* 0x000fe200010e060b */
[----:B------:R-:W-:Y:S01]  /*1cf60*/  @P4 STS.128 [R0+0x14000], RZ ;  /* 0x014000ff00004388 */ /* 0x000fe20000000c00 */
[--C-:B------:R-:W-:Y:S02]  /*1cf70*/  IMAD.IADD R214, R212, 0x1, R213.reuse ;  /* 0x00000001d4d67824 */ /* 0x100fe400078e02d5 */
        /* <DEDUP_REMOVED lines=73> */
[----:B-1----:R-:W-:Y:S04]  /*1d410*/  LDSM.16.M88.4 R4, [R220] ;  /* 0x00000000dc04783b */ /* 0x002fe80000000200 */
[----:B------:R-:W1:Y:S04]  /*1d420*/  LDSM.16.M88.4 R16, [R214+0x8000] ;  /* 0x00800000d610783b */ /* 0x000e680000000200 */
[----:B------:R-:W1:Y:S04]  /*1d430*/  LDSM.16.M88.4 R8, [R214+0x8800] ;  /* 0x00880000d608783b */ /* 0x000e680000000200 */
[----:B------:R-:W1:Y:S04]  /*1d440*/  LDSM.16.M88.4 R204, [R214+0x9000] ;  /* 0x00900000d6cc783b */ /* 0x000e680000000200 */
[----:B------:R-:W1:Y:S04]  /*1d450*/  LDSM.16.M88.4 R188, [R214+0x9800] ;  /* 0x00980000d6bc783b */ /* 0x000e680000000200 */
[----:B------:R-:W-:Y:S01]  /*1d460*/  LDSM.16.M88.4 R180, [R218] ;  /* 0x00000000dab4783b */ /* 0x000fe20000000200 */
[C---:B--2---:R-:W-:Y:S03]  /*1d470*/  HMMA.16816.F32 R12, R196.reuse, R176, RZ ;  /* 0x000000b0c40c723c */ /* 0x044fe600000018ff */
[----:B------:R-:W-:Y:S04]  /*1d480*/  LDSM.16.M88.4 R200, [R213+0x8800] ;  /* 0x00880000d5c8783b */ /* 0x000fe80000000200 */
[----:B------:R-:W-:Y:S01]  /*1d490*/  LDSM.16.M88.4 R192, [R213+0x9000] ;  /* 0x00900000d5c0783b */ /* 0x000fe20000000200 */
[C---:B---3--:R-:W-:Y:S03]  /*1d4a0*/  HMMA.16816.F32 R172, R196.reuse, R168, RZ ;  /* 0x000000a8c4ac723c */ /* 0x048fe600000018ff */
[----:B------:R-:W-:Y:S04]  /*1d4b0*/  LDSM.16.M88.4 R184, [R213+0x9800] ;  /* 0x00980000d5b8783b */ /* 0x000fe80000000200 */
[----:B------:R-:W-:Y:S01]  /*1d4c0*/  LDSM.16.M88.4 R208, [R221+UR6+0xf800] ;  /* 0x00f80006ddd0783b */ /* 0x000fe20008000200 */
[C---:B----4-:R-:W-:Y:S03]  /*1d4d0*/  HMMA.16816.F32 R32, R196.reuse, R28, RZ ;  /* 0x0000001cc420723c */ /* 0x050fe600000018ff */
[----:B------:R-:W0:Y:S05]  /*1d4e0*/  LDGDEPBAR ;  /* 0x00000000000079af */ /* 0x000e2a0000000000 */
[C---:B------:R-:W-:Y:S08]  /*1d4f0*/  HMMA.16816.F32 R176, R196.reuse, R178, RZ ;  /* 0x000000b2c4b0723c */ /* 0x040ff000000018ff */
[C---:B------:R-:W-:Y:S08]  /*1d500*/  HMMA.16816.F32 R168, R196.reuse, R170, RZ ;  /* 0x000000aac4a8723c */ /* 0x040ff000000018ff */
[C---:B------:R-:W-:Y:S08]  /*1d510*/  HMMA.16816.F32 R28, R196.reuse, R30, RZ ;  /* 0x0000001ec41c723c */ /* 0x040ff000000018ff */
[C---:B-----5:R-:W-:Y:S08]  /*1d520*/  HMMA.16816.F32 R24, R196.reuse, R20, RZ ;  /* 0x00000014c418723c */ /* 0x060ff000000018ff */
[----:B------:R-:W-:Y:S01]  /*1d530*/  HMMA.16816.F32 R196, R196, R22, RZ ;  /* 0x00000016c4c4723c */ /* 0x000fe200000018ff */
[----:B------:R-:W2:Y:S07]  /*1d540*/  LDSM.16.M88.4 R20, [R213+0x8000] ;  /* 0x00800000d514783b */ /* 0x000eae0000000200 */
        /* <DEDUP_REMOVED lines=8> */
[----:B------:R-:W-:Y:S07]  /*1d5d0*/  LDSM.16.M88.4 R204, [R221+UR6+0xb800] ;  /* 0x00b80006ddcc783b */ /* 0x000fee0008000200 */
[C---:B------:R-:W-:Y:S08]  /*1d5e0*/  HMMA.16816.F32 R24, R4.reuse, R188, R24 ;  /* 0x000000bc0418723c */ /* 0x040ff00000001818 */
[----:B------:R-:W-:Y:S01]  /*1d5f0*/  HMMA.16816.F32 R196, R4, R190, R196 ;  /* 0x000000be04c4723c */ /* 0x000fe200000018c4 */
[----:B------:R-:W3:Y:S04]  /*1d600*/  LDSM.16.M88.4 R4, [R212+0x8800] ;  /* 0x00880000d404783b */ /* 0x000ee80000000200 */
        /* <DEDUP_REMOVED lines=17> */
[C---:B---3--:R-:W-:Y:S08]  /*1d720*/  HMMA.16816.F32 R172, R16.reuse, R4, R172 ;  /* 0x0000000410ac723c */ /* 0x048ff000000018ac */
[C---:B------:R-:W-:Y:S01]  /*1d730*/  HMMA.16816.F32 R168, R16.reuse, R6, R168 ;  /* 0x0000000610a8723c */ /* 0x040fe200000018a8 */
[----:B------:R-:W3:Y:S07]  /*1d740*/  LDSM.16.M88.4 R4, [R221+UR6+0xb000] ;  /* 0x00b00006dd04783b */ /* 0x000eee0008000200 */
[C---:B----4-:R-:W-:Y:S08]  /*1d750*/  HMMA.16816.F32 R32, R16.reuse, R188, R32 ;  /* 0x000000bc1020723c */ /* 0x050ff00000001820 */
[C---:B------:R-:W-:Y:S01]  /*1d760*/  HMMA.16816.F32 R28, R16.reuse, R190, R28 ;  /* 0x000000be101c723c */ /* 0x040fe2000000181c */
[----:B------:R-:W-:Y:S07]  /*1d770*/  LDSM.16.M88.4 R188, [R213+0xa800] ;  /* 0x00a80000d5bc783b */ /* 0x000fee0000000200 */
[C---:B--2---:R-:W-:Y:S08]  /*1d780*/  HMMA.16816.F32 R24, R16.reuse, R20, R24 ;  /* 0x000000141018723c */ /* 0x044ff00000001818 */
[----:B------:R-:W-:Y:S01]  /*1d790*/  HMMA.16816.F32 R196, R16, R22, R196 ;  /* 0x0000001610c4723c */ /* 0x000fe200000018c4 */
[----:B------:R-:W-:Y:S04]  /*1d7a0*/  LDSM.16.M88.4 R16, [R220+0x2000] ;  /* 0x00200000dc10783b */ /* 0x000fe80000000200 */
[----:B------:R-:W2:Y:S03]  /*1d7b0*/  LDSM.16.M88.4 R20, [R214+0xa000] ;  /* 0x00a00000d614783b */ /* 0x000ea60000000200 */
[C---:B-----5:R-:W-:Y:S08]  /*1d7c0*/  HMMA.16816.F32 R12, R184.reuse, R180, R12 ;  /* 0x000000b4b80c723c */ /* 0x060ff0000000180c */
[C---:B------:R-:W-:Y:S01]  /*1d7d0*/  HMMA.16816.F32 R176, R184.reuse, R182, R176 ;  /* 0x000000b6b8b0723c */ /* 0x040fe200000018b0 */
[----:B------:R-:W4:Y:S07]  /*1d7e0*/  LDSM.16.M88.4 R180, [R214+0xb800] ;  /* 0x00b80000d6b4783b */ /* 0x000f2e0000000200 */
        /* <DEDUP_REMOVED lines=9> */
[----:B------:R-:W-:Y:S03]  /*1d880*/  LDSM.16.M88.4 R204, [R221+UR6+0xd800] ;  /* 0x00d80006ddcc783b */ /* 0x000fe60008000200 */
        /* <DEDUP_REMOVED lines=19> */
[C---:B---3--:R-:W-:Y:S08]  /*1d9c0*/  HMMA.16816.F32 R32, R8.reuse, R184, R32 ;  /* 0x000000b80820723c */ /* 0x048ff00000001820 */
[C---:B------:R-:W-:Y:S01]  /*1d9d0*/  HMMA.16816.F32 R28, R8.reuse, R186, R28 ;  /* 0x000000ba081c723c */ /* 0x040fe2000000181c */
[----:B------:R-:W3:Y:S07]  /*1d9e0*/  LDSM.16.M88.4 R184, [R212+0xb800] ;  /* 0x00b80000d4b8783b */ /* 0x000eee0000000200 */
[C---:B--2---:R-:W-:Y:S08]  /*1d9f0*/  HMMA.16816.F32 R24, R8.reuse, R20, R24 ;  /* 0x000000140818723c */ /* 0x044ff00000001818 */
[----:B------:R-:W-:Y:S01]  /*1da00*/  HMMA.16816.F32 R196, R8, R22, R196 ;  /* 0x0000001608c4723c */ /* 0x000fe200000018c4 */
[----:B------:R-:W-:Y:S04]  /*1da10*/  LDSM.16.M88.4 R8, [R223+0x4000] ;  /* 0x00400000df08783b */ /* 0x000fe80000000200 */
[----:B------:R-:W2:Y:S03]  /*1da20*/  LDSM.16.M88.4 R20, [R221+UR6+0xc000] ;  /* 0x00c00006dd14783b */ /* 0x000ea60008000200 */
        /* <DEDUP_REMOVED lines=9> */
[C---:B---3--:R-:W-:Y:S08]  /*1dac0*/  HMMA.16816.F32 R24, R180.reuse, R184, R24 ;  /* 0x000000b8b418723c */ /* 0x048ff00000001818 */
[----:B------:R-:W-:Y:S01]  /*1dad0*/  HMMA.16816.F32 R196, R180, R186, R196 ;  /* 0x000000bab4c4723c */ /* 0x000fe200000018c4 */
[----:B------:R-:W3:Y:S04]  /*1dae0*/  LDSM.16.M88.4 R184, [R220+0x4000] ;  /* 0x00400000dcb8783b */ /* 0x000ee80000000200 */
[----:B------:R-:W-:Y:S03]  /*1daf0*/  LDSM.16.M88.4 R180, [R213+0xc000] ;  /* 0x00c00000d5b4783b */ /* 0x000fe60000000200 */
[C---:B--2---:R-:W-:Y:S08]  /*1db00*/  HMMA.16816.F32 R12, R8.reuse, R20, R12 ;  /* 0x00000014080c723c */ /* 0x044ff0000000180c */
[C---:B------:R-:W-:Y:S01]  /*1db10*/  HMMA.16816.F32 R176, R8.reuse, R22, R176 ;  /* 0x0000001608b0723c */ /* 0x040fe200000018b0 */
[----:B------:R-:W2:Y:S07]  /*1db20*/  LDSM.16.M88.4 R20, [R214+0xd000] ;  /* 0x00d00000d614783b */ /* 0x000eae0000000200 */
        /* <DEDUP_REMOVED lines=10> */
[C---:B---3--:R-:W-:Y:S08]  /*1dbd0*/  HMMA.16816.F32 R12, R184.reuse, R200, R12 ;  /* 0x000000c8b80c723c */ /* 0x048ff0000000180c */
[C---:B------:R-:W-:Y:S01]  /*1dbe0*/  HMMA.16816.F32 R176, R184.reuse, R202, R176 ;  /* 0x000000cab8b0723c */ /* 0x040fe200000018b0 */
[----:B------:R-:W-:Y:S07]  /*1dbf0*/  LDSM.16.M88.4 R200, [R223+0x6000] ;  /* 0x00600000dfc8783b */ /* 0x000fee0000000200 */
[C---:B------:R-:W-:Y:S08]  /*1dc00*/  HMMA.16816.F32 R172, R184.reuse, R192, R172 ;  /* 0x000000c0b8ac723c */ /* 0x040ff000000018ac */
[C---:B------:R-:W-:Y:S01]  /*1dc10*/  HMMA.16816.F32 R168, R184.reuse, R194, R168 ;  /* 0x000000c2b8a8723c */ /* 0x040fe200000018a8 */
[----:B------:R-:W-:Y:S07]  /*1dc20*/  LDSM.16.M88.4 R192, [R212+0xc000] ;  /* 0x00c00000d4c0783b */ /* 0x000fee0000000200 */
[C---:B--2---:R-:W-:Y:S08]  /*1dc30*/  HMMA.16816.F32 R32, R184.reuse, R20, R32 ;  /* 0x00000014b820723c */ /* 0x044ff00000001820 */
        /* <DEDUP_REMOVED lines=58> */
[----:B------:R-:W-:Y:S02]  /*1dfe0*/  ISETP.GE.AND P2, PT, R4, R165, PT ;  /* 0x000000a50400720c */ /* 0x000fe40003f46270 */
[----:B------:R-:W-:Y:S02]  /*1dff0*/  HMMA.16816.F32 R168, R192, R190, R168 ;  /* 0x000000bec0a8723c */ /* 0x000fe400000018a8 */
[----:B------:R-:W-:Y:S01]  /*1e000*/  FSEL R180, R12, -INF , !P2 ;  /* 0xff8000000cb47808 */ /* 0x000fe20005000000 */
[C---:B------:R-:W-:Y:S01]  /*1e010*/  VIADD R12, R181.reuse, 0xffffff88 ;  /* 0xffffff88b50c7836 */ /* 0x040fe20000000000 */
[----:B------:R-:W-:Y:S01]  /*1e020*/  ISETP.GE.AND P2, PT, R4, R2, PT ;  /* 0x000000020400720c */ /* 0x000fe20003f46270 */
[----:B------:R-:W-:-:S03]  /*1e030*/  VIADD R4, R181, 0xffffff81 ;  /* 0xffffff81b5047836 */ /* 0x000fc60000000000 */
[----:B------:R-:W-:Y:S01]  /*1e040*/  HMMA.16816.F32 R32, R192, R184, R32 ;  /* 0x000000b8c020723c */ /* 0x000fe20000001820 */
[----:B------:R-:W-:Y:S02]  /*1e050*/  FSEL R191, R14, -INF , !P2 ;  /* 0xff8000000ebf7808 */ /* 0x000fe40005000000 */
[----:B------:R-:W-:-:S04]  /*1e060*/  ISETP.GE.AND P2, PT, R4, R165, PT ;  /* 0x000000a50400720c */ /* 0x000fc80003f46270 */
[----:B------:R-:W-:Y:S01]  /*1e070*/  FSEL R188, R13, -INF , !P2 ;  /* 0xff8000000dbc7808 */ /* 0x000fe20005000000 */
[----:B------:R-:W-:Y:S01]  /*1e080*/  HMMA.16816.F32 R28, R192, R186, R28 ;  /* 0x000000bac01c723c */ /* 0x000fe2000000181c */
[----:B------:R-:W2:Y:S01]  /*1e090*/  LDSM.16.M88.4 R184, [R213+0xf000] ;  /* 0x00f00000d5b8783b */ /* 0x000ea20000000200 */
[----:B------:R-:W-:-:S06]  /*1e0a0*/  ISETP.GE.AND P2, PT, R4, R2, PT ;  /* 0x000000020400720c */ /* 0x000fcc0003f46270 */
[C---:B------:R-:W-:Y:S01]  /*1e0b0*/  HMMA.16816.F32 R176, R8.reuse, R6, R176 ;  /* 0x0000000608b0723c */ /* 0x040fe200000018b0 */
[----:B------:R-:W3:Y:S07]  /*1e0c0*/  LDSM.16.M88.4 R4, [R212+0xf000] ;  /* 0x00f00000d404783b */ /* 0x000eee0000000200 */
[----:B-1----:R-:W-:Y:S01]  /*1e0d0*/  HMMA.16816.F32 R172, R8, R16, R172 ;  /* 0x0000001008ac723c */ /* 0x002fe200000018ac */
[----:B------:R-:W-:Y:S02]  /*1e0e0*/  FSEL R17, R15, -INF , !P2 ;  /* 0xff8000000f117808 */ /* 0x000fe40005000000 */
[----:B------:R-:W-:-:S05]  /*1e0f0*/  ISETP.GE.AND P2, PT, R12, R165, PT ;  /* 0x000000a50c00720c */ /* 0x000fca0003f46270 */
[----:B------:R-:W-:Y:S03]  /*1e100*/  HMMA.16816.F32 R168, R20, R198, R168 ;  /* 0x000000c614a8723c */ /* 0x000fe600000018a8 */
[----:B------:R-:W-:Y:S01]  /*1e110*/  FSEL R16, R176, -INF , !P2 ;  /* 0xff800000b0107808 */ /* 0x000fe20005000000 */
[----:B------:R-:W-:Y:S01]  /*1e120*/  VIADD R176, R181, 0xffffff89 ;  /* 0xffffff89b5b07836 */ /* 0x000fe20000000000 */
[----:B------:R-:W-:Y:S02]  /*1e130*/  ISETP.GE.AND P2, PT, R12, R2, PT ;  /* 0x000000020c00720c */ /* 0x000fe40003f46270 */
[----:B------:R-:W1:Y:S01]  /*1e140*/  LDSM.16.M88.4 R12, [R213+0xf800] ;  /* 0x00f80000d50c783b */ /* 0x000e620000000200 */
[----:B------:R-:W-:Y:S01]  /*1e150*/  HMMA.16816.F32 R200, R192, R182, R200 ;  /* 0x000000b6c0c8723c */ /* 0x000fe200000018c8 */
[----:B------:R-:W-:Y:S02]  /*1e160*/  FSEL R197, R178, -INF , !P2 ;  /* 0xff800000b2c57808 */ /* 0x000fe40005000000 */
[----:B------:R-:W-:Y:S01]  /*1e170*/  ISETP.GE.AND P2, PT, R176, R165, PT ;  /* 0x000000a5b000720c */ /* 0x000fe20003f46270 */
[----:B------:R-:W4:Y:S01]  /*1e180*/  LDSM.16.M88.4 R212, [R212+0xf800] ;  /* 0x00f80000d4d4783b */ /* 0x000f220000000200 */
[----:B------:R-:W-:-:S04]  /*1e190*/  DEPBAR.LE SB0, 0x0 ;  /* 0x000080000000791a */ /* 0x000fc80000000000 */
[----:B------:R-:W-:Y:S01]  /*1e1a0*/  FSEL R190, R177, -INF , !P2 ;  /* 0xff800000b1be7808 */ /* 0x000fe20005000000 */
[----:B--2---:R-:W-:Y:S01]  /*1e1b0*/  HMMA.16816.F32 R32, R20, R184, R32 ;  /* 0x000000b81420723c */ /* 0x004fe20000001820 */
[----:B------:R-:W-:Y:S01]  /*1e1c0*/  BAR.SYNC.DEFER_BLOCKING 0x0 ;  /* 0x0000000000007b1d */ /* 0x000fe20000010000 */
[----:B------:R-:W-:Y:S01]  /*1e1d0*/  ISETP.GE.AND P2, PT, R176, R2, PT ;  /* 0x00000002b000720c */ /* 0x000fe20003f46270 */
[----:B------:R-:W-:-:S05]  /*1e1e0*/  VIADD R176, R181, 0xffffff90 ;  /* 0xffffff90b5b07836 */ /* 0x000fca0000000000 */
[----:B------:R-:W-:Y:S01]  /*1e1f0*/  HMMA.16816.F32 R168, R8, R18, R168 ;  /* 0x0000001208a8723c */ /* 0x000fe200000018a8 */
[----:B------:R-:W-:Y:S01]  /*1e200*/  FSEL R19, R179, -INF , !P2 ;  /* 0xff800000b3137808 */ /* 0x000fe20005000000 */
[----:B------:R-:W-:Y:S01]  /*1e210*/  VIADD R18, R181, 0xffffff91 ;  /* 0xffffff91b5127836 */ /* 0x000fe20000000000 */
[----:B------:R-:W-:-:S04]  /*1e220*/  ISETP.GE.AND P2, PT, R176, R165, PT ;  /* 0x000000a5b000720c */ /* 0x000fc80003f46270 */
[----:B------:R-:W-:Y:S01]  /*1e230*/  FSEL R172, R172, -INF , !P2 ;  /* 0xff800000acac7808 */ /* 0x000fe20005000000 */
[----:B------:R-:W-:Y:S01]  /*1e240*/  HMMA.16816.F32 R28, R20, R186, R28 ;  /* 0x000000ba141c723c */ /* 0x000fe2000000181c */
[----:B------:R-:W-:-:S04]  /*1e250*/  ISETP.GE.AND P2, PT, R176, R2, PT ;  /* 0x00000002b000720c */ /* 0x000fc80003f46270 */
[----:B------:R-:W-:Y:S02]  /*1e260*/  FSEL R179, R174, -INF , !P2 ;  /* 0xff800000aeb37808 */ /* 0x000fe40005000000 */
[C---:B------:R-:W-:Y:S01]  /*1e270*/  ISETP.GE.AND P2, PT, R18.reuse, R165, PT ;  /* 0x000000a51200720c */ /* 0x040fe20003f46270 */
[----:B---3--:R-:W-:Y:S01]  /*1e280*/  HMMA.16816.F32 R32, R8, R4, R32 ;  /* 0x000000040820723c */ /* 0x008fe20000001820 */
[----:B------:R-:W-:Y:S02]  /*1e290*/  VIADD R4, R181, 0xffffff99 ;  /* 0xffffff99b5047836 */ /* 0x000fe40000000000 */
[----:B------:R-:W-:Y:S02]  /*1e2a0*/  FSEL R174, R173, -INF , !P2 ;  /* 0xff800000adae7808 */ /* 0x000fe40005000000 */
[----:B------:R-:W-:Y:S01]  /*1e2b0*/  ISETP.GE.AND P2, PT, R18, R2, PT ;  /* 0x000000021200720c */ /* 0x000fe20003f46270 */
[----:B------:R-:W-:Y:S02]  /*1e2c0*/  VIADD R18, R181, 0xffffff98 ;  /* 0xffffff98b5127836 */ /* 0x000fe40000000000 */
[----:B-1----:R-:W-:Y:S01]  /*1e2d0*/  HMMA.16816.F32 R24, R20, R12, R24 ;  /* 0x0000000c1418723c */ /* 0x002fe20000001818 */
[----:B------:R-:W-:-:S02]  /*1e2e0*/  FSEL R175, R175, -INF , !P2 ;  /* 0xff800000afaf7808 */ /* 0x000fc40005000000 */
[----:B------:R-:W-:-:S04]  /*1e2f0*/  ISETP.GE.AND P2, PT, R18, R165, PT ;  /* 0x000000a51200720c */ /* 0x000fc80003f46270 */
[----:B------:R-:W-:Y:S01]  /*1e300*/  FSEL R168, R168, -INF , !P2 ;  /* 0xff800000a8a87808 */ /* 0x000fe20005000000 */
[----:B------:R-:W-:Y:S01]  /*1e310*/  HMMA.16816.F32 R28, R8, R6, R28 ;  /* 0x00000006081c723c */ /* 0x000fe2000000181c */
[----:B------:R-:W-:-:S04]  /*1e320*/  ISETP.GE.AND P2, PT, R18, R2, PT ;  /* 0x000000021200720c */ /* 0x000fc80003f46270 */
[----:B------:R-:W-:Y:S02]  /*1e330*/  FSEL R173, R170, -INF , !P2 ;  /* 0xff800000aaad7808 */ /* 0x000fe40005000000 */
[C---:B------:R-:W-:Y:S01]  /*1e340*/  ISETP.GE.AND P2, PT, R4.reuse, R165, PT ;  /* 0x000000a50400720c */ /* 0x040fe20003f46270 */
[----:B------:R-:W-:Y:S03]  /*1e350*/  HMMA.16816.F32 R200, R20, R14, R200 ;  /* 0x0000000e14c8723c */ /* 0x000fe600000018c8 */
[----:B------:R-:W-:Y:S02]  /*1e360*/  FSEL R170, R169, -INF , !P2 ;  /* 0xff800000a9aa7808 */ /* 0x000fe40005000000 */
[----:B------:R-:W-:Y:S01]  /*1e370*/  ISETP.GE.AND P2, PT, R4, R2, PT ;  /* 0x000000020400720c */ /* 0x000fe20003f46270 */
[----:B------:R-:W-:Y:S02]  /*1e380*/  VIADD R4, R181, 0xffffffa0 ;  /* 0xffffffa0b5047836 */ /* 0x000fe40000000000 */
[----:B----4-:R-:W-:Y:S01]  /*1e390*/  HMMA.16816.F32 R24, R8, R212, R24 ;  /* 0x000000d40818723c */ /* 0x010fe20000001818 */
[----:B------:R-:W-:-:S02]  /*1e3a0*/  FSEL R171, R171, -INF , !P2 ;  /* 0xff800000abab7808 */ /* 0x000fc40005000000 */
[----:B------:R-:W-:-:S04]  /*1e3b0*/  ISETP.GE.AND P2, PT, R4, R165, PT ;  /* 0x000000a50400720c */ /* 0x000fc80003f46270 */
[----:B------:R-:W-:Y:S02]  /*1e3c0*/  FSEL R176, R32, -INF , !P2 ;  /* 0xff80000020b07808 */ /* 0x000fe40005000000 */
[----:B------:R-:W-:Y:S01]  /*1e3d0*/  ISETP.GE.AND P2, PT, R4, R2, PT ;  /* 0x000000020400720c */ /* 0x000fe20003f46270 */
[----:B------:R-:W-:Y:S02]  /*1e3e0*/  VIADD R4, R181, 0xffffffa1 ;  /* 0xffffffa1b5047836 */ /* 0x000fe40000000000 */
[----:B------:R-:W-:Y:S01]  /*1e3f0*/  HMMA.16816.F32 R200, R8, R214, R200 ;  /* 0x000000d608c8723c */ /* 0x000fe200000018c8 */
        /* <DEDUP_REMOVED lines=39> */
[----:B------:R-:W-:Y:S01]  /*1e670*/  UIADD3 UR14, UPT, UPT, UR14, -0x80, URZ ;  /* 0xffffff800e0e7890 */ /* 0x000fe2000fffe0ff */
[----:B------:R-:W2:Y:S03]  /*1e680*/  LDCU.64 UR8, c[0x0][0x3a0] ;  /* 0x00007400ff0877ac */ /* 0x000ea60008000a00 */
        /* <DEDUP_REMOVED lines=22> */
[----:B------:R-:W-:-:S08]  /*1e7f0*/  IMAD R2, R5, R8, R2 ;  /* 0x0000000805027224 */ /* 0x000fd000078e0202 */
[----:B------:R-:W-:Y:S02]  /*1e800*/  @P2 IADD3 R7, PT, PT, R7, 0x1, RZ ;  /* 0x0000000107072810 */ /* 0x000fe40007ffe0ff */
[----:B------:R-:W-:-:S13]  /*1e810*/  ISETP.GT.U32.AND P2, PT, R5, R2, PT ;  /* 0x000000020500720c */ /* 0x000fda0003f44070 */
[----:B------:R-:W-:Y:S01]  /*1e820*/  @!P2 IADD3 R2, PT, PT, R2, -R5, RZ ;  /* 0x800000050202a210 */ /* 0x000fe20007ffe0ff */
[----:B------:R-:W-:-:S03]  /*1e830*/  @!P2 VIADD R4, R4, 0x1 ;  /* 0x000000010404a836 */ /* 0x000fc60000000000 */
[----:B------:R-:W-:Y:S02]  /*1e840*/  ISETP.GE.U32.AND P2, PT, R2, R5, PT ;  /* 0x000000050200720c */ /* 0x000fe40003f46070 */
[----:B------:R-:W-:Y:S01]  /*1e850*/  LOP3.LUT R2, R6, UR4, RZ, 0x3c, !PT ;  /* 0x0000000406027c12 */ /* 0x000fe2000f8e3cff */
[----:B------:R-:W1:Y:S01]  /*1e860*/  LDCU.64 UR4, c[0x0][0x3b8] ;  /* 0x00007700ff0477ac */ /* 0x000e620008000a00 */
[----:B------:R-:W-:-:S09]  /*1e870*/  MOV R5, R7 ;  /* 0x0000000700057202 */ /* 0x000fd20000000f00 */
[----:B------:R-:W-:Y:S01]  /*1e880*/  @P2 VIADD R4, R4, 0x1 ;  /* 0x0000000104042836 */ /* 0x000fe20000000000 */
[----:B------:R-:W-:Y:S02]  /*1e890*/  ISETP.GE.AND P2, PT, R2, RZ, PT ;  /* 0x000000ff0200720c */ /* 0x000fe40003f46270 */
[----:B------:R-:W-:Y:S02]  /*1e8a0*/  LOP3.LUT R2, R6, UR14, RZ, 0x3c, !PT ;  /* 0x0000000e06027c12 */ /* 0x000fe4000f8e3cff */
[----:B------:R-:W-:Y:S02]  /*1e8b0*/  MOV R7, R4 ;  /* 0x0000000400077202 */ /* 0x000fe40000000f00 */
[----:B------:R-:W-:-:S07]  /*1e8c0*/  LOP3.LUT R4, RZ, R6, RZ, 0x33, !PT ;  /* 0x00000006ff047212 */ /* 0x000fce00078e33ff */
[----:B------:R-:W-:Y:S01]  /*1e8d0*/  @!P2 IMAD.MOV R5, RZ, RZ, -R5 ;  /* 0x000000ffff05a224 */ /* 0x000fe200078e0a05 */
[----:B------:R-:W-:-:S13]  /*1e8e0*/  ISETP.GE.AND P2, PT, R2, RZ, PT ;  /* 0x000000ff0200720c */ /* 0x000fda0003f46270 */
[----:B------:R-:W-:Y:S01]  /*1e8f0*/  @!P2 IMAD.MOV R7, RZ, RZ, -R7 ;  /* 0x000000ffff07a224 */ /* 0x000fe200078e0a07 */
[----:B------:R-:W-:-:S04]  /*1e900*/  ISETP.NE.AND P2, PT, R6, RZ, PT ;  /* 0x000000ff0600720c */ /* 0x000fc80003f45270 */
[C---:B------:R-:W-:Y:S02]  /*1e910*/  SEL R5, R4.reuse, R5, !P2 ;  /* 0x0000000504057207 */ /* 0x040fe40005000000 */
[----:B------:R-:W-:-:S03]  /*1e920*/  SEL R4, R4, R7, !P2 ;  /* 0x0000000704047207 */ /* 0x000fc60005000000 */
[----:B------:R-:W-:-:S04]  /*1e930*/  IMAD.WIDE R10, R5, 0x4, R230 ;  /* 0x00000004050a7825 */ /* 0x000fc800078e02e6 */
[----:B------:R-:W-:Y:S01]  /*1e940*/  IMAD.WIDE R8, R4, 0x4, R230 ;  /* 0x0000000404087825 */ /* 0x000fe200078e02e6 */
[----:B------:R-:W3:Y:S04]  /*1e950*/  LDG.E R2, desc[UR10][R10.64] ;  /* 0x0000000a0a027981 */ /* 0x000ee8000c1e1900 */
[----:B------:R4:W3:Y:S01]  /*1e960*/  LDG.E R7, desc[UR10][R8.64] ;  /* 0x0000000a08077981 */ /* 0x0008e2000c1e1900 */
[----:B------:R-:W-:-:S05]  /*1e970*/  IADD3 R5, PT, PT, R5, -R4, RZ ;  /* 0x8000000405057210 */ /* 0x000fca0007ffe0ff */
[----:B------:R-:W-:Y:S02]  /*1e980*/  IMAD R6, R5, R6, -0x40 ;  /* 0xffffffc005067424 */ /* 0x000fe400078e0206 */
[----:B-1----:R-:W-:-:S03]  /*1e990*/  IMAD.U32 R5, RZ, RZ, UR4 ;  /* 0x00000004ff057e24 */ /* 0x002fc6000f8e00ff */
[----:B------:R-:W-:-:S05]  /*1e9a0*/  SHF.R.S32.HI R4, RZ, 0x1f, R6 ;  /* 0x0000001fff047819 */ /* 0x000fca0000011406 */
[----:B------:R-:W-:-:S04]  /*1e9b0*/  IMAD R4, R4, R5, RZ ;  /* 0x0000000504047224 */ /* 0x000fc800078e02ff */
[C---:B------:R-:W-:Y:S02]  /*1e9c0*/  IMAD R4, R6.reuse, UR5, R4 ;  /* 0x0000000506047c24 */ /* 0x040fe4000f8e0204 */
[----:B----4-:R-:W-:-:S04]  /*1e9d0*/  IMAD.WIDE.U32 R8, R6, R5, RZ ;  /* 0x0000000506087225 */ /* 0x010fc800078e00ff */
        /* <DEDUP_REMOVED lines=10> */
.L_x_1602:
        /* <DEDUP_REMOVED lines=8> */
.L_x_1603:
[----:B------:R-:W1:Y:S01]  /*1eb00*/  LDC R6, c[0x0][0x3bc] ;  /* 0x0000ef00ff067b82 */ /* 0x000e620000000800 */
        /* <DEDUP_REMOVED lines=8> */
[----:B------:R2:W-:Y:S04]  /*1eb90*/  @!P6 LDGSTS.E.BYPASS.LTC128B.128 [R0+0x8000], desc[UR10][R226.64] ;  /* 0x08000000e200efae */ /* 0x0005e8000b981a0a */
[----:B------:R3:W-:Y:S01]  /*1eba0*/  @P6 STS.128 [R0+0x8000], RZ ;  /* 0x008000ff00006388 */ /* 0x0007e20000000c00 */
[----:B-1----:R-:W-:-:S02]  /*1ebb0*/  LEA.HI.X R9, R5, R225, R6, 0x5, P2 ;  /* 0x000000e105097211 */ /* 0x002fc400010f2c06 */
[----:B------:R-:W-:Y:S02]  /*1ebc0*/  SHF.L.U64.HI R4, R5, 0x5, R6 ;  /* 0x0000000505047819 */ /* 0x000fe40000010206 */
[----:B------:R-:W-:Y:S02]  /*1ebd0*/  IADD3 R6, P2, PT, R2, R8, RZ ;  /* 0x0000000802067210 */ /* 0x000fe40007f5e0ff */
[----:B--2---:R-:W-:-:S03]  /*1ebe0*/  @!P5 MOV R227, R225 ;  /* 0x000000e100e3d202 */ /* 0x004fc60000000f00 */
[----:B------:R-:W-:Y:S01]  /*1ebf0*/  IMAD.X R7, R4, 0x1, R9, P2 ;  /* 0x0000000104077824 */ /* 0x000fe200010e0609 */
[----:B------:R-:W-:Y:S01]  /*1ec00*/  IADD3 R12, P2, PT, R2, R6, RZ ;  /* 0x00000006020c7210 */ /* 0x000fe20007f5e0ff */
[----:B------:R-:W-:Y:S01]  /*1ec10*/  @!PT LDS RZ, [RZ] ;  /* 0x00000000fffff984 */ /* 0x000fe20000000800 */
[----:B------:R-:W-:Y:S01]  /*1ec20*/  @!PT LDS RZ, [RZ] ;  /* 0x00000000fffff984 */ /* 0x000fe20000000800 */
[----:B------:R-:W-:Y:S01]  /*1ec30*/  @!PT LDS RZ, [RZ] ;  /* 0x00000000fffff984 */ /* 0x000fe20000000800 */
[----:B------:R1:W-:Y:S03]  /*1ec40*/  @!P5 LDGSTS.E.BYPASS.LTC128B.128 [R0+0xa000], desc[UR10][R226.64+0x80] ;  /* 0x0a000080e200dfae */ /* 0x0003e6000b981a0a */
[----:B------:R-:W-:Y:S01]  /*1ec50*/  IADD3.X R13, PT, PT, R4, R7, RZ, P2, !PT ;  /* 0x00000007040d7210 */ /* 0x000fe200017fe4ff */
        /* <DEDUP_REMOVED lines=73> */
.L_x_1601:
[----:B------:R-:W-:Y:S01]  /*1f0f0*/  FMNMX3.FTZ R5, R164, R180, R188, !PT ;  /* 0x000000b4a4057276 */ /* 0x000fe200078100bc */
        /* <DEDUP_REMOVED lines=14> */
[----:B---3--:R-:W-:Y:S02]  /*1f1e0*/  FMNMX3.FTZ R6, R5, R222, R224, !PT ;  /* 0x000000de05067276 */ /* 0x008fe400078100e0 */
        /* <DEDUP_REMOVED lines=75> */
[----:B------:R-:W-:Y:S01]  /*1f6a0*/  FFMA.FTZ R245, R224, UR4, -R227 ;  /* 0x00000004e0f57c23 */ /* 0x000fe200080108e3 */
[--C-:B------:R-:W-:Y:S01]  /*1f6b0*/  FFMA.FTZ R221, R221, UR4, -R194.reuse ;  /* 0x00000004dddd7c23 */ /* 0x100fe200080108c2 */
        /* <DEDUP_REMOVED lines=193> */
[----:B------:R-:W1:Y:S01]  /*202d0*/  MUFU.EX2 R240, R240 ;  /* 0x000000f000f07308 */ /* 0x000e620000000800 */
[C---:B---3--:R-:W-:Y:S03]  /*202e0*/  HMMA.16816.F32 R88, R4.reuse, R92, R88 ;  /* 0x0000005c0458723c */ /* 0x048fe60000001858 */
[----:B------:R-:W-:Y:S05]  /*202f0*/  MUFU.EX2 R224, R224 ;  /* 0x000000e000e07308 */ /* 0x000fea0000000800 */
[C---:B-----5:R-:W-:Y:S08]  /*20300*/  HMMA.16816.F32 R96, R4.reuse, R100, R96 ;  /* 0x000000640460723c */ /* 0x060ff00000001860 */
[C---:B------:R-:W-:Y:S01]  /*20310*/  HMMA.16816.F32 R92, R4.reuse, R94, R116 ;  /* 0x0000005e045c723c */ /* 0x040fe20000001874 */
[----:B------:R-:W3:Y:S07]  /*20320*/  LDSM.16.MT88.4 R116, [R215+0x16000] ;  /* 0x01600000d774783b */ /* 0x000eee0000004200 */
[C---:B------:R-:W-:Y:S01]  /*20330*/  HMMA.16816.F32 R100, R4.reuse, R102, R124 ;  /* 0x000000660464723c */ /* 0x040fe2000000187c */
[----:B------:R-:W5:Y:S07]  /*20340*/  LDSM.16.MT88.4 R124, [R214+0x6000] ;  /* 0x00600000d67c783b */ /* 0x000f6e0000004200 */
[C---:B----4-:R-:W-:Y:S08]  /*20350*/  HMMA.16816.F32 R104, R4.reuse, R108, R104 ;  /* 0x0000006c0468723c */ /* 0x050ff00000001868 */
[C---:B------:R-:W-:Y:S01]  /*20360*/  HMMA.16816.F32 R108, R4.reuse, R110, R132 ;  /* 0x0000006e046c723c */ /* 0x040fe20000001884 */
[----:B------:R-:W4:Y:S07]  /*20370*/  LDSM.16.MT88.4 R132, [R205+0x6000] ;  /* 0x00600000cd84783b */ /* 0x000f2e0000004200 */
[C---:B---3--:R-:W-:Y:S08]  /*20380*/  HMMA.16816.F32 R112, R4.reuse, R116, R112 ;  /* 0x000000740470723c */ /* 0x048ff00000001870 */
[C---:B-----5:R-:W-:Y:S08]  /*20390*/  HMMA.16816.F32 R120, R4.reuse, R124, R120 ;  /* 0x0000007c0478723c */ /* 0x060ff00000001878 */
[C---:B------:R-:W-:Y:S01]  /*203a0*/  HMMA.16816.F32 R116, R4.reuse, R118, R140 ;  /* 0x000000760474723c */ /* 0x040fe2000000188c */
[----:B------:R-:W3:Y:S07]  /*203b0*/  LDSM.16.MT88.4 R140, [R215+0x10800] ;  /* 0x01080000d78c783b */ /* 0x000eee0000004200 */
        /* <DEDUP_REMOVED lines=9> */
[----:B------:R-:W4:Y:S01]  /*20450*/  LDSM.16.MT88.4 R152, [R220+0x12800] ;  /* 0x01280000dc98783b */ /* 0x000f220000004200 */
        /* <DEDUP_REMOVED lines=11> */
[----:B------:R-:W5:Y:S04]  /*20510*/  LDSM.16.MT88.4 R36, [R215+0x16800] ;  /* 0x01680000d724783b */ /* 0x000f680000004200 */
[----:B------:R-:W-:Y:S03]  /*20520*/  LDSM.16.MT88.4 R160, [R220+0x16800] ;  /* 0x01680000dca0783b */ /* 0x000fe60000004200 */
[C---:B---3--:R-:W-:Y:S08]  /*20530*/  HMMA.16816.F32 R16, R132.reuse, R140, R16 ;  /* 0x0000008c8410723c */ /* 0x048ff00000001810 */
[C---:B------:R-:W-:Y:S01]  /*20540*/  HMMA.16816.F32 R20, R132.reuse, R142, R20 ;  /* 0x0000008e8414723c */ /* 0x040fe20000001814 */
[----:B------:R-:W3:Y:S07]  /*20550*/  LDSM.16.MT88.4 R140, [R215+0x12800] ;  /* 0x01280000d78c783b */ /* 0x000eee0000004200 */
[C---:B------:R-:W-:Y:S08]  /*20560*/  HMMA.16816.F32 R8, R132.reuse, R144, R8 ;  /* 0x000000908408723c */ /* 0x040ff00000001808 */
[C---:B------:R-:W-:Y:S01]  /*20570*/  HMMA.16816.F32 R12, R132.reuse, R146, R12 ;  /* 0x00000092840c723c */ /* 0x040fe2000000180c */
[----:B------:R-:W2:Y:S07]  /*20580*/  LDSM.16.MT88.4 R144, [R214+0x2800] ;  /* 0x00280000d690783b */ /* 0x000eae0000004200 */
[C---:B----4-:R-:W-:Y:S08]  /*20590*/  HMMA.16816.F32 R40, R132.reuse, R152, R40 ;  /* 0x000000988428723c */ /* 0x050ff00000001828 */
[C---:B-----5:R-:W-:Y:S08]  /*205a0*/  HMMA.16816.F32 R112, R132.reuse, R36, R112 ;  /* 0x000000248470723c */ /* 0x060ff00000001870 */
[C---:B------:R-:W-:Y:S01]  /*205b0*/  HMMA.16816.F32 R116, R132.reuse, R38, R116 ;  /* 0x000000268474723c */ /* 0x040fe20000001874 */
[----:B------:R-:W4:Y:S07]  /*205c0*/  LDSM.16.MT88.4 R36, [R220+0x11000] ;  /* 0x01100000dc24783b */ /* 0x000f2e0000004200 */
[C---:B------:R-:W-:Y:S08]  /*205d0*/  HMMA.16816.F32 R44, R132.reuse, R154, R44 ;  /* 0x0000009a842c723c */ /* 0x040ff0000000182c */
[C---:B------:R-:W-:Y:S01]  /*205e0*/  HMMA.16816.F32 R152, R132.reuse, R148, R64 ;  /* 0x000000948498723c */ /* 0x040fe20000001840 */
[----:B------:R-:W-:Y:S07]  /*205f0*/  LDSM.16.MT88.4 R64, [R215+0x11000] ;  /* 0x01100000d740783b */ /* 0x000fee0000004200 */
[C---:B------:R-:W-:Y:S01]  /*20600*/  HMMA.16816.F32 R148, R132.reuse, R150, R68 ;  /* 0x000000968494723c */ /* 0x040fe20000001844 */
[----:B------:R-:W5:Y:S07]  /*20610*/  LDSM.16.MT88.4 R68, [R205+0x6800] ;  /* 0x00680000cd44783b */ /* 0x000f6e0000004200 */
[C---:B---3--:R-:W-:Y:S08]  /*20620*/  HMMA.16816.F32 R48, R132.reuse, R140, R48 ;  /* 0x0000008c8430723c */ /* 0x048ff00000001830 */
[C---:B------:R-:W-:Y:S08]  /*20630*/  HMMA.16816.F32 R52, R132.reuse, R142, R52 ;  /* 0x0000008e8434723c */ /* 0x040ff00000001834 */
[C---:B--2---:R-:W-:Y:S01]  /*20640*/  HMMA.16816.F32 R140, R132.reuse, R144, R56 ;  /* 0x00000090848c723c */ /* 0x044fe20000001838 */
[----:B------:R-:W2:Y:S07]  /*20650*/  LDSM.16.MT88.4 R56, [R214+0x1000] ;  /* 0x00100000d638783b */ /* 0x000eae0000004200 */
[C---:B------:R-:W-:Y:S01]  /*20660*/  HMMA.16816.F32 R144, R132.reuse, R146, R60 ;  /* 0x000000928490723c */ /* 0x040fe2000000183c */
[----:B------:R-:W3:Y:S07]  /*20670*/  LDSM.16.MT88.4 R60, [R205+0x1000] ;  /* 0x00100000cd3c783b */ /* 0x000eee0000004200 */
[C---:B------:R-:W-:Y:S08]  /*20680*/  HMMA.16816.F32 R104, R132.reuse, R160, R104 ;  /* 0x000000a08468723c */ /* 0x040ff00000001868 */
[C---:B------:R-:W-:Y:S08]  /*20690*/  HMMA.16816.F32 R108, R132.reuse, R162, R108 ;  /* 0x000000a2846c723c */ /* 0x040ff0000000186c */
[C---:B------:R-:W-:Y:S08]  /*206a0*/  HMMA.16816.F32 R80, R132.reuse, R156, R80 ;  /* 0x0000009c8450723c */ /* 0x040ff00000001850 */
[----:B------:R-:W-:Y:S08]  /*206b0*/  HMMA.16816.F32 R84, R132, R158, R84 ;  /* 0x0000009e8454723c */ /* 0x000ff00000001854 */
[----:B----4-:R-:W-:Y:S01]  /*206c0*/  HMMA.16816.F32 R160, R188, R36, R8 ;  /* 0x00000024bca0723c */ /* 0x010fe20000001808 */
[----:B------:R-:W4:Y:S07]  /*206d0*/  LDSM.16.MT88.4 R8, [R215+0x13000] ;  /* 0x01300000d708783b */ /* 0x000f2e0000004200 */
[C---:B------:R-:W-:Y:S01]  /*206e0*/  HMMA.16816.F32 R156, R132.reuse, R164, R88 ;  /* 0x000000a4849c723c */ /* 0x040fe20000001858 */
[----:B------:R-:W1:Y:S07]  /*206f0*/  LDSM.16.MT88.4 R88, [R214+0x3000] ;  /* 0x00300000d658783b */ /* 0x000e6e0000004200 */
[C---:B------:R-:W-:Y:S01]  /*20700*/  HMMA.16816.F32 R164, R132.reuse, R166, R92 ;  /* 0x000000a684a4723c */ /* 0x040fe2000000185c */
[----:B------:R-:W1:Y:S07]  /*20710*/  LDSM.16.MT88.4 R92, [R205+0x3000] ;  /* 0x00300000cd5c783b */ /* 0x000e6e0000004200 */
[C---:B-----5:R-:W-:Y:S08]  /*20720*/  HMMA.16816.F32 R184, R132.reuse, R68, R128 ;  /* 0x0000004484b8723c */ /* 0x060ff00000001880 */
[----:B------:R-:W-:Y:S01]  /*20730*/  HMMA.16816.F32 R4, R132, R70, R4 ;  /* 0x000000468404723c */ /* 0x000fe20000001804 */
[----:B------:R-:W5:Y:S07]  /*20740*/  LDSM.16.MT88.4 R68, [R220+0x13000] ;  /* 0x01300000dc44783b */ /* 0x000f6e0000004200 */
[C---:B--2---:R-:W-:Y:S08]  /*20750*/  HMMA.16816.F32 R24, R188.reuse, R56, R24 ;  /* 0x00000038bc18723c */ /* 0x044ff00000001818 */
[C---:B------:R-:W-:Y:S08]  /*20760*/  HMMA.16816.F32 R28, R188.reuse, R58, R28 ;  /* 0x0000003abc1c723c */ /* 0x040ff0000000181c */
[C---:B---3--:R-:W-:Y:S08]  /*20770*/  HMMA.16816.F32 R56, R188.reuse, R60, R136 ;  /* 0x0000003cbc38723c */ /* 0x048ff00000001888 */
[----:B------:R-:W-:Y:S01]  /*20780*/  HMMA.16816.F32 R60, R188, R62, R32 ;  /* 0x0000003ebc3c723c */ /* 0x000fe20000001820 */
[----:B------:R-:W2:Y:S07]  /*20790*/  LDSM.16.MT88.4 R32, [R215+0x17000] ;  /* 0x01700000d720783b */ /* 0x000eae0000004200 */
[C---:B------:R-:W-:Y:S08]  /*207a0*/  HMMA.16816.F32 R72, R132.reuse, R172, R72 ;  /* 0x000000ac8448723c */ /* 0x040ff00000001848 */
[C---:B------:R-:W-:Y:S08]  /*207b0*/  HMMA.16816.F32 R76, R132.reuse, R174, R76 ;  /* 0x000000ae844c723c */ /* 0x040ff0000000184c */
[C---:B------:R-:W-:Y:S08]  /*207c0*/  HMMA.16816.F32 R172, R132.reuse, R168, R96 ;  /* 0x000000a884ac723c */ /* 0x040ff00000001860 */
[----:B------:R-:W-:Y:S01]  /*207d0*/  HMMA.16816.F32 R176, R132, R180, R120 ;  /* 0x000000b484b0723c */ /* 0x000fe20000001878 */
[----:B------:R-:W-:Y:S07]  /*207e0*/  LDSM.16.MT88.4 R120, [R214+0x5000] ;  /* 0x00500000d678783b */ /* 0x000fee0000004200 */
[C---:B------:R-:W-:Y:S01]  /*207f0*/  HMMA.16816.F32 R36, R188.reuse, R38, R12 ;  /* 0x00000026bc24723c */ /* 0x040fe2000000180c */
[----:B------:R-:W3:Y:S07]  /*20800*/  LDSM.16.MT88.4 R12, [R215+0x15000] ;  /* 0x01500000d70c783b */ /* 0x000eee0000004200 */
[C---:B----4-:R-:W-:Y:S08]  /*20810*/  HMMA.16816.F32 R48, R188.reuse, R8, R48 ;  /* 0x00000008bc30723c */ /* 0x050ff00000001830 */
[----:B------:R-:W-:Y:S08]  /*20820*/  HMMA.16816.F32 R52, R188, R10, R52 ;  /* 0x0000000abc34723c */ /* 0x000ff00000001834 */
[C---:B------:R-:W-:Y:S01]  /*20830*/  HMMA.16816.F32 R168, R132.reuse, R170, R100 ;  /* 0x000000aa84a8723c */ /* 0x040fe20000001864 */
[----:B------:R-:W-:Y:S07]  /*20840*/  LDSM.16.MT88.4 R100, [R220+0x15000] ;  /* 0x01500000dc64783b */ /* 0x000fee0000004200 */
[----:B------:R-:W-:Y:S01]  /*20850*/  HMMA.16816.F32 R180, R132, R182, R124 ;  /* 0x000000b684b4723c */ /* 0x000fe2000000187c */
[----:B------:R-:W4:Y:S04]  /*20860*/  LDSM.16.MT88.4 R132, [R220+0x17000] ;  /* 0x01700000dc84783b */ /* 0x000f280000004200 */
[----:B------:R-:W4:Y:S03]  /*20870*/  LDSM.16.MT88.4 R124, [R205+0x5000] ;  /* 0x00500000cd7c783b */ /* 0x000f260000004200 */
[C---:B-1----:R-:W-:Y:S01]  /*20880*/  HMMA.16816.F32 R8, R188.reuse, R88, R140 ;  /* 0x00000058bc08723c */ /* 0x042fe2000000188c */
[----:B------:R-:W-:Y:S07]  /*20890*/  LDSM.16.MT88.4 R140, [R215+0x17800] ;  /* 0x01780000d78c783b */ /* 0x000fee0000004200 */
[C---:B------:R-:W-:Y:S08]  /*208a0*/  HMMA.16816.F32 R144, R188.reuse, R90, R144 ;  /* 0x0000005abc90723c */ /* 0x040ff00000001890 */
[C---:B------:R-:W-:Y:S08]  /*208b0*/  HMMA.16816.F32 R16, R188.reuse, R64, R16 ;  /* 0x00000040bc10723c */ /* 0x040ff00000001810 */
[C---:B------:R-:W-:Y:S08]  /*208c0*/  HMMA.16816.F32 R20, R188.reuse, R66, R20 ;  /* 0x00000042bc14723c */ /* 0x040ff00000001814 */
[C---:B------:R-:W-:Y:S01]  /*208d0*/  HMMA.16816.F32 R88, R188.reuse, R92, R152 ;  /* 0x0000005cbc58723c */ /* 0x040fe20000001898 */
[----:B------:R-:W1:Y:S07]  /*208e0*/  LDSM.16.MT88.4 R152, [R205+0x7000] ;  /* 0x00700000cd98783b */ /* 0x000e6e0000004200 */
[C---:B-----5:R-:W-:Y:S01]  /*208f0*/  HMMA.16816.F32 R64, R188.reuse, R68, R40 ;  /* 0x00000044bc40723c */ /* 0x060fe20000001828 */
[----:B------:R-:W5:Y:S07]  /*20900*/  LDSM.16.MT88.4 R40, [R214+0x7000] ;  /* 0x00700000d628783b */ /* 0x000f6e0000004200 */
[C---:B------:R-:W-:Y:S01]  /*20910*/  HMMA.16816.F32 R68, R188.reuse, R70, R44 ;  /* 0x00000046bc44723c */ /* 0x040fe2000000182c */
[----:B------:R-:W5:Y:S07]  /*20920*/  LDSM.16.MT88.4 R44, [R215+0x11800] ;  /* 0x01180000d72c783b */ /* 0x000f6e0000004200 */
[----:B--2---:R-:W-:Y:S01]  /*20930*/  HMMA.16816.F32 R112, R188, R32, R112 ;  /* 0x00000020bc70723c */ /* 0x004fe20000001870 */
[--C-:B------:R-:W-:Y:S01]  /*20940*/  FFMA.FTZ R32, R218, UR4, -R227.reuse ;  /* 0x00000004da207c23 */ /* 0x100fe200080108e3 */
[----:B------:R-:W-:Y:S01]  /*20950*/  FFMA.FTZ R218, R223, UR4, -R227 ;  /* 0x00000004dfda7c23 */ /* 0x000fe200080108e3 */
[----:B------:R-:W-:-:S02]  /*20960*/  FFMA.FTZ R227, R193, UR4, -R194 ;  /* 0x00000004c1e37c23 */ /* 0x000fc400080108c2 */
[----:B------:R2:W-:Y:S01]  /*20970*/  MUFU.EX2 R223, R32 ;  /* 0x0000002000df7308 */ /* 0x0005e20000000800 */
[----:B------:R-:W-:Y:S02]  /*20980*/  LDSM.16.MT88.4 R192, [R214+0x1800] ;  /* 0x00180000d6c0783b */ /* 0x000fe40000004200 */
[C---:B---3--:R-:W-:Y:S01]  /*20990*/  HMMA.16816.F32 R80, R188.reuse, R12, R80 ;  /* 0x0000000cbc50723c */ /* 0x048fe20000001850 */
[----:B------:R-:W3:Y:S04]  /*209a0*/  MUFU.EX2 R218, R218 ;  /* 0x000000da00da7308 */ /* 0x000ee80000000800 */
[----:B------:R-:W3:Y:S03]  /*209b0*/  MUFU.EX2 R227, R227 ;  /* 0x000000e300e37308 */ /* 0x000ee60000000800 */
[C---:B------:R-:W-:Y:S08]  /*209c0*/  HMMA.16816.F32 R84, R188.reuse, R14, R84 ;  /* 0x0000000ebc54723c */ /* 0x040ff00000001854 */
[C---:B------:R-:W-:Y:S08]  /*209d0*/  HMMA.16816.F32 R12, R188.reuse, R120, R156 ;  /* 0x00000078bc0c723c */ /* 0x040ff0000000189c */
[C---:B------:R-:W-:Y:S08]  /*209e0*/  HMMA.16816.F32 R164, R188.reuse, R122, R164 ;  /* 0x0000007abca4723c */ /* 0x040ff000000018a4 */
[C---:B----4-:R-:W-:Y:S08]  /*209f0*/  HMMA.16816.F32 R128, R188.reuse, R132, R104 ;  /* 0x00000084bc80723c */ /* 0x050ff00000001868 */
[C---:B------:R-:W-:Y:S08]  /*20a00*/  HMMA.16816.F32 R96, R188.reuse, R100, R72 ;  /* 0x00000064bc60723c */ /* 0x040ff00000001848 */
[C---:B------:R-:W-:Y:S01]  /*20a10*/  HMMA.16816.F32 R120, R188.reuse, R124, R172 ;  /* 0x0000007cbc78723c */ /* 0x040fe200000018ac */
[----:B------:R-:W-:Y:S07]  /*20a20*/  LDSM.16.MT88.4 R172, [R220+0x11800] ;  /* 0x01180000dcac783b */ /* 0x000fee0000004200 */
[C---:B------:R-:W-:Y:S01]  /*20a30*/  HMMA.16816.F32 R132, R188.reuse, R134, R108 ;  /* 0x00000086bc84723c */ /* 0x040fe2000000186c */
[----:B------:R-:W4:Y:S07]  /*20a40*/  LDSM.16.MT88.4 R108, [R215+0x15800] ;  /* 0x01580000d76c783b */ /* 0x000f2e0000004200 */
[C---:B-1----:R-:W-:Y:S01]  /*20a50*/  HMMA.16816.F32 R156, R188.reuse, R152, R184 ;  /* 0x00000098bc9c723c */ /* 0x042fe200000018b8 */
        /* <DEDUP_REMOVED lines=8> */
[----:B--2---:R-:W-:Y:S07]  /*20ae0*/  LDSM.16.MT88.4 R32, [R220+0x13800] ;  /* 0x01380000dc20783b */ /* 0x004fee0000004200 */
[C---:B-----5:R-:W-:Y:S08]  /*20af0*/  HMMA.16816.F32 R176, R188.reuse, R40, R176 ;  /* 0x00000028bcb0723c */ /* 0x060ff000000018b0 */
[C---:B------:R-:W-:Y:S08]  /*20b00*/  HMMA.16816.F32 R180, R188.reuse, R42, R180 ;  /* 0x0000002abcb4723c */ /* 0x040ff000000018b4 */
[----:B------:R-:W-:Y:S01]  /*20b10*/  HMMA.16816.F32 R152, R188, R154, R4 ;  /* 0x0000009abc98723c */ /* 0x000fe20000001804 */
[----:B------:R-:W1:Y:S01]  /*20b20*/  LDSM.16.MT88.4 R188, [R214+0x3800] ;  /* 0x00380000d6bc783b */ /* 0x000e620000004200 */
[----:B------:R-:W-:Y:S01]  /*20b30*/  F2FP.F16.F32.PACK_AB R4, R245, R222 ;  /* 0x000000def504723e */ /* 0x000fe200000000ff */
[----:B------:R-:W-:Y:S01]  /*20b40*/  FADD.FTZ R222, R222, R233 ;  /* 0x000000e9dede7221 */ /* 0x000fe20000010000 */
[----:B------:R-:W-:-:S02]  /*20b50*/  F2FP.F16.F32.PACK_AB R5, R240, R221 ;  /* 0x000000ddf005723e */ /* 0x000fc400000000ff */
[----:B---3--:R-:W-:Y:S01]  /*20b60*/  F2FP.F16.F32.PACK_AB R6, R218, R223 ;  /* 0x000000dfda06723e */ /* 0x008fe200000000ff */
[----:B------:R-:W-:Y:S01]  /*20b70*/  FADD.FTZ R222, R245, R222 ;  /* 0x000000def5de7221 */ /* 0x000fe20000010000 */
[----:B------:R-:W-:-:S03]  /*20b80*/  F2FP.F16.F32.PACK_AB R7, R227, R224 ;  /* 0x000000e0e307723e */ /* 0x000fc600000000ff */
[----:B------:R-:W-:-:S04]  /*20b90*/  FADD.FTZ R223, R223, R222 ;  /* 0x000000dedfdf7221 */ /* 0x000fc80000010000 */
[----:B------:R-:W-:Y:S01]  /*20ba0*/  HMMA.16816.F32 R40, R4, R44, R16 ;  /* 0x0000002c0428723c */ /* 0x000fe20000001810 */
[----:B------:R-:W2:Y:S01]  /*20bb0*/  LDSM.16.MT88.4 R16, [R220+0x15800] ;  /* 0x01580000dc10783b */ /* 0x000ea20000004200 */
[----:B------:R-:W-:-:S06]  /*20bc0*/  FADD.FTZ R237, R218, R223 ;  /* 0x000000dfdaed7221 */ /* 0x000fcc0000010000 */
[C---:B------:R-:W-:Y:S01]  /*20bd0*/  HMMA.16816.F32 R44, R4.reuse, R46, R20 ;  /* 0x0000002e042c723c */ /* 0x040fe20000001814 */
[----:B------:R-:W3:Y:S07]  /*20be0*/  LDSM.16.MT88.4 R20, [R205+0x3800] ;  /* 0x00380000cd14783b */ /* 0x000eee0000004200 */
[C---:B----4-:R-:W-:Y:S08]  /*20bf0*/  HMMA.16816.F32 R104, R4.reuse, R108, R80 ;  /* 0x0000006c0468723c */ /* 0x050ff00000001850 */
[C---:B------:R-:W-:Y:S08]  /*20c00*/  HMMA.16816.F32 R136, R4.reuse, R140, R112 ;  /* 0x0000008c0488723c */ /* 0x040ff00000001870 */
[C---:B-1----:R-:W-:Y:S01]  /*20c10*/  HMMA.16816.F32 R80, R4.reuse, R188, R8 ;  /* 0x000000bc0450723c */ /* 0x042fe20000001808 */
[----:B------:R-:W1:Y:S07]  /*20c20*/  LDSM.16.MT88.4 R8, [R205+0x5800] ;  /* 0x00580000cd08783b */ /* 0x000e6e0000004200 */
[C---:B------:R-:W-:Y:S01]  /*20c30*/  HMMA.16816.F32 R112, R4.reuse, R184, R12 ;  /* 0x000000b80470723c */ /* 0x040fe2000000180c */
[----:B------:R-:W4:Y:S07]  /*20c40*/  LDSM.16.MT88.4 R12, [R220+0x17800] ;  /* 0x01780000dc0c783b */ /* 0x000f2e0000004200 */
[C---:B--2---:R-:W-:Y:S08]  /*20c50*/  HMMA.16816.F32 R96, R4.reuse, R16, R96 ;  /* 0x000000100460723c */ /* 0x044ff00000001860 */
[----:B---3--:R-:W-:Y:S01]  /*20c60*/  HMMA.16816.F32 R88, R4, R20, R88 ;  /* 0x000000140458723c */ /* 0x008fe20000001858 */
        /* <DEDUP_REMOVED lines=47> */
.L_x_1598:
[----:B------:R-:W-:-:S12]  /*20f60*/  UIADD3 UR22, UPT, UPT, UR15, -0x1, URZ ;  /* 0xffffffff0f167890 */ /* 0x000fd8000fffe0ff */
.L_x_1604:
[----:B------:R-:W-:-:S09]  /*20f70*/  UISETP.GE.AND UP0, UPT, UR22, UR7, UPT ;  /* 0x000000071600728c */ /* 0x000fd2000bf06270 */
[----:B------:R-:W-:Y:S05]  /*20f80*/  BRA.U !UP0, `(.L_x_1605) ;  /* 0x0000004508087547 */ /* 0x000fea000b800000 */
[----:B------:R-:W1:Y:S01]  /*20f90*/  S2UR UR6, SR_CgaCtaId ;  /* 0x00000000000679c3 */ /* 0x000e620000008800 */
[----:B------:R-:W-:Y:S01]  /*20fa0*/  UISETP.NE.U32.AND UP0, UPT, UR12, URZ, UPT ;  /* 0x000000ff0c00728c */ /* 0x000fe2000bf05070 */
[----:B------:R-:W-:Y:S01]  /*20fb0*/  IMAD.MOV.U32 R0, RZ, RZ, R3 ;  /* 0x000000ffff007224 */ /* 0x000fe200078e0003 */
[----:B------:R-:W-:Y:S01]  /*20fc0*/  MOV R3, 0x20 ;  /* 0x0000002000037802 */ /* 0x000fe20000000f00 */
[----:B------:R-:W-:Y:S01]  /*20fd0*/  IMAD.MOV.U32 R165, RZ, RZ, R164 ;  /* 0x000000ffffa57224 */ /* 0x000fe200078e00a4 */
[----:B------:R-:W-:Y:S01]  /*20fe0*/  UISETP.NE.AND.EX UP0, UPT, UR13, URZ, UPT, UP0 ;  /* 0x000000ff0d00728c */ /* 0x000fe2000bf05300 */
[----:B------:R-:W-:Y:S01]  /*20ff0*/  VIADD R232, R220, 0x10000 ;  /* 0x00010000dce87836 */ /* 0x000fe20000000000 */
[----:B------:R-:W-:Y:S01]  /*21000*/  SEL R3, R3, 0xffffffe0, !P1 ;  /* 0xffffffe003037807 */ /* 0x000fe20004800000 */
[----:B------:R-:W-:Y:S01]  /*21010*/  UMOV UR12, 0x400 ;  /* 0x00000400000c7882 */ /* 0x000fe20000000000 */
[----:B------:R-:W-:Y:S01]  /*21020*/  MOV R233, RZ ;  /* 0x000000ff00e97202 */ /* 0x000fe20000000f00 */
[----:B------:R-:W-:Y:S01]  /*21030*/  ULEA UR5, UR22, 0x40, 0x6 ;  /* 0x0000004016057891 */ /* 0x000fe2000f8e30ff */
[----:B------:R-:W-:Y:S01]  /*21040*/  PLOP3.LUT P5, PT, PT, PT, UP0, 0x80, 0x8 ;  /* 0x000000000008781c */ /* 0x000fe20003faf008 */
[----:B------:R-:W-:Y:S01]  /*21050*/  IMAD.IADD R218, R3, 0x1, R220 ;  /* 0x0000000103da7824 */ /* 0x000fe200078e02dc */
[----:B------:R-:W-:Y:S01]  /*21060*/  UIADD3 UR15, UPT, UPT, UR22, 0x1, URZ ;  /* 0x00000001160f7890 */ /* 0x000fe2000fffe0ff */
[----:B------:R-:W2:Y:S01]  /*21070*/  LDCU UR13, c[0x0][0x440] ;  /* 0x00008800ff0d77ac */ /* 0x000ea20008000800 */
[----:B------:R-:W3:Y:S01]  /*21080*/  LDCU UR4, c[0x0][0x45c] ;  /* 0x00008b80ff0477ac */ /* 0x000ee20008000800 */
[----:B------:R-:W4:Y:S01]  /*21090*/  LDCU.64 UR16, c[0x0][0x358] ;  /* 0x00006b00ff1077ac */ /* 0x000f220008000a00 */
[----:B------:R-:W2:Y:S01]  /*210a0*/  LDCU.64 UR8, c[0x0][0x3a0] ;  /* 0x00007400ff0877ac */ /* 0x000ea20008000a00 */
[----:B------:R-:W2:Y:S01]  /*210b0*/  LDCU.64 UR10, c[0x0][0x3a8] ;  /* 0x00007500ff0a77ac */ /* 0x000ea20008000a00 */
[----:B-1----:R-:W-:-:S12]  /*210c0*/  ULEA UR6, UR6, UR12, 0x18 ;  /* 0x0000000c06067291 */ /* 0x002fd8000f8ec0ff */
.L_x_1609:
[----:B------:R-:W-:Y:S01]  /*210d0*/  @!P5 IADD3 R9, P0, PT, RZ, -R233, RZ ;  /* 0x800000e9ff09d210 */ /* 0x000fe20007f1e0ff */
[----:B------:R-:W1:Y:S01]  /*210e0*/  S2R R219, SR_TID.X ;  /* 0x0000000000db7919 */ /* 0x000e620000002100 */
[----:B------:R-:W5:Y:S01]  /*210f0*/  @!P5 LDC R4, c[0x0][0x3c0] ;  /* 0x0000f000ff04db82 */ /* 0x000f620000000800 */
[----:B------:R-:W-:Y:S07]  /*21100*/  DEPBAR.LE SB0, 0x0 ;  /* 0x000080000000791a */ /* 0x000fee0000000000 */
[----:B------:R-:W2:Y:S08]  /*21110*/  LDC R7, c[0x0][0x3c4] ;  /* 0x0000f100ff077b82 */ /* 0x000eb00000000800 */
[----:B------:R-:W-:Y:S01]  /*21120*/  BAR.SYNC.DEFER_BLOCKING 0x0 ;  /* 0x0000000000007b1d */ /* 0x000fe20000010000 */
[----:B-1----:R-:W-:Y:S01]  /*21130*/  SHF.R.U32.HI R217, RZ, 0x1, R219 ;  /* 0x00000001ffd97819 */ /* 0x002fe200000116db */
[C---:B------:R-:W-:Y:S01]  /*21140*/  IMAD.SHL.U32 R223, R219.reuse, 0x40, RZ ;  /* 0x00000040dbdf7824 */ /* 0x040fe200078e00ff */
[C---:B------:R-:W-:Y:S01]  /*21150*/  LOP3.LUT R8, R219.reuse, 0x38, RZ, 0xc0, !PT ;  /* 0x00000038db087812 */ /* 0x040fe200078ec0ff */
[----:B------:R-:W-:Y:S01]  /*21160*/  IMAD.SHL.U32 R3, R219, 0x8, RZ ;  /* 0x00000008db037824 */ /* 0x000fe200078e00ff */
[----:B------:R-:W-:Y:S01]  /*21170*/  LOP3.LUT R224, R217, 0x8, RZ, 0xc0, !PT ;  /* 0x00000008d9e07812 */ /* 0x000fe200078ec0ff */
[----:B------:R-:W-:Y:S01]  /*21180*/  IMAD.SHL.U32 R216, R219, 0x20, RZ ;  /* 0x00000020dbd87824 */ /* 0x000fe200078e00ff */
[----:B------:R-:W-:Y:S02]  /*21190*/  LOP3.LUT R2, R223, 0x1c0, RZ, 0xc0, !PT ;  /* 0x000001c0df027812 */ /* 0x000fe400078ec0ff */
[----:B------:R-:W-:Y:S02]  /*211a0*/  LOP3.LUT R8, R8, 0x1f8, R3, 0x78, !PT ;  /* 0x000001f808087812 */ /* 0x000fe400078e7803 */
[----:B------:R-:W-:Y:S02]  /*211b0*/  LOP3.LUT R224, R224, 0x1c0, R223, 0xf8, !PT ;  /* 0x000001c0e0e07812 */ /* 0x000fe400078ef8df */
[----:B------:R-:W-:Y:S02]  /*211c0*/  LOP3.LUT R2, R2, 0x8, R219, 0xf8, !PT ;  /* 0x0000000802027812 */ /* 0x000fe400078ef8db */
[--C-:B------:R-:W-:Y:S01]  /*211d0*/  LOP3.LUT R239, R8, 0x1e00, R3.reuse, 0xf8, !PT ;  /* 0x00001e0008ef7812 */ /* 0x100fe200078ef803 */
[----:B-----5:R-:W-:Y:S01]  /*211e0*/  @!P5 IMAD.SHL.U32 R8, R4, 0x40, RZ ;  /* 0x000000400408d824 */ /* 0x020fe200078e00ff */
[----:B------:R-:W-:Y:S02]  /*211f0*/  LOP3.LUT R5, R3, 0x38, RZ, 0xc0, !PT ;  /* 0x0000003803057812 */ /* 0x000fe400078ec0ff */
[--C-:B------:R-:W-:Y:S01]  /*21200*/  LOP3.LUT R224, R224, 0x38, R3.reuse, 0x78, !PT ;  /* 0x00000038e0e07812 */ /* 0x100fe200078e7803 */
[----:B------:R-:W-:Y:S01]  /*21210*/  @!P5 IMAD.X R8, RZ, RZ, ~R8, P0 ;  /* 0x000000ffff08d224 */ /* 0x000fe200000e0e08 */
[----:B------:R-:W-:Y:S02]  /*21220*/  LOP3.LUT R2, R2, 0x38, R3, 0x78, !PT ;  /* 0x0000003802027812 */ /* 0x000fe400078e7803 */
[C---:B------:R-:W-:Y:S02]  /*21230*/  LOP3.LUT R3, R5.reuse, 0x80, RZ, 0xfc, !PT ;  /* 0x0000008005037812 */ /* 0x040fe400078efcff */
[----:B------:R-:W-:Y:S02]  /*21240*/  LOP3.LUT R216, R216, 0x7c00, RZ, 0xc0, !PT ;  /* 0x00007c00d8d87812 */ /* 0x000fe400078ec0ff */
[----:B------:R-:W-:Y:S02]  /*21250*/  LOP3.LUT R6, R5, 0x40, RZ, 0xfc, !PT ;  /* 0x0000004005067812 */ /* 0x000fe400078efcff */
[----:B--2---:R-:W-:Y:S02]  /*21260*/  ISETP.GE.AND P2, PT, R3, UR13, PT ;  /* 0x0000000d03007c0c */ /* 0x004fe4000bf46270 */
[----:B------:R-:W-:Y:S02]  /*21270*/  @!P5 SHF.R.S64 R9, R9, 0x1f, R8 ;  /* 0x0000001f0909d819 */ /* 0x000fe40000001008 */
[----:B------:R-:W-:Y:S02]  /*21280*/  LOP3.LUT R3, R216, 0x200, R223, 0xf8, !PT ;  /* 0x00000200d8037812 */ /* 0x000fe400078ef8df */
[----:B------:R-:W-:Y:S02]  /*21290*/  LOP3.LUT R223, R223, 0x400, RZ, 0xc0, !PT ;  /* 0x00000400dfdf7812 */ /* 0x000fe400078ec0ff */
[----:B------:R-:W-:Y:S01]  /*212a0*/  ISETP.GE.AND P3, PT, R6, UR13, PT ;  /* 0x0000000d06007c0c */ /* 0x000fe2000bf66270 */
[----:B------:R-:W-:Y:S01]  /*212b0*/  IMAD.MOV.U32 R6, RZ, RZ, R228 ;  /* 0x000000ffff067224 */ /* 0x000fe200078e00e4 */
[C---:B------:R-:W-:Y:S01]  /*212c0*/  ISETP.GE.AND P4, PT, R5.reuse, UR13, PT ;  /* 0x0000000d05007c0c */ /* 0x040fe2000bf86270 */
[----:B------:R-:W-:Y:S01]  /*212d0*/  IMAD R223, R2, 0x2, R223 ;  /* 0x0000000202df7824 */ /* 0x000fe200078e02df */
[----:B------:R-:W-:Y:S01]  /*212e0*/  LOP3.LUT R5, R5, 0xc0, RZ, 0xfc, !PT ;  /* 0x000000c005057812 */ /* 0x000fe200078efcff */
[----:B------:R-:W-:Y:S01]  /*212f0*/  IMAD.MOV.U32 R2, RZ, RZ, R229 ;  /* 0x000000ffff027224 */ /* 0x000fe200078e00e5 */
[----:B------:R-:W-:Y:S02]  /*21300*/  @!P5 IADD3 R228, P0, PT, R228, R9, RZ ;  /* 0x00000009e4e4d210 */ /* 0x000fe40007f1e0ff */
[----:B------:R-:W-:Y:S02]  /*21310*/  ISETP.GE.AND P1, PT, R5, UR13, PT ;  /* 0x0000000d05007c0c */ /* 0x000fe4000bf26270 */
[----:B------:R-:W-:Y:S02]  /*21320*/  LOP3.LUT R224, R3, R224, RZ, 0xfc, !PT ;  /* 0x000000e003e07212 */ /* 0x000fe400078efcff */
[----:B------:R-:W-:Y:S02]  /*21330*/  @!P5 LEA.HI.X.SX32 R229, R8, R229, 0x1, P0 ;  /* 0x000000e508e5d211 */ /* 0x000fe400000f0eff */
[----:B------:R-:W-:Y:S01]  /*21340*/  LEA R239, R239, UR6, 0x1 ;  /* 0x00000006efef7c11 */ /* 0x000fe2000f8e08ff */
[----:B------:R-:W-:Y:S06]  /*21350*/  @!P5 BRA `(.L_x_1606) ;  /* 0x0000000000f8d947 */ /* 0x000fec0003800000 */
[----:B------:R-:W1:Y:S01]  /*21360*/  LDC R3, c[0x0][0x4f0] ;  /* 0x00013c00ff037b82 */ /* 0x000e620000000800 */
[----:B------:R-:W-:Y:S01]  /*21370*/  UIADD3 UR12, UPT, UPT, UR5, -0x40, URZ ;  /* 0xffffffc0050c7890 */ /* 0x000fe2000fffe0ff */
[----:B------:R-:W-:Y:S05]  /*21380*/  IABS R10, UR5 ;  /* 0x00000005000a7c13 */ /* 0x000fea0008000000 */
        /* <DEDUP_REMOVED lines=15> */
[C---:B------:R-:W-:Y:S01]  /*21480*/  IMAD R8, R4.reuse, R5, R8 ;  /* 0x0000000504087224 */ /* 0x040fe200078e0208 */
[----:B------:R-:W-:Y:S01]  /*21490*/  LOP3.LUT R5, R3, UR5, RZ, 0x3c, !PT ;  /* 0x0000000503057c12 */ /* 0x000fe2000f8e3cff */
        /* <DEDUP_REMOVED lines=9> */
[----:B------:R-:W-:Y:S09]  /*21530*/  LOP3.LUT R4, R3, UR12, RZ, 0x3c, !PT ;  /* 0x0000000c03047c12 */ /* 0x000ff2000f8e3cff */
        /* <DEDUP_REMOVED lines=17> */
[----:B----4-:R-:W2:Y:S03]  /*21650*/  LDG.E R9, desc[UR16][R16.64] ;  /* 0x0000001010097981 */ /* 0x010ea6000c1e1900 */
        /* <DEDUP_REMOVED lines=14> */
.L_x_1606:
[----:B------:R-:W-:Y:S01]  /*21740*/  @!PT LDS RZ, [RZ] ;  /* 0x00000000fffff984 */ /* 0x000fe20000000800 */
[----:B------:R-:W-:Y:S01]  /*21750*/  @!PT LDS RZ, [RZ] ;  /* 0x00000000fffff984 */ /* 0x000fe20000000800 */
[----:B------:R-:W-:Y:S01]  /*21760*/  @!PT LDS RZ, [RZ] ;  /* 0x00000000fffff984 */ /* 0x000fe20000000800 */
[----:B----4-:R-:W-:Y:S01]  /*21770*/  @!P4 LDGSTS.E.BYPASS.LTC128B.128 [R239+0x10000], desc[UR16][R228.64] ;  /* 0x10000000e4efcfae */ /* 0x010fe2000b981a10 */
[C---:B------:R-:W-:Y:S01]  /*21780*/  LEA R6, P0, R4.reuse, R228, 0x5 ;  /* 0x000000e404067211 */ /* 0x040fe200078028ff */
[C---:B------:R-:W-:Y:S01]  /*21790*/  IMAD.SHL.U32 R2, R4.reuse, 0x20, RZ ;  /* 0x0000002004027824 */ /* 0x040fe200078e00ff */
[C-C-:B------:R-:W-:Y:S01]  /*217a0*/  SHF.L.U64.HI R3, R4.reuse, 0x5, R7.reuse ;  /* 0x0000000504037819 */ /* 0x140fe20000010207 */
[----:B------:R-:W-:Y:S01]  /*217b0*/  @P4 STS.128 [R239+0x10000], RZ ;  /* 0x010000ffef004388 */ /* 0x000fe20000000c00 */
[----:B------:R-:W-:Y:S01]  /*217c0*/  LEA.HI.X R7, R4, R229, R7, 0x5, P0 ;  /* 0x000000e504077211 */ /* 0x000fe200000f2c07 */
[----:B------:R-:W-:Y:S01]  /*217d0*/  IMAD.MOV.U32 R221, RZ, RZ, 0x20 ;  /* 0x00000020ffdd7424 */ /* 0x000fe200078e00ff */
[----:B------:R-:W-:Y:S01]  /*217e0*/  IADD3 R4, P6, PT, R2, R6, RZ ;  /* 0x0000000602047210 */ /* 0x000fe20007fde0ff */
[----:B------:R-:W-:Y:S01]  /*217f0*/  @!PT LDS RZ, [RZ] ;  /* 0x00000000fffff984 */ /* 0x000fe20000000800 */
[----:B------:R-:W-:Y:S01]  /*21800*/  @!PT LDS RZ, [RZ] ;  /* 0x00000000fffff984 */ /* 0x000fe20000000800 */
[----:B------:R-:W-:Y:S01]  /*21810*/  @!PT LDS RZ, [RZ] ;  /* 0x00000000fffff984 */ /* 0x000fe20000000800 */
[----:B------:R-:W-:Y:S01]  /*21820*/  @!P3 LDGSTS.E.BYPASS.LTC128B.128 [R239+0x12000], desc[UR16][R228.64+0x80] ;  /* 0x12000080e4efbfae */ /* 0x000fe2000b981a10 */
[----:B------:R-:W-:Y:S01]  /*21830*/  LEA R224, R224, UR6, 0x1 ;  /* 0x00000006e0e07c11 */ /* 0x000fe2000f8e08ff */
[----:B------:R-:W-:Y:S01]  /*21840*/  VIADD R164, R223, UR6 ;  /* 0x00000006dfa47c36 */ /* 0x000fe20008000000 */
[----:B------:R-:W-:Y:S01]  /*21850*/  IADD3 R2, P0, PT, R2, R4, RZ ;  /* 0x0000000402027210 */ /* 0x000fe20007f1e0ff */
[----:B------:R-:W-:Y:S01]  /*21860*/  @P3 STS.128 [R239+0x12000], RZ ;  /* 0x012000ffef003388 */ /* 0x000fe20000000c00 */
[C---:B------:R-:W-:Y:S01]  /*21870*/  IMAD.X R5, R3.reuse, 0x1, R7, P6 ;  /* 0x0000000103057824 */ /* 0x040fe200030e0607 */
[----:B------:R-:W-:Y:S02]  /*21880*/  UIADD3 UR15, UPT, UPT, UR15, -0x1, URZ ;  /* 0xffffffff0f0f7890 */ /* 0x000fe4000fffe0ff */
[----:B------:R-:W-:Y:S01]  /*21890*/  @!PT LDS RZ, [RZ] ;  /* 0x00000000fffff984 */ /* 0x000fe20000000800 */
[----:B------:R-:W-:Y:S01]  /*218a0*/  @!PT LDS RZ, [RZ] ;  /* 0x00000000fffff984 */ /* 0x000fe20000000800 */
[----:B------:R-:W-:Y:S01]  /*218b0*/  @!PT LDS RZ, [RZ] ;  /* 0x00000000fffff984 */ /* 0x000fe20000000800 */
[----:B------:R-:W-:Y:S01]  /*218c0*/  @!P2 LDGSTS.E.BYPASS.LTC128B.128 [R239+0x14000], desc[UR16][R228.64+0x100] ;  /* 0x14000100e4efafae */ /* 0x000fe2000b981a10 */
[----:B------:R-:W-:Y:S01]  /*218d0*/  IMAD.X R3, R3, 0x1, R5, P0 ;  /* 0x0000000103037824 */ /* 0x000fe200000e0605 */
[----:B------:R-:W-:Y:S01]  /*218e0*/  LOP3.LUT P0, RZ, R219, 0x2, RZ, 0xc0, !PT ;  /* 0x00000002dbff7812 */ /* 0x000fe2000780c0ff */
[----:B------:R-:W-:Y:S01]  /*218f0*/  UISETP.GT.AND UP0, UPT, UR15, UR7, UPT ;  /* 0x000000070f00728c */ /* 0x000fe2000bf04270 */
        /* <DEDUP_REMOVED lines=9> */
[----:B------:R-:W-:Y:S03]  /*21990*/  IADD3 R167, PT, PT, R221, R164, RZ ;  /* 0x000000a4dda77210 */ /* 0x000fe60007ffe0ff */
        /* <DEDUP_REMOVED lines=64> */
[----:B------:R-:W0:Y:S01]  /*21da0*/  LDGDEPBAR ;  /* 0x00000000000079af */ /* 0x000e220000000000 */
[----:B-1----:R-:W-:Y:S03]  /*21db0*/  IMAD.MOV.U32 R3, RZ, RZ, 0x40 ;  /* 0x00000040ff037424 */ /* 0x002fe600078e00ff */
[----:B------:R-:W1:Y:S04]  /*21dc0*/  LDSM.16.M88.4 R168, [R223+UR6+0x9800] ;  /* 0x00980006dfa8783b */ /* 0x000e680008000200 */
[----:B------:R-:W-:Y:S01]  /*21dd0*/  LDSM.16.M88.4 R172, [R222] ;  /* 0x00000000deac783b */ /* 0x000fe20000000200 */
[----:B------:R-:W-:Y:S03]  /*21de0*/  SEL R3, R3, 0xffffffc0, !P0 ;  /* 0xffffffc003037807 */ /* 0x000fe60004000000 */
[----:B------:R-:W3:Y:S02]  /*21df0*/  LDSM.16.M88.4 R176, [R167+0x8000] ;  /* 0x00800000a7b0783b */ /* 0x000ee40000000200 */
[C---:B------:R-:W-:Y:S02]  /*21e00*/  IMAD.IADD R166, R3.reuse, 0x1, R224 ;  /* 0x0000000103a67824 */ /* 0x040fe400078e02e0 */
[----:B------:R-:W3:Y:S01]  /*21e10*/  LDSM.16.M88.4 R180, [R167+0x8800] ;  /* 0x00880000a7b4783b */ /* 0x000ee20000000200 */
[----:B------:R-:W-:Y:S02]  /*21e20*/  IMAD.IADD R164, R3, 0x1, R164 ;  /* 0x0000000103a47824 */ /* 0x000fe400078e02a4 */
[C---:B------:R-:W-:Y:S01]  /*21e30*/  IADD3 R3, PT, PT, R221.reuse, R166, RZ ;  /* 0x000000a6dd037210 */ /* 0x040fe20007ffe0ff */
[----:B------:R-:W3:Y:S01]  /*21e40*/  LDSM.16.M88.4 R184, [R167+0x9000] ;  /* 0x00900000a7b8783b */ /* 0x000ee20000000200 */
[----:B------:R-:W-:Y:S03]  /*21e50*/  IMAD.IADD R2, R221, 0x1, R164 ;  /* 0x00000001dd027824 */ /* 0x000fe600078e02a4 */
[----:B------:R-:W3:Y:S01]  /*21e60*/  LDSM.16.M88.4 R188, [R167+0x9800] ;  /* 0x00980000a7bc783b */ /* 0x000ee20000000200 */
[C---:B--2---:R-:W-:Y:S03]  /*21e70*/  HMMA.16816.F32 R4, R32.reuse, R8, RZ ;  /* 0x000000082004723c */ /* 0x044fe600000018ff */
[----:B------:R-:W-:Y:S04]  /*21e80*/  LDSM.16.M88.4 R192, [R166] ;  /* 0x00000000a6c0783b */ /* 0x000fe80000000200 */
[----:B------:R-:W2:Y:S01]  /*21e90*/  LDSM.16.M88.4 R196, [R164+0x8000] ;  /* 0x00800000a4c4783b */ /* 0x000ea20000000200 */
[C---:B------:R-:W-:Y:S03]  /*21ea0*/  HMMA.16816.F32 R8, R32.reuse, R10, RZ ;  /* 0x0000000a2008723c */ /* 0x040fe600000018ff */
[----:B------:R-:W2:Y:S04]  /*21eb0*/  LDSM.16.M88.4 R200, [R164+0x8800] ;  /* 0x00880000a4c8783b */ /* 0x000ea80000000200 */
[----:B------:R-:W-:Y:S01]  /*21ec0*/  LDSM.16.M88.4 R204, [R2+0x8000] ;  /* 0x0080000002cc783b */ /* 0x000fe20000000200 */
[C---:B----4-:R-:W-:Y:S03]  /*21ed0*/  HMMA.16816.F32 R12, R32.reuse, R16, RZ ;  /* 0x00000010200c723c */ /* 0x050fe600000018ff */
[----:B------:R-:W-:Y:S04]  /*21ee0*/  LDSM.16.M88.4 R208, [R2+0x8800] ;  /* 0x0088000002d0783b */ /* 0x000fe80000000200 */
[----:B------:R-:W-:Y:S01]  /*21ef0*/  LDSM.16.M88.4 R212, [R223+UR6+0xe000] ;  /* 0x00e00006dfd4783b */ /* 0x000fe20008000200 */
[C---:B------:R-:W-:Y:S08]  /*21f00*/  HMMA.16816.F32 R16, R32.reuse, R18, RZ ;  /* 0x000000122010723c */ /* 0x040ff000000018ff */
[C---:B-----5:R-:W-:Y:S08]  /*21f10*/  HMMA.16816.F32 R20, R32.reuse, R24, RZ ;  /* 0x000000182014723c */ /* 0x060ff000000018ff */
[C---:B------:R-:W-:Y:S08]  /*21f20*/  HMMA.16816.F32 R24, R32.reuse, R26, RZ ;  /* 0x0000001a2018723c */ /* 0x040ff000000018ff */
[C---:B-1----:R-:W-:Y:S08]  /*21f30*/  HMMA.16816.F32 R28, R32.reuse, R168, RZ ;  /* 0x000000a8201c723c */ /* 0x042ff000000018ff */
[----:B------:R-:W-:Y:S01]  /*21f40*/  HMMA.16816.F32 R32, R32, R170, RZ ;  /* 0x000000aa2020723c */ /* 0x000fe200000018ff */
[----:B------:R-:W1:Y:S07]  /*21f50*/  LDSM.16.M88.4 R168, [R164+0x9000] ;  /* 0x00900000a4a8783b */ /* 0x000e6e0000000200 */
[C---:B---3--:R-:W-:Y:S08]  /*21f60*/  HMMA.16816.F32 R4, R172.reuse, R176, R4 ;  /* 0x000000b0ac04723c */ /* 0x048ff00000001804 */
        /* <DEDUP_REMOVED lines=18> */
[C---:B-1----:R-:W-:Y:S08]  /*22090*/  HMMA.16816.F32 R20, R192.reuse, R168, R20 ;  /* 0x000000a8c014723c */ /* 0x042ff00000001814 */
[C---:B------:R-:W-:Y:S01]  /*220a0*/  HMMA.16816.F32 R24, R192.reuse, R170, R24 ;  /* 0x000000aac018723c */ /* 0x040fe20000001818 */
[----:B------:R-:W1:Y:S07]  /*220b0*/  LDSM.16.M88.4 R168, [R223+UR6+0xb000] ;  /* 0x00b00006dfa8783b */ /* 0x000e6e0008000200 */
        /* <DEDUP_REMOVED lines=22> */
[----:B------:R-:W-:Y:S07]  /*22220*/  LDSM.16.M88.4 R200, [R2+0xa000] ;  /* 0x00a0000002c8783b */ /* 0x000fee0000000200 */
[C---:B-1----:R-:W-:Y:S08]  /*22230*/  HMMA.16816.F32 R20, R188.reuse, R168, R20 ;  /* 0x000000a8bc14723c */ /* 0x042ff00000001814 */
        /* <DEDUP_REMOVED lines=155> */
[----:B------:R-:W1:Y:S01]  /*22bf0*/  LDC R164, c[0x0][0x4f0] ;  /* 0x00013c00ffa47b82 */ /* 0x000e620000000800 */
[----:B------:R-:W-:Y:S02]  /*22c00*/  UIADD3 UR14, UPT, UPT, UR5, -0x80, URZ ;  /* 0xffffff80050e7890 */ /* 0x000fe4000fffe0ff */
[----:B------:R-:W-:Y:S04]  /*22c10*/  UIADD3 UR12, UPT, UPT, UR5, -0x40, URZ ;  /* 0xffffffc0050c7890 */ /* 0x000fe8000fffe0ff */
[----:B------:R-:W-:Y:S05]  /*22c20*/  IMAD.U32 R168, RZ, RZ, UR14 ;  /* 0x0000000effa87e24 */ /* 0x000fea000f8e00ff */
[----:B------:R-:W-:Y:S02]  /*22c30*/  IABS R168, R168 ;  /* 0x000000a800a87213 */ /* 0x000fe40000000000 */
[-C--:B-1----:R-:W-:Y:S04]  /*22c40*/  IABS R169, R164.reuse ;  /* 0x000000a400a97213 */ /* 0x082fe80000000000 */
[----:B------:R-:W1:Y:S10]  /*22c50*/  I2F.RP R170, R169 ;  /* 0x000000a900aa7306 */ /* 0x000e740000209400 */
[----:B-1----:R-:W1:Y:S02]  /*22c60*/  MUFU.RCP R2, R170 ;  /* 0x000000aa00027308 */ /* 0x002e640000001000 */
[----:B-1----:R-:W-:Y:S08]  /*22c70*/  VIADD R166, R2, 0xffffffe ;  /* 0x0ffffffe02a67836 */ /* 0x002ff00000000000 */
[----:B------:R-:W1:Y:S02]  /*22c80*/  F2I.FTZ.U32.TRUNC.NTZ R3, R166 ;  /* 0x000000a600037305 */ /* 0x000e64000021f000 */
[--C-:B-1----:R-:W-:Y:S04]  /*22c90*/  IMAD.MOV R2, RZ, RZ, -R3.reuse ;  /* 0x000000ffff027224 */ /* 0x102fe800078e0a03 */
[----:B------:R-:W-:Y:S01]  /*22ca0*/  IMAD R171, R2, R169, RZ ;  /* 0x000000a902ab7224 */ /* 0x000fe200078e02ff */
[----:B------:R-:W-:Y:S05]  /*22cb0*/  MOV R2, RZ ;  /* 0x000000ff00027202 */ /* 0x000fea0000000f00 */
[----:B------:R-:W-:Y:S01]  /*22cc0*/  IMAD.HI.U32 R3, R3, R171, R2 ;  /* 0x000000ab03037227 */ /* 0x000fe200078e0002 */
[----:B------:R-:W-:Y:S03]  /*22cd0*/  LOP3.LUT R171, RZ, R164, RZ, 0x33, !PT ;  /* 0x000000a4ffab7212 */ /* 0x000fe600078e33ff */
[----:B------:R-:W-:Y:S02]  /*22ce0*/  IMAD.U32 R2, RZ, RZ, UR12 ;  /* 0x0000000cff027e24 */ /* 0x000fe4000f8e00ff */
[----:B------:R-:W-:Y:S03]  /*22cf0*/  IMAD.HI.U32 R170, R3, R168, RZ ;  /* 0x000000a803aa7227 */ /* 0x000fe600078e00ff */
[----:B------:R-:W-:Y:S01]  /*22d00*/  IABS R2, R2 ;  /* 0x0000000200027213 */ /* 0x000fe20000000000 */
[----:B------:R-:W-:Y:S04]  /*22d10*/  IMAD.MOV R166, RZ, RZ, -R170 ;  /* 0x000000ffffa67224 */ /* 0x000fe800078e0aaa */
        /* <DEDUP_REMOVED lines=15> */
[----:B------:R-:W-:Y:S11]  /*22e10*/  LOP3.LUT R2, R164, UR14, RZ, 0x3c, !PT ;  /* 0x0000000ea4027c12 */ /* 0x000ff6000f8e3cff */
[----:B------:R-:W-:Y:S02]  /*22e20*/  @P6 IADD3 R166, PT, PT, R166, 0x1, RZ ;  /* 0x00000001a6a66810 */ /* 0x000fe40007ffe0ff */
[----:B------:R-:W-:Y:S02]  /*22e30*/  ISETP.GE.AND P6, PT, R2, RZ, PT ;  /* 0x000000ff0200720c */ /* 0x000fe40003fc6270 */
[----:B------:R-:W-:Y:S11]  /*22e40*/  LOP3.LUT R2, R164, UR12, RZ, 0x3c, !PT ;  /* 0x0000000ca4027c12 */ /* 0x000ff6000f8e3cff */
[----:B------:R-:W-:Y:S01]  /*22e50*/  @!P6 IMAD.MOV R170, RZ, RZ, -R170 ;  /* 0x000000ffffaae224 */ /* 0x000fe200078e0aaa */
[----:B------:R-:W-:Y:S02]  /*22e60*/  ISETP.GE.AND P6, PT, R2, RZ, PT ;  /* 0x000000ff0200720c */ /* 0x000fe40003fc6270 */
[----:B------:R-:W1:Y:S11]  /*22e70*/  LDC.64 R2, c[0x0][0x3b8] ;  /* 0x0000ee00ff027b82 */ /* 0x000e760000000a00 */
        /* <DEDUP_REMOVED lines=25> */
.L_x_1608:
[--C-:B------:R-:W-:Y:S01]  /*23010*/  @!P4 IMAD.MOV.U32 R224, RZ, RZ, R226.reuse ;  /* 0x000000ffffe0c224 */ /* 0x100fe200078e00e2 */
[C---:B------:R-:W-:Y:S01]  /*23020*/  LEA R166, P6, R2.reuse, R226, 0x5 ;  /* 0x000000e202a67211 */ /* 0x040fe200078c28ff */
[----:B------:R-:W-:Y:S01]  /*23030*/  @!P1 IMAD.MOV.U32 R227, RZ, RZ, R225 ;  /* 0x000000ffffe39224 */ /* 0x000fe200078e00e1 */
[C-C-:B------:R-:W-:Y:S01]  /*23040*/  SHF.L.U64.HI R164, R2.reuse, 0x5, R167.reuse ;  /* 0x0000000502a47819 */ /* 0x140fe200000102a7 */
[C---:B------:R-:W-:Y:S01]  /*23050*/  IMAD.SHL.U32 R3, R2.reuse, 0x20, RZ ;  /* 0x0000002002037824 */ /* 0x040fe200078e00ff */
[----:B------:R-:W-:Y:S01]  /*23060*/  @!PT LDS RZ, [RZ] ;  /* 0x00000000fffff984 */ /* 0x000fe20000000800 */
[----:B------:R-:W-:Y:S01]  /*23070*/  @!PT LDS RZ, [RZ] ;  /* 0x00000000fffff984 */ /* 0x000fe20000000800 */
[----:B------:R-:W-:Y:S01]  /*23080*/  @!PT LDS RZ, [RZ] ;  /* 0x00000000fffff984 */ /* 0x000fe20000000800 */
[----:B------:R1:W-:Y:S01]  /*23090*/  @!P4 LDGSTS.E.BYPASS.LTC128B.128 [R239+0x8000], desc[UR16][R224.64] ;  /* 0x08000000e0efcfae */ /* 0x0003e2000b981a10 */
[----:B------:R-:W-:Y:S03]  /*230a0*/  LEA.HI.X R167, R2, R225, R167, 0x5, P6 ;  /* 0x000000e102a77211 */ /* 0x000fe600030f2ca7 */
[----:B------:R2:W-:Y:S01]  /*230b0*/  @P4 STS.128 [R239+0x8000], RZ ;  /* 0x008000ffef004388 */ /* 0x0005e20000000c00 */
[C---:B------:R-:W-:Y:S04]  /*230c0*/  IADD3 R168, P6, PT, R3.reuse, R166, RZ ;  /* 0x000000a603a87210 */ /* 0x040fe80007fde0ff */
[C---:B------:R-:W-:Y:S02]  /*230d0*/  IADD3.X R169, PT, PT, R164.reuse, R167, RZ, P6, !PT ;  /* 0x000000a7a4a97210 */ /* 0x040fe400037fe4ff */
[----:B------:R-:W-:Y:S04]  /*230e0*/  IADD3 R2, P6, PT, R3, R168, RZ ;  /* 0x000000a803027210 */ /* 0x000fe80007fde0ff */
[----:B------:R-:W-:Y:S01]  /*230f0*/  IADD3.X R3, PT, PT, R164, R169, RZ, P6, !PT ;  /* 0x000000a9a4037210 */ /* 0x000fe200037fe4ff */
[--C-:B-1----:R-:W-:Y:S05]  /*23100*/  @!P3 IMAD.MOV.U32 R224, RZ, RZ, R226.reuse ;  /* 0x000000ffffe0b224 */ /* 0x102fea00078e00e2 */
        /* <DEDUP_REMOVED lines=77> */
.L_x_1607:
[----:B--2---:R-:W-:Y:S01]  /*235e0*/  FMNMX3.FTZ R2, R0, R6, R7, !PT ;  /* 0x0000000600027276 */ /* 0x004fe20007810007 */
        /* <DEDUP_REMOVED lines=267> */
[----:B------:R-:W-:Y:S01]  /*246a0*/  FADD.FTZ R210, R209, R210 ;  /* 0x000000d2d1d27221 */ /* 0x000fe20000010000 */
[----:B------:R-:W-:Y:S03]  /*246b0*/  FADD.FTZ R7, R211, R208 ;  /* 0x000000d0d3077221 */ /* 0x000fe60000010000 */
[----:B------:R-:W-:Y:S01]  /*246c0*/  FADD.FTZ R213, R213, R210 ;  /* 0x000000d2d5d57221 */ /* 0x000fe20000010000 */
[C---:B------:R-:W-:Y:S01]  /*246d0*/  HMMA.16816.F32 R132, R160.reuse, R170, R132 ;  /* 0x000000aaa084723c */ /* 0x040fe20000001884 */
[----:B------:R-:W1:Y:S02]  /*246e0*/  LDSM.16.MT88.4 R168, [R221+0x6000] ;  /* 0x00600000dda8783b */ /* 0x000e640000004200 */
[----:B------:R-:W-:Y:S01]  /*246f0*/  FADD.FTZ R7, R212, R7 ;  /* 0x00000007d4077221 */ /* 0x000fe20000010000 */
[----:B------:R-:W-:Y:S04]  /*24700*/  FADD.FTZ R213, R214, R213 ;  /* 0x000000d5d6d57221 */ /* 0x000fe80000010000 */
        /* <DEDUP_REMOVED lines=61> */
[----:B------:R-:W-:Y:S01]  /*24ae0*/  FADD.FTZ R192, R192, R7 ;  /* 0x00000007c0c07221 */ /* 0x000fe20000010000 */
[----:B------:R-:W-:Y:S01]  /*24af0*/  FADD.FTZ R194, R194, R213 ;  /* 0x000000d5c2c27221 */ /* 0x000fe20000010000 */
        /* <DEDUP_REMOVED lines=8> */
[----:B------:R-:W-:Y:S01]  /*24b80*/  MUFU.EX2 R198, R198 ;  /* 0x000000c600c67308 */ /* 0x000fe20000000800 */
[----:B------:R-:W-:Y:S09]  /*24b90*/  FADD.FTZ R193, R193, R194 ;  /* 0x000000c2c1c17221 */ /* 0x000ff20000010000 */
[----:B------:R-:W1:Y:S01]  /*24ba0*/  MUFU.EX2 R199, R199 ;  /* 0x000000c700c77308 */ /* 0x000e620000000800 */
[C---:B------:R-:W-:Y:S01]  /*24bb0*/  HMMA.16816.F32 R148, R152.reuse, R162, R148 ;  /* 0x000000a29894723c */ /* 0x040fe20000001894 */
[----:B------:R-:W5:Y:S02]  /*24bc0*/  LDSM.16.MT88.4 R160, [R221+0x1000] ;  /* 0x00100000dda0783b */ /* 0x000f640000004200 */
[----:B---3--:R-:W-:Y:S01]  /*24bd0*/  F2FP.F16.F32.PACK_AB R22, R197, R196 ;  /* 0x000000c4c516723e */ /* 0x008fe200000000ff */
[----:B------:R-:W-:Y:S04]  /*24be0*/  FADD.FTZ R196, R196, R195 ;  /* 0x000000c3c4c47221 */ /* 0x000fe80000010000 */
[C---:B--2---:R-:W-:Y:S03]  /*24bf0*/  HMMA.16816.F32 R12, R152.reuse, R156, R12 ;  /* 0x0000009c980c723c */ /* 0x044fe6000000180c */
[----:B-1----:R-:W-:Y:S01]  /*24c00*/  F2FP.F16.F32.PACK_AB R23, R199, R198 ;  /* 0x000000c6c717723e */ /* 0x002fe200000000ff */
[----:B------:R-:W-:Y:S01]  /*24c10*/  FADD.FTZ R198, R198, R193 ;  /* 0x000000c1c6c67221 */ /* 0x000fe20000010000 */
[----:B------:R-:W-:Y:S03]  /*24c20*/  FADD.FTZ R197, R197, R196 ;  /* 0x000000c4c5c57221 */ /* 0x000fe60000010000 */
        /* <DEDUP_REMOVED lines=61> */
[----:B---3--:R-:W-:Y:S01]  /*25000*/  F2FP.F16.F32.PACK_AB R152, R181, R180 ;  /* 0x000000b4b598723e */ /* 0x008fe200000000ff */
[----:B------:R-:W-:Y:S01]  /*25010*/  FADD.FTZ R180, R180, R197 ;  /* 0x000000c5b4b47221 */ /* 0x000fe20000010000 */
[C---:B--2---:R-:W-:Y:S01]  /*25020*/  F2FP.F16.F32.PACK_AB R153, R182.reuse, R183 ;  /* 0x000000b7b699723e */ /* 0x044fe200000000ff */
[----:B------:R-:W-:Y:S02]  /*25030*/  FADD.FTZ R183, R183, R198 ;  /* 0x000000c6b7b77221 */ /* 0x000fe40000010000 */
[C---:B------:R-:W-:Y:S03]  /*25040*/  HMMA.16816.F32 R148, R20.reuse, R154, R148 ;  /* 0x0000009a1494723c */ /* 0x040fe60000001894 */
[----:B----4-:R-:W-:Y:S01]  /*25050*/  F2FP.F16.F32.PACK_AB R154, R185, R184 ;  /* 0x000000b8b99a723e */ /* 0x010fe200000000ff */
[----:B------:R-:W-:Y:S01]  /*25060*/  FADD.FTZ R181, R181, R180 ;  /* 0x000000b4b5b57221 */ /* 0x000fe20000010000 */
[----:B-----5:R-:W-:Y:S01]  /*25070*/  F2FP.F16.F32.PACK_AB R155, R187, R186 ;  /* 0x000000babb9b723e */ /* 0x020fe200000000ff */
[----:B------:R-:W-:Y:S02]  /*25080*/  FADD.FTZ R183, R182, R183 ;  /* 0x000000b7b6b77221 */ /* 0x000fe40000010000 */
[C---:B------:R-:W-:Y:S03]  /*25090*/  HMMA.16816.F32 R12, R20.reuse, R24, R12 ;  /* 0x00000018140c723c */ /* 0x040fe6000000180c */
[----:B------:R-:W-:Y:S01]  /*250a0*/  FADD.FTZ R184, R184, R181 ;  /* 0x000000b5b8b87221 */ /* 0x000fe20000010000 */
[----:B------:R-:W-:Y:S03]  /*250b0*/  FADD.FTZ R186, R186, R183 ;  /* 0x000000b7baba7221 */ /* 0x000fe60000010000 */
[----:B------:R-:W-:Y:S01]  /*250c0*/  FADD.FTZ R237, R185, R184 ;  /* 0x000000b8b9ed7221 */ /* 0x000fe20000010000 */
[----:B------:R-:W-:Y:S01]  /*250d0*/  HMMA.16816.F32 R16, R20, R26, R16 ;  /* 0x0000001a1410723c */ /* 0x000fe20000001810 */
[----:B------:R-:W1:Y:S02]  /*250e0*/  LDSM.16.MT88.4 R20, [R221+0x1800] ;  /* 0x00180000dd14783b */ /* 0x000e640000004200 */
[----:B------:R-:W-:Y:S05]  /*250f0*/  FADD.FTZ R235, R187, R186 ;  /* 0x000000babbeb7221 */ /* 0x000fea0000010000 */
        /* <DEDUP_REMOVED lines=19> */
[----:B------:R-:W3:Y:S07]  /*25230*/  LDSM.16.MT88.4 R24, [R6+0x7800] ;  /* 0x007800000618783b */ /* 0x000eee0000004200 */
[C---:B----4-:R-:W-:Y:S08]  /*25240*/  HMMA.16816.F32 R80, R152.reuse, R156, R80 ;  /* 0x0000009c9850723c */ /* 0x050ff00000001850 */
[C---:B------:R-:W-:Y:S08]  /*25250*/  HMMA.16816.F32 R84, R152.reuse, R158, R84 ;  /* 0x0000009e9854723c */ /* 0x040ff00000001854 */
[C---:B------:R-:W-:Y:S08]  /*25260*/  HMMA.16816.F32 R88, R152.reuse, R168, R88 ;  /* 0x000000a89858723c */ /* 0x040ff00000001858 */
[C---:B------:R-:W-:Y:S08]  /*25270*/  HMMA.16816.F32 R92, R152.reuse, R170, R92 ;  /* 0x000000aa985c723c */ /* 0x040ff0000000185c */
        /* <DEDUP_REMOVED lines=13> */
[C---:B---3--:R-:W-:Y:S08]  /*25350*/  HMMA.16816.F32 R144, R152.reuse, R24, R144 ;  /* 0x000000189890723c */ /* 0x048ff00000001890 */
[C---:B------:R-:W-:Y:S08]  /*25360*/  HMMA.16816.F32 R148, R152.reuse, R26, R148 ;  /* 0x0000001a9894723c */ /* 0x040ff00000001894 */
[C---:B-1----:R-:W-:Y:S08]  /*25370*/  HMMA.16816.F32 R156, R152.reuse, R20, R12 ;  /* 0x00000014989c723c */ /* 0x042ff0000000180c */
[----:B------:R-:W-:Y:S01]  /*25380*/  HMMA.16816.F32 R152, R152, R22, R16 ;  /* 0x000000169898723c */ /* 0x000fe20000001810 */
[----:B------:R-:W-:Y:S08]  /*25390*/  @!UPT UIADD3 URZ, UPT, UPT, URZ, URZ, URZ ;  /* 0x000000fffffff290 */ /* 0x000ff0000fffe0ff */
[----:B------:R-:W-:Y:S11]  /*253a0*/  BRA.U UP0, `(.L_x_1609) ;  /* 0xffffffbd00487547 */ /* 0x000ff6000b83ffff */
.L_x_1605:
[----:B------:R-:W1:Y:S01]  /*253b0*/  SHFL.BFLY PT, R8, R237, 0x2, 0x1f ;  /* 0x0c401f00ed087f89 */ /* 0x000e6200000e0000 */
[----:B------:R-:W2:Y:S01]  /*253c0*/  S2UR UR9, SR_CTAID.X ;  /* 0x00000000000979c3 */ /* 0x000ea20000002500 */
[----:B------:R-:W-:Y:S01]  /*253d0*/  SHF.L.U32 R4, R219, 0x4, RZ ;  /* 0x00000004db047819 */ /* 0x000fe200000006ff */
[----:B------:R-:W3:Y:S01]  /*253e0*/  LDCU.64 UR4, c[0x0][0x430] ;  /* 0x00008600ff0477ac */ /* 0x000ee20008000a00 */
[----:B------:R-:W4:Y:S01]  /*253f0*/  SHFL.BFLY PT, R0, R235, 0x2, 0x1f ;  /* 0x0c401f00eb007f89 */ /* 0x000f2200000e0000 */
[----:B------:R-:W-:Y:S01]  /*25400*/  LOP3.LUT R7, R217, 0x30, RZ, 0xc0, !PT ;  /* 0x00000030d9077812 */ /* 0x000fe200078ec0ff */
[----:B------:R-:W-:Y:S01]  /*25410*/  BSSY.RECONVERGENT B0, `(.L_x_1610) ;  /* 0x000013c000007945 */ /* 0x000fe20003800200 */
[----:B------:R-:W-:Y:S01]  /*25420*/  SHF.R.U32.HI R2, RZ, 0x2, R219 ;  /* 0x00000002ff027819 */ /* 0x000fe200000116db */
[----:B------:R-:W5:Y:S01]  /*25430*/  LDCU UR10, c[0x0][0x3e0] ;  /* 0x00007c00ff0a77ac */ /* 0x000f620008000800 */
[C---:B------:R-:W-:Y:S01]  /*25440*/  SHF.L.U32 R13, R219.reuse, 0x1, RZ ;  /* 0x00000001db0d7819 */ /* 0x040fe200000006ff */
[----:B------:R-:W3:Y:S01]  /*25450*/  S2UR UR13, SR_CTAID.Y ;  /* 0x00000000000d79c3 */ /* 0x000ee20000002600 */
[----:B------:R-:W-:Y:S01]  /*25460*/  LOP3.LUT R10, R4, 0x1c0, RZ, 0xc0, !PT ;  /* 0x000001c0040a7812 */ /* 0x000fe200078ec0ff */
[----:B------:R-:W5:Y:S01]  /*25470*/  LDCU UR8, c[0x0][0x44c] ;  /* 0x00008980ff0877ac */ /* 0x000f620008000800 */
[----:B------:R-:W-:-:S02]  /*25480*/  R2P PR, R219, 0x18 ;  /* 0x00000018db007804 */ /* 0x000fc40000000000 */
[----:B------:R-:W-:Y:S01]  /*25490*/  LOP3.LUT P5, RZ, R219, 0x3, RZ, 0xc0, !PT ;  /* 0x00000003dbff7812 */ /* 0x000fe200078ac0ff */
[----:B------:R-:W-:Y:S01]  /*254a0*/  UIADD3 UR11, UPT, UPT, -UR21, URZ, URZ ;  /* 0x000000ff150b7290 */ /* 0x000fe2000fffe1ff */
[----:B------:R-:W-:Y:S01]  /*254b0*/  LOP3.LUT R2, R7, 0x7, R2, 0xf8, !PT ;  /* 0x0000000707027812 */ /* 0x000fe200078ef802 */
[----:B------:R-:W5:Y:S01]  /*254c0*/  S2UR UR12, SR_CTAID.Z ;  /* 0x00000000000c79c3 */ /* 0x000f620000002700 */
[--C-:B------:R-:W-:Y:S02]  /*254d0*/  LOP3.LUT R7, R216, 0x6, R13.reuse, 0xf8, !PT ;  /* 0x00000006d8077812 */ /* 0x100fe400078ef80d */
[----:B------:R-:W-:Y:S02]  /*254e0*/  LOP3.LUT R10, R10, 0x38, R13, 0xf8, !PT ;  /* 0x000000380a0a7812 */ /* 0x000fe400078ef80d */
[----:B------:R-:W-:Y:S01]  /*254f0*/  LOP3.LUT R14, R4, 0x10, RZ, 0xc0, !PT ;  /* 0x00000010040e7812 */ /* 0x000fe200078ec0ff */
[----:B-1----:R-:W-:Y:S01]  /*25500*/  FADD.FTZ R8, R8, R237 ;  /* 0x000000ed08087221 */ /* 0x002fe20000010000 */
[----:B--2---:R-:W-:Y:S01]  /*25510*/  USHF.L.U32 UR9, UR9, 0x6, URZ ;  /* 0x0000000609097899 */ /* 0x004fe200080006ff */
[----:B------:R-:W-:Y:S01]  /*25520*/  LOP3.LUT R10, R7, R10, RZ, 0xfc, !PT ;  /* 0x0000000a070a7212 */ /* 0x000fe200078efcff */
[----:B----4-:R-:W-:-:S02]  /*25530*/  FADD.FTZ R9, R0, R235 ;  /* 0x000000eb00097221 */ /* 0x010fc40000010000 */
[----:B------:R-:W1:Y:S01]  /*25540*/  SHFL.BFLY PT, R5, R8, 0x1, 0x1f ;  /* 0x0c201f0008057f89 */ /* 0x000e6200000e0000 */
[----:B------:R-:W-:Y:S01]  /*25550*/  SHF.L.U32 R0, R219, 0x2, RZ ;  /* 0x00000002db007819 */ /* 0x000fe200000006ff */
[----:B------:R-:W-:Y:S01]  /*25560*/  UIADD3 UR7, UPT, UPT, -UR9, UR20, URZ ;  /* 0x0000001409077290 */ /* 0x000fe2000fffe1ff */
[----:B------:R-:W-:Y:S01]  /*25570*/  SHF.R.U32.HI R219, RZ, 0x4, R219 ;  /* 0x00000004ffdb7819 */ /* 0x000fe200000116db */
[----:B------:R-:W2:Y:S01]  /*25580*/  SHFL.BFLY PT, R6, R9, 0x1, 0x1f ;  /* 0x0c201f0009067f89 */ /* 0x000ea200000e0000 */
[----:B------:R-:W-:Y:S01]  /*25590*/  MOV R7, 0x20 ;  /* 0x0000002000077802 */ /* 0x000fe20000000f00 */
[----:B---3--:R-:W-:Y:S01]  /*255a0*/  UIMAD UR4, UR13, UR4, UR21 ;  /* 0x000000040d0472a4 */ /* 0x008fe2000f8e0215 */
[----:B------:R-:W-:Y:S02]  /*255b0*/  LEA R10, R10, UR6, 0x2 ;  /* 0x000000060a0a7c11 */ /* 0x000fe4000f8e10ff */
[----:B------:R-:W-:Y:S02]  /*255c0*/  SEL R7, R7, 0xffffffe0, !P0 ;  /* 0xffffffe007077807 */ /* 0x000fe40004000000 */
[----:B------:R-:W-:Y:S01]  /*255d0*/  IADD3 R13, PT, PT, R219, 0x10, RZ ;  /* 0x00000010db0d7810 */ /* 0x000fe20007ffe0ff */
[----:B-----5:R-:W-:Y:S01]  /*255e0*/  UIMAD UR11, UR10, UR11, UR12 ;  /* 0x0000000b0a0b72a4 */ /* 0x020fe2000f8e020c */
[----:B------:R-:W3:Y:S03]  /*255f0*/  LDCU.64 UR12, c[0x0][0x358] ;  /* 0x00006b00ff0c77ac */ /* 0x000ee60008000a00 */
[----:B------:R-:W-:-:S04]  /*25600*/  UIMAD UR10, UR4, UR10, UR11 ;  /* 0x0000000a040a72a4 */ /* 0x000fc8000f8e020b */
[----:B------:R-:W-:Y:S01]  /*25610*/  UIMAD UR10, UR10, UR5, UR9 ;  /* 0x000000050a0a72a4 */ /* 0x000fe2000f8e0209 */
[----:B-1----:R-:W-:Y:S01]  /*25620*/  FADD.FTZ R5, R8, R5 ;  /* 0x0000000508057221 */ /* 0x002fe20000010000 */
[----:B------:R-:W-:Y:S02]  /*25630*/  LOP3.LUT R8, R0, 0x1f8, RZ, 0xc0, !PT ;  /* 0x000001f800087812 */ /* 0x000fe400078ec0ff */
[----:B------:R-:W-:Y:S01]  /*25640*/  UIMAD UR8, UR10, UR8, URZ ;  /* 0x000000080a0872a4 */ /* 0x000fe2000f8e02ff */
[----:B--2---:R-:W-:Y:S01]  /*25650*/  FADD.FTZ R6, R9, R6 ;  /* 0x0000000609067221 */ /* 0x004fe20000010000 */
[----:B------:R-:W1:Y:S01]  /*25660*/  MUFU.RCP R11, R5 ;  /* 0x00000005000b7308 */ /* 0x000e620000001000 */
[----:B------:R-:W-:Y:S02]  /*25670*/  LOP3.LUT R165, R8, 0x38, R217, 0x78, !PT ;  /* 0x0000003808a57812 */ /* 0x000fe400078e78d9 */
[----:B------:R-:W-:Y:S01]  /*25680*/  IADD3 R8, PT, PT, R219, 0x8, RZ ;  /* 0x00000008db087810 */ /* 0x000fe20007ffe0ff */
[----:B------:R-:W-:Y:S01]  /*25690*/  BAR.SYNC.DEFER_BLOCKING 0x0 ;  /* 0x0000000000007b1d */ /* 0x000fe20000010000 */
[----:B------:R-:W-:-:S02]  /*256a0*/  FSETP.NE.FTZ.AND P1, PT, R5, RZ, PT ;  /* 0x000000ff0500720b */ /* 0x000fc40003f35000 */
[----:B------:R-:W-:Y:S02]  /*256b0*/  ISETP.GE.AND P2, PT, R8, UR7, PT ;  /* 0x0000000708007c0c */ /* 0x000fe4000bf46270 */
[----:B------:R-:W-:Y:S01]  /*256c0*/  IADD3 R9, PT, PT, R219, 0x18, RZ ;  /* 0x00000018db097810 */ /* 0x000fe20007ffe0ff */
[----:B------:R-:W2:Y:S01]  /*256d0*/  MUFU.RCP R12, R6 ;  /* 0x00000006000c7308 */ /* 0x000ea20000001000 */
[----:B------:R-:W-:Y:S02]  /*256e0*/  MOV R8, 0x40 ;  /* 0x0000004000087802 */ /* 0x000fe40000000f00 */
[----:B------:R-:W-:Y:S02]  /*256f0*/  FSETP.NE.FTZ.AND P6, PT, R6, RZ, PT ;  /* 0x000000ff0600720b */ /* 0x000fe40003fd5000 */
[----:B------:R-:W-:Y:S02]  /*25700*/  ISETP.GE.AND P0, PT, R9, UR7, PT ;  /* 0x0000000709007c0c */ /* 0x000fe4000bf06270 */
[----:B------:R-:W-:-:S02]  /*25710*/  SEL R8, R8, 0xffffffc0, !P3 ;  /* 0xffffffc008087807 */ /* 0x000fc40005800000 */
[----:B-1----:R-:W-:Y:S02]  /*25720*/  FSEL R11, R11, 1, P1 ;  /* 0x3f8000000b0b7808 */ /* 0x002fe40000800000 */
[----:B------:R-:W-:Y:S02]  /*25730*/  ISETP.GE.AND P1, PT, R13, UR7, PT ;  /* 0x000000070d007c0c */ /* 0x000fe4000bf26270 */
[----:B------:R-:W-:Y:S01]  /*25740*/  LEA R165, R165, R14, 0x2 ;  /* 0x0000000ea5a57211 */ /* 0x000fe200078e10ff */
[C---:B------:R-:W-:Y:S01]  /*25750*/  FMUL.FTZ R160, R11.reuse, R160 ;  /* 0x000000a00ba07220 */ /* 0x040fe20000410000 */
[C---:B------:R-:W-:Y:S01]  /*25760*/  FMUL.FTZ R161, R11.reuse, R161 ;  /* 0x000000a10ba17220 */ /* 0x040fe20000410000 */
        /* <DEDUP_REMOVED lines=132> */
[C---:B------:R-:W-:Y:S01]  /*25fb0*/  IADD3 R13, PT, PT, R7.reuse, R12, RZ ;  /* 0x0000000c070d7210 */ /* 0x040fe20007ffe0ff */
[----:B------:R-:W1:Y:S01]  /*25fc0*/  @P6 LDC R16, c[0x0][0x458] ;  /* 0x00011600ff106b82 */ /* 0x000e620000000800 */
[-C--:B------:R-:W-:Y:S01]  /*25fd0*/  IADD3 R8, PT, PT, R8, R11.reuse, RZ ;  /* 0x0000000b08087210 */ /* 0x080fe20007ffe0ff */
[----:B------:R-:W-:Y:S01]  /*25fe0*/  STS.64 [R10+0x800], R162 ;  /* 0x000800a20a007388 */ /* 0x000fe20000000a00 */
[C---:B------:R-:W-:Y:S01]  /*25ff0*/  IADD3 R14, PT, PT, R7.reuse, R11, RZ ;  /* 0x0000000b070e7210 */ /* 0x040fe20007ffe0ff */
[----:B------:R-:W2:Y:S01]  /*26000*/  @P6 MUFU.LG2 R6, R6 ;  /* 0x0000000600066308 */ /* 0x000ea20000000c00 */
[----:B------:R-:W-:Y:S01]  /*26010*/  IADD3 R7, PT, PT, R7, R8, RZ ;  /* 0x0000000807077210 */ /* 0x000fe20007ffe0ff */
[----:B------:R-:W-:Y:S01]  /*26020*/  STS.64 [R9], R36 ;  /* 0x0000002409007388 */ /* 0x000fe20000000a00 */
[----:B------:R-:W-:-:S03]  /*26030*/  FSETP.NE.FTZ.AND P3, PT, R5, RZ, PT ;  /* 0x000000ff0500720b */ /* 0x000fc60003f75000 */
[----:B------:R-:W-:Y:S04]  /*26040*/  STS.64 [R9+0x800], R38 ;  /* 0x0008002609007388 */ /* 0x000fe80000000a00 */
[----:B------:R-:W-:Y:S04]  /*26050*/  STS.64 [R12], R40 ;  /* 0x000000280c007388 */ /* 0x000fe80000000a00 */
[----:B------:R-:W-:Y:S02]  /*26060*/  STS.64 [R12+0x800], R42 ;  /* 0x0008002a0c007388 */ /* 0x000fe40000000a00 */
[----:B------:R-:W4:Y:S01]  /*26070*/  @P3 LDC R15, c[0x0][0x458] ;  /* 0x00011600ff0f3b82 */ /* 0x000f220000000800 */
[----:B------:R-:W5:Y:S01]  /*26080*/  @P3 MUFU.LG2 R5, R5 ;  /* 0x0000000500053308 */ /* 0x000f620000000c00 */
[----:B------:R-:W-:Y:S01]  /*26090*/  STS.64 [R13], R44 ;  /* 0x0000002c0d007388 */ /* 0x000fe20000000a00 */
[----:B--2---:R-:W-:-:S03]  /*260a0*/  @P6 FMUL.FTZ R6, R6, 0.69314718246459960938 ;  /* 0x3f31721806066820 */ /* 0x004fc60000410000 */
[----:B------:R-:W-:Y:S04]  /*260b0*/  STS.64 [R13+0x800], R46 ;  /* 0x0008002e0d007388 */ /* 0x000fe80000000a00 */
[----:B------:R-:W-:Y:S04]  /*260c0*/  STS.64 [R11], R48 ;  /* 0x000000300b007388 */ /* 0x000fe80000000a00 */
[----:B------:R-:W-:Y:S04]  /*260d0*/  STS.64 [R11+0x800], R50 ;  /* 0x000800320b007388 */ /* 0x000fe80000000a00 */
[----:B------:R-:W-:Y:S01]  /*260e0*/  STS.64 [R14], R52 ;  /* 0x000000340e007388 */ /* 0x000fe20000000a00 */
[----:B-----5:R-:W-:-:S03]  /*260f0*/  @P3 FMUL.FTZ R5, R5, 0.69314718246459960938 ;  /* 0x3f31721805053820 */ /* 0x020fc60000410000 */
        /* <DEDUP_REMOVED lines=46> */
[----:B--2---:R-:W-:-:S03]  /*263e0*/  MOV R133, 0xff800000 ;  /* 0xff80000000857802 */ /* 0x004fc60000000f00 */
[----:B------:R2:W-:Y:S01]  /*263f0*/  STS.64 [R11+0xc800], R146 ;  /* 0x00c800920b007388 */ /* 0x0005e20000000a00 */
[----:B-1----:R-:W-:Y:S01]  /*26400*/  @P6 FFMA.FTZ R133, R3, R16, R6 ;  /* 0x0000001003856223 */ /* 0x002fe20000010006 */
[----:B------:R-:W-:Y:S02]  /*26410*/  IADD3 R3, PT, PT, R219, 0x28, RZ ;  /* 0x00000028db037810 */ /* 0x000fe40007ffe0ff */
[----:B------:R2:W-:Y:S01]  /*26420*/  STS.64 [R14+0xc000], R148 ;  /* 0x00c000940e007388 */ /* 0x0005e20000000a00 */
[----:B-----5:R-:W-:Y:S02]  /*26430*/  LOP3.LUT R9, R4, 0x3f00, RZ, 0xc0, !PT ;  /* 0x00003f0004097812 */ /* 0x020fe400078ec0ff */
[----:B------:R-:W-:Y:S01]  /*26440*/  MOV R134, 0xff800000 ;  /* 0xff80000000867802 */ /* 0x000fe20000000f00 */
[----:B------:R2:W-:Y:S01]  /*26450*/  STS.64 [R14+0xc800], R150 ;  /* 0x00c800960e007388 */ /* 0x0005e20000000a00 */
[----:B------:R-:W-:Y:S01]  /*26460*/  LOP3.LUT R9, R9, 0x3c, R0, 0xf8, !PT ;  /* 0x0000003c09097812 */ /* 0x000fe200078ef800 */
[----:B----4-:R-:W-:Y:S01]  /*26470*/  @P3 FFMA.FTZ R134, R164, R15, R5 ;  /* 0x0000000fa4863223 */ /* 0x010fe20000010005 */
[----:B---3--:R-:W-:Y:S01]  /*26480*/  MOV R137, UR8 ;  /* 0x0000000800897c02 */ /* 0x008fe20008000f00 */
[----:B------:R2:W-:Y:S01]  /*26490*/  STS.64 [R8+0xc000], R156 ;  /* 0x00c0009c08007388 */ /* 0x0005e20000000a00 */
[----:B------:R-:W-:-:S02]  /*264a0*/  IADD3 R132, P3, PT, R9, UR8, RZ ;  /* 0x0000000809847c10 */ /* 0x000fc4000ff7e0ff */
[----:B------:R-:W-:Y:S01]  /*264b0*/  IADD3 R135, PT, PT, R219, 0x20, RZ ;  /* 0x00000020db877810 */ /* 0x000fe20007ffe0ff */
[----:B------:R2:W-:Y:S04]  /*264c0*/  STS.64 [R8+0xc800], R158 ;  /* 0x00c8009e08007388 */ /* 0x0005e80000000a00 */
[----:B------:R2:W-:Y:S04]  /*264d0*/  STS.64 [R7+0xc000], R152 ;  /* 0x00c0009807007388 */ /* 0x0005e80000000a00 */
[----:B------:R2:W-:Y:S01]  /*264e0*/  STS.64 [R7+0xc800], R154 ;  /* 0x00c8009a07007388 */ /* 0x0005e20000000a00 */
[----:B------:R-:W-:Y:S06]  /*264f0*/  BAR.SYNC.DEFER_BLOCKING 0x0 ;  /* 0x0000000000007b1d */ /* 0x000fec0000010000 */
[----:B------:R2:W1:Y:S04]  /*26500*/  LDS.128 R128, [R165+UR6] ;  /* 0x00000006a5807984 */ /* 0x0004680008000c00 */
        /* <DEDUP_REMOVED lines=31> */
[----:B---34-:R-:W-:Y:S05]  /*26700*/  @P5 BRA `(.L_x_1611) ;  /* 0x0000000000305947 */ /* 0x018fea0003800000 */
[----:B------:R-:W3:Y:S01]  /*26710*/  LDCU.64 UR4, c[0x0][0x428] ;  /* 0x00008500ff0477ac */ /* 0x000ee20008000a00 */
[C---:B------:R-:W-:Y:S01]  /*26720*/  VIADD R139, R2.reuse, 0x8 ;  /* 0x00000008028b7836 */ /* 0x040fe20000000000 */
[----:B------:R-:W-:Y:S01]  /*26730*/  IADD3 R138, P4, PT, R2, UR10, RZ ;  /* 0x0000000a028a7c10 */ /* 0x000fe2000ff9e0ff */
[----:B------:R-:W-:Y:S01]  /*26740*/  IMAD.U32 R136, RZ, RZ, UR10 ;  /* 0x0000000aff887e24 */ /* 0x000fe2000f8e00ff */
[----:B------:R-:W-:-:S06]  /*26750*/  UIADD3 UR6, UPT, UPT, -UR9, UR20, URZ ;  /* 0x0000001409067290 */ /* 0x000fcc000fffe1ff */
[----:B------:R-:W-:Y:S02]  /*26760*/  ISETP.GE.AND P6, PT, R2, UR6, PT ;  /* 0x0000000602007c0c */ /* 0x000fe4000bfc6270 */
[----:B------:R-:W-:Y:S02]  /*26770*/  ISETP.GE.AND P5, PT, R139, UR6, PT ;  /* 0x000000068b007c0c */ /* 0x000fe4000bfa6270 */
[----:B------:R-:W-:Y:S02]  /*26780*/  LEA.HI.X.SX32 R139, R136, RZ, 0x1, P4 ;  /* 0x000000ff888b7211 */ /* 0x000fe400020f0eff */
[----:B---3--:R-:W-:-:S04]  /*26790*/  LEA R140, P4, R138, UR4, 0x2 ;  /* 0x000000048a8c7c11 */ /* 0x008fc8000f8810ff */
[----:B------:R-:W-:-:S05]  /*267a0*/  LEA.HI.X R141, R138, UR5, R139, 0x2, P4 ;  /* 0x000000058a8d7c11 */ /* 0x000fca000a0f148b */
[----:B------:R3:W-:Y:S04]  /*267b0*/  @!P6 STG.E desc[UR12][R140.64], R134 ;  /* 0x000000868c00e986 */ /* 0x0007e8000c10190c */
[----:B------:R3:W-:Y:S02]  /*267c0*/  @!P5 STG.E desc[UR12][R140.64+0x20], R133 ;  /* 0x000020858c00d986 */ /* 0x0007e4000c10190c */
.L_x_1611:
[----:B------:R-:W-:Y:S05]  /*267d0*/  BSYNC.RECONVERGENT B0 ;  /* 0x0000000000007941 */ /* 0x000fea0003800200 */
.L_x_1610:
[----:B------:R-:W-:Y:S01]  /*267e0*/  ISETP.GE.AND P4, PT, R219, UR7, PT ;  /* 0x00000007db007c0c */ /* 0x000fe2000bf86270 */
[----:B------:R-:W-:Y:S01]  /*267f0*/  BSSY.RECONVERGENT B0, `(.L_x_1612) ;  /* 0x0000018000007945 */ /* 0x000fe20003800200 */
[----:B------:R-:W-:Y:S01]  /*26800*/  ISETP.GE.AND P6, PT, R135, UR7, PT ;  /* 0x0000000787007c0c */ /* 0x000fe2000bfc6270 */
[----:B------:R-:W-:Y:S01]  /*26810*/  VIADD R2, R219, 0x30 ;  /* 0x00000030db027836 */ /* 0x000fe20000000000 */
[----:B------:R-:W-:Y:S02]  /*26820*/  ISETP.GE.AND P5, PT, R3, UR7, PT ;  /* 0x0000000703007c0c */ /* 0x000fe4000bfa6270 */
[----:B------:R-:W-:Y:S02]  /*26830*/  LOP3.LUT R136, R0, 0x3c, RZ, 0xc0, !PT ;  /* 0x0000003c00887812 */ /* 0x000fe400078ec0ff */
[----:B---3--:R-:W-:Y:S02]  /*26840*/  P2R R133, PR, RZ, 0x40 ;  /* 0x00000040ff857803 */ /* 0x008fe40000000000 */
[----:B------:R-:W-:-:S02]  /*26850*/  P2R R138, PR, RZ, 0x20 ;  /* 0x00000020ff8a7803 */ /* 0x000fc40000000000 */
[C---:B------:R-:W-:Y:S02]  /*26860*/  LOP3.LUT R135, R136.reuse, 0x40, RZ, 0xfc, !PT ;  /* 0x0000004088877812 */ /* 0x040fe400078efcff */
[C---:B------:R-:W-:Y:S02]  /*26870*/  LOP3.LUT R134, R136.reuse, 0x80, RZ, 0xfc, !PT ;  /* 0x0000008088867812 */ /* 0x040fe400078efcff */
[----:B------:R-:W-:Y:S02]  /*26880*/  LOP3.LUT R0, R136, 0xc0, RZ, 0xfc, !PT ;  /* 0x000000c088007812 */ /* 0x000fe400078efcff */
[----:B------:R-:W-:Y:S01]  /*26890*/  LEA.HI.X.SX32 R137, R137, RZ, 0x1, P3 ;  /* 0x000000ff89897211 */ /* 0x000fe200018f0eff */
[----:B------:R-:W-:Y:S06]  /*268a0*/  @P4 BRA `(.L_x_1613) ;  /* 0x0000000000304947 */ /* 0x000fec0003800000 */
[----:B------:R-:W3:Y:S01]  /*268b0*/  LDCU.64 UR4, c[0x0][0x3f8] ;  /* 0x00007f00ff0477ac */ /* 0x000ee20008000a00 */
[----:B------:R-:W4:Y:S01]  /*268c0*/  LDCU UR6, c[0x0][0x440] ;  /* 0x00008800ff0677ac */ /* 0x000f220008000800 */
[----:B---3--:R-:W-:-:S04]  /*268d0*/  LEA R140, P3, R132, UR4, 0x2 ;  /* 0x00000004848c7c11 */ /* 0x008fc8000f8610ff */
[----:B------:R-:W-:Y:S02]  /*268e0*/  LEA.HI.X R141, R132, UR5, R137, 0x2, P3 ;  /* 0x00000005848d7c11 */ /* 0x000fe400098f1489 */
[----:B----4-:R-:W-:Y:S02]  /*268f0*/  ISETP.GE.AND P4, PT, R136, UR6, PT ;  /* 0x0000000688007c0c */ /* 0x010fe4000bf86270 */
[----:B------:R-:W-:-:S11]  /*26900*/  ISETP.GE.AND P3, PT, R135, UR6, PT ;  /* 0x0000000687007c0c */ /* 0x000fd6000bf66270 */
[----:B-1----:R3:W-:Y:S01]  /*26910*/  @!P4 STG.E.128 desc[UR12][R140.64], R128 ;  /* 0x000000808c00c986 */ /* 0x0027e2000c101d0c */
[----:B------:R-:W-:-:S03]  /*26920*/  ISETP.GE.AND P4, PT, R134, UR6, PT ;  /* 0x0000000686007c0c */ /* 0x000fc6000bf86270 */
[----:B------:R3:W-:Y:S01]  /*26930*/  @!P3 STG.E.128 desc[UR12][R140.64+0x100], R96 ;  /* 0x000100608c00b986 */ /* 0x0007e2000c101d0c */
[----:B------:R-:W-:-:S09]  /*26940*/  ISETP.GE.AND P3, PT, R0, UR6, PT ;  /* 0x0000000600007c0c */ /* 0x000fd2000bf66270 */
[----:B------:R3:W-:Y:S04]  /*26950*/  @!P4 STG.E.128 desc[UR12][R140.64+0x200], R64 ;  /* 0x000200408c00c986 */ /* 0x0007e8000c101d0c */
[----:B------:R3:W-:Y:S02]  /*26960*/  @!P3 STG.E.128 desc[UR12][R140.64+0x300], R32 ;  /* 0x000300208c00b986 */ /* 0x0007e4000c101d0c */
.L_x_1613:
[----:B------:R-:W-:Y:S05]  /*26970*/  BSYNC.RECONVERGENT B0 ;  /* 0x0000000000007941 */ /* 0x000fea0003800200 */
.L_x_1612:
[----:B------:R-:W-:Y:S01]  /*26980*/  ISETP.GE.AND P3, PT, R2, UR7, PT ;  /* 0x0000000702007c0c */ /* 0x000fe2000bf66270 */
[----:B------:R-:W-:Y:S01]  /*26990*/  BSSY.RECONVERGENT B0, `(.L_x_1614) ;  /* 0x0000019000007945 */ /* 0x000fe20003800200 */
[----:B------:R-:W-:Y:S02]  /*269a0*/  VIADD R219, R219, 0x38 ;  /* 0x00000038dbdb7836 */ /* 0x000fe40000000000 */
[----:B-1-3--:R-:W-:Y:S01]  /*269b0*/  P2R R32, PR, RZ, 0x8 ;  /* 0x00000008ff207803 */ /* 0x00afe20000000000 */
        /* <DEDUP_REMOVED lines=22> */
.L_x_1615:
[----:B------:R-:W-:Y:S05]  /*26b20*/  BSYNC.RECONVERGENT B0 ;  /* 0x0000000000007941 */ /* 0x000fea0003800200 */
.L_x_1614:
        /* <DEDUP_REMOVED lines=8> */
[----:B---3--:R-:W1:Y:S02]  /*26bb0*/  @!P5 LDC.64 R2, c[0x0][0x3f8] ;  /* 0x0000fe00ff02db82 */ /* 0x008e640000000a00 */
        /* <DEDUP_REMOVED lines=15> */
.L_x_1617:
[----:B------:R-:W-:Y:S05]  /*26cb0*/  BSYNC.RECONVERGENT B0 ;  /* 0x0000000000007941 */ /* 0x000fea0003800200 */
.L_x_1616:
[----:B------:R-:W-:Y:S04]  /*26cc0*/  BSSY.RECONVERGENT B0, `(.L_x_1618) ;  /* 0x0000017000007945 */ /* 0x000fe80003800200 */
[----:B------:R-:W-:Y:S05]  /*26cd0*/  @P0 BRA `(.L_x_1619) ;  /* 0x0000000000540947 */ /* 0x000fea0003800000 */
[----:B------:R-:W1:Y:S02]  /*26ce0*/  LDCU UR4, c[0x0][0x440] ;  /* 0x00008800ff0477ac */ /* 0x000e640008000800 */
[----:B-1----:R-:W-:Y:S02]  /*26cf0*/  ISETP.GE.AND P4, PT, R136, UR4, PT ;  /* 0x0000000488007c0c */ /* 0x002fe4000bf86270 */
[----:B------:R-:W-:Y:S02]  /*26d00*/  ISETP.GE.AND P3, PT, R135, UR4, PT ;  /* 0x0000000487007c0c */ /* 0x000fe4000bf66270 */
[----:B------:R-:W-:Y:S02]  /*26d10*/  ISETP.GE.AND P2, PT, R134, UR4, PT ;  /* 0x0000000486007c0c */ /* 0x000fe4000bf46270 */
[----:B------:R-:W-:-:S07]  /*26d20*/  ISETP.GE.AND P1, PT, R0, UR4, PT ;  /* 0x0000000400007c0c */ /* 0x000fce000bf26270 */
[----:B----4-:R-:W1:Y:S08]  /*26d30*/  @!P4 LDC.64 R24, c[0x0][0x3f8] ;  /* 0x0000fe00ff18cb82 */ /* 0x010e700000000a00 */
[----:B---3--:R-:W3:Y:S01]  /*26d40*/  @!P3 LDC.64 R2, c[0x0][0x3f8] ;  /* 0x0000fe00ff02bb82 */ /* 0x008ee20000000a00 */
[----:B-1----:R-:W-:-:S04]  /*26d50*/  @!P4 LEA R24, P0, R132, R24, 0x2 ;  /* 0x000000188418c211 */ /* 0x002fc800078010ff */
[C---:B------:R-:W-:Y:S02]  /*26d60*/  @!P4 LEA.HI.X R25, R132.reuse, R25, R137, 0x2, P0 ;  /* 0x000000198419c211 */ /* 0x040fe400000f1489 */
[----:B---3--:R-:W-:-:S03]  /*26d70*/  @!P3 LEA R26, P0, R132, R2, 0x2 ;  /* 0x00000002841ab211 */ /* 0x008fc600078010ff */
[----:B------:R1:W-:Y:S01]  /*26d80*/  @!P4 STG.E.128 desc[UR12][R24.64+0x6000], R116 ;  /* 0x006000741800c986 */ /* 0x0003e2000c101d0c */
[C---:B------:R-:W-:Y:S02]  /*26d90*/  @!P3 LEA.HI.X R27, R132.reuse, R3, R137, 0x2, P0 ;  /* 0x00000003841bb211 */ /* 0x040fe400000f1489 */
[----:B------:R-:W3:Y:S03]  /*26da0*/  @!P2 LDC.64 R2, c[0x0][0x3f8] ;  /* 0x0000fe00ff02ab82 */ /* 0x000ee60000000a00 */
[----:B------:R1:W-:Y:S01]  /*26db0*/  @!P3 STG.E.128 desc[UR12][R26.64+0x6100], R84 ;  /* 0x006100541a00b986 */ /* 0x0003e2000c101d0c */
[----:B---3--:R-:W-:-:S04]  /*26dc0*/  @!P2 LEA R28, P0, R132, R2, 0x2 ;  /* 0x00000002841ca211 */ /* 0x008fc800078010ff */
[C---:B------:R-:W-:Y:S02]  /*26dd0*/  @!P2 LEA.HI.X R29, R132.reuse, R3, R137, 0x2, P0 ;  /* 0x00000003841da211 */ /* 0x040fe400000f1489 */
[----:B------:R-:W3:Y:S03]  /*26de0*/  @!P1 LDC.64 R2, c[0x0][0x3f8] ;  /* 0x0000fe00ff029b82 */ /* 0x000ee60000000a00 */
[----:B------:R1:W-:Y:S01]  /*26df0*/  @!P2 STG.E.128 desc[UR12][R28.64+0x6200], R52 ;  /* 0x006200341c00a986 */ /* 0x0003e2000c101d0c */
[----:B---3--:R-:W-:-:S04]  /*26e00*/  @!P1 LEA R2, P0, R132, R2, 0x2 ;  /* 0x0000000284029211 */ /* 0x008fc800078010ff */
[----:B------:R-:W-:-:S05]  /*26e10*/  @!P1 LEA.HI.X R3, R132, R3, R137, 0x2, P0 ;  /* 0x0000000384039211 */ /* 0x000fca00000f1489 */
[----:B------:R1:W-:Y:S04]  /*26e20*/  @!P1 STG.E.128 desc[UR12][R2.64+0x6300], R20 ;  /* 0x0063001402009986 */ /* 0x0003e8000c101d0c */
.L_x_1619:
[----:B------:R-:W-:Y:S05]  /*26e30*/  BSYNC.RECONVERGENT B0 ;  /* 0x0000000000007941 */ /* 0x000fea0003800200 */
.L_x_1618:
[----:B------:R-:W-:Y:S01]  /*26e40*/  ISETP.NE.AND P0, PT, R133, RZ, PT ;  /* 0x000000ff8500720c */ /* 0x000fe20003f05270 */
[----:B------:R-:W-:-:S12]  /*26e50*/  BSSY.RECONVERGENT B0, `(.L_x_1620) ;  /* 0x0000017000007945 */ /* 0x000fd80003800200 */
[----:B------:R-:W-:Y:S05]  /*26e60*/  @P0 BRA `(.L_x_1621) ;  /* 0x0000000000540947 */ /* 0x000fea0003800000 */
[----:B------:R-:W5:Y:S02]  /*26e70*/  LDCU UR4, c[0x0][0x440] ;  /* 0x00008800ff0477ac */ /* 0x000f640008000800 */
[----:B-----5:R-:W-:Y:S02]  /*26e80*/  ISETP.GE.AND P0, PT, R136, UR4, PT ;  /* 0x0000000488007c0c */ /* 0x020fe4000bf06270 */
[----:B------:R-:W-:Y:S02]  /*26e90*/  ISETP.GE.AND P3, PT, R135, UR4, PT ;  /* 0x0000000487007c0c */ /* 0x000fe4000bf66270 */
[----:B------:R-:W-:-:S09]  /*26ea0*/  ISETP.GE.AND P2, PT, R134, UR4, PT ;  /* 0x0000000486007c0c */ /* 0x000fd2000bf46270 */
[----:B-1-34-:R-:W1:Y:S08]  /*26eb0*/  @!P0 LDC.64 R2, c[0x0][0x3f8] ;  /* 0x0000fe00ff028b82 */ /* 0x01ae700000000a00 */
[----:B------:R-:W3:Y:S08]  /*26ec0*/  @!P3 LDC.64 R22, c[0x0][0x3f8] ;  /* 0x0000fe00ff16bb82 */ /* 0x000ef00000000a00 */
[----:B------:R-:W4:Y:S01]  /*26ed0*/  @!P2 LDC.64 R20, c[0x0][0x3f8] ;  /* 0x0000fe00ff14ab82 */ /* 0x000f220000000a00 */
[----:B-1----:R-:W-:-:S04]  /*26ee0*/  @!P0 LEA R24, P1, R132, R2, 0x2 ;  /* 0x0000000284188211 */ /* 0x002fc800078210ff */
[----:B------:R-:W-:Y:S02]  /*26ef0*/  @!P0 LEA.HI.X R25, R132, R3, R137, 0x2, P1 ;  /* 0x0000000384198211 */ /* 0x000fe400008f1489 */
[----:B------:R-:W-:-:S03]  /*26f00*/  ISETP.GE.AND P1, PT, R0, UR4, PT ;  /* 0x0000000400007c0c */ /* 0x000fc6000bf26270 */
[----:B------:R1:W-:Y:S01]  /*26f10*/  @!P0 STG.E.128 desc[UR12][R24.64+0x8000], R112 ;  /* 0x0080007018008986 */ /* 0x0003e2000c101d0c */
[----:B---3--:R-:W-:-:S04]  /*26f20*/  @!P3 LEA R22, P0, R132, R22, 0x2 ;  /* 0x000000168416b211 */ /* 0x008fc800078010ff */
[C---:B------:R-:W-:Y:S02]  /*26f30*/  @!P3 LEA.HI.X R23, R132.reuse, R23, R137, 0x2, P0 ;  /* 0x000000178417b211 */ /* 0x040fe400000f1489 */
[----:B----4-:R-:W-:-:S03]  /*26f40*/  @!P2 LEA R20, P0, R132, R20, 0x2 ;  /* 0x000000148414a211 */ /* 0x010fc600078010ff */
[----:B------:R-:W3:Y:S01]  /*26f50*/  @!P1 LDC.64 R2, c[0x0][0x3f8] ;  /* 0x0000fe00ff029b82 */ /* 0x000ee20000000a00 */
[C---:B------:R-:W-:Y:S01]  /*26f60*/  @!P2 LEA.HI.X R21, R132.reuse, R21, R137, 0x2, P0 ;  /* 0x000000158415a211 */ /* 0x040fe200000f1489 */
[----:B------:R1:W-:Y:S04]  /*26f70*/  @!P3 STG.E.128 desc[UR12][R22.64+0x8100], R80 ;  /* 0x008100501600b986 */ /* 0x0003e8000c101d0c */
[----:B------:R1:W-:Y:S01]  /*26f80*/  @!P2 STG.E.128 desc[UR12][R20.64+0x8200], R48 ;  /* 0x008200301400a986 */ /* 0x0003e2000c101d0c */
[----:B---3--:R-:W-:-:S04]  /*26f90*/  @!P1 LEA R2, P0, R132, R2, 0x2 ;  /* 0x0000000284029211 */ /* 0x008fc800078010ff */
[----:B------:R-:W-:-:S05]  /*26fa0*/  @!P1 LEA.HI.X R3, R132, R3, R137, 0x2, P0 ;  /* 0x0000000384039211 */ /* 0x000fca00000f1489 */
[----:B------:R1:W-:Y:S04]  /*26fb0*/  @!P1 STG.E.128 desc[UR12][R2.64+0x8300], R16 ;  /* 0x0083001002009986 */ /* 0x0003e8000c101d0c */
.L_x_1621:
[----:B------:R-:W-:Y:S05]  /*26fc0*/  BSYNC.RECONVERGENT B0 ;  /* 0x0000000000007941 */ /* 0x000fea0003800200 */
.L_x_1620:
        /* <DEDUP_REMOVED lines=10> */
[----:B------:R-:W2:Y:S08]  /*27070*/  @!P2 LDC.64 R16, c[0x0][0x3f8] ;  /* 0x0000fe00ff10ab82 */ /* 0x000eb00000000a00 */
[----:B---34-:R-:W3:Y:S01]  /*27080*/  @!P1 LDC.64 R2, c[0x0][0x3f8] ;  /* 0x0000fe00ff029b82 */ /* 0x018ee20000000a00 */
[----:B-1----:R-:W-:-:S04]  /*27090*/  @!P4 LEA R20, P0, R132, R20, 0x2 ;  /* 0x000000148414c211 */ /* 0x002fc800078010ff */
[C---:B------:R-:W-:Y:S02]  /*270a0*/  @!P4 LEA.HI.X R21, R132.reuse, R21, R137, 0x2, P0 ;  /* 0x000000158415c211 */ /* 0x040fe400000f1489 */
[----:B-----5:R-:W-:-:S03]  /*270b0*/  @!P3 LEA R18, P0, R132, R18, 0x2 ;  /* 0x000000128412b211 */ /* 0x020fc600078010ff */
[----:B------:R1:W-:Y:S01]  /*270c0*/  @!P4 STG.E.128 desc[UR12][R20.64+0xa000], R108 ;  /* 0x00a0006c1400c986 */ /* 0x0003e2000c101d0c */
[C---:B------:R-:W-:Y:S02]  /*270d0*/  @!P3 LEA.HI.X R19, R132.reuse, R19, R137, 0x2, P0 ;  /* 0x000000138413b211 */ /* 0x040fe400000f1489 */
[----:B--2---:R-:W-:-:S03]  /*270e0*/  @!P2 LEA R16, P0, R132, R16, 0x2 ;  /* 0x000000108410a211 */ /* 0x004fc600078010ff */
[----:B------:R1:W-:Y:S01]  /*270f0*/  @!P3 STG.E.128 desc[UR12][R18.64+0xa100], R76 ;  /* 0x00a1004c1200b986 */ /* 0x0003e2000c101d0c */
[C---:B------:R-:W-:Y:S02]  /*27100*/  @!P2 LEA.HI.X R17, R132.reuse, R17, R137, 0x2, P0 ;  /* 0x000000118411a211 */ /* 0x040fe400000f1489 */
[----:B---3--:R-:W-:-:S03]  /*27110*/  @!P1 LEA R2, P0, R132, R2, 0x2 ;  /* 0x0000000284029211 */ /* 0x008fc600078010ff */
[----:B------:R1:W-:Y:S01]  /*27120*/  @!P2 STG.E.128 desc[UR12][R16.64+0xa200], R44 ;  /* 0x00a2002c1000a986 */ /* 0x0003e2000c101d0c */
[----:B------:R-:W-:-:S05]  /*27130*/  @!P1 LEA.HI.X R3, R132, R3, R137, 0x2, P0 ;  /* 0x0000000384039211 */ /* 0x000fca00000f1489 */
[----:B------:R1:W-:Y:S04]  /*27140*/  @!P1 STG.E.128 desc[UR12][R2.64+0xa300], R12 ;  /* 0x00a3000c02009986 */ /* 0x0003e8000c101d0c */
.L_x_1623:
[----:B------:R-:W-:Y:S05]  /*27150*/  BSYNC.RECONVERGENT B0 ;  /* 0x0000000000007941 */ /* 0x000fea0003800200 */
.L_x_1622:
        /* <DEDUP_REMOVED lines=9> */
[----:B--2---:R-:W2:Y:S08]  /*271f0*/  @!P4 LDC.64 R14, c[0x0][0x3f8] ;  /* 0x0000fe00ff0ecb82 */ /* 0x004eb00000000a00 */
[----:B------:R-:W5:Y:S08]  /*27200*/  @!P3 LDC.64 R12, c[0x0][0x3f8] ;  /* 0x0000fe00ff0cbb82 */ /* 0x000f700000000a00 */
[----:B---34-:R-:W3:Y:S01]  /*27210*/  @!P1 LDC.64 R2, c[0x0][0x3f8] ;  /* 0x0000fe00ff029b82 */ /* 0x018ee20000000a00 */
[----:B-1----:R-:W-:-:S04]  /*27220*/  @!P5 LEA R16, P2, R132, R16, 0x2 ;  /* 0x000000108410d211 */ /* 0x002fc800078410ff */
[C---:B------:R-:W-:Y:S02]  /*27230*/  @!P5 LEA.HI.X R17, R132.reuse, R17, R137, 0x2, P2 ;  /* 0x000000118411d211 */ /* 0x040fe400010f1489 */
[----:B--2---:R-:W-:-:S03]  /*27240*/  @!P4 LEA R14, P0, R132, R14, 0x2 ;  /* 0x0000000e840ec211 */ /* 0x004fc600078010ff */
[----:B------:R1:W-:Y:S01]  /*27250*/  @!P5 STG.E.128 desc[UR12][R16.64+0xc000], R104 ;  /* 0x00c000681000d986 */ /* 0x0003e2000c101d0c */
[C---:B------:R-:W-:Y:S02]  /*27260*/  @!P4 LEA.HI.X R15, R132.reuse, R15, R137, 0x2, P0 ;  /* 0x0000000f840fc211 */ /* 0x040fe400000f1489 */
[----:B-----5:R-:W-:-:S03]  /*27270*/  @!P3 LEA R12, P2, R132, R12, 0x2 ;  /* 0x0000000c840cb211 */ /* 0x020fc600078410ff */
[----:B------:R1:W-:Y:S01]  /*27280*/  @!P4 STG.E.128 desc[UR12][R14.64+0xc100], R72 ;  /* 0x00c100480e00c986 */ /* 0x0003e2000c101d0c */
[C---:B------:R-:W-:Y:S02]  /*27290*/  @!P3 LEA.HI.X R13, R132.reuse, R13, R137, 0x2, P2 ;  /* 0x0000000d840db211 */ /* 0x040fe400010f1489 */
[----:B---3--:R-:W-:-:S03]  /*272a0*/  @!P1 LEA R2, P0, R132, R2, 0x2 ;  /* 0x0000000284029211 */ /* 0x008fc600078010ff */
[----:B------:R1:W-:Y:S01]  /*272b0*/  @!P3 STG.E.128 desc[UR12][R12.64+0xc200], R40 ;  /* 0x00c200280c00b986 */ /* 0x0003e2000c101d0c */
[----:B------:R-:W-:-:S05]  /*272c0*/  @!P1 LEA.HI.X R3, R132, R3, R137, 0x2, P0 ;  /* 0x0000000384039211 */ /* 0x000fca00000f1489 */
[----:B------:R1:W-:Y:S04]  /*272d0*/  @!P1 STG.E.128 desc[UR12][R2.64+0xc300], R8 ;  /* 0x00c3000802009986 */ /* 0x0003e8000c101d0c */
.L_x_1625:
[----:B------:R-:W-:Y:S05]  /*272e0*/  BSYNC.RECONVERGENT B0 ;  /* 0x0000000000007941 */ /* 0x000fea0003800200 */
.L_x_1624:
[----:B------:R-:W-:Y:S05]  /*272f0*/  @P6 EXIT ;  /* 0x000000000000694d */ /* 0x000fea0003800000 */
[----:B------:R-:W5:Y:S02]  /*27300*/  LDCU UR4, c[0x0][0x440] ;  /* 0x00008800ff0477ac */ /* 0x000f640008000800 */
[----:B-----5:R-:W-:Y:S02]  /*27310*/  ISETP.GE.AND P5, PT, R136, UR4, PT ;  /* 0x0000000488007c0c */ /* 0x020fe4000bfa6270 */
[----:B------:R-:W-:Y:S02]  /*27320*/  ISETP.GE.AND P4, PT, R135, UR4, PT ;  /* 0x0000000487007c0c */ /* 0x000fe4000bf86270 */
[----:B------:R-:W-:-:S09]  /*27330*/  ISETP.GE.AND P2, PT, R134, UR4, PT ;  /* 0x0000000486007c0c */ /* 0x000fd2000bf46270 */
[----:B-12---:R-:W1:Y:S08]  /*27340*/  @!P5 LDC.64 R10, c[0x0][0x3f8] ;  /* 0x0000fe00ff0adb82 */ /* 0x006e700000000a00 */
[----:B------:R-:W2:Y:S08]  /*27350*/  @!P4 LDC.64 R8, c[0x0][0x3f8] ;  /* 0x0000fe00ff08cb82 */ /* 0x000eb00000000a00 */
[----:B---34-:R-:W3:Y:S01]  /*27360*/  @!P2 LDC.64 R2, c[0x0][0x3f8] ;  /* 0x0000fe00ff02ab82 */ /* 0x018ee20000000a00 */
[----:B-1----:R-:W-:-:S04]  /*27370*/  @!P5 LEA R10, P0, R132, R10, 0x2 ;  /* 0x0000000a840ad211 */ /* 0x002fc800078010ff */
[--C-:B------:R-:W-:Y:S02]  /*27380*/  @!P5 LEA.HI.X R11, R132, R11, R137.reuse, 0x2, P0 ;  /* 0x0000000b840bd211 */ /* 0x100fe400000f1489 */
[----:B------:R-:W-:Y:S02]  /*27390*/  ISETP.GE.AND P0, PT, R0, UR4, PT ;  /* 0x0000000400007c0c */ /* 0x000fe4000bf06270 */
[C---:B--2---:R-:W-:Y:S01]  /*273a0*/  @!P4 LEA R8, P3, R132.reuse, R8, 0x2 ;  /* 0x000000088408c211 */ /* 0x044fe200078610ff */
[----:B------:R1:W-:Y:S03]  /*273b0*/  @!P5 STG.E.128 desc[UR12][R10.64+0xe000], R100 ;  /* 0x00e000640a00d986 */ /* 0x0003e6000c101d0c */
[C---:B------:R-:W-:Y:S02]  /*273c0*/  @!P4 LEA.HI.X R9, R132.reuse, R9, R137, 0x2, P3 ;  /* 0x000000098409c211 */ /* 0x040fe400018f1489 */
[----:B---3--:R-:W-:-:S03]  /*273d0*/  @!P2 LEA R2, P1, R132, R2, 0x2 ;  /* 0x000000028402a211 */ /* 0x008fc600078210ff */
        /* <DEDUP_REMOVED lines=9> */
.L_x_1626:
        /* <DEDUP_REMOVED lines=9> */
.L_x_4074:


//--------------------- .text._ZN5flash24flash_fwd_splitkv_kernelI23Flash_fwd_kernel_traitsILi256ELi64ELi64ELi4ELb0ELb0EN7cutlass6half_tE19Flash_kernel_traitsILi256ELi64ELi64ELi4ES3_EELb1ELb0ELb0ELb0ELb0ELb1ELb1ELb1EEEvNS_16Flash_fwd_paramsE --------------------------
	.section	.text._ZN5flash24flash_fwd_splitkv_kernelI23Flash_fwd_kernel_traitsILi256ELi64ELi64ELi4ELb0ELb0EN7cutlass6half_tE19Flash_kernel_traitsILi256ELi64ELi64ELi4ES3_EELb1ELb0ELb0ELb0ELb0ELb1ELb1ELb1EEEvNS_16Flash_fwd_paramsE,"ax",@progbits
	.align	128
        .global         _ZN5flash24flash_fwd_splitkv_kernelI23Flash_fwd_kernel_traitsILi256ELi64ELi64ELi4ELb0ELb0EN7cutlass6half_tE19Flash_kernel_traitsILi256ELi64ELi64ELi4ES3_EELb1ELb0ELb0ELb0ELb0ELb1ELb1ELb1EEEvNS_16Flash_fwd_paramsE
        .type           _ZN5flash24flash_fwd_splitkv_kernelI23Flash_fwd_kernel_traitsILi256ELi64ELi64ELi4ELb0ELb0EN7cutlass6half_tE19Flash_kernel_traitsILi256ELi64ELi64ELi4ES3_EELb1ELb0ELb0ELb0ELb0ELb1ELb1ELb1EEEvNS_16Flash_fwd_paramsE,@function
        .size           _ZN5flash24flash_fwd_splitkv_kernelI23Flash_fwd_kernel_traitsILi256ELi64ELi64ELi4ELb0ELb0EN7cutlass6half_tE19Flash_kernel_traitsILi256ELi64ELi64ELi4ES3_EELb1ELb0ELb0ELb0ELb0ELb1ELb1ELb1EEEvNS_16Flash_fwd_paramsE,(.L_x_4075 - _ZN5flash24flash_fwd_splitkv_kernelI23Flash_fwd_kernel_traitsILi256ELi64ELi64ELi4ELb0ELb0EN7cutlass6half_tE19Flash_kernel_traitsILi256ELi64ELi64ELi4ES3_EELb1ELb0ELb0ELb0ELb0ELb1ELb1ELb1EEEvNS_16Flash_fwd_paramsE)
        .other          _ZN5flash24flash_fwd_splitkv_kernelI23Flash_fwd_kernel_traitsILi256ELi64ELi64ELi4ELb0ELb0EN7cutlass6half_tE19Flash_kernel_traitsILi256ELi64ELi64ELi4ES3_EELb1ELb0ELb0ELb0ELb0ELb1ELb1ELb1EEEvNS_16Flash_fwd_paramsE,@"STO_CUDA_ENTRY STV_DEFAULT"
_ZN5flash24flash_fwd_splitkv_kernelI23Flash_fwd_kernel_traitsILi256ELi64ELi64ELi4ELb0ELb0EN7cutlass6half_tE19Flash_kernel_traitsILi256ELi64ELi64ELi4ES3_EELb1ELb0ELb0ELb0ELb0ELb1ELb1ELb1EEEvNS_16Flash_fwd_paramsE:
.text._ZN5flash24flash_fwd_splitkv_kernelI23Flash_fwd_kernel_traitsILi256ELi64ELi64ELi4ELb0ELb0EN7cutlass6half_tE19Flash_kernel_traitsILi256ELi64ELi64ELi4ES3_EELb1ELb0ELb0ELb0ELb0ELb1ELb1ELb1EEEvNS_16Flash_fwd_paramsE:
        /* <DEDUP_REMOVED lines=86> */
.L_x_1627:
        /* <DEDUP_REMOVED lines=115> */
.L_x_1630:
[----:B------:R-:W-:Y:S05]  /*0c90*/  BSYNC.RECONVERGENT B0 ;  /* 0x0000000000007941 */ /* 0x000fea0003800200 */
.L_x_1629:
        /* <DEDUP_REMOVED lines=31> */
.L_x_1632:
[----:B------:R-:W-:Y:S05]  /*0e90*/  BSYNC.RECONVERGENT B0 ;  /* 0x0000000000007941 */ /* 0x000fea0003800200 */
.L_x_1631:
        /* <DEDUP_REMOVED lines=24> */
.L_x_1634:
[----:B------:R-:W-:Y:S05]  /*1020*/  BSYNC.RECONVERGENT B0 ;  /* 0x0000000000007941 */ /* 0x000fea0003800200 */
.L_x_1633:
        /* <DEDUP_REMOVED lines=24> */
.L_x_1636:
[----:B------:R-:W-:Y:S05]  /*11b0*/  BSYNC.RECONVERGENT B0 ;  /* 0x0000000000007941 */ /* 0x000fea0003800200 */
.L_x_1635:
        /* <DEDUP_REMOVED lines=24> */
.L_x_1638:
[----:B------:R-:W-:Y:S05]  /*1340*/  BSYNC.RECONVERGENT B0 ;  /* 0x0000000000007941 */ /* 0x000fea0003800200 */
.L_x_1637:
        /* <DEDUP_REMOVED lines=24> */
.L_x_1640:
[----:B------:R-:W-:Y:S05]  /*14d0*/  BSYNC.RECONVERGENT B0 ;  /* 0x0000000000007941 */ /* 0x000fea0003800200 */
.L_x_1639:
        /* <DEDUP_REMOVED lines=23> */
.L_x_1642:
[----:B------:R-:W-:Y:S05]  /*1650*/  BSYNC.RECONVERGENT B0 ;  /* 0x0000000000007941 */ /* 0x000fea0003800200 */
.L_x_1641:
        /* <DEDUP_REMOVED lines=23> */
.L_x_1644:
[----:B------:R-:W-:Y:S05]  /*17d0*/  BSYNC.RECONVERGENT B0 ;  /* 0x0000000000007941 */ /* 0x000fea0003800200 */
.L_x_1643:
        /* <DEDUP_REMOVED lines=33> */
.L_x_1628:
        /* <DEDUP_REMOVED lines=13> */
.L_x_1645:
        /* <DEDUP_REMOVED lines=108> */
.L_x_1646:
        /* <DEDUP_REMOVED lines=15> */
.L_x_1648:
[----:B------:R-:W2:Y:S01]  /*2270*/  LDC.64 R4, c[0x0][0x3b8] ;  /* 0x0000ee00ff047b82 */ /* 0x000ea20000000a00 */
[----:B------:R-:W-:-:S06]  /*2280*/  UIADD3 UR8, UPT, UPT, UR10, UR11, URZ ;  /* 0x0000000b0a087290 */ /* 0x000fcc000fffe0ff */
[----:B--2---:R-:W-:Y:S02]  /*2290*/  IMAD R15, R5, UR8, RZ ;  /* 0x00000008050f7c24 */ /* 0x004fe4000f8e02ff */
[----:B-1----:R-:W-:-:S05]  /*22a0*/  IMAD.WIDE.U32 R2, R4, UR8, RZ ;  /* 0x0000000804027c25 */ /* 0x002fca000f8e00ff */
[----:B------:R-:W-:Y:S02]  /*22b0*/  IADD3 R15, PT, PT, R3, R15, RZ ;  /* 0x0000000f030f7210 */ /* 0x000fe40007ffe0ff */
[----:B------:R-:W-:Y:S02]  /*22c0*/  MOV R14, R2 ;  /* 0x00000002000e7202 */ /* 0x000fe40000000f00 */
.L_x_1649:
        /* <DEDUP_REMOVED lines=14> */
.L_x_1650:
[----:B------:R-:W1:Y:S01]  /*23b0*/  LDC.64 R2, c[0x0][0x3c0] ;  /* 0x0000f000ff027b82 */ /* 0x000e620000000a00 */
[----:B------:R-:W-:-:S06]  /*23c0*/  UIADD3 UR10, UPT, UPT, UR10, UR11, URZ ;  /* 0x0000000b0a0a7290 */ /* 0x000fcc000fffe0ff */
[----:B-1---5:R-:W-:Y:S02]  /*23d0*/  IMAD R7, R3, UR10, RZ ;  /* 0x0000000a03077c24 */ /* 0x022fe4000f8e02ff */
[----:B------:R-:W-:-:S05]  /*23e0*/  IMAD.WIDE.U32 R8, R2, UR10, RZ ;  /* 0x0000000a02087c25 */ /* 0x000fca000f8e00ff */
[----:B------:R-:W-:Y:S02]  /*23f0*/  IADD3 R7, PT, PT, R9, R7, RZ ;  /* 0x0000000709077210 */ /* 0x000fe40007ffe0ff */
[----:B------:R-:W-:-:S07]  /*2400*/  MOV R6, R8 ;  /* 0x0000000800067202 */ /* 0x000fce0000000f00 */
.L_x_1651:
        /* <DEDUP_REMOVED lines=53> */
.L_x_1647:
        /* <DEDUP_REMOVED lines=184> */
.L_x_1736:
        /* <DEDUP_REMOVED lines=20> */
.L_x_1654:
[----:B-1-3--:R-:W-:Y:S05]  /*3420*/  BSYNC.RECONVERGENT B0 ;  /* 0x0000000000007941 */ /* 0x00afea0003800200 */
.L_x_1653:
        /* <DEDUP_REMOVED lines=19> */
.L_x_1656:
[----:B------:R-:W-:Y:S05]  /*3560*/  BSYNC.RECONVERGENT B0 ;  /* 0x0000000000007941 */ /* 0x000fea0003800200 */
.L_x_1655:
        /* <DEDUP_REMOVED lines=23> */
.L_x_1658:
[----:B------:R-:W-:Y:S05]  /*36e0*/  BSYNC.RECONVERGENT B0 ;  /* 0x0000000000007941 */ /* 0x000fea0003800200 */
.L_x_1657:
        /* <DEDUP_REMOVED lines=25> */
.L_x_1660:
[----:B------:R-:W-:Y:S05]  /*3880*/  BSYNC.RECONVERGENT B0 ;  /* 0x0000000000007941 */ /* 0x000fea0003800200 */
.L_x_1659:
        /* <DEDUP_REMOVED lines=20> */
.L_x_1664:
[----:B------:R-:W-:Y:S05]  /*39d0*/  BSYNC.RECONVERGENT B0 ;  /* 0x0000000000007941 */ /* 0x000fea0003800200 */
.L_x_1663:
        /* <DEDUP_REMOVED lines=18> */
.L_x_1666:
[----:B------:R-:W-:Y:S05]  /*3b00*/  BSYNC.RECONVERGENT B0 ;  /* 0x0000000000007941 */ /* 0x000fea0003800200 */
.L_x_1665:
        /* <DEDUP_REMOVED lines=20> */
.L_x_1668:
[----:B------:R-:W-:Y:S05]  /*3c50*/  BSYNC.RECONVERGENT B0 ;  /* 0x0000000000007941 */ /* 0x000fea0003800200 */
.L_x_1667:
        /* <DEDUP_REMOVED lines=25> */
.L_x_1662:
        /* <DEDUP_REMOVED lines=60> */
.L_x_1674:
[----:B------:R-:W-:Y:S05]  /*41b0*/  BSYNC.RECONVERGENT B0 ;  /* 0x0000000000007941 */ /* 0x000fea0003800200 */
.L_x_1673:
        /* <DEDUP_REMOVED lines=52> */
.L_x_1676:
[----:B------:R-:W-:Y:S05]  /*4500*/  BSYNC.RECONVERGENT B0 ;  /* 0x0000000000007941 */ /* 0x000fea0003800200 */
.L_x_1675:
        /* <DEDUP_REMOVED lines=52> */
.L_x_1678:
[----:B------:R-:W-:Y:S05]  /*4850*/  BSYNC.RECONVERGENT B0 ;  /* 0x0000000000007941 */ /* 0x000fea0003800200 */
.L_x_1677:
        /* <DEDUP_REMOVED lines=51> */
.L_x_1672:
[----:B------:R-:W-:Y:S05]  /*4b90*/  BSYNC.RECONVERGENT B1 ;  /* 0x0000000000017941 */ /* 0x000fea0003800200 */
.L_x_1671:
        /* <DEDUP_REMOVED lines=69> */
.L_x_1682:
[----:B------:R-:W-:Y:S05]  /*4ff0*/  BSYNC.RECONVERGENT B0 ;  /* 0x0000000000007941 */ /* 0x000fea0003800200 */
.L_x_1681:
        /* <DEDUP_REMOVED lines=52> */
.L_x_1684:
[----:B------:R-:W-:Y:S05]  /*5340*/  BSYNC.RECONVERGENT B0 ;  /* 0x0000000000007941 */ /* 0x000fea0003800200 */
.L_x_1683:
        /* <DEDUP_REMOVED lines=52> */
.L_x_1686:
[----:B------:R-:W-:Y:S05]  /*5690*/  BSYNC.RECONVERGENT B0 ;  /* 0x0000000000007941 */ /* 0x000fea0003800200 */
.L_x_1685:
        /* <DEDUP_REMOVED lines=51> */
.L_x_1680:
[----:B------:R-:W-:Y:S05]  /*59d0*/  BSYNC.RECONVERGENT B1 ;  /* 0x0000000000017941 */ /* 0x000fea0003800200 */
.L_x_1679:
        /* <DEDUP_REMOVED lines=69> */
.L_x_1690:
[----:B------:R-:W-:Y:S05]  /*5e30*/  BSYNC.RECONVERGENT B0 ;  /* 0x0000000000007941 */ /* 0x000fea0003800200 */
.L_x_1689:
        /* <DEDUP_REMOVED lines=52> */
.L_x_1692:
[----:B------:R-:W-:Y:S05]  /*6180*/  BSYNC.RECONVERGENT B0 ;  /* 0x0000000000007941 */ /* 0x000fea0003800200 */
.L_x_1691:
        /* <DEDUP_REMOVED lines=52> */
.L_x_1694:
[----:B------:R-:W-:Y:S05]  /*64d0*/  BSYNC.RECONVERGENT B0 ;  /* 0x0000000000007941 */ /* 0x000fea0003800200 */
.L_x_1693:
        /* <DEDUP_REMOVED lines=51> */
.L_x_1688:
[----:B------:R-:W-:Y:S05]  /*6810*/  BSYNC.RECONVERGENT B1 ;  /* 0x0000000000017941 */ /* 0x000fea0003800200 */
.L_x_1687:
        /* <DEDUP_REMOVED lines=71> */
.L_x_1698:
[----:B------:R-:W-:Y:S05]  /*6c90*/  BSYNC.RECONVERGENT B0 ;  /* 0x0000000000007941 */ /* 0x000fea0003800200 */
.L_x_1697:
        /* <DEDUP_REMOVED lines=52> */
.L_x_1700:
[----:B------:R-:W-:Y:S05]  /*6fe0*/  BSYNC.RECONVERGENT B0 ;  /* 0x0000000000007941 */ /* 0x000fea0003800200 */
.L_x_1699:
        /* <DEDUP_REMOVED lines=52> */
.L_x_1702:
[----:B------:R-:W-:Y:S05]  /*7330*/  BSYNC.RECONVERGENT B0 ;  /* 0x0000000000007941 */ /* 0x000fea0003800200 */
.L_x_1701:
        /* <DEDUP_REMOVED lines=51> */
.L_x_1696:
[----:B------:R-:W-:Y:S05]  /*7670*/  BSYNC.RECONVERGENT B1 ;  /* 0x0000000000017941 */ /* 0x000fea0003800200 */
.L_x_1695:
        /* <DEDUP_REMOVED lines=8> */
.L_x_1670:
        /* <DEDUP_REMOVED lines=99> */
.L_x_1706:
[----:B------:R-:W-:Y:S05]  /*7d30*/  BSYNC.RECONVERGENT B0 ;  /* 0x0000000000007941 */ /* 0x000fea0003800200 */
.L_x_1705:
        /* <DEDUP_REMOVED lines=93> */
.L_x_1708:
[----:B------:R-:W-:Y:S05]  /*8310*/  BSYNC.RECONVERGENT B0 ;  /* 0x0000000000007941 */ /* 0x000fea0003800200 */
.L_x_1707:
        /* <DEDUP_REMOVED lines=93> */
.L_x_1710:
[----:B------:R-:W-:Y:S05]  /*88f0*/  BSYNC.RECONVERGENT B0 ;  /* 0x0000000000007941 */ /* 0x000fea0003800200 */
.L_x_1709:
        /* <DEDUP_REMOVED lines=92> */
.L_x_1704:
[----:B------:R-:W-:Y:S05]  /*8ec0*/  BSYNC.RECONVERGENT B1 ;  /* 0x0000000000017941 */ /* 0x000fea0003800200 */
.L_x_1703:
        /* <DEDUP_REMOVED lines=100> */
.L_x_1714:
[----:B------:R-:W-:Y:S05]  /*9510*/  BSYNC.RECONVERGENT B0 ;  /* 0x0000000000007941 */ /* 0x000fea0003800200 */
.L_x_1713:
        /* <DEDUP_REMOVED lines=93> */
.L_x_1716:
[----:B------:R-:W-:Y:S05]  /*9af0*/  BSYNC.RECONVERGENT B0 ;  /* 0x0000000000007941 */ /* 0x000fea0003800200 */
.L_x_1715:
        /* <DEDUP_REMOVED lines=93> */
.L_x_1718:
[----:B------:R-:W-:Y:S05]  /*a0d0*/  BSYNC.RECONVERGENT B0 ;  /* 0x0000000000007941 */ /* 0x000fea0003800200 */
.L_x_1717:
        /* <DEDUP_REMOVED lines=92> */
.L_x_1712:
[----:B------:R-:W-:Y:S05]  /*a6a0*/  BSYNC.RECONVERGENT B1 ;  /* 0x0000000000017941 */ /* 0x000fea0003800200 */
.L_x_1711:
        /* <DEDUP_REMOVED lines=102> */
.L_x_1722:
[----:B------:R-:W-:Y:S05]  /*ad10*/  BSYNC.RECONVERGENT B0 ;  /* 0x0000000000007941 */ /* 0x000fea0003800200 */
.L_x_1721:
        /* <DEDUP_REMOVED lines=92> */
.L_x_1724:
[----:B------:R-:W-:Y:S05]  /*b2e0*/  BSYNC.RECONVERGENT B0 ;  /* 0x0000000000007941 */ /* 0x000fea0003800200 */
.L_x_1723:
        /* <DEDUP_REMOVED lines=92> */
.L_x_1726:
[----:B------:R-:W-:Y:S05]  /*b8b0*/  BSYNC.RECONVERGENT B0 ;  /* 0x0000000000007941 */ /* 0x000fea0003800200 */
.L_x_1725:
        /* <DEDUP_REMOVED lines=90> */
.L_x_1720:
[----:B------:R-:W-:Y:S05]  /*be60*/  BSYNC.RECONVERGENT B1 ;  /* 0x0000000000017941 */ /* 0x000fea0003800200 */
.L_x_1719:
        /* <DEDUP_REMOVED lines=105> */
.L_x_1730:
[----:B------:R-:W-:Y:S05]  /*c500*/  BSYNC.RECONVERGENT B0 ;  /* 0x0000000000007941 */ /* 0x000fea0003800200 */
.L_x_1729:
        /* <DEDUP_REMOVED lines=92> */
.L_x_1732:
[----:B------:R-:W-:Y:S05]  /*cad0*/  BSYNC.RECONVERGENT B0 ;  /* 0x0000000000007941 */ /* 0x000fea0003800200 */
.L_x_1731:
        /* <DEDUP_REMOVED lines=91> */
.L_x_1734:
[----:B------:R-:W-:Y:S05]  /*d090*/  BSYNC.RECONVERGENT B0 ;  /* 0x0000000000007941 */ /* 0x000fea0003800200 */
.L_x_1733:
        /* <DEDUP_REMOVED lines=90> */
.L_x_1728:
[----:B------:R-:W-:Y:S05]  /*d640*/  BSYNC.RECONVERGENT B1 ;  /* 0x0000000000017941 */ /* 0x000fea0003800200 */
.L_x_1727:
[----:B------:R-:W5:Y:S08]  /*d650*/  LDC R3, c[0x0][0x450] ;  /* 0x00011400ff037b82 */ /* 0x000f700000000800 */
[----:B------:R-:W1:Y:S01]  /*d660*/  LDC R18, c[0x0][0x450] ;  /* 0x00011400ff127b82 */ /* 0x000e620000000800 */
[----:B-----5:R-:W-:Y:S05]  /*d670*/  IMAD.U32 R3, R3, -0x20, RZ ;  /* 0xffffffe003037824 */ /* 0x020fea00078e00ff */
[C---:B------:R-:W-:Y:S02]  /*d680*/  LEA R76, P1, R3.reuse, R76, 0x1 ;  /* 0x0000004c034c7211 */ /* 0x040fe400078208ff */
[C---:B------:R-:W-:Y:S02]  /*d690*/  LEA R74, P0, R3.reuse, R74, 0x1 ;  /* 0x0000004a034a7211 */ /* 0x040fe400078008ff */
[C---:B------:R-:W-:Y:S02]  /*d6a0*/  LEA.HI.X.SX32 R77, R3.reuse, R77, 0x1, P1 ;  /* 0x0000004d034d7211 */ /* 0x040fe400008f0eff */
[----:B-1----:R-:W-:Y:S09]  /*d6b0*/  LEA.HI.X.SX32 R75, R3, R75, 0x1, P0 ;  /* 0x0000004b034b7211 */ /* 0x002ff200000f0eff */
.L_x_1669:
[----:B------:R-:W-:Y:S05]  /*d6c0*/  BSYNC.RECONVERGENT B2 ;  /* 0x0000000000027941 */ /* 0x000fea0003800200 */
.L_x_1661:
        /* <DEDUP_REMOVED lines=89> */
.L_x_1735:
[----:B------:R-:W-:Y:S01]  /*dc60*/  UISETP.GT.AND UP0, UPT, UR18, UR6, UPT ;  /* 0x000000061200728c */ /* 0x000fe2000bf04270 */
[----:B------:R-:W-:Y:S02]  /*dc70*/  IADD3 R72, P1, PT, R72, R79, RZ ;  /* 0x0000004f48487210 */ /* 0x000fe40007f3e0ff */
[----:B------:R-:W-:Y:S03]  /*dc80*/  IADD3 R12, P0, PT, R12, R83, RZ ;  /* 0x000000530c0c7210 */ /* 0x000fe60007f1e0ff */
[----:B------:R-:W-:Y:S02]  /*dc90*/  IMAD.X R73, R73, 0x1, R78, P1 ;  /* 0x0000000149497824 */ /* 0x000fe400008e064e */
[----:B------:R-:W-:Y:S01]  /*dca0*/  IMAD.X R13, R13, 0x1, R81, P0 ;  /* 0x000000010d0d7824 */ /* 0x000fe200000e0651 */
[----:B------:R-:W-:Y:S07]  /*dcb0*/  BRA.U UP0, `(.L_x_1736) ;  /* 0xffffff5500887547 */ /* 0x000fee000b83ffff */
.L_x_1652:
        /* <DEDUP_REMOVED lines=57> */
.L_x_1740:
[----:B------:R-:W-:Y:S05]  /*e050*/  BSYNC.RECONVERGENT B0 ;  /* 0x0000000000007941 */ /* 0x000fea0003800200 */
.L_x_1739:
        /* <DEDUP_REMOVED lines=29> */
.L_x_1742:
[----:B------:R-:W-:Y:S05]  /*e230*/  BSYNC.RECONVERGENT B0 ;  /* 0x0000000000007941 */ /* 0x000fea0003800200 */
.L_x_1741:
        /* <DEDUP_REMOVED lines=29> */
.L_x_1744:
[----:B------:R-:W-:Y:S05]  /*e410*/  BSYNC.RECONVERGENT B0 ;  /* 0x0000000000007941 */ /* 0x000fea0003800200 */
.L_x_1743:
        /* <DEDUP_REMOVED lines=30> */
.L_x_1738:
        /* <DEDUP_REMOVED lines=81> */
.L_x_1752:
[----:B------:R-:W-:Y:S05]  /*eb10*/  BSYNC.RECONVERGENT B0 ;  /* 0x0000000000007941 */ /* 0x000fea0003800200 */
.L_x_1751:
[----:B-----5:R-:W-:Y:S01]  /*eb20*/  IMAD.MOV.U32 R6, RZ, RZ, R18 ;  /* 0x000000ffff067224 */ /* 0x020fe200078e0012 */
[----:B------:R-:W-:Y:S01]  /*eb30*/  MOV R4, R16 ;  /* 0x0000001000047202 */ /* 0x000fe20000000f00 */
[----:B------:R-:W-:Y:S01]  /*eb40*/  IMAD.MOV.U32 R7, RZ, RZ, R19 ;  /* 0x000000ffff077224 */ /* 0x000fe200078e0013 */
[----:B------:R-:W-:Y:S02]  /*eb50*/  MOV R5, R17 ;  /* 0x0000001100057202 */ /* 0x000fe40000000f00 */
.L_x_1750:
[----:B------:R-:W-:Y:S05]  /*eb60*/  BSYNC.RECONVERGENT B1 ;  /* 0x0000000000017941 */ /* 0x000fea0003800200 */
.L_x_1749:
        /* <DEDUP_REMOVED lines=48> */
.L_x_1756:
[----:B------:R-:W-:Y:S05]  /*ee70*/  BSYNC.RECONVERGENT B0 ;  /* 0x0000000000007941 */ /* 0x000fea0003800200 */
.L_x_1755:
[----:B-----5:R4:W-:Y:S02]  /*ee80*/  STS.128 [R0+0x2000], R16 ;  /* 0x0020001000007388 */ /* 0x0209e40000000c00 */
.L_x_1754:
[----:B------:R-:W-:Y:S05]  /*ee90*/  BSYNC.RECONVERGENT B1 ;  /* 0x0000000000017941 */ /* 0x000fea0003800200 */
.L_x_1753:
        /* <DEDUP_REMOVED lines=47> */
.L_x_1760:
[----:B------:R-:W-:Y:S05]  /*f190*/  BSYNC.RECONVERGENT B0 ;  /* 0x0000000000007941 */ /* 0x000fea0003800200 */
.L_x_1759:
[----:B-----5:R1:W-:Y:S02]  /*f1a0*/  STS.128 [R0+0x4000], R16 ;  /* 0x0040001000007388 */ /* 0x0203e40000000c00 */
.L_x_1758:
[----:B------:R-:W-:Y:S05]  /*f1b0*/  BSYNC.RECONVERGENT B1 ;  /* 0x0000000000017941 */ /* 0x000fea0003800200 */
.L_x_1757:
        /* <DEDUP_REMOVED lines=46> */
.L_x_1762:
[----:B------:R-:W-:Y:S05]  /*f4a0*/  BSYNC.RECONVERGENT B0 ;  /* 0x0000000000007941 */ /* 0x000fea0003800200 */
.L_x_1761:
[----:B-----5:R4:W-:Y:S02]  /*f4b0*/  STS.128 [R0+0x6000], R16 ;  /* 0x0060001000007388 */ /* 0x0209e40000000c00 */
.L_x_1748:
[----:B------:R-:W-:Y:S05]  /*f4c0*/  BSYNC.RECONVERGENT B2 ;  /* 0x0000000000027941 */ /* 0x000fea0003800200 */
.L_x_1747:
        /* <DEDUP_REMOVED lines=64> */
.L_x_1768:
[----:B------:R-:W-:Y:S05]  /*f8d0*/  BSYNC.RECONVERGENT B0 ;  /* 0x0000000000007941 */ /* 0x000fea0003800200 */
.L_x_1767:
[----:B-----5:R1:W-:Y:S02]  /*f8e0*/  STS.128 [R0+0x800], R16 ;  /* 0x0008001000007388 */ /* 0x0203e40000000c00 */
.L_x_1766:
[----:B------:R-:W-:Y:S05]  /*f8f0*/  BSYNC.RECONVERGENT B1 ;  /* 0x0000000000017941 */ /* 0x000fea0003800200 */
.L_x_1765:
        /* <DEDUP_REMOVED lines=57> */
.L_x_1772:
[----:B------:R-:W-:Y:S05]  /*fc90*/  BSYNC.RECONVERGENT B0 ;  /* 0x0000000000007941 */ /* 0x000fea0003800200 */
.L_x_1771:
[----:B-----5:R4:W-:Y:S02]  /*fca0*/  STS.128 [R0+0x2800], R16 ;  /* 0x0028001000007388 */ /* 0x0209e40000000c00 */
.L_x_1770:
[----:B------:R-:W-:Y:S05]  /*fcb0*/  BSYNC.RECONVERGENT B1 ;  /* 0x0000000000017941 */ /* 0x000fea0003800200 */
.L_x_1769:
        /* <DEDUP_REMOVED lines=57> */
.L_x_1776:
[----:B------:R-:W-:Y:S05]  /*10050*/  BSYNC.RECONVERGENT B0 ;  /* 0x0000000000007941 */ /* 0x000fea0003800200 */
.L_x_1775:
[----:B-----5:R4:W-:Y:S02]  /*10060*/  STS.128 [R0+0x4800], R16 ;  /* 0x0048001000007388 */ /* 0x0209e40000000c00 */
.L_x_1774:
[----:B------:R-:W-:Y:S05]  /*10070*/  BSYNC.RECONVERGENT B1 ;  /* 0x0000000000017941 */ /* 0x000fea0003800200 */
.L_x_1773:
        /* <DEDUP_REMOVED lines=56> */
.L_x_1778:
[----:B------:R-:W-:Y:S05]  /*10400*/  BSYNC.RECONVERGENT B0 ;  /* 0x0000000000007941 */ /* 0x000fea0003800200 */
.L_x_1777:
[----:B-----5:R4:W-:Y:S02]  /*10410*/  STS.128 [R0+0x6800], R16 ;  /* 0x0068001000007388 */ /* 0x0209e40000000c00 */
.L_x_1764:
[----:B------:R-:W-:Y:S05]  /*10420*/  BSYNC.RECONVERGENT B2 ;  /* 0x0000000000027941 */ /* 0x000fea0003800200 */
.L_x_1763:
        /* <DEDUP_REMOVED lines=68> */
.L_x_1784:
[----:B------:R-:W-:Y:S05]  /*10870*/  BSYNC.RECONVERGENT B0 ;  /* 0x0000000000007941 */ /* 0x000fea0003800200 */
.L_x_1783:
[----:B-----5:R4:W-:Y:S02]  /*10880*/  STS.128 [R0+0x1000], R16 ;  /* 0x0010001000007388 */ /* 0x0209e40000000c00 */
.L_x_1782:
[----:B------:R-:W-:Y:S05]  /*10890*/  BSYNC.RECONVERGENT B1 ;  /* 0x0000000000017941 */ /* 0x000fea0003800200 */
.L_x_1781:
        /* <DEDUP_REMOVED lines=60> */
.L_x_1788:
[----:B------:R-:W-:Y:S05]  /*10c60*/  BSYNC.RECONVERGENT B0 ;  /* 0x0000000000007941 */ /* 0x000fea0003800200 */
.L_x_1787:
[----:B-----5:R1:W-:Y:S02]  /*10c70*/  STS.128 [R0+0x3000], R16 ;  /* 0x0030001000007388 */ /* 0x0203e40000000c00 */
.L_x_1786:
[----:B------:R-:W-:Y:S05]  /*10c80*/  BSYNC.RECONVERGENT B1 ;  /* 0x0000000000017941 */ /* 0x000fea0003800200 */
.L_x_1785:
        /* <DEDUP_REMOVED lines=60> */
.L_x_1792:
[----:B------:R-:W-:Y:S05]  /*11050*/  BSYNC.RECONVERGENT B0 ;  /* 0x0000000000007941 */ /* 0x000fea0003800200 */
.L_x_1791:
[----:B-----5:R4:W-:Y:S02]  /*11060*/  STS.128 [R0+0x5000], R16 ;  /* 0x0050001000007388 */ /* 0x0209e40000000c00 */
.L_x_1790:
[----:B------:R-:W-:Y:S05]  /*11070*/  BSYNC.RECONVERGENT B1 ;  /* 0x0000000000017941 */ /* 0x000fea0003800200 */
.L_x_1789:
        /* <DEDUP_REMOVED lines=56> */
.L_x_1794:
[----:B------:R-:W-:Y:S05]  /*11400*/  BSYNC.RECONVERGENT B0 ;  /* 0x0000000000007941 */ /* 0x000fea0003800200 */
.L_x_1793:
[----:B-----5:R4:W-:Y:S02]  /*11410*/  STS.128 [R0+0x7000], R16 ;  /* 0x0070001000007388 */ /* 0x0209e40000000c00 */
.L_x_1780:
[----:B------:R-:W-:Y:S05]  /*11420*/  BSYNC.RECONVERGENT B2 ;  /* 0x0000000000027941 */ /* 0x000fea0003800200 */
.L_x_1779:
        /* <DEDUP_REMOVED lines=65> */
.L_x_1798:
[----:B------:R-:W-:Y:S05]  /*11840*/  BSYNC.RECONVERGENT B0 ;  /* 0x0000000000007941 */ /* 0x000fea0003800200 */
.L_x_1797:
[----:B-----5:R4:W-:Y:S02]  /*11850*/  STS.128 [R0+0x1800], R16 ;  /* 0x0018001000007388 */ /* 0x0209e40000000c00 */
.L_x_1796:
[----:B------:R-:W-:Y:S05]  /*11860*/  BSYNC.RECONVERGENT B1 ;  /* 0x0000000000017941 */ /* 0x000fea0003800200 */
.L_x_1795:
        /* <DEDUP_REMOVED lines=57> */
.L_x_1802:
[----:B------:R-:W-:Y:S05]  /*11c00*/  BSYNC.RECONVERGENT B0 ;  /* 0x0000000000007941 */ /* 0x000fea0003800200 */
.L_x_1801:
[----:B-----5:R4:W-:Y:S02]  /*11c10*/  STS.128 [R0+0x3800], R16 ;  /* 0x0038001000007388 */ /* 0x0209e40000000c00 */
.L_x_1800:
[----:B------:R-:W-:Y:S05]  /*11c20*/  BSYNC.RECONVERGENT B1 ;  /* 0x0000000000017941 */ /* 0x000fea0003800200 */
.L_x_1799:
        /* <DEDUP_REMOVED lines=57> */
.L_x_1806:
[----:B------:R-:W-:Y:S05]  /*11fc0*/  BSYNC.RECONVERGENT B0 ;  /* 0x0000000000007941 */ /* 0x000fea0003800200 */
.L_x_1805:
[----:B-----5:R4:W-:Y:S02]  /*11fd0*/  STS.128 [R0+0x5800], R16 ;  /* 0x0058001000007388 */ /* 0x0209e40000000c00 */
.L_x_1804:
[----:B------:R-:W-:Y:S05]  /*11fe0*/  BSYNC.RECONVERGENT B1 ;  /* 0x0000000000017941 */ /* 0x000fea0003800200 */
.L_x_1803:
        /* <DEDUP_REMOVED lines=56> */
.L_x_1808:
[----:B------:R-:W-:Y:S05]  /*12370*/  BSYNC.RECONVERGENT B0 ;  /* 0x0000000000007941 */ /* 0x000fea0003800200 */
.L_x_1807:
[----:B-----5:R4:W-:Y:S01]  /*12380*/  STS.128 [R0+0x7800], R16 ;  /* 0x0078001000007388 */ /* 0x0209e20000000c00 */
[----:B------:R-:W-:Y:S05]  /*12390*/  BRA `(.L_x_1745) ;  /* 0x0000005c00107947 */ /* 0x000fea0003800000 */
.L_x_1746:
        /* <DEDUP_REMOVED lines=97> */
.L_x_1814:
[----:B------:R-:W-:Y:S05]  /*129b0*/  BSYNC.RECONVERGENT B0 ;  /* 0x0000000000007941 */ /* 0x000fea0003800200 */
.L_x_1813:
[----:B-----5:R-:W-:Y:S01]  /*129c0*/  IMAD.MOV.U32 R6, RZ, RZ, R38 ;  /* 0x000000ffff067224 */ /* 0x020fe200078e0026 */
[----:B------:R-:W-:Y:S01]  /*129d0*/  MOV R4, R36 ;  /* 0x0000002400047202 */ /* 0x000fe20000000f00 */
[----:B------:R-:W-:Y:S01]  /*129e0*/  IMAD.MOV.U32 R7, RZ, RZ, R39 ;  /* 0x000000ffff077224 */ /* 0x000fe200078e0027 */
[----:B------:R-:W-:Y:S02]  /*129f0*/  MOV R5, R37 ;  /* 0x0000002500057202 */ /* 0x000fe40000000f00 */
.L_x_1812:
[----:B------:R-:W-:Y:S05]  /*12a00*/  BSYNC.RECONVERGENT B1 ;  /* 0x0000000000017941 */ /* 0x000fea0003800200 */
.L_x_1811:
        /* <DEDUP_REMOVED lines=87> */
.L_x_1818:
[----:B------:R-:W-:Y:S05]  /*12f80*/  BSYNC.RECONVERGENT B0 ;  /* 0x0000000000007941 */ /* 0x000fea0003800200 */
.L_x_1817:
[----:B-----5:R4:W-:Y:S02]  /*12f90*/  STS.128 [R0+0x2000], R36 ;  /* 0x0020002400007388 */ /* 0x0209e40000000c00 */
.L_x_1816:
[----:B------:R-:W-:Y:S05]  /*12fa0*/  BSYNC.RECONVERGENT B1 ;  /* 0x0000000000017941 */ /* 0x000fea0003800200 */
.L_x_1815:
        /* <DEDUP_REMOVED lines=86> */
.L_x_1822:
[----:B------:R-:W-:Y:S05]  /*13510*/  BSYNC.RECONVERGENT B0 ;  /* 0x0000000000007941 */ /* 0x000fea0003800200 */
.L_x_1821:
[----:B-----5:R1:W-:Y:S02]  /*13520*/  STS.128 [R0+0x4000], R36 ;  /* 0x0040002400007388 */ /* 0x0203e40000000c00 */
.L_x_1820:
[----:B------:R-:W-:Y:S05]  /*13530*/  BSYNC.RECONVERGENT B1 ;  /* 0x0000000000017941 */ /* 0x000fea0003800200 */
.L_x_1819:
        /* <DEDUP_REMOVED lines=85> */
.L_x_1824:
[----:B------:R-:W-:Y:S05]  /*13a90*/  BSYNC.RECONVERGENT B0 ;  /* 0x0000000000007941 */ /* 0x000fea0003800200 */
.L_x_1823:
[----:B-----5:R4:W-:Y:S02]  /*13aa0*/  STS.128 [R0+0x6000], R36 ;  /* 0x0060002400007388 */ /* 0x0209e40000000c00 */
.L_x_1810:
[----:B------:R-:W-:Y:S05]  /*13ab0*/  BSYNC.RECONVERGENT B2 ;  /* 0x0000000000027941 */ /* 0x000fea0003800200 */
.L_x_1809:
        /* <DEDUP_REMOVED lines=95> */
.L_x_1830:
[----:B------:R-:W-:Y:S05]  /*140b0*/  BSYNC.RECONVERGENT B0 ;  /* 0x0000000000007941 */ /* 0x000fea0003800200 */
.L_x_1829:
[----:B-----5:R1:W-:Y:S02]  /*140c0*/  STS.128 [R0+0x800], R32 ;  /* 0x0008002000007388 */ /* 0x0203e40000000c00 */
.L_x_1828:
[----:B------:R-:W-:Y:S05]  /*140d0*/  BSYNC.RECONVERGENT B1 ;  /* 0x0000000000017941 */ /* 0x000fea0003800200 */
.L_x_1827:
        /* <DEDUP_REMOVED lines=88> */
.L_x_1834:
[----:B------:R-:W-:Y:S05]  /*14660*/  BSYNC.RECONVERGENT B0 ;  /* 0x0000000000007941 */ /* 0x000fea0003800200 */
.L_x_1833:
[----:B-----5:R1:W-:Y:S02]  /*14670*/  STS.128 [R0+0x2800], R32 ;  /* 0x0028002000007388 */ /* 0x0203e40000000c00 */
.L_x_1832:
[----:B------:R-:W-:Y:S05]  /*14680*/  BSYNC.RECONVERGENT B1 ;  /* 0x0000000000017941 */ /* 0x000fea0003800200 */
.L_x_1831:
        /* <DEDUP_REMOVED lines=88> */
.L_x_1838:
[----:B------:R-:W-:Y:S05]  /*14c10*/  BSYNC.RECONVERGENT B0 ;  /* 0x0000000000007941 */ /* 0x000fea0003800200 */
.L_x_1837:
[----:B-----5:R1:W-:Y:S02]  /*14c20*/  STS.128 [R0+0x4800], R32 ;  /* 0x0048002000007388 */ /* 0x0203e40000000c00 */
.L_x_1836:
[----:B------:R-:W-:Y:S05]  /*14c30*/  BSYNC.RECONVERGENT B1 ;  /* 0x0000000000017941 */ /* 0x000fea0003800200 */
.L_x_1835:
        /* <DEDUP_REMOVED lines=86> */
.L_x_1840:
[----:B------:R-:W-:Y:S05]  /*151a0*/  BSYNC.RECONVERGENT B0 ;  /* 0x0000000000007941 */ /* 0x000fea0003800200 */
.L_x_1839:
[----:B-----5:R1:W-:Y:S02]  /*151b0*/  STS.128 [R0+0x6800], R32 ;  /* 0x0068002000007388 */ /* 0x0203e40000000c00 */
.L_x_1826:
[----:B------:R-:W-:Y:S05]  /*151c0*/  BSYNC.RECONVERGENT B2 ;  /* 0x0000000000027941 */ /* 0x000fea0003800200 */
.L_x_1825:
        /* <DEDUP_REMOVED lines=96> */
.L_x_1846:
[----:B------:R-:W-:Y:S05]  /*157d0*/  BSYNC.RECONVERGENT B0 ;  /* 0x0000000000007941 */ /* 0x000fea0003800200 */
.L_x_1845:
[----:B-----5:R1:W-:Y:S02]  /*157e0*/  STS.128 [R0+0x1000], R32 ;  /* 0x0010002000007388 */ /* 0x0203e40000000c00 */
.L_x_1844:
[----:B------:R-:W-:Y:S05]  /*157f0*/  BSYNC.RECONVERGENT B1 ;  /* 0x0000000000017941 */ /* 0x000fea0003800200 */
.L_x_1843:
        /* <DEDUP_REMOVED lines=88> */
.L_x_1850:
[----:B------:R-:W-:Y:S05]  /*15d80*/  BSYNC.RECONVERGENT B0 ;  /* 0x0000000000007941 */ /* 0x000fea0003800200 */
.L_x_1849:
[----:B-----5:R1:W-:Y:S02]  /*15d90*/  STS.128 [R0+0x3000], R32 ;  /* 0x0030002000007388 */ /* 0x0203e40000000c00 */
.L_x_1848:
[----:B------:R-:W-:Y:S05]  /*15da0*/  BSYNC.RECONVERGENT B1 ;  /* 0x0000000000017941 */ /* 0x000fea0003800200 */
.L_x_1847:
        /* <DEDUP_REMOVED lines=88> */
.L_x_1854:
[----:B------:R-:W-:Y:S05]  /*16330*/  BSYNC.RECONVERGENT B0 ;  /* 0x0000000000007941 */ /* 0x000fea0003800200 */
.L_x_1853:
[----:B-----5:R1:W-:Y:S02]  /*16340*/  STS.128 [R0+0x5000], R32 ;  /* 0x0050002000007388 */ /* 0x0203e40000000c00 */
.L_x_1852:
[----:B------:R-:W-:Y:S05]  /*16350*/  BSYNC.RECONVERGENT B1 ;  /* 0x0000000000017941 */ /* 0x000fea0003800200 */
.L_x_1851:
        /* <DEDUP_REMOVED lines=87> */
.L_x_1856:
[----:B------:R-:W-:Y:S05]  /*168d0*/  BSYNC.RECONVERGENT B0 ;  /* 0x0000000000007941 */ /* 0x000fea0003800200 */
.L_x_1855:
[----:B-----5:R1:W-:Y:S02]  /*168e0*/  STS.128 [R0+0x7000], R32 ;  /* 0x0070002000007388 */ /* 0x0203e40000000c00 */
.L_x_1842:
[----:B------:R-:W-:Y:S05]  /*168f0*/  BSYNC.RECONVERGENT B2 ;  /* 0x0000000000027941 */ /* 0x000fea0003800200 */
.L_x_1841:
        /* <DEDUP_REMOVED lines=95> */
.L_x_1860:
[----:B------:R-:W-:Y:S05]  /*16ef0*/  BSYNC.RECONVERGENT B0 ;  /* 0x0000000000007941 */ /* 0x000fea0003800200 */
.L_x_1859:
[----:B-----5:R4:W-:Y:S02]  /*16f00*/  STS.128 [R0+0x1800], R36 ;  /* 0x0018002400007388 */ /* 0x0209e40000000c00 */
.L_x_1858:
[----:B------:R-:W-:Y:S05]  /*16f10*/  BSYNC.RECONVERGENT B1 ;  /* 0x0000000000017941 */ /* 0x000fea0003800200 */
.L_x_1857:
        /* <DEDUP_REMOVED lines=87> */
.L_x_1864:
[----:B------:R-:W-:Y:S05]  /*17490*/  BSYNC.RECONVERGENT B0 ;  /* 0x0000000000007941 */ /* 0x000fea0003800200 */
.L_x_1863:
[----:B-----5:R1:W-:Y:S02]  /*174a0*/  STS.128 [R0+0x3800], R36 ;  /* 0x0038002400007388 */ /* 0x0203e40000000c00 */
.L_x_1862:
[----:B------:R-:W-:Y:S05]  /*174b0*/  BSYNC.RECONVERGENT B1 ;  /* 0x0000000000017941 */ /* 0x000fea0003800200 */
.L_x_1861:
        /* <DEDUP_REMOVED lines=87> */
.L_x_1868:
[----:B------:R-:W-:Y:S05]  /*17a30*/  BSYNC.RECONVERGENT B0 ;  /* 0x0000000000007941 */ /* 0x000fea0003800200 */
.L_x_1867:
[----:B-----5:R4:W-:Y:S02]  /*17a40*/  STS.128 [R0+0x5800], R36 ;  /* 0x0058002400007388 */ /* 0x0209e40000000c00 */
.L_x_1866:
[----:B------:R-:W-:Y:S05]  /*17a50*/  BSYNC.RECONVERGENT B1 ;  /* 0x0000000000017941 */ /* 0x000fea0003800200 */
.L_x_1865:
        /* <DEDUP_REMOVED lines=86> */
.L_x_1870:
[----:B------:R-:W-:Y:S05]  /*17fc0*/  BSYNC.RECONVERGENT B0 ;  /* 0x0000000000007941 */ /* 0x000fea0003800200 */
.L_x_1869:
[----:B-----5:R4:W-:Y:S02]  /*17fd0*/  STS.128 [R0+0x7800], R36 ;  /* 0x0078002400007388 */ /* 0x0209e40000000c00 */
.L_x_1745:
[----:B------:R-:W-:Y:S05]  /*17fe0*/  BSYNC.RECONVERGENT B3 ;  /* 0x0000000000037941 */ /* 0x000fea0003800200 */
.L_x_1737:
        /* <DEDUP_REMOVED lines=36> */
.L_x_1872:
[----:B------:R-:W-:Y:S05]  /*18230*/  BSYNC.RECONVERGENT B0 ;  /* 0x0000000000007941 */ /* 0x000fea0003800200 */
.L_x_1871:
        /* <DEDUP_REMOVED lines=29> */
.L_x_1874:
[----:B------:R-:W-:Y:S05]  /*18410*/  BSYNC.RECONVERGENT B0 ;  /* 0x0000000000007941 */ /* 0x000fea0003800200 */
.L_x_1873:
        /* <DEDUP_REMOVED lines=33> */
.L_x_1876:
[----:B------:R-:W-:Y:S05]  /*18630*/  BSYNC.RECONVERGENT B0 ;  /* 0x0000000000007941 */ /* 0x000fea0003800200 */
.L_x_1875:
        /* <DEDUP_REMOVED lines=32> */
.L_x_1878:
[----:B------:R-:W-:Y:S05]  /*18840*/  BSYNC.RECONVERGENT B0 ;  /* 0x0000000000007941 */ /* 0x000fea0003800200 */
.L_x_1877:
        /* <DEDUP_REMOVED lines=52> */
.L_x_1880:
[----:B------:R2:W-:Y:S04]  /*18b90*/  STS.128 [R0+0x10000], RZ ;  /* 0x010000ff00007388 */ /* 0x0005e80000000c00 */
[----:B------:R2:W-:Y:S04]  /*18ba0*/  STS.128 [R0+0x12000], RZ ;  /* 0x012000ff00007388 */ /* 0x0005e80000000c00 */
[----:B------:R2:W-:Y:S04]  /*18bb0*/  STS.128 [R0+0x14000], RZ ;  /* 0x014000ff00007388 */ /* 0x0005e80000000c00 */
[----:B------:R2:W-:Y:S02]  /*18bc0*/  STS.128 [R0+0x16000], RZ ;  /* 0x016000ff00007388 */ /* 0x0005e40000000c00 */
.L_x_1881:
[----:B------:R-:W-:Y:S05]  /*18bd0*/  BSYNC.RECONVERGENT B0 ;  /* 0x0000000000007941 */ /* 0x000fea0003800200 */
.L_x_1879:
        /* <DEDUP_REMOVED lines=41> */
.L_x_1883:
[----:B------:R-:W-:Y:S05]  /*18e70*/  BSYNC.RECONVERGENT B0 ;  /* 0x0000000000007941 */ /* 0x000fea0003800200 */
.L_x_1882:
        /* <DEDUP_REMOVED lines=36> */
.L_x_1885:
[----:B------:R-:W-:Y:S05]  /*190c0*/  BSYNC.RECONVERGENT B0 ;  /* 0x0000000000007941 */ /* 0x000fea0003800200 */
.L_x_1884:
        /* <DEDUP_REMOVED lines=35> */
.L_x_1887:
[----:B------:R-:W-:Y:S05]  /*19300*/  BSYNC.RECONVERGENT B0 ;  /* 0x0000000000007941 */ /* 0x000fea0003800200 */
.L_x_1886:
[----:B--23--:R-:W-:Y:S01]  /*19310*/  LDSM.16.M88.4 R4, [R87] ;  /* 0x000000005704783b */ /* 0x00cfe20000000200 */
[C---:B------:R-:W-:Y:S01]  /*19320*/  LOP3.LUT P1, RZ, R65.reuse, 0x2, RZ, 0xc0, !PT ;  /* 0x0000000241ff7812 */ /* 0x040fe2000782c0ff */
[----:B------:R-:W2:Y:S01]  /*19330*/  LDCU UR8, c[0x0][0x50c] ;  /* 0x0000a180ff0877ac */ /* 0x000ea20008000800 */
[----:B------:R-:W-:Y:S01]  /*19340*/  MOV R8, 0x20 ;  /* 0x0000002000087802 */ /* 0x000fe20000000f00 */
[----:B----4-:R-:W3:Y:S01]  /*19350*/  LDSM.16.M88.4 R24, [R86+UR6+0x8000] ;  /* 0x008000065618783b */ /* 0x010ee20008000200 */
[----:B------:R-:W-:Y:S01]  /*19360*/  IADD3 R89, PT, PT, R86, UR6, RZ ;  /* 0x0000000656597c10 */ /* 0x000fe2000fffe0ff */
[----:B------:R-:W-:Y:S01]  /*19370*/  UISETP.GT.AND UP0, UPT, UR27, UR7, UPT ;  /* 0x000000071b00728c */ /* 0x000fe2000bf04270 */
[----:B------:R-:W-:Y:S01]  /*19380*/  SEL R8, R8, 0xffffffe0, !P1 ;  /* 0xffffffe008087807 */ /* 0x000fe20004800000 */
[----:B------:R-:W4:Y:S01]  /*19390*/  LDSM.16.M88.4 R16, [R86+UR6+0x8800] ;  /* 0x008800065610783b */ /* 0x000f220008000200 */
[----:B------:R-:W-:Y:S02]  /*193a0*/  LOP3.LUT P0, RZ, R65, 0x4, RZ, 0xc0, !PT ;  /* 0x0000000441ff7812 */ /* 0x000fe4000780c0ff */
[-C--:B------:R-:W-:Y:S01]  /*193b0*/  IADD3 R63, PT, PT, R87, R8.reuse, RZ ;  /* 0x00000008573f7210 */ /* 0x080fe20007ffe0ff */
[----:B------:R-:W1:Y:S01]  /*193c0*/  LDSM.16.M88.4 R80, [R86+UR6+0x9000] ;  /* 0x009000065650783b */ /* 0x000e620008000200 */
[----:B------:R-:W-:-:S02]  /*193d0*/  IADD3 R2, PT, PT, R89, R8, RZ ;  /* 0x0000000859027210 */ /* 0x000fc40007ffe0ff */
[----:B------:R-:W-:Y:S01]  /*193e0*/  MOV R168, 0x40 ;  /* 0x0000004000a87802 */ /* 0x000fe20000000f00 */
[----:B------:R-:W2:Y:S01]  /*193f0*/  LDSM.16.M88.4 R32, [R86+UR6+0x9800] ;  /* 0x009800065620783b */ /* 0x000ea20008000200 */
[----:B------:R-:W-:Y:S02]  /*19400*/  VIMNMX R165, PT, PT, R84, UR25, PT ;  /* 0x0000001954a57c48 */ /* 0x000fe4000bfe0100 */
[----:B------:R-:W-:Y:S01]  /*19410*/  SEL R168, R168, 0xffffffc0, !P0 ;  /* 0xffffffc0a8a87807 */ /* 0x000fe20004000000 */
[----:B------:R-:W-:Y:S03]  /*19420*/  LDSM.16.M88.4 R52, [R63] ;  /* 0x000000003f34783b */ /* 0x000fe60000000200 */
[-C--:B------:R-:W-:Y:S01]  /*19430*/  IADD3 R91, PT, PT, R87, R168.reuse, RZ ;  /* 0x000000a8575b7210 */ /* 0x080fe20007ffe0ff */
[----:B------:R-:W2:Y:S01]  /*19440*/  LDSM.16.M88.4 R36, [R2+0x8000] ;  /* 0x008000000224783b */ /* 0x000ea20000000200 */
[----:B------:R-:W-:-:S02]  /*19450*/  IADD3 R89, PT, PT, R89, R168, RZ ;  /* 0x000000a859597210 */ /* 0x000fc40007ffe0ff */
[C---:B------:R-:W-:Y:S01]  /*19460*/  IADD3 R90, PT, PT, R8.reuse, R91, RZ ;  /* 0x0000005b085a7210 */ /* 0x040fe20007ffe0ff */
[----:B------:R-:W2:Y:S01]  /*19470*/  LDSM.16.M88.4 R12, [R2+0x8800] ;  /* 0x00880000020c783b */ /* 0x000ea20000000200 */
[----:B------:R-:W-:-:S03]  /*19480*/  IADD3 R88, PT, PT, R8, R89, RZ ;  /* 0x0000005908587210 */ /* 0x000fc60007ffe0ff */
[----:B------:R-:W2:Y:S04]  /*19490*/  LDSM.16.M88.4 R92, [R2+0x9000] ;  /* 0x00900000025c783b */ /* 0x000ea80000000200 */
[----:B------:R-:W2:Y:S04]  /*194a0*/  LDSM.16.M88.4 R48, [R2+0x9800] ;  /* 0x009800000230783b */ /* 0x000ea80000000200 */
[----:B------:R-:W-:Y:S01]  /*194b0*/  LDSM.16.M88.4 R40, [R89+0x8000] ;  /* 0x008000005928783b */ /* 0x000fe20000000200 */
[C---:B---3--:R-:W-:Y:S03]  /*194c0*/  HMMA.16816.F32 R28, R4.reuse, R24, RZ ;  /* 0x00000018041c723c */ /* 0x048fe600000018ff */
[----:B------:R-:W-:Y:S04]  /*194d0*/  LDSM.16.M88.4 R76, [R89+0x8800] ;  /* 0x00880000594c783b */ /* 0x000fe80000000200 */
[----:B-----5:R-:W-:Y:S01]  /*194e0*/  LDSM.16.M88.4 R72, [R89+0x9000] ;  /* 0x009000005948783b */ /* 0x020fe20000000200 */
[C---:B----4-:R-:W-:Y:S03]  /*194f0*/  HMMA.16816.F32 R20, R4.reuse, R16, RZ ;  /* 0x000000100414723c */ /* 0x050fe600000018ff */
[----:B------:R-:W-:Y:S04]  /*19500*/  LDSM.16.M88.4 R44, [R89+0x9800] ;  /* 0x00980000592c783b */ /* 0x000fe80000000200 */
[----:B------:R-:W0:Y:S01]  /*19510*/  LDGDEPBAR ;  /* 0x00000000000079af */ /* 0x000e220000000000 */
[C---:B-1----:R-:W-:Y:S08]  /*19520*/  HMMA.16816.F32 R68, R4.reuse, R80, RZ ;  /* 0x000000500444723c */ /* 0x042ff000000018ff */
[C---:B------:R-:W-:Y:S08]  /*19530*/  HMMA.16816.F32 R24, R4.reuse, R26, RZ ;  /* 0x0000001a0418723c */ /* 0x040ff000000018ff */
[C---:B------:R-:W-:Y:S08]  /*19540*/  HMMA.16816.F32 R16, R4.reuse, R18, RZ ;  /* 0x000000120410723c */ /* 0x040ff000000018ff */
[C---:B------:R-:W-:Y:S08]  /*19550*/  HMMA.16816.F32 R80, R4.reuse, R82, RZ ;  /* 0x000000520450723c */ /* 0x040ff000000018ff */
[C---:B--2---:R-:W-:Y:S08]  /*19560*/  HMMA.16816.F32 R56, R4.reuse, R32, RZ ;  /* 0x000000200438723c */ /* 0x044ff000000018ff */
        /* <DEDUP_REMOVED lines=91> */
[----:B------:R-:W3:Y:S04]  /*19b20*/  LDSM.16.M88.4 R52, [R2+0xc800] ;  /* 0x00c800000234783b */ /* 0x000ee80000000200 */
[----:B------:R-:W-:Y:S03]  /*19b30*/  LDSM.16.M88.4 R80, [R91+0x6000] ;  /* 0x006000005b50783b */ /* 0x000fe60000000200 */
[C---:B-1----:R-:W-:Y:S08]  /*19b40*/  HMMA.16816.F32 R28, R48.reuse, R44, R28 ;  /* 0x0000002c301c723c */ /* 0x042ff0000000181c */
[C---:B------:R-:W-:Y:S01]  /*19b50*/  HMMA.16816.F32 R24, R48.reuse, R46, R24 ;  /* 0x0000002e3018723c */ /* 0x040fe20000001818 */
[----:B------:R-:W1:Y:S07]  /*19b60*/  LDSM.16.M88.4 R44, [R2+0xd800] ;  /* 0x00d80000022c783b */ /* 0x000e6e0000000200 */
[C---:B----4-:R-:W-:Y:S08]  /*19b70*/  HMMA.16816.F32 R68, R48.reuse, R36, R68 ;  /* 0x000000243044723c */ /* 0x050ff00000001844 */
[C---:B------:R-:W-:Y:S01]  /*19b80*/  HMMA.16816.F32 R64, R48.reuse, R38, R64 ;  /* 0x000000263040723c */ /* 0x040fe20000001840 */
[----:B------:R-:W-:Y:S07]  /*19b90*/  LDSM.16.M88.4 R36, [R91+0x4000] ;  /* 0x004000005b24783b */ /* 0x000fee0000000200 */
        /* <DEDUP_REMOVED lines=35> */
[----:B------:R-:W-:Y:S07]  /*19dd0*/  LDSM.16.M88.4 R12, [R86+UR6+0xe800] ;  /* 0x00e80006560c783b */ /* 0x000fee0008000200 */
[C---:B---3--:R-:W-:Y:S08]  /*19de0*/  HMMA.16816.F32 R20, R44.reuse, R32, R20 ;  /* 0x000000202c14723c */ /* 0x048ff00000001814 */
[----:B------:R-:W-:Y:S01]  /*19df0*/  HMMA.16816.F32 R16, R44, R34, R16 ;  /* 0x000000222c10723c */ /* 0x000fe20000001810 */
[----:B------:R-:W-:Y:S07]  /*19e00*/  LDSM.16.M88.4 R32, [R89+0xe000] ;  /* 0x00e000005920783b */ /* 0x000fee0000000200 */
[----:B------:R-:W-:Y:S08]  /*19e10*/  HMMA.16816.F32 R28, R76, R52, R28 ;  /* 0x000000344c1c723c */ /* 0x000ff0000000181c */
[C---:B--2---:R-:W-:Y:S08]  /*19e20*/  HMMA.16816.F32 R68, R44.reuse, R4, R68 ;  /* 0x000000042c44723c */ /* 0x044ff00000001844 */
[----:B------:R-:W-:Y:S01]  /*19e30*/  HMMA.16816.F32 R64, R44, R6, R64 ;  /* 0x000000062c40723c */ /* 0x000fe20000001840 */
[----:B------:R-:W1:Y:S07]  /*19e40*/  LDSM.16.M88.4 R4, [R86+UR6+0xf000] ;  /* 0x00f000065604783b */ /* 0x000e6e0008000200 */
[----:B------:R-:W-:Y:S01]  /*19e50*/  HMMA.16816.F32 R24, R76, R54, R24 ;  /* 0x000000364c18723c */ /* 0x000fe20000001818 */
[----:B------:R-:W-:Y:S07]  /*19e60*/  LDSM.16.M88.4 R52, [R2+0xe800] ;  /* 0x00e800000234783b */ /* 0x000fee0000000200 */
[C---:B----4-:R-:W-:Y:S08]  /*19e70*/  HMMA.16816.F32 R56, R44.reuse, R36, R56 ;  /* 0x000000242c38723c */ /* 0x050ff00000001838 */
[----:B------:R-:W-:Y:S01]  /*19e80*/  HMMA.16816.F32 R72, R44, R38, R72 ;  /* 0x000000262c48723c */ /* 0x000fe20000001848 */
[----:B------:R-:W-:Y:S04]  /*19e90*/  LDSM.16.M88.4 R44, [R90+0x6000] ;  /* 0x006000005a2c783b */ /* 0x000fe80000000200 */
[----:B------:R-:W2:Y:S03]  /*19ea0*/  LDSM.16.M88.4 R36, [R88+0xe000] ;  /* 0x00e000005824783b */ /* 0x000ea60000000200 */
[C---:B------:R-:W-:Y:S08]  /*19eb0*/  HMMA.16816.F32 R28, R48.reuse, R40, R28 ;  /* 0x00000028301c723c */ /* 0x040ff0000000181c */
[----:B------:R-:W-:Y:S08]  /*19ec0*/  HMMA.16816.F32 R24, R48, R42, R24 ;  /* 0x0000002a3018723c */ /* 0x000ff00000001818 */
[----:B-1----:R-:W-:Y:S08]  /*19ed0*/  HMMA.16816.F32 R68, R76, R4, R68 ;  /* 0x000000044c44723c */ /* 0x002ff00000001844 */
[----:B------:R-:W-:Y:S08]  /*19ee0*/  HMMA.16816.F32 R28, R80, R32, R28 ;  /* 0x00000020501c723c */ /* 0x000ff0000000181c */
[----:B------:R-:W-:Y:S01]  /*19ef0*/  HMMA.16816.F32 R64, R76, R6, R64 ;  /* 0x000000064c40723c */ /* 0x000fe20000001840 */
[----:B------:R-:W1:Y:S07]  /*19f00*/  LDSM.16.M88.4 R4, [R2+0xf000] ;  /* 0x00f000000204783b */ /* 0x000e6e0000000200 */
[----:B------:R-:W-:Y:S01]  /*19f10*/  HMMA.16816.F32 R24, R80, R34, R24 ;  /* 0x000000225018723c */ /* 0x000fe20000001818 */
[----:B------:R-:W3:Y:S07]  /*19f20*/  LDSM.16.M88.4 R32, [R86+UR6+0xf800] ;  /* 0x00f800065620783b */ /* 0x000eee0008000200 */
        /* <DEDUP_REMOVED lines=19> */
[----:B---3--:R-:W3:Y:S05]  /*1a060*/  LDSM.16.M88.4 R28, [R89+0xf000] ;  /* 0x00f00000591c783b */ /* 0x008eea0000000200 */
[----:B------:R-:W-:Y:S01]  /*1a070*/  HMMA.16816.F32 R64, R48, R6, R64 ;  /* 0x000000063040723c */ /* 0x000fe20000001840 */
[----:B------:R-:W1:Y:S01]  /*1a080*/  LDSM.16.M88.4 R4, [R89+0xf800] ;  /* 0x00f800005904783b */ /* 0x000e620000000200 */
[----:B------:R-:W1:Y:S06]  /*1a090*/  MUFU.TANH R24, R24 ;  /* 0x0000001800187308 */ /* 0x000e6c0000002400 */
[C---:B------:R-:W-:Y:S08]  /*1a0a0*/  HMMA.16816.F32 R56, R76.reuse, R32, R56 ;  /* 0x000000204c38723c */ /* 0x040ff00000001838 */
[----:B------:R-:W-:Y:S08]  /*1a0b0*/  HMMA.16816.F32 R72, R76, R34, R72 ;  /* 0x000000224c48723c */ /* 0x000ff00000001848 */
[C---:B--2---:R-:W-:Y:S08]  /*1a0c0*/  HMMA.16816.F32 R40, R80.reuse, R12, R40 ;  /* 0x0000000c5028723c */ /* 0x044ff00000001828 */
[----:B------:R-:W-:Y:S01]  /*1a0d0*/  HMMA.16816.F32 R16, R80, R14, R16 ;  /* 0x0000000e5010723c */ /* 0x000fe20000001810 */
[----:B------:R-:W2:Y:S04]  /*1a0e0*/  LDSM.16.M88.4 R12, [R88+0xf000] ;  /* 0x00f00000580c783b */ /* 0x000ea80000000200 */
[----:B------:R-:W2:Y:S01]  /*1a0f0*/  LDSM.16.M88.4 R88, [R88+0xf800] ;  /* 0x00f800005858783b */ /* 0x000ea20000000200 */
[----:B------:R-:W-:-:S04]  /*1a100*/  DEPBAR.LE SB0, 0x0 ;  /* 0x000080000000791a */ /* 0x000fc80000000000 */
[C---:B----4-:R-:W-:Y:S08]  /*1a110*/  HMMA.16816.F32 R56, R48.reuse, R36, R56 ;  /* 0x000000243038723c */ /* 0x050ff00000001838 */
[----:B------:R-:W-:Y:S08]  /*1a120*/  HMMA.16816.F32 R72, R48, R38, R72 ;  /* 0x000000263048723c */ /* 0x000ff00000001848 */
[C---:B---3--:R-:W-:Y:S08]  /*1a130*/  HMMA.16816.F32 R68, R80.reuse, R28, R68 ;  /* 0x0000001c5044723c */ /* 0x048ff00000001844 */
[C---:B------:R-:W-:Y:S08]  /*1a140*/  HMMA.16816.F32 R64, R80.reuse, R30, R64 ;  /* 0x0000001e5040723c */ /* 0x040ff00000001840 */
[----:B-1----:R-:W-:Y:S01]  /*1a150*/  HMMA.16816.F32 R56, R80, R4, R56 ;  /* 0x000000045038723c */ /* 0x002fe20000001838 */
[----:B------:R-:W-:-:S04]  /*1a160*/  MOV R5, UR25 ;  /* 0x0000001900057c02 */ /* 0x000fc80008000f00 */
[----:B------:R-:W-:-:S03]  /*1a170*/  VIADDMNMX R2, R84, 0x8, R5, PT ;  /* 0x0000000854027846 */ /* 0x000fc60003800105 */
[----:B------:R-:W-:Y:S08]  /*1a180*/  HMMA.16816.F32 R72, R80, R6, R72 ;  /* 0x000000065048723c */ /* 0x000ff00000001848 */
[C---:B------:R-:W-:Y:S08]  /*1a190*/  HMMA.16816.F32 R16, R44.reuse, R22, R16 ;  /* 0x000000162c10723c */ /* 0x040ff00000001810 */
[----:B------:R-:W-:Y:S01]  /*1a1a0*/  HMMA.16816.F32 R40, R44, R20, R40 ;  /* 0x000000142c28723c */ /* 0x000fe20000001828 */
[----:B------:R-:W-:Y:S01]  /*1a1b0*/  FMUL.FTZ R20, R25, UR8 ;  /* 0x0000000819147c20 */ /* 0x000fe20008410000 */
[----:B------:R-:W-:Y:S01]  /*1a1c0*/  FMUL.FTZ R21, R26, UR8 ;  /* 0x000000081a157c20 */ /* 0x000fe20008410000 */
[----:B------:R-:W-:-:S04]  /*1a1d0*/  FMUL.FTZ R25, R27, UR8 ;  /* 0x000000081b197c20 */ /* 0x000fc80008410000 */
[----:B------:R-:W1:Y:S01]  /*1a1e0*/  MUFU.TANH R20, R20 ;  /* 0x0000001400147308 */ /* 0x000e620000002400 */
[C---:B--2---:R-:W-:Y:S03]  /*1a1f0*/  HMMA.16816.F32 R68, R44.reuse, R12, R68 ;  /* 0x0000000c2c44723c */ /* 0x044fe60000001844 */
[----:B------:R-:W-:Y:S01]  /*1a200*/  FMUL.FTZ R12, R17, UR8 ;  /* 0x00000008110c7c20 */ /* 0x000fe20008410000 */
[----:B------:R-:W-:Y:S01]  /*1a210*/  FMUL.FTZ R16, R16, UR8 ;  /* 0x0000000810107c20 */ /* 0x000fe20008410000 */
[----:B------:R-:W-:Y:S01]  /*1a220*/  FMUL.FTZ R17, R18, UR8 ;  /* 0x0000000812117c20 */ /* 0x000fe20008410000 */
[----:B------:R-:W-:Y:S01]  /*1a230*/  FMUL.FTZ R4, R19, UR8 ;  /* 0x0000000813047c20 */ /* 0x000fe20008410000 */
[----:B------:R-:W2:Y:S01]  /*1a240*/  MUFU.TANH R21, R21 ;  /* 0x0000001500157308 */ /* 0x000ea20000002400 */
[C---:B------:R-:W-:Y:S03]  /*1a250*/  HMMA.16816.F32 R64, R44.reuse, R14, R64 ;  /* 0x0000000e2c40723c */ /* 0x040fe60000001840 */
        /* <DEDUP_REMOVED lines=48> */
[----:B--234-:R-:W-:Y:S05]  /*1a560*/  BRA.U !UP0, `(.L_x_1888) ;  /* 0x0000000908b47547 */ /* 0x01cfea000b800000 */
        /* <DEDUP_REMOVED lines=12> */
.L_x_1889:
[----:B------:R-:W2:Y:S01]  /*1a630*/  LDC R6, c[0x0][0x4f0] ;  /* 0x00013c00ff067b82 */ /* 0x000ea20000000800 */
[----:B------:R-:W-:Y:S01]  /*1a640*/  UIADD3 UR8, UPT, UPT, UR26, -0x40, URZ ;  /* 0xffffffc01a087890 */ /* 0x000fe2000fffe0ff */
[----:B------:R-:W-:Y:S01]  /*1a650*/  IMAD.U32 R13, RZ, RZ, UR26 ;  /* 0x0000001aff0d7e24 */ /* 0x000fe2000f8e00ff */
[----:B------:R-:W3:Y:S04]  /*1a660*/  LDCU.64 UR10, c[0x0][0x3b8] ;  /* 0x00007700ff0a77ac */ /* 0x000ee80008000a00 */
[----:B------:R-:W-:Y:S02]  /*1a670*/  MOV R7, UR8 ;  /* 0x0000000800077c02 */ /* 0x000fe40008000f00 */
[----:B------:R-:W-:Y:S02]  /*1a680*/  IABS R13, R13 ;  /* 0x0000000d000d7213 */ /* 0x000fe40000000000 */
[----:B------:R-:W-:-:S02]  /*1a690*/  IABS R7, R7 ;  /* 0x0000000700077213 */ /* 0x000fc40000000000 */
        /* <DEDUP_REMOVED lines=9> */
[----:B------:R-:W-:-:S04]  /*1a730*/  IMAD.HI.U32 R19, R14, R13, RZ ;  /* 0x0000000d0e137227 */ /* 0x000fc800078e00ff */
[----:B------:R-:W-:Y:S01]  /*1a740*/  IMAD.HI.U32 R15, R14, R7, RZ ;  /* 0x000000070e0f7227 */ /* 0x000fe200078e00ff */
[----:B------:R-:W-:-:S03]  /*1a750*/  IADD3 R18, PT, PT, -R19, RZ, RZ ;  /* 0x000000ff13127210 */ /* 0x000fc60007ffe1ff */
[----:B------:R-:W-:Y:S02]  /*1a760*/  IMAD.MOV R14, RZ, RZ, -R15 ;  /* 0x000000ffff0e7224 */ /* 0x000fe400078e0a0f */
[C---:B------:R-:W-:Y:S02]  /*1a770*/  IMAD R18, R5.reuse, R18, R13 ;  /* 0x0000001205127224 */ /* 0x040fe400078e020d */
[C---:B------:R-:W-:Y:S01]  /*1a780*/  IMAD R14, R5.reuse, R14, R7 ;  /* 0x0000000e050e7224 */ /* 0x040fe200078e0207 */
[----:B------:R-:W-:Y:S02]  /*1a790*/  LOP3.LUT R7, R6, UR26, RZ, 0x3c, !PT ;  /* 0x0000001a06077c12 */ /* 0x000fe4000f8e3cff */
        /* <DEDUP_REMOVED lines=11> */
[----:B------:R-:W2:Y:S03]  /*1a850*/  LDCU.64 UR8, c[0x0][0x3a0] ;  /* 0x00007400ff0877ac */ /* 0x000ea60008000a00 */
[----:B------:R-:W-:-:S02]  /*1a860*/  ISETP.GE.AND P2, PT, R5, RZ, PT ;  /* 0x000000ff0500720c */ /* 0x000fc40003f46270 */
[----:B------:R-:W-:Y:S02]  /*1a870*/  LOP3.LUT R5, RZ, R6, RZ, 0x33, !PT ;  /* 0x00000006ff057212 */ /* 0x000fe400078e33ff */
[----:B------:R-:W-:-:S03]  /*1a880*/  @P6 IADD3 R19, PT, PT, R19, 0x1, RZ ;  /* 0x0000000113136810 */ /* 0x000fc60007ffe0ff */
[----:B------:R-:W-:Y:S01]  /*1a890*/  @P5 VIADD R15, R15, 0x1 ;  /* 0x000000010f0f5836 */ /* 0x000fe20000000000 */
[----:B------:R-:W-:-:S05]  /*1a8a0*/  @!P4 IADD3 R19, PT, PT, -R19, RZ, RZ ;  /* 0x000000ff1313c210 */ /* 0x000fca0007ffe1ff */
[----:B------:R-:W-:-:S05]  /*1a8b0*/  @!P2 IMAD.MOV R15, RZ, RZ, -R15 ;  /* 0x000000ffff0fa224 */ /* 0x000fca00078e0a0f */
[C---:B------:R-:W-:Y:S02]  /*1a8c0*/  SEL R13, R5.reuse, R15, !P3 ;  /* 0x0000000f050d7207 */ /* 0x040fe40005800000 */
[----:B------:R-:W-:-:S03]  /*1a8d0*/  SEL R5, R5, R19, !P3 ;  /* 0x0000001305057207 */ /* 0x000fc60005800000 */
[----:B------:R-:W-:-:S04]  /*1a8e0*/  IMAD.WIDE R28, R13, 0x4, R230 ;  /* 0x000000040d1c7825 */ /* 0x000fc800078e02e6 */
[C---:B------:R-:W-:Y:S01]  /*1a8f0*/  IMAD.WIDE R18, R5.reuse, 0x4, R230 ;  /* 0x0000000405127825 */ /* 0x040fe200078e02e6 */
[----:B------:R-:W4:Y:S04]  /*1a900*/  LDG.E R14, desc[UR4][R28.64] ;  /* 0x000000041c0e7981 */ /* 0x000f28000c1e1900 */
[----:B------:R-:W4:Y:S01]  /*1a910*/  LDG.E R7, desc[UR4][R18.64] ;  /* 0x0000000412077981 */ /* 0x000f22000c1e1900 */
[----:B------:R-:W-:-:S04]  /*1a920*/  IMAD.IADD R5, R5, 0x1, -R13 ;  /* 0x0000000105057824 */ /* 0x000fc800078e0a0d */
[----:B------:R-:W-:-:S05]  /*1a930*/  IMAD R6, R5, R6, -0x40 ;  /* 0xffffffc005067424 */ /* 0x000fca00078e0206 */
[----:B------:R-:W-:-:S05]  /*1a940*/  SHF.R.S32.HI R5, RZ, 0x1f, R6 ;  /* 0x0000001fff057819 */ /* 0x000fca0000011406 */
[----:B---3--:R-:W-:-:S04]  /*1a950*/  IMAD R5, R5, UR10, RZ ;  /* 0x0000000a05057c24 */ /* 0x008fc8000f8e02ff */
[----:B------:R-:W-:Y:S01]  /*1a960*/  IMAD R5, R6, UR11, R5 ;  /* 0x0000000b06057c24 */ /* 0x000fe2000f8e0205 */
[----:B----4-:R-:W-:Y:S01]  /*1a970*/  IADD3 R7, PT, PT, R14, -R7, RZ ;  /* 0x800000070e077210 */ /* 0x010fe20007ffe0ff */
[----:B------:R-:W-:-:S03]  /*1a980*/  IMAD.WIDE.U32 R14, R6, UR10, RZ ;  /* 0x0000000a060e7c25 */ /* 0x000fc6000f8e00ff */
        /* <DEDUP_REMOVED lines=8> */
.L_x_1890:
[----:B------:R-:W2:Y:S01]  /*1aa10*/  LDCU UR9, c[0x0][0x440] ;  /* 0x00008800ff0977ac */ /* 0x000ea20008000800 */
[C---:B------:R-:W-:Y:S01]  /*1aa20*/  LEA R6, P2, R61.reuse, R226, 0x1 ;  /* 0x000000e23d067211 */ /* 0x040fe200078408ff */
[----:B------:R-:W3:Y:S03]  /*1aa30*/  LDCU UR8, c[0x0][0x3bc] ;  /* 0x00007780ff0877ac */ /* 0x000ee60008000800 */
[----:B------:R-:W-:Y:S01]  /*1aa40*/  LEA.HI.X R7, R61, R225, R62, 0x1, P2 ;  /* 0x000000e13d077211 */ /* 0x000fe200010f0c3e */
[----:B------:R-:W-:-:S06]  /*1aa50*/  USHF.L.U32 UR11, UR10, 0x5, URZ ;  /* 0x000000050a0b7899 */ /* 0x000fcc00080006ff */
[----:B------:R-:W-:Y:S02]  /*1aa60*/  IADD3 R14, P2, PT, R6, UR11, RZ ;  /* 0x0000000b060e7c10 */ /* 0x000fe4000ff5e0ff */
[----:B--2---:R-:W-:Y:S02]  /*1aa70*/  ISETP.GE.AND P6, PT, R85, UR9, PT ;  /* 0x0000000955007c0c */ /* 0x004fe4000bfc6270 */
[----:B------:R-:W-:Y:S02]  /*1aa80*/  ISETP.GE.AND P5, PT, R11, UR9, PT ;  /* 0x000000090b007c0c */ /* 0x000fe4000bfa6270 */
[----:B------:R-:W-:Y:S01]  /*1aa90*/  ISETP.GE.AND P4, PT, R10, UR9, PT ;  /* 0x000000090a007c0c */ /* 0x000fe2000bf86270 */
[----:B---3--:R-:W-:Y:S01]  /*1aaa0*/  USHF.L.U64.HI UR8, UR10, 0x5, UR8 ;  /* 0x000000050a087899 */ /* 0x008fe20008010208 */
[----:B------:R-:W-:-:S05]  /*1aab0*/  ISETP.GE.AND P3, PT, R9, UR9, PT ;  /* 0x0000000909007c0c */ /* 0x000fca000bf66270 */
[----:B------:R-:W-:Y:S02]  /*1aac0*/  IADD3.X R15, PT, PT, R7, UR8, RZ, P2, !PT ;  /* 0x00000008070f7c10 */ /* 0x000fe400097fe4ff */
        /* <DEDUP_REMOVED lines=87> */
.L_x_1888:
[----:B------:R-:W2:Y:S01]  /*1b040*/  S2R R217, SR_TID.X ;  /* 0x0000000000d97919 */ /* 0x000ea20000002100 */
[----:B------:R-:W-:Y:S01]  /*1b050*/  UIADD3 UR15, UPT, UPT, UR22, -0x1, URZ ;  /* 0xffffffff160f7890 */ /* 0x000fe2000fffe0ff */
[----:B------:R-:W-:Y:S01]  /*1b060*/  LOP3.LUT R167, R60, 0x200, R3, 0xf8, !PT ;  /* 0x000002003ca77812 */ /* 0x000fe200078ef803 */
[----:B------:R-:W4:Y:S03]  /*1b070*/  LDCU UR4, c[0x0][0x45c] ;  /* 0x00008b80ff0477ac */ /* 0x000f260008000800 */
[----:B------:R-:W-:Y:S01]  /*1b080*/  LEA R218, R167, UR6, 0x1 ;  /* 0x00000006a7da7c11 */ /* 0x000fe2000f8e08ff */
[----:B---3--:R-:W-:Y:S01]  /*1b090*/  IMAD.U32 R6, RZ, RZ, UR15 ;  /* 0x0000000fff067e24 */ /* 0x008fe2000f8e00ff */
        /* <DEDUP_REMOVED lines=8> */
[----:B--2---:R-:W-:-:S03]  /*1b120*/  IMAD.SHL.U32 R5, R217, 0x2, RZ ;  /* 0x00000002d9057824 */ /* 0x004fc600078e00ff */
[----:B------:R-:W-:Y:S02]  /*1b130*/  LDSM.16.MT88.4 R40, [R218+0x12000] ;  /* 0x01200000da28783b */ /* 0x000fe40000004200 */
[----:B------:R-:W-:Y:S02]  /*1b140*/  LOP3.LUT R5, R5, 0x6, RZ, 0xc0, !PT ;  /* 0x0000000605057812 */ /* 0x000fe400078ec0ff */
[----:B-1----:R-:W-:Y:S03]  /*1b150*/  LDSM.16.MT88.4 R72, [R218+0x14000] ;  /* 0x01400000da48783b */ /* 0x002fe60000004200 */
[----:B------:R-:W-:Y:S01]  /*1b160*/  IMAD R6, R6, 0x40, R5 ;  /* 0x0000004006067824 */ /* 0x000fe200078e0205 */
[----:B------:R-:W-:Y:S03]  /*1b170*/  LDSM.16.MT88.4 R104, [R218+0x16000] ;  /* 0x01600000da68783b */ /* 0x000fe60000004200 */
[----:B------:R-:W-:-:S02]  /*1b180*/  VIADD R7, R6, 0x1 ;  /* 0x0000000106077836 */ /* 0x000fc40000000000 */
[C---:B------:R-:W-:Y:S02]  /*1b190*/  VIADD R5, R6.reuse, 0x8 ;  /* 0x0000000806057836 */ /* 0x040fe40000000000 */
[C---:B------:R-:W-:Y:S01]  /*1b1a0*/  VIADD R10, R6.reuse, 0x11 ;  /* 0x00000011060a7836 */ /* 0x040fe20000000000 */
[CC--:B------:R-:W-:Y:S01]  /*1b1b0*/  ISETP.GE.AND P5, PT, R7.reuse, R165.reuse, PT ;  /* 0x000000a50700720c */ /* 0x0c0fe20003fa6270 */
[C---:B------:R-:W-:Y:S01]  /*1b1c0*/  VIADD R9, R6.reuse, 0x18 ;  /* 0x0000001806097836 */ /* 0x040fe20000000000 */
[-C--:B------:R-:W-:Y:S01]  /*1b1d0*/  ISETP.GE.AND P3, PT, R7, R2.reuse, PT ;  /* 0x000000020700720c */ /* 0x080fe20003f66270 */
[C---:B------:R-:W-:Y:S01]  /*1b1e0*/  VIADD R7, R6.reuse, 0x9 ;  /* 0x0000000906077836 */ /* 0x040fe20000000000 */
[CC--:B------:R-:W-:Y:S01]  /*1b1f0*/  ISETP.GE.AND P6, PT, R5.reuse, R165.reuse, PT ;  /* 0x000000a50500720c */ /* 0x0c0fe20003fc6270 */
[C---:B------:R-:W-:Y:S01]  /*1b200*/  VIADD R11, R6.reuse, 0x20 ;  /* 0x00000020060b7836 */ /* 0x040fe20000000000 */
[----:B------:R-:W-:Y:S01]  /*1b210*/  ISETP.GE.AND P4, PT, R5, R2, PT ;  /* 0x000000020500720c */ /* 0x000fe20003f86270 */
[C---:B------:R-:W-:Y:S01]  /*1b220*/  VIADD R5, R6.reuse, 0x10 ;  /* 0x0000001006057836 */ /* 0x040fe20000000000 */
[----:B------:R-:W-:Y:S01]  /*1b230*/  ISETP.GE.AND P2, PT, R7, R165, PT ;  /* 0x000000a50700720c */ /* 0x000fe20003f46270 */
[----:B------:R-:W-:Y:S01]  /*1b240*/  VIADD R14, R6, 0x28 ;  /* 0x00000028060e7836 */ /* 0x000fe20000000000 */
[----:B------:R-:W-:-:S02]  /*1b250*/  FSEL R63, R63, -INF , !P5 ;  /* 0xff8000003f3f7808 */ /* 0x000fc40006800000 */
[-C--:B------:R-:W-:Y:S02]  /*1b260*/  ISETP.GE.AND P5, PT, R7, R2.reuse, PT ;  /* 0x000000020700720c */ /* 0x080fe40003fa6270 */
[----:B------:R-:W-:Y:S02]  /*1b270*/  FSEL R7, R54, -INF , !P3 ;  /* 0xff80000036077808 */ /* 0x000fe40005800000 */
[----:B------:R-:W-:Y:S02]  /*1b280*/  FSEL R29, R24, -INF , !P6 ;  /* 0xff800000181d7808 */ /* 0x000fe40007000000 */
[C---:B------:R-:W-:Y:S02]  /*1b290*/  ISETP.GE.AND P3, PT, R5.reuse, R165, PT ;  /* 0x000000a50500720c */ /* 0x040fe40003f66270 */
[----:B------:R-:W-:Y:S02]  /*1b2a0*/  ISETP.GE.AND P6, PT, R5, R2, PT ;  /* 0x000000020500720c */ /* 0x000fe40003fc6270 */
[----:B------:R-:W-:-:S02]  /*1b2b0*/  FSEL R5, R21, -INF , !P4 ;  /* 0xff80000015057808 */ /* 0x000fc40006000000 */
[----:B------:R-:W-:Y:S02]  /*1b2c0*/  FSEL R31, R20, -INF , !P2 ;  /* 0xff800000141f7808 */ /* 0x000fe40005000000 */
[CC--:B------:R-:W-:Y:S02]  /*1b2d0*/  ISETP.GE.AND P4, PT, R10.reuse, R165.reuse, PT ;  /* 0x000000a50a00720c */ /* 0x0c0fe40003f86270 */
[----:B------:R-:W-:Y:S01]  /*1b2e0*/  ISETP.GE.AND P2, PT, R10, R2, PT ;  /* 0x000000020a00720c */ /* 0x000fe20003f46270 */
[----:B------:R-:W-:Y:S01]  /*1b2f0*/  VIADD R10, R6, 0x19 ;  /* 0x00000019060a7836 */ /* 0x000fe20000000000 */
[----:B------:R-:W-:Y:S02]  /*1b300*/  FSEL R25, R25, -INF , !P5 ;  /* 0xff80000019197808 */ /* 0x000fe40006800000 */
[----:B------:R-:W-:Y:S02]  /*1b310*/  FSEL R15, R26, -INF , !P3 ;  /* 0xff8000001a0f7808 */ /* 0x000fe40005800000 */
[----:B------:R-:W-:-:S02]  /*1b320*/  ISETP.GE.AND P5, PT, R9, R165, PT ;  /* 0x000000a50900720c */ /* 0x000fc40003fa6270 */
[-C--:B------:R-:W-:Y:S02]  /*1b330*/  ISETP.GE.AND P3, PT, R9, R2.reuse, PT ;  /* 0x000000020900720c */ /* 0x080fe40003f66270 */
[----:B------:R-:W-:Y:S02]  /*1b340*/  FSEL R9, R23, -INF , !P6 ;  /* 0xff80000017097808 */ /* 0x000fe40007000000 */
[----:B------:R-:W-:Y:S02]  /*1b350*/  FSEL R13, R22, -INF , !P4 ;  /* 0xff800000160d7808 */ /* 0x000fe40006000000 */
[C---:B------:R-:W-:Y:S02]  /*1b360*/  ISETP.GE.AND P6, PT, R10.reuse, R165, PT ;  /* 0x000000a50a00720c */ /* 0x040fe40003fc6270 */
[----:B------:R-:W-:Y:S01]  /*1b370*/  ISETP.GE.AND P4, PT, R10, R2, PT ;  /* 0x000000020a00720c */ /* 0x000fe20003f86270 */
[----:B------:R-:W-:Y:S01]  /*1b380*/  VIADD R10, R6, 0x21 ;  /* 0x00000021060a7836 */ /* 0x000fe20000000000 */
[----:B------:R-:W-:-:S02]  /*1b390*/  FSEL R21, R27, -INF , !P2 ;  /* 0xff8000001b157808 */ /* 0x000fc40005000000 */
[----:B------:R-:W-:Y:S02]  /*1b3a0*/  FSEL R23, R16, -INF , !P5 ;  /* 0xff80000010177808 */ /* 0x000fe40006800000 */
[CC--:B------:R-:W-:Y:S02]  /*1b3b0*/  ISETP.GE.AND P2, PT, R11.reuse, R165.reuse, PT ;  /* 0x000000a50b00720c */ /* 0x0c0fe40003f46270 */
[----:B------:R-:W-:Y:S02]  /*1b3c0*/  ISETP.GE.AND P5, PT, R11, R2, PT ;  /* 0x000000020b00720c */ /* 0x000fe40003fa6270 */
[----:B------:R-:W-:Y:S02]  /*1b3d0*/  FSEL R19, R17, -INF , !P3 ;  /* 0xff80000011137808 */ /* 0x000fe40005800000 */
[----:B------:R-:W-:Y:S02]  /*1b3e0*/  FSEL R11, R12, -INF , !P6 ;  /* 0xff8000000c0b7808 */ /* 0x000fe40007000000 */
[----:B------:R-:W-:-:S02]  /*1b3f0*/  ISETP.GE.AND P3, PT, R10, R165, PT ;  /* 0x000000a50a00720c */ /* 0x000fc40003f66270 */
[-C--:B------:R-:W-:Y:S01]  /*1b400*/  ISETP.GE.AND P6, PT, R10, R2.reuse, PT ;  /* 0x000000020a00720c */ /* 0x080fe20003fc6270 */
[----:B------:R-:W-:Y:S01]  /*1b410*/  VIADD R10, R6, 0x29 ;  /* 0x00000029060a7836 */ /* 0x000fe20000000000 */
[----:B------:R-:W-:Y:S01]  /*1b420*/  FSEL R17, R4, -INF , !P4 ;  /* 0xff80000004117808 */ /* 0x000fe20006000000 */
[----:B------:R-:W-:Y:S01]  /*1b430*/  VIADD R4, R6, 0x30 ;  /* 0x0000003006047836 */ /* 0x000fe20000000000 */
[----:B------:R-:W-:Y:S02]  /*1b440*/  FSEL R237, R237, -INF , !P2 ;  /* 0xff800000eded7808 */ /* 0x000fe40005000000 */
[C---:B------:R-:W-:Y:S02]  /*1b450*/  ISETP.GE.AND P4, PT, R14.reuse, R165, PT ;  /* 0x000000a50e00720c */ /* 0x040fe40003f86270 */
[----:B------:R-:W-:Y:S02]  /*1b460*/  ISETP.GE.AND P2, PT, R14, R2, PT ;  /* 0x000000020e00720c */ /* 0x000fe40003f46270 */
[----:B------:R-:W-:-:S02]  /*1b470*/  FSEL R215, R215, -INF , !P5 ;  /* 0xff800000d7d77808 */ /* 0x000fc40006800000 */
[----:B------:R-:W-:Y:S02]  /*1b480*/  FSEL R213, R213, -INF , !P6 ;  /* 0xff800000d5d57808 */ /* 0x000fe40007000000 */
[-C--:B------:R-:W-:Y:S02]  /*1b490*/  ISETP.GE.AND P5, PT, R10, R165.reuse, PT ;  /* 0x000000a50a00720c */ /* 0x080fe40003fa6270 */
[----:B------:R-:W-:Y:S02]  /*1b4a0*/  ISETP.GE.AND P6, PT, R6, R165, PT ;  /* 0x000000a50600720c */ /* 0x000fe40003fc6270 */
[----:B------:R-:W-:Y:S02]  /*1b4b0*/  FSEL R205, R205, -INF , !P4 ;  /* 0xff800000cdcd7808 */ /* 0x000fe40006000000 */
[----:B------:R-:W-:Y:S02]  /*1b4c0*/  FSEL R183, R183, -INF , !P2 ;  /* 0xff800000b7b77808 */ /* 0x000fe40005000000 */
[----:B------:R-:W-:-:S02]  /*1b4d0*/  FSEL R235, R235, -INF , !P3 ;  /* 0xff800000ebeb7808 */ /* 0x000fc40005800000 */
[C---:B------:R-:W-:Y:S02]  /*1b4e0*/  ISETP.GE.AND P4, PT, R4.reuse, R165, PT ;  /* 0x000000a50400720c */ /* 0x040fe40003f86270 */
[-C--:B------:R-:W-:Y:S01]  /*1b4f0*/  ISETP.GE.AND P2, PT, R4, R2.reuse, PT ;  /* 0x000000020400720c */ /* 0x080fe20003f46270 */
[----:B------:R-:W-:Y:S01]  /*1b500*/  VIADD R4, R6, 0x31 ;  /* 0x0000003106047836 */ /* 0x000fe20000000000 */
[----:B------:R-:W-:Y:S02]  /*1b510*/  FSEL R27, R52, -INF , !P6 ;  /* 0xff800000341b7808 */ /* 0x000fe40007000000 */
[----:B------:R-:W-:Y:S02]  /*1b520*/  FSEL R203, R203, -INF , !P5 ;  /* 0xff800000cbcb7808 */ /* 0x000fe40006800000 */
[-C--:B------:R-:W-:Y:S02]  /*1b530*/  ISETP.GE.AND P3, PT, R10, R2.reuse, PT ;  /* 0x000000020a00720c */ /* 0x080fe40003f66270 */
        /* <DEDUP_REMOVED lines=43> */
[----:B----4-:R-:W-:Y:S01]  /*1b7f0*/  FMUL.FTZ R210, R164, UR4 ;  /* 0x00000004a4d27c20 */ /* 0x010fe20008410000 */
        /* <DEDUP_REMOVED lines=19> */
[----:B------:R-:W3:Y:S01]  /*1b930*/  MUFU.EX2 R196, R196 ;  /* 0x000000c400c47308 */ /* 0x000ee20000000800 */
[----:B------:R-:W4:Y:S01]  /*1b940*/  LDSM.16.MT88.4 R56, [R199+0x2000] ;  /* 0x00200000c738783b */ /* 0x000f220000004200 */
[----:B------:R-:W-:Y:S01]  /*1b950*/  FFMA.FTZ R184, R11, UR4, -R210 ;  /* 0x000000040bb87c23 */ /* 0x000fe200080108d2 */
[----:B------:R-:W-:Y:S01]  /*1b960*/  FFMA.FTZ R187, R9, UR4, -R206 ;  /* 0x0000000409bb7c23 */ /* 0x000fe200080108ce */
[----:B------:R-:W-:Y:S01]  /*1b970*/  MUFU.EX2 R193, R193 ;  /* 0x000000c100c17308 */ /* 0x000fe20000000800 */
[----:B------:R-:W5:Y:S01]  /*1b980*/  LDSM.16.MT88.4 R64, [R198+0x2000] ;  /* 0x00200000c640783b */ /* 0x000f620000004200 */
[--C-:B------:R-:W-:Y:S01]  /*1b990*/  FFMA.FTZ R189, R15, UR4, -R210.reuse ;  /* 0x000000040fbd7c23 */ /* 0x100fe200080108d2 */
[--C-:B------:R-:W-:Y:S01]  /*1b9a0*/  FFMA.FTZ R188, R13, UR4, -R210.reuse ;  /* 0x000000040dbc7c23 */ /* 0x100fe200080108d2 */
[----:B------:R-:W3:Y:S01]  /*1b9b0*/  MUFU.EX2 R192, R192 ;  /* 0x000000c000c07308 */ /* 0x000ee20000000800 */
[----:B------:R-:W5:Y:S01]  /*1b9c0*/  LDSM.16.MT88.4 R88, [R199+0x4000] ;  /* 0x00400000c758783b */ /* 0x000f620000004200 */
[----:B------:R-:W-:Y:S01]  /*1b9d0*/  FFMA.FTZ R185, R23, UR4, -R210 ;  /* 0x0000000417b97c23 */ /* 0x000fe200080108d2 */
[--C-:B------:R-:W-:Y:S01]  /*1b9e0*/  FFMA.FTZ R186, R21, UR4, -R206.reuse ;  /* 0x0000000415ba7c23 */ /* 0x100fe200080108ce */
[----:B------:R-:W-:Y:S01]  /*1b9f0*/  MUFU.EX2 R195, R195 ;  /* 0x000000c300c37308 */ /* 0x000fe20000000800 */
[----:B------:R-:W5:Y:S01]  /*1ba00*/  LDSM.16.MT88.4 R96, [R198+0x4000] ;  /* 0x00400000c660783b */ /* 0x000f620000004200 */
[----:B---3--:R-:W-:Y:S01]  /*1ba10*/  F2FP.F16.F32.PACK_AB R128, R196, R197 ;  /* 0x000000c5c480723e */ /* 0x008fe200000000ff */
[--C-:B------:R-:W-:Y:S01]  /*1ba20*/  FFMA.FTZ R169, R19, UR4, -R206.reuse ;  /* 0x0000000413a97c23 */ /* 0x100fe200080108ce */
[----:B------:R-:W3:Y:S01]  /*1ba30*/  MUFU.EX2 R194, R194 ;  /* 0x000000c200c27308 */ /* 0x000ee20000000800 */
[----:B------:R-:W5:Y:S01]  /*1ba40*/  LDSM.16.MT88.4 R120, [R199+0x6000] ;  /* 0x00600000c778783b */ /* 0x000f620000004200 */
[----:B------:R-:W-:Y:S01]  /*1ba50*/  FFMA.FTZ R166, R17, UR4, -R206 ;  /* 0x0000000411a67c23 */ /* 0x000fe200080108ce */
[--C-:B------:R-:W-:Y:S01]  /*1ba60*/  FFMA.FTZ R200, R237, UR4, -R210.reuse ;  /* 0x00000004edc87c23 */ /* 0x100fe200080108d2 */
[----:B------:R-:W-:Y:S01]  /*1ba70*/  MUFU.EX2 R191, R191 ;  /* 0x000000bf00bf7308 */ /* 0x000fe20000000800 */
[----:B------:R-:W5:Y:S01]  /*1ba80*/  LDSM.16.MT88.4 R4, [R198+0x6000] ;  /* 0x00600000c604783b */ /* 0x000f620000004200 */
[----:B------:R-:W-:Y:S01]  /*1ba90*/  F2FP.F16.F32.PACK_AB R130, R192, R193 ;  /* 0x000000c1c082723e */ /* 0x000fe200000000ff */
[----:B------:R-:W-:Y:S01]  /*1baa0*/  FFMA.FTZ R202, R203, UR4, -R210 ;  /* 0x00000004cbca7c23 */ /* 0x000fe200080108d2 */
[----:B------:R-:W1:Y:S01]  /*1bab0*/  MUFU.EX2 R190, R190 ;  /* 0x000000be00be7308 */ /* 0x000e620000000800 */
[----:B------:R-:W5:Y:S01]  /*1bac0*/  LDSM.16.MT88.4 R8, [R201+0x12800] ;  /* 0x01280000c908783b */ /* 0x000f620000004200 */
[--C-:B------:R-:W-:Y:S01]  /*1bad0*/  FFMA.FTZ R208, R213, UR4, -R206.reuse ;  /* 0x00000004d5d07c23 */ /* 0x100fe200080108ce */
[----:B------:R-:W-:Y:S01]  /*1bae0*/  FFMA.FTZ R204, R183, UR4, -R206 ;  /* 0x00000004b7cc7c23 */ /* 0x000fe200080108ce */
[----:B------:R-:W-:Y:S01]  /*1baf0*/  MUFU.EX2 R189, R189 ;  /* 0x000000bd00bd7308 */ /* 0x000fe20000000800 */
[----:B------:R-:W5:Y:S01]  /*1bb00*/  LDSM.16.MT88.4 R12, [R201+0x10800] ;  /* 0x01080000c90c783b */ /* 0x000f620000004200 */
[----:B---3--:R-:W-:Y:S01]  /*1bb10*/  F2FP.F16.F32.PACK_AB R129, R194, R195 ;  /* 0x000000c3c281723e */ /* 0x008fe200000000ff */
[--C-:B------:R-:W-:Y:S01]  /*1bb20*/  FFMA.FTZ R235, R235, UR4, -R210.reuse ;  /* 0x00000004ebeb7c23 */ /* 0x100fe200080108d2 */
[----:B------:R-:W3:Y:S01]  /*1bb30*/  MUFU.EX2 R188, R188 ;  /* 0x000000bc00bc7308 */ /* 0x000ee20000000800 */
[----:B------:R-:W3:Y:S01]  /*1bb40*/  LDSM.16.MT88.4 R16, [R201+0x16800] ;  /* 0x01680000c910783b */ /* 0x000ee20000004200 */
[----:B------:R-:W-:Y:S01]  /*1bb50*/  FFMA.FTZ R237, R221, UR4, -R210 ;  /* 0x00000004dded7c23 */ /* 0x000fe200080108d2 */
[----:B------:R-:W-:Y:S01]  /*1bb60*/  FFMA.FTZ R209, R209, UR4, -R206 ;  /* 0x00000004d1d17c23 */ /* 0x000fe200080108ce */
[----:B------:R-:W-:Y:S01]  /*1bb70*/  MUFU.EX2 R185, R185 ;  /* 0x000000b900b97308 */ /* 0x000fe20000000800 */
[----:B------:R-:W3:Y:S01]  /*1bb80*/  LDSM.16.MT88.4 R20, [R201+0x14800] ;  /* 0x01480000c914783b */ /* 0x000ee20000004200 */
        /* <DEDUP_REMOVED lines=55> */
[----:B-1----:R-:W-:Y:S01]  /*1bf00*/  F2FP.F16.F32.PACK_AB R5, R186, R187 ;  /* 0x000000bbba05723e */ /* 0x002fe200000000ff */
        /* <DEDUP_REMOVED lines=40> */
[----:B------:R1:W3:Y:S03]  /*1c190*/  MUFU.EX2 R213, R28 ;  /* 0x0000001c00d57308 */ /* 0x0002e60000000800 */
[----:B------:R-:W-:Y:S01]  /*1c1a0*/  HMMA.16816.F32 R120, R4, R10, R120 ;  /* 0x0000000a0478723c */ /* 0x000fe20000001878 */
[----:B------:R-:W3:Y:S01]  /*1c1b0*/  MUFU.EX2 R215, R215 ;  /* 0x000000d700d77308 */ /* 0x000ee20000000800 */
[----:B------:R-:W3:Y:S01]  /*1c1c0*/  LDSM.16.MT88.4 R8, [R201+0x17000] ;  /* 0x01700000c908783b */ /* 0x000ee20000004200 */
[----:B----4-:R-:W-:-:S05]  /*1c1d0*/  FFMA.FTZ R235, R207, UR4, -R206 ;  /* 0x00000004cfeb7c23 */ /* 0x010fca00080108ce */
        /* <DEDUP_REMOVED lines=22> */
[----:B---3--:R-:W-:-:S02]  /*1c340*/  F2FP.F16.F32.PACK_AB R5, R208, R213 ;  /* 0x000000d5d005723e */ /* 0x008fc400000000ff */
        /* <DEDUP_REMOVED lines=198> */
.L_x_1892:
        /* <DEDUP_REMOVED lines=8> */
.L_x_1893:
        /* <DEDUP_REMOVED lines=14> */
[----:B------:R-:W-:Y:S02]  /*1d110*/  LOP3.LUT R4, R4, 0x1c0, R5, 0xf8, !PT ;  /* 0x000001c004047812 */ /* 0x000fe400078ef805 */
[----:B-1----:R-:W-:Y:S02]  /*1d120*/  ISETP.GE.AND P5, PT, R10, UR4, PT ;  /* 0x000000040a007c0c */ /* 0x002fe4000bfa6270 */
[C---:B------:R-:W-:Y:S02]  /*1d130*/  LOP3.LUT R10, R7.reuse, 0x80, RZ, 0xfc, !PT ;  /* 0x00000080070a7812 */ /* 0x040fe400078efcff */
[----:B------:R-:W-:Y:S02]  /*1d140*/  ISETP.GE.AND P6, PT, R7, UR4, PT ;  /* 0x0000000407007c0c */ /* 0x000fe4000bfc6270 */
[----:B------:R-:W-:-:S02]  /*1d150*/  ISETP.GE.AND P4, PT, R10, UR4, PT ;  /* 0x000000040a007c0c */ /* 0x000fc4000bf86270 */
[----:B------:R-:W-:Y:S02]  /*1d160*/  LOP3.LUT R10, R7, 0xc0, RZ, 0xfc, !PT ;  /* 0x000000c0070a7812 */ /* 0x000fe400078efcff */
[----:B------:R-:W-:Y:S02]  /*1d170*/  LOP3.LUT R5, R170, 0x200, R5, 0xf8, !PT ;  /* 0x00000200aa057812 */ /* 0x000fe400078ef805 */
[----:B------:R-:W-:Y:S01]  /*1d180*/  ISETP.GE.AND P3, PT, R10, UR4, PT ;  /* 0x000000040a007c0c */ /* 0x000fe2000bf66270 */
[----:B------:R-:W1:Y:S01]  /*1d190*/  LDCU UR4, c[0x0][0x50c] ;  /* 0x0000a180ff0477ac */ /* 0x000e620008000800 */
[----:B------:R-:W-:Y:S02]  /*1d1a0*/  LOP3.LUT R11, R8, R7, RZ, 0x3c, !PT ;  /* 0x00000007080b7212 */ /* 0x000fe400078e3cff */
        /* <DEDUP_REMOVED lines=9> */
[----:B------:R-:W-:Y:S01]  /*1d240*/  LEA.HI.X R9, R6, R229, R9, 0x5, P2 ;  /* 0x000000e506097211 */ /* 0x000fe200010f2c09 */
[----:B------:R-:W-:Y:S01]  /*1d250*/  IMAD R216, R11, 0x2, R216 ;  /* 0x000000020bd87824 */ /* 0x000fe200078e02d8 */
[----:B------:R-:W-:Y:S01]  /*1d260*/  IADD3 R10, P2, PT, R7, R8, RZ ;  /* 0x00000008070a7210 */ /* 0x000fe20007f5e0ff */
[----:B------:R-:W-:Y:S01]  /*1d270*/  @!PT LDS RZ, [RZ] ;  /* 0x00000000fffff984 */ /* 0x000fe20000000800 */
[----:B------:R-:W-:Y:S01]  /*1d280*/  @!PT LDS RZ, [RZ] ;  /* 0x00000000fffff984 */ /* 0x000fe20000000800 */
[----:B------:R-:W-:Y:S01]  /*1d290*/  @!PT LDS RZ, [RZ] ;  /* 0x00000000fffff984 */ /* 0x000fe20000000800 */
[----:B------:R-:W-:Y:S01]  /*1d2a0*/  @!P5 LDGSTS.E.BYPASS.LTC128B.128 [R0+0x12000], desc[UR10][R228.64+0x80] ;  /* 0x12000080e400dfae */ /* 0x000fe2000b981a0a */
[----:B------:R-:W-:Y:S01]  /*1d2b0*/  LEA R233, R4, UR6, 0x1 ;  /* 0x0000000604e97c11 */ /* 0x000fe2000f8e08ff */
[----:B------:R-:W-:Y:S01]  /*1d2c0*/  VIADD R28, R216, UR6 ;  /* 0x00000006d81c7c36 */ /* 0x000fe20008000000 */
        /* <DEDUP_REMOVED lines=12> */
[C-C-:B------:R-:W-:Y:S02]  /*1d390*/  IMAD.IADD R169, R213.reuse, 0x1, R28.reuse ;  /* 0x00000001d5a97824 */ /* 0x140fe400078e021c */
        /* <DEDUP_REMOVED lines=252> */
[----:B------:R-:W-:Y:S01]  /*1e360*/  FMUL.FTZ R188, R222, UR4 ;  /* 0x00000004debc7c20 */ /* 0x000fe20008410000 */
[----:B------:R-:W-:-:S03]  /*1e370*/  FMUL.FTZ R185, R221, UR4 ;  /* 0x00000004ddb97c20 */ /* 0x000fc60008410000 */
[----:B------:R-:W-:Y:S01]  /*1e380*/  HMMA.16816.F32 R172, R20, R242, R172 ;  /* 0x000000f214ac723c */ /* 0x000fe200000018ac */
[----:B------:R-:W3:Y:S02]  /*1e390*/  MUFU.TANH R184, R184 ;  /* 0x000000b800b87308 */ /* 0x000ee40000002400 */
[----:B------:R-:W-:Y:S01]  /*1e3a0*/  FMUL.FTZ R24, R24, UR4 ;  /* 0x0000000418187c20 */ /* 0x000fe20008410000 */
[----:B------:R-:W-:Y:S01]  /*1e3b0*/  FMUL.FTZ R26, R26, UR4 ;  /* 0x000000041a1a7c20 */ /* 0x000fe20008410000 */
[----:B------:R-:W-:Y:S01]  /*1e3c0*/  FMUL.FTZ R25, R25, UR4 ;  /* 0x0000000419197c20 */ /* 0x000fe20008410000 */
[----:B------:R-:W-:Y:S02]  /*1e3d0*/  FMUL.FTZ R27, R27, UR4 ;  /* 0x000000041b1b7c20 */ /* 0x000fe40008410000 */
[----:B------:R-:W-:Y:S01]  /*1e3e0*/  HMMA.16816.F32 R204, R192, R186, R204 ;  /* 0x000000bac0cc723c */ /* 0x000fe200000018cc */
[----:B------:R-:W5:Y:S01]  /*1e3f0*/  MUFU.TANH R188, R188 ;  /* 0x000000bc00bc7308 */ /* 0x000f620000002400 */
[----:B------:R-:W-:-:S06]  /*1e400*/  FMUL.FTZ R186, R223, UR4 ;  /* 0x00000004dfba7c20 */ /* 0x000fcc0008410000 */
[----:B------:R-:W-:Y:S01]  /*1e410*/  HMMA.16816.F32 R176, R8, R180, R176 ;  /* 0x000000b408b0723c */ /* 0x000fe200000018b0 */
[----:B------:R-:W5:Y:S07]  /*1e420*/  MUFU.TANH R185, R185 ;  /* 0x000000b900b97308 */ /* 0x000f6e0000002400 */
[----:B-1----:R-:W-:Y:S01]  /*1e430*/  HMMA.16816.F32 R208, R20, R28, R208 ;  /* 0x0000001c14d0723c */ /* 0x002fe200000018d0 */
[----:B------:R-:W-:Y:S01]  /*1e440*/  IMAD.U32 R28, RZ, RZ, UR22 ;  /* 0x00000016ff1c7e24 */ /* 0x000fe2000f8e00ff */
[----:B------:R-:W1:Y:S06]  /*1e450*/  MUFU.TANH R186, R186 ;  /* 0x000000ba00ba7308 */ /* 0x000e6c0000002400 */
[----:B------:R-:W-:Y:S01]  /*1e460*/  HMMA.16816.F32 R172, R8, R182, R172 ;  /* 0x000000b608ac723c */ /* 0x000fe200000018ac */
[----:B------:R-:W5:Y:S01]  /*1e470*/  LDSM.16.M88.4 R180, [R216+UR6+0xf800] ;  /* 0x00f80006d8b4783b */ /* 0x000f620008000200 */
        /* <DEDUP_REMOVED lines=15> */
[----:B------:R-:W-:Y:S01]  /*1e570*/  FMUL.FTZ R176, R178, UR4 ;  /* 0x00000004b2b07c20 */ /* 0x000fe20008410000 */
[----:B------:R-:W-:Y:S01]  /*1e580*/  FMUL.FTZ R177, R177, UR4 ;  /* 0x00000004b1b17c20 */ /* 0x000fe20008410000 */
[-C--:B------:R-:W-:Y:S01]  /*1e590*/  ISETP.GE.AND P2, PT, R12, R165.reuse, PT ;  /* 0x000000a50c00720c */ /* 0x080fe20003f46270 */
[----:B------:R-:W-:Y:S02]  /*1e5a0*/  HMMA.16816.F32 R204, R20, R30, R204 ;  /* 0x0000001e14cc723c */ /* 0x000fe400000018cc */
[----:B------:R-:W1:Y:S01]  /*1e5b0*/  MUFU.TANH R239, R239 ;  /* 0x000000ef00ef7308 */ /* 0x000e620000002400 */
[----:B------:R-:W-:Y:S01]  /*1e5c0*/  FMUL.FTZ R30, R179, UR4 ;  /* 0x00000004b31e7c20 */ /* 0x000fe20008410000 */
[----:B---3--:R-:W-:Y:S01]  /*1e5d0*/  FSEL R31, R184, -INF , !P2 ;  /* 0xff800000b81f7808 */ /* 0x008fe20005000000 */
[----:B--2---:R-:W2:Y:S01]  /*1e5e0*/  LDSM.16.M88.4 R24, [R168+0xf800] ;  /* 0x00f80000a818783b */ /* 0x004ea20000000200 */
[-C--:B------:R-:W-:Y:S01]  /*1e5f0*/  ISETP.GE.AND P2, PT, R12, R2.reuse, PT ;  /* 0x000000020c00720c */ /* 0x080fe20003f46270 */
[----:B------:R-:W-:Y:S01]  /*1e600*/  VIADD R12, R28, 0xffffff81 ;  /* 0xffffff811c0c7836 */ /* 0x000fe20000000000 */
[----:B-----5:R-:W-:Y:S02]  /*1e610*/  HMMA.16816.F32 R200, R32, R180, R200 ;  /* 0x000000b420c8723c */ /* 0x020fe400000018c8 */
[----:B------:R-:W-:Y:S01]  /*1e620*/  FSEL R29, R188, -INF , !P2 ;  /* 0xff800000bc1d7808 */ /* 0x000fe20005000000 */
[----:B------:R-:W3:Y:S01]  /*1e630*/  MUFU.TANH R176, R176 ;  /* 0x000000b000b07308 */ /* 0x000ee20000002400 */
[----:B------:R-:W-:Y:S01]  /*1e640*/  ISETP.GE.AND P2, PT, R12, R165, PT ;  /* 0x000000a50c00720c */ /* 0x000fe20003f46270 */
        /* <DEDUP_REMOVED lines=10> */
[CC--:B------:R-:W-:Y:S01]  /*1e6f0*/  ISETP.GE.AND P2, PT, R12.reuse, R165.reuse, PT ;  /* 0x000000a50c00720c */ /* 0x0c0fe20003f46270 */
[----:B------:R-:W-:Y:S03]  /*1e700*/  HMMA.16816.F32 R196, R32, R182, R196 ;  /* 0x000000b620c4723c */ /* 0x000fe600000018c4 */
[----:B------:R-:W-:Y:S01]  /*1e710*/  FSEL R189, R189, -INF , !P2 ;  /* 0xff800000bdbd7808 */ /* 0x000fe20005000000 */
[----:B------:R-:W4:Y:S01]  /*1e720*/  MUFU.TANH R30, R30 ;  /* 0x0000001e001e7308 */ /* 0x000f220000002400 */
[-C--:B------:R-:W-:Y:S01]  /*1e730*/  ISETP.GE.AND P2, PT, R12, R2.reuse, PT ;  /* 0x000000020c00720c */ /* 0x080fe20003f46270 */
[C---:B------:R-:W-:Y:S02]  /*1e740*/  VIADD R12, R28.reuse, 0xffffff89 ;  /* 0xffffff891c0c7836 */ /* 0x040fe40000000000 */
[----:B------:R-:W-:Y:S01]  /*1e750*/  HMMA.16816.F32 R200, R20, R4, R200 ;  /* 0x0000000414c8723c */ /* 0x000fe200000018c8 */
[----:B------:R-:W-:Y:S01]  /*1e760*/  FSEL R5, R191, -INF , !P2 ;  /* 0xff800000bf057808 */ /* 0x000fe20005000000 */
[----:B------:R-:W-:Y:S01]  /*1e770*/  VIADD R4, R28, 0xffffff90 ;  /* 0xffffff901c047836 */ /* 0x000fe20000000000 */
[-C--:B------:R-:W-:Y:S01]  /*1e780*/  ISETP.GE.AND P2, PT, R12, R165.reuse, PT ;  /* 0x000000a50c00720c */ /* 0x080fe20003f46270 */
[----:B------:R-:W5:Y:S01]  /*1e790*/  MUFU.TANH R243, R172 ;  /* 0x000000ac00f37308 */ /* 0x000f620000002400 */
[----:B------:R-:W-:Y:S01]  /*1e7a0*/  FMUL.FTZ R208, R208, UR4 ;  /* 0x00000004d0d07c20 */ /* 0x000fe20008410000 */
[----:B------:R-:W-:Y:S01]  /*1e7b0*/  FMUL.FTZ R183, R210, UR4 ;  /* 0x00000004d2b77c20 */ /* 0x000fe20008410000 */
[----:B------:R-:W-:Y:S01]  /*1e7c0*/  FSEL R191, R187, -INF , !P2 ;  /* 0xff800000bbbf7808 */ /* 0x000fe20005000000 */
[----:B------:R-:W-:Y:S01]  /*1e7d0*/  HMMA.16816.F32 R204, R8, R14, R204 ;  /* 0x0000000e08cc723c */ /* 0x000fe200000018cc */
[----:B------:R-:W-:Y:S01]  /*1e7e0*/  ISETP.GE.AND P2, PT, R12, R2, PT ;  /* 0x000000020c00720c */ /* 0x000fe20003f46270 */
[----:B------:R-:W-:Y:S01]  /*1e7f0*/  FMUL.FTZ R209, R209, UR4 ;  /* 0x00000004d1d17c20 */ /* 0x000fe20008410000 */
[----:B------:R-:W5:Y:S01]  /*1e800*/  LDSM.16.M88.4 R12, [R218+0xf800] ;  /* 0x00f80000da0c783b */ /* 0x000f620000000200 */
[----:B------:R3:W-:Y:S01]  /*1e810*/  MUFU.TANH R245, R173 ;  /* 0x000000ad00f57308 */ /* 0x0007e20000002400 */
[----:B------:R-:W-:Y:S01]  /*1e820*/  FSEL R33, R190, -INF , !P2 ;  /* 0xff800000be217808 */ /* 0x000fe20005000000 */
[----:B------:R-:W-:Y:S01]  /*1e830*/  FMUL.FTZ R181, R211, UR4 ;  /* 0x00000004d3b57c20 */ /* 0x000fe20008410000 */
[----:B------:R-:W-:Y:S01]  /*1e840*/  ISETP.GE.AND P2, PT, R4, R165, PT ;  /* 0x000000a50400720c */ /* 0x000fe20003f46270 */
[----:B------:R-:W-:Y:S01]  /*1e850*/  HMMA.16816.F32 R196, R20, R6, R196 ;  /* 0x0000000614c4723c */ /* 0x000fe200000018c4 */
[----:B------:R-:W-:-:S04]  /*1e860*/  DEPBAR.LE SB0, 0x0 ;  /* 0x000080000000791a */ /* 0x000fc80000000000 */
[----:B------:R-:W-:Y:S01]  /*1e870*/  FSEL R239, R239, -INF , !P2 ;  /* 0xff800000efef7808 */ /* 0x000fe20005000000 */
[----:B------:R-:W5:Y:S01]  /*1e880*/  MUFU.TANH R177, R174 ;  /* 0x000000ae00b17308 */ /* 0x000f620000002400 */
[----:B------:R-:W-:Y:S01]  /*1e890*/  ISETP.GE.AND P2, PT, R4, R2, PT ;  /* 0x000000020400720c */ /* 0x000fe20003f46270 */
[----:B------:R-:W-:Y:S01]  /*1e8a0*/  VIADD R4, R28, 0xffffff91 ;  /* 0xffffff911c047836 */ /* 0x000fe20000000000 */
[----:B--2---:R-:W-:Y:S02]  /*1e8b0*/  HMMA.16816.F32 R200, R8, R24, R200 ;  /* 0x0000001808c8723c */ /* 0x004fe400000018c8 */
[----:B---3--:R-:W-:-:S03]  /*1e8c0*/  FSEL R173, R176, -INF , !P2 ;  /* 0xff800000b0ad7808 */ /* 0x008fc60005000000 */
[----:B------:R4:W2:Y:S01]  /*1e8d0*/  MUFU.TANH R179, R175 ;  /* 0x000000af00b37308 */ /* 0x0008a20000002400 */
[C---:B------:R-:W-:Y:S02]  /*1e8e0*/  ISETP.GE.AND P2, PT, R4.reuse, R165, PT ;  /* 0x000000a50400720c */ /* 0x040fe40003f46270 */
[----:B------:R-:W-:Y:S02]  /*1e8f0*/  HMMA.16816.F32 R204, R212, R18, R204 ;  /* 0x00000012d4cc723c */ /* 0x000fe400000018cc */
[----:B-1----:R-:W-:Y:S02]  /*1e900*/  FSEL R241, R241, -INF , !P2 ;  /* 0xff800000f1f17808 */ /* 0x002fe40005000000 */
[----:B------:R-:W-:Y:S01]  /*1e910*/  ISETP.GE.AND P2, PT, R4, R2, PT ;  /* 0x000000020400720c */ /* 0x000fe20003f46270 */
[----:B------:R-:W-:Y:S01]  /*1e920*/  VIADD R4, R28, 0xffffff98 ;  /* 0xffffff981c047836 */ /* 0x000fe20000000000 */
[----:B------:R-:W1:Y:S02]  /*1e930*/  MUFU.TANH R233, R208 ;  /* 0x000000d000e97308 */ /* 0x000e640000002400 */
[----:B------:R-:W-:Y:S06]  /*1e940*/  HMMA.16816.F32 R196, R8, R26, R196 ;  /* 0x0000001a08c4723c */ /* 0x000fec00000018c4 */
[----:B------:R-:W3:Y:S01]  /*1e950*/  MUFU.TANH R183, R183 ;  /* 0x000000b700b77308 */ /* 0x000ee20000002400 */
[----:B----4-:R-:W-:-:S02]  /*1e960*/  FSEL R175, R30, -INF , !P2 ;  /* 0xff8000001eaf7808 */ /* 0x010fc40005000000 */
[-C--:B------:R-:W-:Y:S02]  /*1e970*/  ISETP.GE.AND P2, PT, R4, R165.reuse, PT ;  /* 0x000000a50400720c */ /* 0x080fe40003f46270 */
[----:B------:R-:W-:Y:S01]  /*1e980*/  FMUL.FTZ R204, R204, UR4 ;  /* 0x00000004cccc7c20 */ /* 0x000fe20008410000 */
[C---:B-----5:R-:W-:Y:S01]  /*1e990*/  HMMA.16816.F32 R200, R212.reuse, R12, R200 ;  /* 0x0000000cd4c8723c */ /* 0x060fe200000018c8 */
[----:B------:R-:W-:Y:S01]  /*1e9a0*/  FMUL.FTZ R187, R206, UR4 ;  /* 0x00000004cebb7c20 */ /* 0x000fe20008410000 */
[----:B------:R-:W-:Y:S01]  /*1e9b0*/  FSEL R243, R243, -INF , !P2 ;  /* 0xff800000f3f37808 */ /* 0x000fe20005000000 */
[----:B------:R-:W4:Y:S01]  /*1e9c0*/  MUFU.TANH R227, R209 ;  /* 0x000000d100e37308 */ /* 0x000f220000002400 */
[----:B------:R-:W-:Y:S01]  /*1e9d0*/  ISETP.GE.AND P2, PT, R4, R2, PT ;  /* 0x000000020400720c */ /* 0x000fe20003f46270 */
[----:B------:R-:W-:Y:S02]  /*1e9e0*/  VIADD R4, R28, 0xffffff99 ;  /* 0xffffff991c047836 */ /* 0x000fe40000000000 */
[----:B------:R-:W-:Y:S01]  /*1e9f0*/  FMUL.FTZ R205, R205, UR4 ;  /* 0x00000004cdcd7c20 */ /* 0x000fe20008410000 */
[----:B------:R-:W-:Y:S01]  /*1ea00*/  FMUL.FTZ R185, R207, UR4 ;  /* 0x00000004cfb97c20 */ /* 0x000fe20008410000 */
[----:B------:R-:W-:Y:S01]  /*1ea10*/  FSEL R177, R177, -INF , !P2 ;  /* 0xff800000b1b17808 */ /* 0x000fe20005000000 */
[----:B------:R-:W-:Y:S01]  /*1ea20*/  HMMA.16816.F32 R196, R212, R14, R196 ;  /* 0x0000000ed4c4723c */ /* 0x000fe200000018c4 */
[----:B------:R-:W-:Y:S01]  /*1ea30*/  ISETP.GE.AND P2, PT, R4, R165, PT ;  /* 0x000000a50400720c */ /* 0x000fe20003f46270 */
[----:B------:R-:W5:Y:S03]  /*1ea40*/  MUFU.TANH R181, R181 ;  /* 0x000000b500b57308 */ /* 0x000f660000002400 */
[----:B------:R-:W-:-:S02]  /*1ea50*/  FSEL R245, R245, -INF , !P2 ;  /* 0xff800000f5f57808 */ /* 0x000fc40005000000 */
[-C--:B------:R-:W-:Y:S01]  /*1ea60*/  ISETP.GE.AND P2, PT, R4, R2.reuse, PT ;  /* 0x000000020400720c */ /* 0x080fe20003f46270 */
[----:B------:R-:W-:Y:S02]  /*1ea70*/  VIADD R4, R28, 0xffffffa0 ;  /* 0xffffffa01c047836 */ /* 0x000fe40000000000 */
[----:B------:R-:W5:Y:S01]  /*1ea80*/  MUFU.TANH R223, R204 ;  /* 0x000000cc00df7308 */ /* 0x000f620000002400 */
[----:B--2---:R-:W-:Y:S01]  /*1ea90*/  FSEL R179, R179, -INF , !P2 ;  /* 0xff800000b3b37808 */ /* 0x004fe20005000000 */
[----:B------:R-:W-:Y:S01]  /*1eaa0*/  FMUL.FTZ R200, R200, UR4 ;  /* 0x00000004c8c87c20 */ /* 0x000fe20008410000 */
[----:B------:R-:W-:Y:S01]  /*1eab0*/  ISETP.GE.AND P2, PT, R4, R165, PT ;  /* 0x000000a50400720c */ /* 0x000fe20003f46270 */
[----:B------:R-:W-:Y:S01]  /*1eac0*/  FMUL.FTZ R202, R202, UR4 ;  /* 0x00000004caca7c20 */ /* 0x000fe20008410000 */
[----:B------:R-:W-:Y:S01]  /*1ead0*/  FMUL.FTZ R201, R201, UR4 ;  /* 0x00000004c9c97c20 */ /* 0x000fe20008410000 */
[----:B------:R-:W-:Y:S01]  /*1eae0*/  FMUL.FTZ R203, R203, UR4 ;  /* 0x00000004cbcb7c20 */ /* 0x000fe20008410000 */
[----:B-1----:R-:W-:Y:S01]  /*1eaf0*/  FSEL R233, R233, -INF , !P2 ;  /* 0xff800000e9e97808 */ /* 0x002fe20005000000 */
[----:B------:R-:W1:Y:S01]  /*1eb00*/  MUFU.TANH R187, R187 ;  /* 0x000000bb00bb7308 */ /* 0x000e620000002400 */
[----:B------:R-:W-:Y:S01]  /*1eb10*/  ISETP.GE.AND P2, PT, R4, R2, PT ;  /* 0x000000020400720c */ /* 0x000fe20003f46270 */
[----:B------:R-:W-:-:S02]  /*1eb20*/  VIADD R4, R28, 0xffffffa1 ;  /* 0xffffffa11c047836 */ /* 0x000fc40000000000 */
[----:B------:R-:W-:Y:S01]  /*1eb30*/  FMUL.FTZ R196, R196, UR4 ;  /* 0x00000004c4c47c20 */ /* 0x000fe20008410000 */
[----:B------:R-:W-:Y:S01]  /*1eb40*/  FMUL.FTZ R197, R197, UR4 ;  /* 0x00000004c5c57c20 */ /* 0x000fe20008410000 */
[----:B---3--:R-:W-:Y:S01]  /*1eb50*/  FSEL R183, R183, -INF , !P2 ;  /* 0xff800000b7b77808 */ /* 0x008fe20005000000 */
[----:B------:R-:W-:Y:S01]  /*1eb60*/  FMUL.FTZ R198, R198, UR4 ;  /* 0x00000004c6c67c20 */ /* 0x000fe20008410000 */
[C---:B------:R-:W-:Y:S01]  /*1eb70*/  ISETP.GE.AND P2, PT, R4.reuse, R165, PT ;  /* 0x000000a50400720c */ /* 0x040fe20003f46270 */
[----:B------:R-:W2:Y:S01]  /*1eb80*/  MUFU.TANH R221, R205 ;  /* 0x000000cd00dd7308 */ /* 0x000ea20000002400 */
[----:B------:R-:W-:Y:S02]  /*1eb90*/  FMUL.FTZ R199, R199, UR4 ;  /* 0x00000004c7c77c20 */ /* 0x000fe40008410000 */
[----:B----4-:R-:W-:Y:S02]  /*1eba0*/  FSEL R227, R227, -INF , !P2 ;  /* 0xff800000e3e37808 */ /* 0x010fe40005000000 */
[----:B------:R-:W-:Y:S01]  /*1ebb0*/  ISETP.GE.AND P2, PT, R4, R2, PT ;  /* 0x000000020400720c */ /* 0x000fe20003f46270 */
[----:B------:R-:W-:-:S02]  /*1ebc0*/  VIADD R4, R28, 0xffffffa8 ;  /* 0xffffffa81c047836 */ /* 0x000fc40000000000 */
[----:B------:R-:W3:Y:S01]  /*1ebd0*/  MUFU.TANH R185, R185 ;  /* 0x000000b900b97308 */ /* 0x000ee20000002400 */
[----:B-----5:R-:W-:Y:S02]  /*1ebe0*/  FSEL R181, R181, -INF , !P2 ;  /* 0xff800000b5b57808 */ /* 0x020fe40005000000 */
[----:B------:R-:W-:-:S04]  /*1ebf0*/  ISETP.GE.AND P2, PT, R4, R165, PT ;  /* 0x000000a50400720c */ /* 0x000fc80003f46270 */
[----:B------:R-:W-:Y:S01]  /*1ec00*/  FSEL R223, R223, -INF , !P2 ;  /* 0xff800000dfdf7808 */ /* 0x000fe20005000000 */
[----:B------:R-:W4:Y:S01]  /*1ec10*/  MUFU.TANH R219, R200 ;  /* 0x000000c800db7308 */ /* 0x000f220000002400 */
[----:B------:R-:W-:Y:S01]  /*1ec20*/  ISETP.GE.AND P2, PT, R4, R2, PT ;  /* 0x000000020400720c */ /* 0x000fe20003f46270 */
[----:B------:R-:W-:-:S03]  /*1ec30*/  VIADD R4, R28, 0xffffffa9 ;  /* 0xffffffa91c047836 */ /* 0x000fc60000000000 */
[----:B-1----:R-:W-:Y:S02]  /*1ec40*/  FSEL R187, R187, -INF , !P2 ;  /* 0xff800000bbbb7808 */ /* 0x002fe40005000000 */
[C---:B------:R-:W-:Y:S01]  /*1ec50*/  ISETP.GE.AND P2, PT, R4.reuse, R165, PT ;  /* 0x000000a50400720c */ /* 0x040fe20003f46270 */
[----:B------:R-:W1:Y:S03]  /*1ec60*/  MUFU.TANH R211, R202 ;  /* 0x000000ca00d37308 */ /* 0x000e660000002400 */
[----:B--2---:R-:W-:Y:S01]  /*1ec70*/  FSEL R221, R221, -INF , !P2 ;  /* 0xff800000dddd7808 */ /* 0x004fe20005000000 */
[----:B------:R-:W-:Y:S01]  /*1ec80*/  BAR.SYNC.DEFER_BLOCKING 0x0 ;  /* 0x0000000000007b1d */ /* 0x000fe20000010000 */
[----:B------:R-:W-:Y:S01]  /*1ec90*/  ISETP.GE.AND P2, PT, R4, R2, PT ;  /* 0x000000020400720c */ /* 0x000fe20003f46270 */
[----:B------:R-:W-:-:S03]  /*1eca0*/  VIADD R4, R28, 0xffffffb0 ;  /* 0xffffffb01c047836 */ /* 0x000fc60000000000 */
[----:B---3--:R-:W-:Y:S01]  /*1ecb0*/  FSEL R185, R185, -INF , !P2 ;  /* 0xff800000b9b97808 */ /* 0x008fe20005000000 */
[----:B------:R-:W2:Y:S01]  /*1ecc0*/  MUFU.TANH R201, R201 ;  /* 0x000000c900c97308 */ /* 0x000ea20000002400 */
[----:B------:R-:W-:-:S04]  /*1ecd0*/  ISETP.GE.AND P2, PT, R4, R165, PT ;  /* 0x000000a50400720c */ /* 0x000fc80003f46270 */
[----:B----4-:R-:W-:Y:S02]  /*1ece0*/  FSEL R219, R219, -INF , !P2 ;  /* 0xff800000dbdb7808 */ /* 0x010fe40005000000 */
[----:B------:R-:W-:Y:S01]  /*1ecf0*/  ISETP.GE.AND P2, PT, R4, R2, PT ;  /* 0x000000020400720c */ /* 0x000fe20003f46270 */
[----:B------:R-:W3:Y:S01]  /*1ed00*/  MUFU.TANH R209, R203 ;  /* 0x000000cb00d17308 */ /* 0x000ee20000002400 */
[----:B------:R-:W-:Y:S02]  /*1ed10*/  VIADD R4, R28, 0xffffffb1 ;  /* 0xffffffb11c047836 */ /* 0x000fe40000000000 */
[----:B-1----:R-:W-:-:S03]  /*1ed20*/  FSEL R211, R211, -INF , !P2 ;  /* 0xff800000d3d37808 */ /* 0x002fc60005000000 */
[C---:B------:R-:W-:Y:S02]  /*1ed30*/  ISETP.GE.AND P2, PT, R4.reuse, R165, PT ;  /* 0x000000a50400720c */ /* 0x040fe40003f46270 */
[----:B------:R-:W1:Y:S02]  /*1ed40*/  MUFU.TANH R210, R196 ;  /* 0x000000c400d27308 */ /* 0x000e640000002400 */
[----:B--2---:R-:W-:Y:S02]  /*1ed50*/  FSEL R215, R201, -INF , !P2 ;  /* 0xff800000c9d77808 */ /* 0x004fe40005000000 */
[----:B------:R-:W-:Y:S01]  /*1ed60*/  ISETP.GE.AND P2, PT, R4, R2, PT ;  /* 0x000000020400720c */ /* 0x000fe20003f46270 */
[C---:B------:R-:W-:Y:S02]  /*1ed70*/  VIADD R4, R28.reuse, 0xffffffb8 ;  /* 0xffffffb81c047836 */ /* 0x040fe40000000000 */
[----:B------:R-:W-:Y:S01]  /*1ed80*/  VIADD R28, R28, 0xffffffb9 ;  /* 0xffffffb91c1c7836 */ /* 0x000fe20000000000 */
[----:B------:R-:W2:Y:S01]  /*1ed90*/  MUFU.TANH R213, R197 ;  /* 0x000000c500d57308 */ /* 0x000ea20000002400 */
[----:B---3--:R-:W-:-:S02]  /*1eda0*/  FSEL R209, R209, -INF , !P2 ;  /* 0xff800000d1d17808 */ /* 0x008fc40005000000 */
[----:B------:R-:W-:-:S05]  /*1edb0*/  ISETP.GE.AND P2, PT, R4, R165, PT ;  /* 0x000000a50400720c */ /* 0x000fca0003f46270 */
[----:B------:R-:W3:Y:S01]  /*1edc0*/  MUFU.TANH R206, R198 ;  /* 0x000000c600ce7308 */ /* 0x000ee20000002400 */
[----:B-1----:R-:W-:Y:S02]  /*1edd0*/  FSEL R210, R210, -INF , !P2 ;  /* 0xff800000d2d27808 */ /* 0x002fe40005000000 */
[----:B------:R-:W-:-:S05]  /*1ede0*/  ISETP.GE.AND P2, PT, R28, R165, PT ;  /* 0x000000a51c00720c */ /* 0x000fca0003f46270 */
[----:B------:R-:W1:Y:S01]  /*1edf0*/  MUFU.TANH R207, R199 ;  /* 0x000000c700cf7308 */ /* 0x000e620000002400 */
[----:B--2---:R-:W-:Y:S02]  /*1ee00*/  FSEL R213, R213, -INF , !P2 ;  /* 0xff800000d5d57808 */ /* 0x004fe40005000000 */
[----:B------:R-:W-:-:S04]  /*1ee10*/  ISETP.GE.AND P2, PT, R4, R2, PT ;  /* 0x000000020400720c */ /* 0x000fc80003f46270 */
[----:B---3--:R-:W-:Y:S02]  /*1ee20*/  FSEL R206, R206, -INF , !P2 ;  /* 0xff800000cece7808 */ /* 0x008fe40005000000 */
[----:B------:R-:W-:-:S04]  /*1ee30*/  ISETP.GE.AND P2, PT, R28, R2, PT ;  /* 0x000000021c00720c */ /* 0x000fc80003f46270 */
[----:B-1----:R-:W-:Y:S01]  /*1ee40*/  FSEL R207, R207, -INF , !P2 ;  /* 0xff800000cfcf7808 */ /* 0x002fe20005000000 */
        /* <DEDUP_REMOVED lines=49> */
[----:B------:R-:W3:Y:S05]  /*1f160*/  LDG.E R2, desc[UR10][R12.64] ;  /* 0x0000000a0c027981 */ /* 0x000eea000c1e1900 */
[----:B------:R-:W3:Y:S01]  /*1f170*/  LDG.E R9, desc[UR10][R8.64] ;  /* 0x0000000a08097981 */ /* 0x000ee2000c1e1900 */
[----:B------:R-:W-:-:S04]  /*1f180*/  IMAD.IADD R6, R11, 0x1, -R4 ;  /* 0x000000010b067824 */ /* 0x000fc800078e0a04 */
[----:B------:R-:W-:Y:S01]  /*1f190*/  IMAD R6, R6, R7, -0x40 ;  /* 0xffffffc006067424 */ /* 0x000fe200078e0207 */
[----:B-1----:R-:W-:-:S04]  /*1f1a0*/  MOV R7, UR4 ;  /* 0x0000000400077c02 */ /* 0x002fc80008000f00 */
[----:B------:R-:W-:-:S05]  /*1f1b0*/  SHF.R.S32.HI R4, RZ, 0x1f, R6 ;  /* 0x0000001fff047819 */ /* 0x000fca0000011406 */
[----:B------:R-:W-:-:S04]  /*1f1c0*/  IMAD R4, R4, R7, RZ ;  /* 0x0000000704047224 */ /* 0x000fc800078e02ff */
[C---:B------:R-:W-:Y:S02]  /*1f1d0*/  IMAD R4, R6.reuse, UR5, R4 ;  /* 0x0000000506047c24 */ /* 0x040fe4000f8e0204 */
[----:B---3--:R-:W-:Y:S02]  /*1f1e0*/  IMAD.IADD R2, R9, 0x1, -R2 ;  /* 0x0000000109027824 */ /* 0x008fe400078e0a02 */
[----:B------:R-:W-:-:S03]  /*1f1f0*/  IMAD.WIDE.U32 R8, R6, R7, RZ ;  /* 0x0000000706087225 */ /* 0x000fc600078e00ff */
[----:B------:R-:W-:Y:S01]  /*1f200*/  SHF.R.S32.HI R6, RZ, 0x1f, R2 ;  /* 0x0000001fff067819 */ /* 0x000fe20000011402 */
[----:B------:R-:W-:Y:S01]  /*1f210*/  IMAD.MOV.U32 R10, RZ, RZ, R8 ;  /* 0x000000ffff0a7224 */ /* 0x000fe200078e0008 */
[----:B------:R-:W-:-:S03]  /*1f220*/  IADD3 R11, PT, PT, R9, R4, RZ ;  /* 0x00000004090b7210 */ /* 0x000fc60007ffe0ff */
[----:B--2---:R-:W-:Y:S02]  /*1f230*/  IMAD R9, R6, UR8, RZ ;  /* 0x0000000806097c24 */ /* 0x004fe4000f8e02ff */
[----:B------:R-:W-:-:S04]  /*1f240*/  IMAD.WIDE.U32 R10, R2, UR8, R10 ;  /* 0x00000008020a7c25 */ /* 0x000fc8000f8e000a */
[----:B------:R-:W-:Y:S01]  /*1f250*/  IMAD R9, R2, UR9, R9 ;  /* 0x0000000902097c24 */ /* 0x000fe2000f8e0209 */
[----:B------:R-:W-:-:S04]  /*1f260*/  LEA R226, P2, R10, R226, 0x1 ;  /* 0x000000e20ae27211 */ /* 0x000fc800078408ff */
[----:B------:R-:W-:-:S04]  /*1f270*/  IADD3 R9, PT, PT, R11, R9, RZ ;  /* 0x000000090b097210 */ /* 0x000fc80007ffe0ff */
[----:B------:R-:W-:Y:S01]  /*1f280*/  LEA.HI.X R225, R10, R225, R9, 0x1, P2 ;  /* 0x000000e10ae17211 */ /* 0x000fe200010f0c09 */
[----:B------:R-:W-:Y:S06]  /*1f290*/  BRA `(.L_x_1896) ;  /* 0x0000000000207947 */ /* 0x000fec0003800000 */
.L_x_1895:
        /* <DEDUP_REMOVED lines=8> */
.L_x_1896:
[----:B------:R-:W1:Y:S01]  /*1f320*/  LDC R6, c[0x0][0x3bc] ;  /* 0x0000ef00ff067b82 */ /* 0x000e620000000800 */
[--C-:B------:R-:W-:Y:S01]  /*1f330*/  @!P6 IMAD.MOV.U32 R224, RZ, RZ, R226.reuse ;  /* 0x000000ffffe0e224 */ /* 0x100fe200078e00e2 */
        /* <DEDUP_REMOVED lines=93> */
.L_x_1894:
[----:B---3--:R-:W-:Y:S01]  /*1f910*/  FMNMX3.FTZ R6, R164, R31, R169, !PT ;  /* 0x0000001fa4067276 */ /* 0x008fe200078100a9 */
        /* <DEDUP_REMOVED lines=21> */
[C---:B------:R-:W-:Y:S01]  /*1fa70*/  IADD3 R16, PT, PT, R218.reuse, 0x10000, RZ ;  /* 0x00010000da107810 */ /* 0x040fe20007ffe0ff */
[----:B------:R-:W3:Y:S01]  /*1fa80*/  SHFL.BFLY PT, R7, R4, 0x2, 0x1f ;  /* 0x0c401f0004077f89 */ /* 0x000ee200000e0000 */
[----:B------:R-:W-:Y:S02]  /*1fa90*/  IADD3 R204, PT, PT, R218, 0x10040, RZ ;  /* 0x00010040dacc7810 */ /* 0x000fe40007ffe0ff */
[----:B------:R-:W-:Y:S01]  /*1faa0*/  @P0 IADD3 R204, PT, PT, R16, -0x40, RZ ;  /* 0xffffffc010cc0810 */ /* 0x000fe20007ffe0ff */
[----:B------:R-:W-:Y:S01]  /*1fab0*/  LDSM.16.MT88.4 R12, [R218+0x10000] ;  /* 0x01000000da0c783b */ /* 0x000fe20000004200 */
[C---:B------:R-:W-:Y:S02]  /*1fac0*/  IADD3 R205, PT, PT, R195.reuse, R218, RZ ;  /* 0x000000dac3cd7210 */ /* 0x040fe40007ffe0ff */
[----:B------:R-:W-:-:S03]  /*1fad0*/  IADD3 R195, PT, PT, R195, R204, RZ ;  /* 0x000000ccc3c37210 */ /* 0x000fc60007ffe0ff */
        /* <DEDUP_REMOVED lines=17> */
[----:B------:R-:W-:Y:S01]  /*1fbf0*/  LDSM.16.MT88.4 R164, [R204+0x2800] ;  /* 0x00280000cca4783b */ /* 0x000fe20000004200 */
[----:B------:R-:W-:Y:S01]  /*1fc00*/  FMUL.FTZ R193, R7, UR4 ;  /* 0x0000000407c17c20 */ /* 0x000fe20008410000 */
[----:B------:R-:W-:Y:S01]  /*1fc10*/  FFMA.FTZ R188, R31, UR4, -R212 ;  /* 0x000000041fbc7c23 */ /* 0x000fe200080108d4 */
[----:B------:R-:W-:Y:S01]  /*1fc20*/  FMUL.FTZ R3, R4, UR4 ;  /* 0x0000000404037c20 */ /* 0x000fe20008410000 */
[----:B------:R-:W-:Y:S01]  /*1fc30*/  FFMA.FTZ R190, R29, UR4, -R208 ;  /* 0x000000041dbe7c23 */ /* 0x000fe200080108d0 */
[----:B------:R-:W-:Y:S01]  /*1fc40*/  FFMA.FTZ R192, R189, UR4, -R212 ;  /* 0x00000004bdc07c23 */ /* 0x000fe200080108d4 */
[----:B------:R-:W1:Y:S01]  /*1fc50*/  LDSM.16.MT88.4 R28, [R204] ;  /* 0x00000000cc1c783b */ /* 0x000e620000004200 */
[----:B------:R-:W2:Y:S01]  /*1fc60*/  MUFU.EX2 R193, R193 ;  /* 0x000000c100c17308 */ /* 0x000ea20000000800 */
[----:B------:R-:W-:Y:S01]  /*1fc70*/  FFMA.FTZ R194, R33, UR4, -R208 ;  /* 0x0000000421c27c23 */ /* 0x000fe200080108d0 */
[--C-:B------:R-:W-:Y:S01]  /*1fc80*/  FFMA.FTZ R168, R169, UR4, -R212.reuse ;  /* 0x00000004a9a87c23 */ /* 0x100fe200080108d4 */
[----:B------:R-:W-:Y:S01]  /*1fc90*/  FFMA.FTZ R189, R191, UR4, -R212 ;  /* 0x00000004bfbd7c23 */ /* 0x000fe200080108d4 */
[----:B------:R-:W3:Y:S01]  /*1fca0*/  MUFU.EX2 R3, R3 ;  /* 0x0000000300037308 */ /* 0x000ee20000000800 */
[--C-:B------:R-:W-:Y:S01]  /*1fcb0*/  FFMA.FTZ R169, R17, UR4, -R208.reuse ;  /* 0x0000000411a97c23 */ /* 0x100fe200080108d0 */
[----:B------:R-:W-:Y:S01]  /*1fcc0*/  FFMA.FTZ R191, R5, UR4, -R208 ;  /* 0x0000000405bf7c23 */ /* 0x000fe200080108d0 */
[--C-:B------:R-:W-:Y:S01]  /*1fcd0*/  FFMA.FTZ R203, R239, UR4, -R212.reuse ;  /* 0x00000004efcb7c23 */ /* 0x100fe200080108d4 */
[----:B------:R-:W-:Y:S01]  /*1fce0*/  MUFU.EX2 R188, R188 ;  /* 0x000000bc00bc7308 */ /* 0x000fe20000000800 */
[--C-:B------:R-:W-:Y:S01]  /*1fcf0*/  FFMA.FTZ R200, R241, UR4, -R212.reuse ;  /* 0x00000004f1c87c23 */ /* 0x100fe200080108d4 */
[--C-:B------:R-:W-:Y:S01]  /*1fd00*/  FFMA.FTZ R199, R243, UR4, -R212.reuse ;  /* 0x00000004f3c77c23 */ /* 0x100fe200080108d4 */
[----:B------:R-:W-:Y:S01]  /*1fd10*/  FFMA.FTZ R196, R245, UR4, -R212 ;  /* 0x00000004f5c47c23 */ /* 0x000fe200080108d4 */
[----:B------:R-:W4:Y:S01]  /*1fd20*/  MUFU.EX2 R168, R168 ;  /* 0x000000a800a87308 */ /* 0x000f220000000800 */
[--C-:B------:R-:W-:Y:S01]  /*1fd30*/  FFMA.FTZ R198, R173, UR4, -R208.reuse ;  /* 0x00000004adc67c23 */ /* 0x100fe200080108d0 */
[-C--:B--2---:R-:W-:Y:S01]  /*1fd40*/  FMUL.FTZ R32, R136, R193.reuse ;  /* 0x000000c188207220 */ /* 0x084fe20000410000 */
[-C--:B------:R-:W-:Y:S01]  /*1fd50*/  FMUL.FTZ R33, R137, R193.reuse ;  /* 0x000000c189217220 */ /* 0x080fe20000410000 */
[----:B------:R-:W-:Y:S01]  /*1fd60*/  MUFU.EX2 R192, R192 ;  /* 0x000000c000c07308 */ /* 0x000fe20000000800 */
[----:B------:R-:W-:Y:S01]  /*1fd70*/  FMUL.FTZ R24, R144, R193 ;  /* 0x000000c190187220 */ /* 0x000fe20000410000 */
[-C--:B---3--:R-:W-:Y:S01]  /*1fd80*/  FMUL.FTZ R34, R138, R3.reuse ;  /* 0x000000038a227220 */ /* 0x088fe20000410000 */
[----:B------:R-:W-:Y:S01]  /*1fd90*/  FMUL.FTZ R35, R139, R3 ;  /* 0x000000038b237220 */ /* 0x000fe20000410000 */
[----:B------:R-:W2:Y:S01]  /*1fda0*/  MUFU.EX2 R189, R189 ;  /* 0x000000bd00bd7308 */ /* 0x000ea20000000800 */
[----:B------:R-:W3:Y:S01]  /*1fdb0*/  LDSM.16.MT88.4 R136, [R205+0x12000] ;  /* 0x01200000cd88783b */ /* 0x000ee20000004200 */
[----:B------:R-:W-:Y:S01]  /*1fdc0*/  FMUL.FTZ R25, R145, R193 ;  /* 0x000000c191197220 */ /* 0x000fe20000410000 */
[-C--:B------:R-:W-:Y:S01]  /*1fdd0*/  FMUL.FTZ R26, R146, R3.reuse ;  /* 0x00000003921a7220 */ /* 0x080fe20000410000 */
[----:B------:R-:W-:Y:S01]  /*1fde0*/  MUFU.EX2 R190, R190 ;  /* 0x000000be00be7308 */ /* 0x000fe20000000800 */
[----:B------:R-:W-:Y:S01]  /*1fdf0*/  FMUL.FTZ R27, R147, R3 ;  /* 0x00000003931b7220 */ /* 0x000fe20000410000 */
[----:B----4-:R-:W-:Y:S01]  /*1fe00*/  F2FP.F16.F32.PACK_AB R4, R168, R188 ;  /* 0x000000bca804723e */ /* 0x010fe200000000ff */
[----:B------:R-:W4:Y:S01]  /*1fe10*/  LDSM.16.MT88.4 R144, [R204+0x2000] ;  /* 0x00200000cc90783b */ /* 0x000f220000004200 */
[----:B------:R-:W5:Y:S01]  /*1fe20*/  MUFU.EX2 R169, R169 ;  /* 0x000000a900a97308 */ /* 0x000f620000000800 */
[-C--:B------:R-:W-:Y:S01]  /*1fe30*/  FMUL.FTZ R140, R140, R193.reuse ;  /* 0x000000c18c8c7220 */ /* 0x080fe20000410000 */
[----:B------:R-:W-:Y:S01]  /*1fe40*/  FMUL.FTZ R141, R141, R193 ;  /* 0x000000c18d8d7220 */ /* 0x000fe20000410000 */
[-C--:B------:R-:W-:Y:S01]  /*1fe50*/  FMUL.FTZ R142, R142, R3.reuse ;  /* 0x000000038e8e7220 */ /* 0x080fe20000410000 */
[----:B------:R-:W-:Y:S01]  /*1fe60*/  MUFU.EX2 R191, R191 ;  /* 0x000000bf00bf7308 */ /* 0x000fe20000000800 */
[----:B------:R-:W-:Y:S01]  /*1fe70*/  FMUL.FTZ R143, R143, R3 ;  /* 0x000000038f8f7220 */ /* 0x000fe20000410000 */
[----:B--2---:R-:W-:Y:S01]  /*1fe80*/  F2FP.F16.F32.PACK_AB R6, R189, R192 ;  /* 0x000000c0bd06723e */ /* 0x004fe200000000ff */
[-C--:B------:R-:W-:Y:S01]  /*1fe90*/  FMUL.FTZ R44, R44, R193.reuse ;  /* 0x000000c12c2c7220 */ /* 0x080fe20000410000 */
[----:B------:R-:W2:Y:S01]  /*1fea0*/  MUFU.EX2 R194, R194 ;  /* 0x000000c200c27308 */ /* 0x000ea20000000800 */
[----:B------:R-:W-:Y:S01]  /*1feb0*/  FMUL.FTZ R45, R45, R193 ;  /* 0x000000c12d2d7220 */ /* 0x000fe20000410000 */
[-C--:B------:R-:W-:Y:S01]  /*1fec0*/  FMUL.FTZ R46, R46, R3.reuse ;  /* 0x000000032e2e7220 */ /* 0x080fe20000410000 */
[----:B------:R-:W-:Y:S01]  /*1fed0*/  FMUL.FTZ R47, R47, R3 ;  /* 0x000000032f2f7220 */ /* 0x000fe20000410000 */
[-C--:B------:R-:W-:Y:S01]  /*1fee0*/  FMUL.FTZ R48, R48, R193.reuse ;  /* 0x000000c130307220 */ /* 0x080fe20000410000 */
[----:B------:R-:W-:Y:S01]  /*1fef0*/  FMUL.FTZ R49, R49, R193 ;  /* 0x000000c131317220 */ /* 0x000fe20000410000 */
[----:B-----5:R-:W-:Y:S01]  /*1ff00*/  F2FP.F16.F32.PACK_AB R5, R169, R190 ;  /* 0x000000bea905723e */ /* 0x020fe200000000ff */
[-C--:B------:R-:W-:Y:S01]  /*1ff10*/  FMUL.FTZ R50, R50, R3.reuse ;  /* 0x0000000332327220 */ /* 0x080fe20000410000 */
[----:B------:R-:W-:Y:S01]  /*1ff20*/  FMUL.FTZ R51, R51, R3 ;  /* 0x0000000333337220 */ /* 0x000fe20000410000 */
[-C--:B------:R-:W-:Y:S01]  /*1ff30*/  FMUL.FTZ R52, R52, R193.reuse ;  /* 0x000000c134347220 */ /* 0x080fe20000410000 */
[----:B------:R-:W-:Y:S01]  /*1ff40*/  FMUL.FTZ R53, R53, R193 ;  /* 0x000000c135357220 */ /* 0x000fe20000410000 */
[-C--:B------:R-:W-:Y:S01]  /*1ff50*/  FMUL.FTZ R54, R54, R3.reuse ;  /* 0x0000000336367220 */ /* 0x080fe20000410000 */
[----:B------:R-:W-:Y:S01]  /*1ff60*/  FMUL.FTZ R55, R55, R3 ;  /* 0x0000000337377220 */ /* 0x000fe20000410000 */
[----:B------:R-:W-:Y:S01]  /*1ff70*/  FMUL.FTZ R56, R56, R193 ;  /* 0x000000c138387220 */ /* 0x000fe20000410000 */
[----:B--2---:R-:W-:Y:S01]  /*1ff80*/  F2FP.F16.F32.PACK_AB R7, R194, R191 ;  /* 0x000000bfc207723e */ /* 0x004fe200000000ff */
[----:B------:R-:W-:Y:S01]  /*1ff90*/  FMUL.FTZ R57, R57, R193 ;  /* 0x000000c139397220 */ /* 0x000fe20000410000 */
[-C--:B------:R-:W-:Y:S01]  /*1ffa0*/  FMUL.FTZ R58, R58, R3.reuse ;  /* 0x000000033a3a7220 */ /* 0x080fe20000410000 */
[----:B------:R-:W-:Y:S01]  /*1ffb0*/  FMUL.FTZ R59, R59, R3 ;  /* 0x000000033b3b7220 */ /* 0x000fe20000410000 */
[-C--:B------:R-:W-:Y:S01]  /*1ffc0*/  FMUL.FTZ R60, R60, R193.reuse ;  /* 0x000000c13c3c7220 */ /* 0x080fe20000410000 */
[----:B------:R-:W-:Y:S01]  /*1ffd0*/  FMUL.FTZ R61, R61, R193 ;  /* 0x000000c13d3d7220 */ /* 0x000fe20000410000 */
[-C--:B------:R-:W-:Y:S01]  /*1ffe0*/  FMUL.FTZ R62, R62, R3.reuse ;  /* 0x000000033e3e7220 */ /* 0x080fe20000410000 */
[C---:B-1----:R-:W-:Y:S01]  /*1fff0*/  HMMA.16816.F32 R24, R4.reuse, R28, R24 ;  /* 0x0000001c0418723c */ /* 0x042fe20000001818 */
        /* <DEDUP_REMOVED lines=8> */
[----:B------:R-:W1:Y:S01]  /*20080*/  LDSM.16.MT88.4 R140, [R195+0x2000] ;  /* 0x00200000c38c783b */ /* 0x000e620000004200 */
        /* <DEDUP_REMOVED lines=12> */
[----:B------:R-:W-:Y:S01]  /*20150*/  LDSM.16.MT88.4 R152, [R195] ;  /* 0x00000000c398783b */ /* 0x000fe20000004200 */
[----:B------:R-:W-:Y:S01]  /*20160*/  FMUL.FTZ R77, R77, R193 ;  /* 0x000000c14d4d7220 */ /* 0x000fe20000410000 */
[C---:B------:R-:W-:Y:S01]  /*20170*/  HMMA.16816.F32 R48, R4.reuse, R138, R48 ;  /* 0x0000008a0430723c */ /* 0x040fe20000001830 */
[-C--:B------:R-:W-:Y:S01]  /*20180*/  FMUL.FTZ R78, R78, R3.reuse ;  /* 0x000000034e4e7220 */ /* 0x080fe20000410000 */
[----:B------:R-:W2:Y:S01]  /*20190*/  LDSM.16.MT88.4 R136, [R218+0x14000] ;  /* 0x01400000da88783b */ /* 0x000ea20000004200 */
[----:B------:R-:W-:Y:S01]  /*201a0*/  FMUL.FTZ R79, R79, R3 ;  /* 0x000000034f4f7220 */ /* 0x000fe20000410000 */
[-C--:B------:R-:W-:Y:S01]  /*201b0*/  FMUL.FTZ R80, R80, R193.reuse ;  /* 0x000000c150507220 */ /* 0x080fe20000410000 */
[----:B------:R-:W-:Y:S01]  /*201c0*/  FMUL.FTZ R81, R81, R193 ;  /* 0x000000c151517220 */ /* 0x000fe20000410000 */
[-C--:B------:R-:W-:Y:S01]  /*201d0*/  FMUL.FTZ R82, R82, R3.reuse ;  /* 0x0000000352527220 */ /* 0x080fe20000410000 */
        /* <DEDUP_REMOVED lines=60> */
[--C-:B------:R-:W-:Y:S01]  /*205a0*/  FFMA.FTZ R201, R175, UR4, -R208.reuse ;  /* 0x00000004afc97c23 */ /* 0x100fe200080108d0 */
[--C-:B------:R-:W-:Y:S01]  /*205b0*/  FFMA.FTZ R197, R177, UR4, -R208.reuse ;  /* 0x00000004b1c57c23 */ /* 0x100fe200080108d0 */
[----:B------:R-:W-:Y:S01]  /*205c0*/  FFMA.FTZ R202, R179, UR4, -R208 ;  /* 0x00000004b3ca7c23 */ /* 0x000fe200080108d0 */
[----:B------:R-:W-:Y:S01]  /*205d0*/  MUFU.EX2 R203, R203 ;  /* 0x000000cb00cb7308 */ /* 0x000fe20000000800 */
[-C--:B------:R-:W-:Y:S01]  /*205e0*/  FMUL.FTZ R8, R160, R193.reuse ;  /* 0x000000c1a0087220 */ /* 0x080fe20000410000 */
[----:B------:R-:W-:Y:S01]  /*205f0*/  FMUL.FTZ R9, R161, R193 ;  /* 0x000000c1a1097220 */ /* 0x000fe20000410000 */
[C---:B------:R-:W-:Y:S01]  /*20600*/  HMMA.16816.F32 R80, R4.reuse, R146, R80 ;  /* 0x000000920450723c */ /* 0x040fe20000001850 */
[----:B------:R-:W3:Y:S01]  /*20610*/  LDSM.16.MT88.4 R144, [R218+0x16000] ;  /* 0x01600000da90783b */ /* 0x000ee20000004200 */
[----:B------:R-:W4:Y:S01]  /*20620*/  MUFU.EX2 R200, R200 ;  /* 0x000000c800c87308 */ /* 0x000f220000000800 */
[-C--:B------:R-:W-:Y:S01]  /*20630*/  FMUL.FTZ R10, R162, R3.reuse ;  /* 0x00000003a20a7220 */ /* 0x080fe20000410000 */
[----:B------:R-:W-:Y:S01]  /*20640*/  FMUL.FTZ R11, R163, R3 ;  /* 0x00000003a30b7220 */ /* 0x000fe20000410000 */
[-C--:B------:R-:W-:Y:S01]  /*20650*/  FMUL.FTZ R156, R156, R193.reuse ;  /* 0x000000c19c9c7220 */ /* 0x080fe20000410000 */
[----:B------:R-:W-:Y:S01]  /*20660*/  MUFU.EX2 R199, R199 ;  /* 0x000000c700c77308 */ /* 0x000fe20000000800 */
[----:B------:R-:W-:Y:S01]  /*20670*/  FMUL.FTZ R157, R157, R193 ;  /* 0x000000c19d9d7220 */ /* 0x000fe20000410000 */
[C---:B-1----:R-:W-:Y:S01]  /*20680*/  HMMA.16816.F32 R84, R4.reuse, R140, R84 ;  /* 0x0000008c0454723c */ /* 0x042fe20000001854 */
[-C--:B------:R-:W-:Y:S01]  /*20690*/  FMUL.FTZ R158, R158, R3.reuse ;  /* 0x000000039e9e7220 */ /* 0x080fe20000410000 */
[----:B------:R-:W-:Y:S01]  /*206a0*/  MUFU.EX2 R196, R196 ;  /* 0x000000c400c47308 */ /* 0x000fe20000000800 */
[----:B------:R-:W-:Y:S01]  /*206b0*/  FMUL.FTZ R159, R159, R3 ;  /* 0x000000039f9f7220 */ /* 0x000fe20000410000 */
[-C--:B------:R-:W-:Y:S01]  /*206c0*/  FMUL.FTZ R36, R36, R193.reuse ;  /* 0x000000c124247220 */ /* 0x080fe20000410000 */
[----:B------:R-:W-:Y:S01]  /*206d0*/  FMUL.FTZ R37, R37, R193 ;  /* 0x000000c125257220 */ /* 0x000fe20000410000 */
[----:B------:R-:W-:Y:S01]  /*206e0*/  MUFU.EX2 R198, R198 ;  /* 0x000000c600c67308 */ /* 0x000fe20000000800 */
[-C--:B------:R-:W-:Y:S01]  /*206f0*/  FMUL.FTZ R38, R38, R3.reuse ;  /* 0x0000000326267220 */ /* 0x080fe20000410000 */
[C---:B------:R-:W-:Y:S01]  /*20700*/  HMMA.16816.F32 R88, R4.reuse, R142, R88 ;  /* 0x0000008e0458723c */ /* 0x040fe20000001858 */
[----:B------:R-:W1:Y:S01]  /*20710*/  LDSM.16.MT88.4 R140, [R205+0x16000] ;  /* 0x01600000cd8c783b */ /* 0x000e620000004200 */
[----:B------:R-:W5:Y:S01]  /*20720*/  MUFU.EX2 R201, R201 ;  /* 0x000000c900c97308 */ /* 0x000f620000000800 */
[----:B------:R-:W-:Y:S01]  /*20730*/  FMUL.FTZ R39, R39, R3 ;  /* 0x0000000327277220 */ /* 0x000fe20000410000 */
[-C--:B------:R-:W-:Y:S01]  /*20740*/  FMUL.FTZ R40, R40, R193.reuse ;  /* 0x000000c128287220 */ /* 0x080fe20000410000 */
[----:B------:R-:W-:Y:S01]  /*20750*/  FMUL.FTZ R41, R41, R193 ;  /* 0x000000c129297220 */ /* 0x000fe20000410000 */
[----:B------:R-:W-:Y:S01]  /*20760*/  MUFU.EX2 R197, R197 ;  /* 0x000000c500c57308 */ /* 0x000fe20000000800 */
[-C--:B------:R-:W-:Y:S01]  /*20770*/  FMUL.FTZ R42, R42, R3.reuse ;  /* 0x000000032a2a7220 */ /* 0x080fe20000410000 */
[C---:B------:R-:W-:Y:S01]  /*20780*/  HMMA.16816.F32 R20, R4.reuse, R22, R148 ;  /* 0x000000160414723c */ /* 0x040fe20000001894 */
[----:B------:R-:W-:Y:S01]  /*20790*/  LDSM.16.MT88.4 R148, [R218+0x12000] ;  /* 0x01200000da94783b */ /* 0x000fe20000004200 */
[----:B------:R-:W5:Y:S01]  /*207a0*/  MUFU.EX2 R202, R202 ;  /* 0x000000ca00ca7308 */ /* 0x000f620000000800 */
        /* <DEDUP_REMOVED lines=10> */
[----:B------:R-:W-:Y:S01]  /*20850*/  LDSM.16.MT88.4 R176, [R218+0x12800] ;  /* 0x01280000dab0783b */ /* 0x000fe20000004200 */
[--C-:B------:R-:W-:Y:S01]  /*20860*/  FFMA.FTZ R214, R233, UR4, -R212.reuse ;  /* 0x00000004e9d67c23 */ /* 0x100fe200080108d4 */
[----:B------:R-:W-:Y:S01]  /*20870*/  FFMA.FTZ R216, R221, UR4, -R212 ;  /* 0x00000004ddd87c23 */ /* 0x000fe200080108d4 */
[C---:B------:R-:W-:Y:S01]  /*20880*/  HMMA.16816.F32 R96, R4.reuse, R138, R96 ;  /* 0x0000008a0460723c */ /* 0x040fe20000001860 */
[----:B------:R-:W2:Y:S01]  /*20890*/  LDSM.16.MT88.4 R136, [R204+0x6000] ;  /* 0x00600000cc88783b */ /* 0x000ea20000004200 */
[--C-:B------:R-:W-:Y:S01]  /*208a0*/  FFMA.FTZ R222, R183, UR4, -R208.reuse ;  /* 0x00000004b7de7c23 */ /* 0x100fe200080108d0 */
[--C-:B------:R-:W-:Y:S01]  /*208b0*/  FFMA.FTZ R220, R187, UR4, -R208.reuse ;  /* 0x00000004bbdc7c23 */ /* 0x100fe200080108d0 */
[--C-:B------:R-:W-:Y:S01]  /*208c0*/  FFMA.FTZ R233, R185, UR4, -R208.reuse ;  /* 0x00000004b9e97c23 */ /* 0x100fe200080108d0 */
[----:B------:R-:W-:Y:S01]  /*208d0*/  LDSM.16.MT88.4 R172, [R205+0x12800] ;  /* 0x01280000cdac783b */ /* 0x000fe20000004200 */
[----:B------:R-:W-:Y:S01]  /*208e0*/  MUFU.EX2 R214, R214 ;  /* 0x000000d600d67308 */ /* 0x000fe20000000800 */
[--C-:B------:R-:W-:Y:S01]  /*208f0*/  FFMA.FTZ R206, R206, UR4, -R208.reuse ;  /* 0x00000004cece7c23 */ /* 0x100fe200080108d0 */
[C---:B------:R-:W-:Y:S01]  /*20900*/  HMMA.16816.F32 R32, R4.reuse, R152, R32 ;  /* 0x000000980420723c */ /* 0x040fe20000001820 */
[----:B------:R-:W-:Y:S01]  /*20910*/  LDSM.16.MT88.4 R160, [R218+0x14800] ;  /* 0x01480000daa0783b */ /* 0x000fe20000004200 */
[----:B------:R-:W-:Y:S01]  /*20920*/  MUFU.EX2 R216, R216 ;  /* 0x000000d800d87308 */ /* 0x000fe20000000800 */
[--C-:B------:R-:W-:Y:S01]  /*20930*/  FFMA.FTZ R207, R207, UR4, -R208.reuse ;  /* 0x00000004cfcf7c23 */ /* 0x100fe200080108d0 */
[----:B------:R-:W-:Y:S01]  /*20940*/  FFMA.FTZ R211, R211, UR4, -R208 ;  /* 0x00000004d3d37c23 */ /* 0x000fe200080108d0 */
[----:B------:R-:W-:Y:S01]  /*20950*/  LDSM.16.MT88.4 R184, [R218+0x13000] ;  /* 0x01300000dab8783b */ /* 0x000fe20000004200 */
[----:B------:R-:W-:Y:S01]  /*20960*/  MUFU.EX2 R222, R222 ;  /* 0x000000de00de7308 */ /* 0x000fe20000000800 */
[----:B------:R-:W-:Y:S01]  /*20970*/  FFMA.FTZ R193, R237, R193, R188 ;  /* 0x000000c1edc17223 */ /* 0x000fe200000100bc */
[----:B------:R-:W-:Y:S01]  /*20980*/  HMMA.16816.F32 R132, R4, R154, R132 ;  /* 0x0000009a0484723c */ /* 0x000fe20000001884 */
[----:B------:R-:W4:Y:S01]  /*20990*/  LDSM.16.MT88.4 R152, [R195+0x6000] ;  /* 0x00600000c398783b */ /* 0x000f220000004200 */
[----:B------:R-:W-:Y:S01]  /*209a0*/  MUFU.EX2 R220, R220 ;  /* 0x000000dc00dc7308 */ /* 0x000fe20000000800 */
[----:B------:R-:W-:Y:S01]  /*209b0*/  FADD.FTZ R193, R168, R193 ;  /* 0x000000c1a8c17221 */ /* 0x000fe20000010000 */
[----:B------:R-:W-:-:S02]  /*209c0*/  PLOP3.LUT P2, PT, PT, PT, UP0, 0x80, 0x8 ;  /* 0x000000000008781c */ /* 0x000fc40003f4f008 */
[----:B------:R-:W-:Y:S01]  /*209d0*/  MUFU.EX2 R233, R233 ;  /* 0x000000e900e97308 */ /* 0x000fe20000000800 */
[----:B------:R-:W-:Y:S01]  /*209e0*/  FADD.FTZ R192, R192, R193 ;  /* 0x000000c1c0c07221 */ /* 0x000fe20000010000 */
[----:B---3--:R-:W-:Y:S02]  /*209f0*/  HMMA.16816.F32 R100, R4, R144, R100 ;  /* 0x000000900464723c */ /* 0x008fe40000001864 */
[----:B------:R-:W-:Y:S01]  /*20a00*/  MUFU.EX2 R206, R206 ;  /* 0x000000ce00ce7308 */ /* 0x000fe20000000800 */
[----:B------:R-:W-:-:S03]  /*20a10*/  FADD.FTZ R192, R189, R192 ;  /* 0x000000c0bdc07221 */ /* 0x000fc60000010000 */
[----:B------:R-:W-:Y:S02]  /*20a20*/  MUFU.EX2 R207, R207 ;  /* 0x000000cf00cf7308 */ /* 0x000fe40000000800 */
        /* <DEDUP_REMOVED lines=14> */
[C---:B----4-:R-:W-:Y:S08]  /*20b10*/  HMMA.16816.F32 R124, R4.reuse, R152, R124 ;  /* 0x00000098047c723c */ /* 0x050ff0000000187c */
[----:B------:R-:W-:Y:S01]  /*20b20*/  HMMA.16816.F32 R4, R4, R154, R128 ;  /* 0x0000009a0404723c */ /* 0x000fe20000001880 */
[----:B------:R-:W-:Y:S01]  /*20b30*/  F2FP.F16.F32.PACK_AB R128, R200, R203 ;  /* 0x000000cbc880723e */ /* 0x000fe200000000ff */
[----:B------:R-:W4:Y:S01]  /*20b40*/  LDSM.16.MT88.4 R152, [R195+0x2800] ;  /* 0x00280000c398783b */ /* 0x000f220000004200 */
[----:B-----5:R-:W-:Y:S01]  /*20b50*/  F2FP.F16.F32.PACK_AB R129, R201, R198 ;  /* 0x000000c6c981723e */ /* 0x020fe200000000ff */
[----:B------:R-:W-:Y:S01]  /*20b60*/  FADD.FTZ R203, R203, R192 ;  /* 0x000000c0cbcb7221 */ /* 0x000fe20000010000 */
[----:B------:R-:W-:-:S02]  /*20b70*/  F2FP.F16.F32.PACK_AB R130, R196, R199 ;  /* 0x000000c7c482723e */ /* 0x000fc400000000ff */
[----:B------:R-:W-:Y:S01]  /*20b80*/  F2FP.F16.F32.PACK_AB R131, R202, R197 ;  /* 0x000000c5ca83723e */ /* 0x000fe200000000ff */
[----:B------:R-:W-:-:S04]  /*20b90*/  FADD.FTZ R200, R200, R203 ;  /* 0x000000cbc8c87221 */ /* 0x000fc80000010000 */
[----:B------:R-:W-:Y:S02]  /*20ba0*/  FADD.FTZ R199, R199, R200 ;  /* 0x000000c8c7c77221 */ /* 0x000fe40000010000 */
[----:B---3--:R-:W-:Y:S02]  /*20bb0*/  HMMA.16816.F32 R16, R128, R144, R16 ;  /* 0x000000908010723c */ /* 0x008fe40000001810 */
[----:B------:R-:W-:-:S06]  /*20bc0*/  FADD.FTZ R199, R196, R199 ;  /* 0x000000c7c4c77221 */ /* 0x000fcc0000010000 */
        /* <DEDUP_REMOVED lines=11> */
[C---:B----4-:R-:W-:Y:S08]  /*20c80*/  HMMA.16816.F32 R60, R128.reuse, R152, R60 ;  /* 0x00000098803c723c */ /* 0x050ff0000000183c */
        /* <DEDUP_REMOVED lines=10> */
[----:B------:R-:W1:Y:S07]  /*20d30*/  LDSM.16.MT88.4 R156, [R218+0x11000] ;  /* 0x01100000da9c783b */ /* 0x000e6e0000004200 */
        /* <DEDUP_REMOVED lines=23> */
[----:B----4-:R-:W4:Y:S07]  /*20eb0*/  LDSM.16.MT88.4 R136, [R204+0x1000] ;  /* 0x00100000cc88783b */ /* 0x010f2e0000004200 */
[C---:B------:R-:W-:Y:S08]  /*20ec0*/  HMMA.16816.F32 R116, R128.reuse, R152, R116 ;  /* 0x000000988074723c */ /* 0x040ff00000001874 */
[C---:B------:R-:W-:Y:S01]  /*20ed0*/  HMMA.16816.F32 R120, R128.reuse, R154, R120 ;  /* 0x0000009a8078723c */ /* 0x040fe20000001878 */
[----:B------:R-:W-:Y:S07]  /*20ee0*/  LDSM.16.MT88.4 R152, [R218+0x15000] ;  /* 0x01500000da98783b */ /* 0x000fee0000004200 */
[C---:B---3--:R-:W-:Y:S08]  /*20ef0*/  HMMA.16816.F32 R124, R128.reuse, R144, R124 ;  /* 0x00000090807c723c */ /* 0x048ff0000000187c */
        /* <DEDUP_REMOVED lines=9> */
[----:B-1----:R-:W-:Y:S02]  /*20f90*/  HMMA.16816.F32 R16, R4, R140, R16 ;  /* 0x0000008c0410723c */ /* 0x002fe40000001810 */
[----:B------:R-:W-:-:S06]  /*20fa0*/  FADD.FTZ R221, R216, R221 ;  /* 0x000000ddd8dd7221 */ /* 0x000fcc0000010000 */
[C---:B------:R-:W-:Y:S01]  /*20fb0*/  HMMA.16816.F32 R20, R4.reuse, R142, R20 ;  /* 0x0000008e0414723c */ /* 0x040fe20000001814 */
[----:B------:R-:W1:Y:S07]  /*20fc0*/  LDSM.16.MT88.4 R140, [R195+0x5000] ;  /* 0x00500000c38c783b */ /* 0x000e6e0000004200 */
[C---:B------:R-:W-:Y:S01]  /*20fd0*/  HMMA.16816.F32 R160, R4.reuse, R156, R8 ;  /* 0x0000009c04a0723c */ /* 0x040fe20000001808 */
[----:B------:R-:W2:Y:S07]  /*20fe0*/  LDSM.16.MT88.4 R8, [R205+0x17000] ;  /* 0x01700000cd08783b */ /* 0x000eae0000004200 */
[C---:B------:R-:W-:Y:S01]  /*20ff0*/  HMMA.16816.F32 R156, R4.reuse, R158, R12 ;  /* 0x0000009e049c723c */ /* 0x040fe2000000180c */
[----:B------:R-:W3:Y:S07]  /*21000*/  LDSM.16.MT88.4 R12, [R218+0x17000] ;  /* 0x01700000da0c783b */ /* 0x000eee0000004200 */
[C---:B----4-:R-:W-:Y:S08]  /*21010*/  HMMA.16816.F32 R24, R4.reuse, R136, R24 ;  /* 0x000000880418723c */ /* 0x050ff00000001818 */
        /* <DEDUP_REMOVED lines=12> */
[----:B------:R-:W-:Y:S01]  /*210e0*/  HMMA.16816.F32 R40, R4, R186, R40 ;  /* 0x000000ba0428723c */ /* 0x000fe20000001828 */
[--C-:B------:R-:W-:Y:S01]  /*210f0*/  FFMA.FTZ R187, R210, UR4, -R212.reuse ;  /* 0x00000004d2bb7c23 */ /* 0x100fe200080108d4 */
[----:B------:R-:W-:Y:S01]  /*21100*/  FFMA.FTZ R186, R213, UR4, -R212 ;  /* 0x00000004d5ba7c23 */ /* 0x000fe200080108d4 */
[----:B------:R-:W-:-:S02]  /*21110*/  FFMA.FTZ R210, R209, UR4, -R208 ;  /* 0x00000004d1d27c23 */ /* 0x000fc400080108d0 */
[----:B------:R-:W-:Y:S03]  /*21120*/  MUFU.EX2 R209, R211 ;  /* 0x000000d300d17308 */ /* 0x000fe60000000800 */
[C---:B------:R-:W-:Y:S01]  /*21130*/  HMMA.16816.F32 R36, R4.reuse, R184, R36 ;  /* 0x000000b80424723c */ /* 0x040fe20000001824 */
[--C-:B------:R-:W-:Y:S01]  /*21140*/  FFMA.FTZ R184, R219, UR4, -R212.reuse ;  /* 0x00000004dbb87c23 */ /* 0x100fe200080108d4 */
[----:B------:R-:W-:Y:S01]  /*21150*/  FFMA.FTZ R185, R215, UR4, -R212 ;  /* 0x00000004d7b97c23 */ /* 0x000fe200080108d4 */
[----:B------:R-:W-:Y:S04]  /*21160*/  MUFU.EX2 R187, R187 ;  /* 0x000000bb00bb7308 */ /* 0x000fe80000000800 */
[----:B------:R-:W-:Y:S01]  /*21170*/  MUFU.EX2 R184, R184 ;  /* 0x000000b800b87308 */ /* 0x000fe20000000800 */
[C---:B---3--:R-:W-:Y:S03]  /*21180*/  HMMA.16816.F32 R100, R4.reuse, R12, R100 ;  /* 0x0000000c0464723c */ /* 0x048fe60000001864 */
[----:B------:R-:W3:Y:S04]  /*21190*/  MUFU.EX2 R185, R185 ;  /* 0x000000b900b97308 */ /* 0x000ee80000000800 */
[----:B------:R-:W-:Y:S01]  /*211a0*/  MUFU.EX2 R186, R186 ;  /* 0x000000ba00ba7308 */ /* 0x000fe20000000800 */
[C---:B------:R-:W-:Y:S01]  /*211b0*/  HMMA.16816.F32 R104, R4.reuse, R14, R104 ;  /* 0x0000000e0468723c */ /* 0x040fe20000001868 */
[----:B------:R-:W5:Y:S02]  /*211c0*/  LDSM.16.MT88.4 R12, [R205+0x15800] ;  /* 0x01580000cd0c783b */ /* 0x000f640000004200 */
        /* <DEDUP_REMOVED lines=17> */
[C---:B----4-:R-:W-:Y:S08]  /*212e0*/  HMMA.16816.F32 R116, R4.reuse, R32, R116 ;  /* 0x000000200474723c */ /* 0x050ff00000001874 */
[C---:B------:R-:W-:Y:S01]  /*212f0*/  HMMA.16816.F32 R120, R4.reuse, R34, R120 ;  /* 0x000000220478723c */ /* 0x040fe20000001878 */
[----:B------:R-:W-:Y:S07]  /*21300*/  LDSM.16.MT88.4 R32, [R195+0x1800] ;  /* 0x00180000c320783b */ /* 0x000fee0000004200 */
        /* <DEDUP_REMOVED lines=13> */
[----:B------:R-:W1:Y:S07]  /*213e0*/  LDSM.16.MT88.4 R8, [R218+0x15800] ;  /* 0x01580000da08783b */ /* 0x000e6e0000004200 */
[C---:B-----5:R-:W-:Y:S01]  /*213f0*/  HMMA.16816.F32 R152, R4.reuse, R148, R16 ;  /* 0x000000940498723c */ /* 0x060fe20000001810 */
[----:B------:R-:W2:Y:S07]  /*21400*/  LDSM.16.MT88.4 R16, [R195+0x3800] ;  /* 0x00380000c310783b */ /* 0x000eae0000004200 */
[C---:B------:R-:W-:Y:S08]  /*21410*/  HMMA.16816.F32 R76, R4.reuse, R12, R76 ;  /* 0x0000000c044c723c */ /* 0x040ff0000000184c */
[C---:B------:R-:W-:Y:S01]  /*21420*/  HMMA.16816.F32 R80, R4.reuse, R14, R80 ;  /* 0x0000000e0450723c */ /* 0x040fe20000001850 */
[----:B------:R-:W3:Y:S07]  /*21430*/  LDSM.16.MT88.4 R12, [R195+0x5800] ;  /* 0x00580000c30c783b */ /* 0x000eee0000004200 */
[C---:B------:R-:W-:Y:S08]  /*21440*/  HMMA.16816.F32 R44, R4.reuse, R144, R44 ;  /* 0x00000090042c723c */ /* 0x040ff0000000182c */
[C---:B------:R-:W-:Y:S08]  /*21450*/  HMMA.16816.F32 R48, R4.reuse, R146, R48 ;  /* 0x000000920430723c */ /* 0x040ff00000001830 */
[C---:B-1----:R-:W-:Y:S08]  /*21460*/  HMMA.16816.F32 R68, R4.reuse, R8, R68 ;  /* 0x000000080444723c */ /* 0x042ff00000001844 */
[C---:B------:R-:W-:Y:S01]  /*21470*/  HMMA.16816.F32 R72, R4.reuse, R10, R72 ;  /* 0x0000000a0448723c */ /* 0x040fe20000001848 */
[----:B------:R-:W1:Y:S07]  /*21480*/  LDSM.16.MT88.4 R8, [R195+0x7800] ;  /* 0x00780000c308783b */ /* 0x000e6e0000004200 */
[----:B--2---:R-:W-:Y:S01]  /*21490*/  HMMA.16816.F32 R60, R4, R16, R60 ;  /* 0x00000010043c723c */ /* 0x004fe2000000183c */
[----:B------:R-:W-:-:S04]  /*214a0*/  FFMA.FTZ R16, R235, R3, R190 ;  /* 0x00000003eb107223 */ /* 0x000fc800000100be */
[----:B------:R-:W-:-:S03]  /*214b0*/  FADD.FTZ R16, R169, R16 ;  /* 0x00000010a9107221 */ /* 0x000fc60000010000 */
[----:B------:R-:W-:Y:S01]  /*214c0*/  HMMA.16816.F32 R148, R4, R150, R20 ;  /* 0x000000960494723c */ /* 0x000fe20000001814 */
[----:B------:R-:W2:Y:S01]  /*214d0*/  LDSM.16.MT88.4 R20, [R218+0x13800] ;  /* 0x01380000da14783b */ /* 0x000ea20000004200 */
[----:B------:R-:W-:-:S04]  /*214e0*/  FADD.FTZ R3, R191, R16 ;  /* 0x00000010bf037221 */ /* 0x000fc80000010000 */
[----:B------:R-:W-:Y:S02]  /*214f0*/  FADD.FTZ R3, R194, R3 ;  /* 0x00000003c2037221 */ /* 0x000fe40000010000 */
[C---:B------:R-:W-:Y:S01]  /*21500*/  HMMA.16816.F32 R144, R4.reuse, R140, R24 ;  /* 0x0000008c0490723c */ /* 0x040fe20000001818 */
[----:B------:R-:W4:Y:S07]  /*21510*/  LDSM.16.MT88.4 R24, [R218+0x17800] ;  /* 0x01780000da18783b */ /* 0x000f2e0000004200 */
[----:B---3--:R-:W-:Y:S01]  /*21520*/  HMMA.16816.F32 R92, R4, R12, R92 ;  /* 0x0000000c045c723c */ /* 0x008fe2000000185c */
[----:B------:R-:W-:-:S04]  /*21530*/  FADD.FTZ R12, R198, R3 ;  /* 0x00000003c60c7221 */ /* 0x000fc80000010000 */
[----:B------:R-:W-:-:S03]  /*21540*/  FADD.FTZ R12, R201, R12 ;  /* 0x0000000cc90c7221 */ /* 0x000fc60000010000 */
[----:B------:R-:W-:Y:S01]  /*21550*/  HMMA.16816.F32 R140, R4, R142, R28 ;  /* 0x0000008e048c723c */ /* 0x000fe2000000181c */
[----:B------:R-:W-:-:S04]  /*21560*/  FADD.FTZ R3, R197, R12 ;  /* 0x0000000cc5037221 */ /* 0x000fc80000010000 */
[----:B------:R-:W-:-:S03]  /*21570*/  FADD.FTZ R3, R202, R3 ;  /* 0x00000003ca037221 */ /* 0x000fc60000010000 */
[----:B-1----:R-:W-:Y:S01]  /*21580*/  HMMA.16816.F32 R124, R4, R8, R124 ;  /* 0x00000008047c723c */ /* 0x002fe2000000187c */
        /* <DEDUP_REMOVED lines=21> */
[C---:B------:R-:W-:Y:S08]  /*216e0*/  HMMA.16816.F32 R64, R4.reuse, R18, R64 ;  /* 0x000000120440723c */ /* 0x040ff00000001840 */
[C---:B------:R-:W-:Y:S08]  /*216f0*/  HMMA.16816.F32 R96, R4.reuse, R14, R96 ;  /* 0x0000000e0460723c */ /* 0x040ff00000001860 */
[C---:B----4-:R-:W-:Y:S08]  /*21700*/  HMMA.16816.F32 R100, R4.reuse, R24, R100 ;  /* 0x000000180464723c */ /* 0x050ff00000001864 */
[C---:B------:R-:W-:Y:S08]  /*21710*/  HMMA.16816.F32 R104, R4.reuse, R26, R104 ;  /* 0x0000001a0468723c */ /* 0x040ff00000001868 */
[C---:B------:R-:W-:Y:S08]  /*21720*/  HMMA.16816.F32 R128, R4.reuse, R10, R128 ;  /* 0x0000000a0480723c */ /* 0x040ff00000001880 */
[----:B------:R-:W-:Y:S01]  /*21730*/  HMMA.16816.F32 R160, R4, R164, R160 ;  /* 0x000000a404a0723c */ /* 0x000fe200000018a0 */
[----:B------:R-:W-:-:S02]  /*21740*/  MOV R164, R2 ;  /* 0x0000000200a47202 */ /* 0x000fc40000000f00 */
[----:B------:R-:W-:Y:S01]  /*21750*/  @P2 MOV R164, R2 ;  /* 0x0000000200a42202 */ /* 0x000fe20000000f00 */
[----:B------:R-:W-:-:S01]  /*21760*/  NOP ;  /* 0x0000000000007918 */ /* 0x000fc20000000000 */
[----:B------:R-:W-:-:S15]  /*21770*/  BRA.U UP0, `(.L_x_1897) ;  /* 0x0000000100047547 */ /* 0x000fde000b800000 */
.L_x_1891:
[----:B------:R-:W-:-:S12]  /*21780*/  UIADD3 UR16, UPT, UPT, UR15, -0x1, URZ ;  /* 0xffffffff0f107890 */ /* 0x000fd8000fffe0ff */
.L_x_1897:
        /* <DEDUP_REMOVED lines=18> */
[----:B------:R-:W4:Y:S01]  /*218b0*/  LDCU UR4, c[0x0][0x45c] ;  /* 0x00008b80ff0477ac */ /* 0x000f220008000800 */
[----:B------:R-:W2:Y:S01]  /*218c0*/  LDCU.64 UR18, c[0x0][0x358] ;  /* 0x00006b00ff1277ac */ /* 0x000ea20008000a00 */
[----:B------:R-:W2:Y:S01]  /*218d0*/  LDCU.64 UR8, c[0x0][0x3a0] ;  /* 0x00007400ff0877ac */ /* 0x000ea20008000a00 */
[----:B------:R-:W2:Y:S01]  /*218e0*/  LDCU.64 UR10, c[0x0][0x3a8] ;  /* 0x00007500ff0a77ac */ /* 0x000ea20008000a00 */
[----:B-1----:R-:W-:-:S12]  /*218f0*/  ULEA UR6, UR6, UR12, 0x18 ;  /* 0x0000000c06067291 */ /* 0x002fd8000f8ec0ff */
.L_x_1902:
        /* <DEDUP_REMOVED lines=103> */
.L_x_1899:
[----:B------:R-:W-:Y:S01]  /*21f70*/  @!PT LDS RZ, [RZ] ;  /* 0x00000000fffff984 */ /* 0x000fe20000000800 */
[----:B------:R-:W-:Y:S01]  /*21f80*/  @!PT LDS RZ, [RZ] ;  /* 0x00000000fffff984 */ /* 0x000fe20000000800 */
[----:B------:R-:W-:Y:S01]  /*21f90*/  @!PT LDS RZ, [RZ] ;  /* 0x00000000fffff984 */ /* 0x000fe20000000800 */
[----:B------:R-:W-:Y:S01]  /*21fa0*/  @!P4 LDGSTS.E.BYPASS.LTC128B.128 [R239+0x10000], desc[UR18][R228.64] ;  /* 0x10000000e4efcfae */ /* 0x000fe2000b981a12 */
[C---:B------:R-:W-:Y:S01]  /*21fb0*/  LEA R6, P0, R4.reuse, R228, 0x5 ;  /* 0x000000e404067211 */ /* 0x040fe200078028ff */
[----:B------:R-:W-:Y:S01]  /*21fc0*/  UIADD3 UR16, UPT, UPT, UR16, -0x1, URZ ;  /* 0xffffffff10107890 */ /* 0x000fe2000fffe0ff */
[C-C-:B------:R-:W-:Y:S02]  /*21fd0*/  SHF.L.U64.HI R3, R4.reuse, 0x5, R7.reuse ;  /* 0x0000000504037819 */ /* 0x140fe40000010207 */
[----:B------:R-:W-:Y:S01]  /*21fe0*/  @P4 STS.128 [R239+0x10000], RZ ;  /* 0x010000ffef004388 */ /* 0x000fe20000000c00 */
[C---:B------:R-:W-:Y:S01]  /*21ff0*/  LEA.HI.X R7, R4.reuse, R229, R7, 0x5, P0 ;  /* 0x000000e504077211 */ /* 0x040fe200000f2c07 */
[----:B------:R-:W-:Y:S01]  /*22000*/  UISETP.GT.AND UP0, UPT, UR16, UR7, UPT ;  /* 0x000000071000728c */ /* 0x000fe2000bf04270 */
        /* <DEDUP_REMOVED lines=9> */
[----:B------:R-:W-:Y:S02]  /*220a0*/  IADD3.X R5, PT, PT, R3, R7, RZ, P6, !PT ;  /* 0x0000000703057210 */ /* 0x000fe400037fe4ff */
[----:B------:R-:W-:Y:S01]  /*220b0*/  @!PT LDS RZ, [RZ] ;  /* 0x00000000fffff984 */ /* 0x000fe20000000800 */
[----:B------:R-:W-:Y:S01]  /*220c0*/  @!PT LDS RZ, [RZ] ;  /* 0x00000000fffff984 */ /* 0x000fe20000000800 */
[----:B------:R-:W-:Y:S01]  /*220d0*/  @!PT LDS RZ, [RZ] ;  /* 0x00000000fffff984 */ /* 0x000fe20000000800 */
[----:B------:R-:W-:Y:S01]  /*220e0*/  @!P2 LDGSTS.E.BYPASS.LTC128B.128 [R239+0x14000], desc[UR18][R228.64+0x100] ;  /* 0x14000100e4efafae */ /* 0x000fe2000b981a12 */
[----:B------:R-:W-:Y:S02]  /*220f0*/  IADD3 R2, P0, PT, R2, R4, RZ ;  /* 0x0000000402027210 */ /* 0x000fe40007f1e0ff */
[----:B------:R-:W-:Y:S02]  /*22100*/  IADD3 R168, PT, PT, R223, UR6, RZ ;  /* 0x00000006dfa87c10 */ /* 0x000fe4000fffe0ff */
[----:B------:R-:W-:Y:S01]  /*22110*/  @P2 STS.128 [R239+0x14000], RZ ;  /* 0x014000ffef002388 */ /* 0x000fe20000000c00 */
[----:B------:R-:W-:Y:S02]  /*22120*/  IADD3.X R3, PT, PT, R3, R5, RZ, P0, !PT ;  /* 0x0000000503037210 */ /* 0x000fe400007fe4ff */
[----:B------:R-:W-:Y:S02]  /*22130*/  LOP3.LUT P0, RZ, R217, 0x2, RZ, 0xc0, !PT ;  /* 0x00000002d9ff7812 */ /* 0x000fe4000780c0ff */
[----:B------:R-:W-:Y:S01]  /*22140*/  @!PT LDS RZ, [RZ] ;  /* 0x00000000fffff984 */ /* 0x000fe20000000800 */
[----:B------:R-:W-:Y:S01]  /*22150*/  @!PT LDS RZ, [RZ] ;  /* 0x00000000fffff984 */ /* 0x000fe20000000800 */
[----:B------:R-:W-:Y:S01]  /*22160*/  @!PT LDS RZ, [RZ] ;  /* 0x00000000fffff984 */ /* 0x000fe20000000800 */
[----:B------:R-:W-:Y:S02]  /*22170*/  @!P1 LDGSTS.E.BYPASS.LTC128B.128 [R239+0x16000], desc[UR18][R228.64+0x180] ;  /* 0x16000180e4ef9fae */ /* 0x000fe4000b981a12 */
[----:B------:R-:W-:Y:S03]  /*22180*/  SEL R219, R219, 0xffffffe0, !P0 ;  /* 0xffffffe0dbdb7807 */ /* 0x000fe60004000000 */
[----:B------:R-:W-:Y:S01]  /*22190*/  @P1 STS.128 [R239+0x16000], RZ ;  /* 0x016000ffef001388 */ /* 0x000fe20000000c00 */
[----:B------:R-:W-:Y:S02]  /*221a0*/  LOP3.LUT P0, RZ, R217, 0x4, RZ, 0xc0, !PT ;  /* 0x00000004d9ff7812 */ /* 0x000fe4000780c0ff */
        /* <DEDUP_REMOVED lines=64> */
[----:B------:R-:W5:Y:S05]  /*225b0*/  LDSM.16.M88.4 R16, [R223+UR6+0x8800] ;  /* 0x00880006df10783b */ /* 0x000f6a0008000200 */
[----:B------:R-:W3:Y:S01]  /*225c0*/  LDSM.16.M88.4 R24, [R223+UR6+0x9000] ;  /* 0x00900006df18783b */ /* 0x000ee20008000200 */
[----:B-1----:R-:W-:Y:S04]  /*225d0*/  MOV R2, 0x40 ;  /* 0x0000004000027802 */ /* 0x002fe80000000f00 */
[----:B------:R-:W0:Y:S01]  /*225e0*/  LDGDEPBAR ;  /* 0x00000000000079af */ /* 0x000e220000000000 */
[----:B------:R-:W-:Y:S04]  /*225f0*/  SEL R3, R2, 0xffffffc0, !P0 ;  /* 0xffffffc002037807 */ /* 0x000fe80004000000 */
[----:B------:R-:W1:Y:S01]  /*22600*/  LDSM.16.M88.4 R164, [R223+UR6+0x9800] ;  /* 0x00980006dfa4783b */ /* 0x000e620008000200 */
[C---:B------:R-:W-:Y:S04]  /*22610*/  IADD3 R222, PT, PT, R3.reuse, R224, RZ ;  /* 0x000000e003de7210 */ /* 0x040fe80007ffe0ff */
[----:B------:R-:W-:Y:S01]  /*22620*/  LDSM.16.M88.4 R172, [R221] ;  /* 0x00000000ddac783b */ /* 0x000fe20000000200 */
[----:B------:R-:W-:Y:S02]  /*22630*/  IADD3 R168, PT, PT, R3, R168, RZ ;  /* 0x000000a803a87210 */ /* 0x000fe40007ffe0ff */
[C---:B------:R-:W-:Y:S02]  /*22640*/  IADD3 R3, PT, PT, R219.reuse, R222, RZ ;  /* 0x000000dedb037210 */ /* 0x040fe40007ffe0ff */
[----:B------:R-:W4:Y:S01]  /*22650*/  LDSM.16.M88.4 R176, [R220+0x8000] ;  /* 0x00800000dcb0783b */ /* 0x000f220000000200 */
[----:B------:R-:W-:Y:S04]  /*22660*/  IADD3 R2, PT, PT, R219, R168, RZ ;  /* 0x000000a8db027210 */ /* 0x000fe80007ffe0ff */
[----:B------:R-:W4:Y:S05]  /*22670*/  LDSM.16.M88.4 R180, [R220+0x8800] ;  /* 0x00880000dcb4783b */ /* 0x000f2a0000000200 */
[----:B------:R-:W-:Y:S01]  /*22680*/  LDSM.16.M88.4 R184, [R220+0x9800] ;  /* 0x00980000dcb8783b */ /* 0x000fe20000000200 */
[C---:B--2---:R-:W-:Y:S04]  /*22690*/  HMMA.16816.F32 R4, R32.reuse, R8, RZ ;  /* 0x000000082004723c */ /* 0x044fe800000018ff */
[----:B------:R-:W-:Y:S04]  /*226a0*/  LDSM.16.M88.4 R188, [R222] ;  /* 0x00000000debc783b */ /* 0x000fe80000000200 */
[C---:B------:R-:W-:Y:S01]  /*226b0*/  HMMA.16816.F32 R8, R32.reuse, R10, RZ ;  /* 0x0000000a2008723c */ /* 0x040fe200000018ff */
[----:B------:R-:W-:Y:S05]  /*226c0*/  LDSM.16.M88.4 R192, [R168+0x8000] ;  /* 0x00800000a8c0783b */ /* 0x000fea0000000200 */
[----:B------:R-:W-:Y:S02]  /*226d0*/  LDSM.16.M88.4 R196, [R168+0x9000] ;  /* 0x00900000a8c4783b */ /* 0x000fe40000000200 */
[C---:B-----5:R-:W-:Y:S03]  /*226e0*/  HMMA.16816.F32 R12, R32.reuse, R16, RZ ;  /* 0x00000010200c723c */ /* 0x060fe600000018ff */
[----:B------:R-:W-:Y:S05]  /*226f0*/  LDSM.16.M88.4 R200, [R168+0x9800] ;  /* 0x00980000a8c8783b */ /* 0x000fea0000000200 */
[C---:B------:R-:W-:Y:S01]  /*22700*/  HMMA.16816.F32 R16, R32.reuse, R18, RZ ;  /* 0x000000122010723c */ /* 0x040fe200000018ff */
[----:B------:R-:W-:Y:S05]  /*22710*/  LDSM.16.M88.4 R204, [R2+0x8000] ;  /* 0x0080000002cc783b */ /* 0x000fea0000000200 */
[----:B------:R-:W-:Y:S02]  /*22720*/  LDSM.16.M88.4 R208, [R168+0xa000] ;  /* 0x00a00000a8d0783b */ /* 0x000fe40000000200 */
[C---:B---3--:R-:W-:Y:S03]  /*22730*/  HMMA.16816.F32 R20, R32.reuse, R24, RZ ;  /* 0x000000182014723c */ /* 0x048fe600000018ff */
[----:B------:R-:W-:Y:S05]  /*22740*/  LDSM.16.M88.4 R212, [R220+0xc000] ;  /* 0x00c00000dcd4783b */ /* 0x000fea0000000200 */
[C---:B------:R-:W-:Y:S08]  /*22750*/  HMMA.16816.F32 R24, R32.reuse, R26, RZ ;  /* 0x0000001a2018723c */ /* 0x040ff000000018ff */
[C---:B-1----:R-:W-:Y:S08]  /*22760*/  HMMA.16816.F32 R28, R32.reuse, R164, RZ ;  /* 0x000000a4201c723c */ /* 0x042ff000000018ff */
[----:B------:R-:W-:Y:S01]  /*22770*/  HMMA.16816.F32 R32, R32, R166, RZ ;  /* 0x000000a62020723c */ /* 0x000fe200000018ff */
[----:B------:R-:W1:Y:S07]  /*22780*/  LDSM.16.M88.4 R164, [R220+0x9000] ;  /* 0x00900000dca4783b */ /* 0x000e6e0000000200 */
[C---:B----4-:R-:W-:Y:S08]  /*22790*/  HMMA.16816.F32 R4, R172.reuse, R176, R4 ;  /* 0x000000b0ac04723c */ /* 0x050ff00000001804 */
[C---:B------:R-:W-:Y:S01]  /*227a0*/  HMMA.16816.F32 R8, R172.reuse, R178, R8 ;  /* 0x000000b2ac08723c */ /* 0x040fe20000001808 */
[----:B------:R-:W2:Y:S07]  /*227b0*/  LDSM.16.M88.4 R176, [R168+0x8800] ;  /* 0x00880000a8b0783b */ /* 0x000eae0000000200 */
[C---:B------:R-:W-:Y:S08]  /*227c0*/  HMMA.16816.F32 R12, R172.reuse, R180, R12 ;  /* 0x000000b4ac0c723c */ /* 0x040ff0000000180c */
[C---:B------:R-:W-:Y:S01]  /*227d0*/  HMMA.16816.F32 R16, R172.reuse, R182, R16 ;  /* 0x000000b6ac10723c */ /* 0x040fe20000001810 */
[----:B------:R-:W3:Y:S07]  /*227e0*/  LDSM.16.M88.4 R180, [R3] ;  /* 0x0000000003b4783b */ /* 0x000eee0000000200 */
[C---:B-1----:R-:W-:Y:S08]  /*227f0*/  HMMA.16816.F32 R20, R172.reuse, R164, R20 ;  /* 0x000000a4ac14723c */ /* 0x042ff00000001814 */
[C---:B------:R-:W-:Y:S01]  /*22800*/  HMMA.16816.F32 R24, R172.reuse, R166, R24 ;  /* 0x000000a6ac18723c */ /* 0x040fe20000001818 */
[----:B------:R-:W1:Y:S07]  /*22810*/  LDSM.16.M88.4 R164, [R2+0x8800] ;  /* 0x0088000002a4783b */ /* 0x000e6e0000000200 */
[C---:B------:R-:W-:Y:S08]  /*22820*/  HMMA.16816.F32 R28, R172.reuse, R184, R28 ;  /* 0x000000b8ac1c723c */ /* 0x040ff0000000181c */
[----:B------:R-:W-:Y:S01]  /*22830*/  HMMA.16816.F32 R32, R172, R186, R32 ;  /* 0x000000baac20723c */ /* 0x000fe20000001820 */
[----:B------:R-:W4:Y:S05]  /*22840*/  LDSM.16.M88.4 R172, [R2+0x9000] ;  /* 0x0090000002ac783b */ /* 0x000f2a0000000200 */
[----:B------:R-:W-:Y:S02]  /*22850*/  LDSM.16.M88.4 R184, [R224+0x2000] ;  /* 0x00200000e0b8783b */ /* 0x000fe40000000200 */
[C---:B------:R-:W-:Y:S08]  /*22860*/  HMMA.16816.F32 R4, R188.reuse, R192, R4 ;  /* 0x000000c0bc04723c */ /* 0x040ff00000001804 */
[C---:B------:R-:W-:Y:S01]  /*22870*/  HMMA.16816.F32 R8, R188.reuse, R194, R8 ;  /* 0x000000c2bc08723c */ /* 0x040fe20000001808 */
[----:B------:R-:W-:Y:S07]  /*22880*/  LDSM.16.M88.4 R192, [R223+UR6+0xa800] ;  /* 0x00a80006dfc0783b */ /* 0x000fee0008000200 */
[C---:B--2---:R-:W-:Y:S08]  /*22890*/  HMMA.16816.F32 R12, R188.reuse, R176, R12 ;  /* 0x000000b0bc0c723c */ /* 0x044ff0000000180c */
[C---:B------:R-:W-:Y:S01]  /*228a0*/  HMMA.16816.F32 R16, R188.reuse, R178, R16 ;  /* 0x000000b2bc10723c */ /* 0x040fe20000001810 */
[----:B------:R-:W2:Y:S07]  /*228b0*/  LDSM.16.M88.4 R176, [R2+0x9800] ;  /* 0x0098000002b0783b */ /* 0x000eae0000000200 */
        /* <DEDUP_REMOVED lines=10> */
[C---:B-1----:R-:W-:Y:S08]  /*22960*/  HMMA.16816.F32 R12, R180.reuse, R164, R12 ;  /* 0x000000a4b40c723c */ /* 0x042ff0000000180c */
[C---:B------:R-:W-:Y:S01]  /*22970*/  HMMA.16816.F32 R16, R180.reuse, R166, R16 ;  /* 0x000000a6b410723c */ /* 0x040fe20000001810 */
[----:B------:R-:W1:Y:S07]  /*22980*/  LDSM.16.M88.4 R164, [R223+UR6+0xb800] ;  /* 0x00b80006dfa4783b */ /* 0x000e6e0008000200 */
[C---:B----4-:R-:W-:Y:S08]  /*22990*/  HMMA.16816.F32 R20, R180.reuse, R172, R20 ;  /* 0x000000acb414723c */ /* 0x050ff00000001814 */
[C---:B------:R-:W-:Y:S01]  /*229a0*/  HMMA.16816.F32 R24, R180.reuse, R174, R24 ;  /* 0x000000aeb418723c */ /* 0x040fe20000001818 */
[----:B------:R-:W3:Y:S07]  /*229b0*/  LDSM.16.M88.4 R172, [R220+0xa800] ;  /* 0x00a80000dcac783b */ /* 0x000eee0000000200 */
[C---:B--2---:R-:W-:Y:S08]  /*229c0*/  HMMA.16816.F32 R28, R180.reuse, R176, R28 ;  /* 0x000000b0b41c723c */ /* 0x044ff0000000181c */
[----:B------:R-:W-:Y:S01]  /*229d0*/  HMMA.16816.F32 R32, R180, R178, R32 ;  /* 0x000000b2b420723c */ /* 0x000fe20000001820 */
[----:B------:R-:W2:Y:S05]  /*229e0*/  LDSM.16.M88.4 R176, [R220+0xb000] ;  /* 0x00b00000dcb0783b */ /* 0x000eaa0000000200 */
        /* <DEDUP_REMOVED lines=13> */
[----:B------:R-:W1:Y:S02]  /*22ac0*/  LDSM.16.M88.4 R184, [R168+0xb000] ;  /* 0x00b00000a8b8783b */ /* 0x000e640000000200 */
[C---:B------:R-:W-:Y:S08]  /*22ad0*/  HMMA.16816.F32 R4, R200.reuse, R204, R4 ;  /* 0x000000ccc804723c */ /* 0x040ff00000001804 */
[C---:B------:R-:W-:Y:S01]  /*22ae0*/  HMMA.16816.F32 R8, R200.reuse, R206, R8 ;  /* 0x000000cec808723c */ /* 0x040fe20000001808 */
[----:B------:R-:W1:Y:S07]  /*22af0*/  LDSM.16.M88.4 R204, [R2+0xa000] ;  /* 0x00a0000002cc783b */ /* 0x000e6e0000000200 */
[C---:B---3--:R-:W-:Y:S08]  /*22b00*/  HMMA.16816.F32 R12, R200.reuse, R172, R12 ;  /* 0x000000acc80c723c */ /* 0x048ff0000000180c */
[C---:B------:R-:W-:Y:S01]  /*22b10*/  HMMA.16816.F32 R16, R200.reuse, R174, R16 ;  /* 0x000000aec810723c */ /* 0x040fe20000001810 */
[----:B------:R-:W3:Y:S07]  /*22b20*/  LDSM.16.M88.4 R172, [R2+0xa800] ;  /* 0x00a8000002ac783b */ /* 0x000eee0000000200 */
[C---:B--2---:R-:W-:Y:S08]  /*22b30*/  HMMA.16816.F32 R20, R200.reuse, R176, R20 ;  /* 0x000000b0c814723c */ /* 0x044ff00000001814 */
[C---:B------:R-:W-:Y:S01]  /*22b40*/  HMMA.16816.F32 R24, R200.reuse, R178, R24 ;  /* 0x000000b2c818723c */ /* 0x040fe20000001818 */
[----:B------:R-:W2:Y:S07]  /*22b50*/  LDSM.16.M88.4 R176, [R2+0xb000] ;  /* 0x00b0000002b0783b */ /* 0x000eae0000000200 */
[C---:B----4-:R-:W-:Y:S08]  /*22b60*/  HMMA.16816.F32 R28, R200.reuse, R180, R28 ;  /* 0x000000b4c81c723c */ /* 0x050ff0000000181c */
[----:B------:R-:W-:Y:S01]  /*22b70*/  HMMA.16816.F32 R32, R200, R182, R32 ;  /* 0x000000b6c820723c */ /* 0x000fe20000001820 */
[----:B------:R-:W4:Y:S05]  /*22b80*/  LDSM.16.M88.4 R180, [R2+0xb800] ;  /* 0x00b8000002b4783b */ /* 0x000f2a0000000200 */
[----:B------:R-:W-:Y:S02]  /*22b90*/  LDSM.16.M88.4 R200, [R224+0x4000] ;  /* 0x00400000e0c8783b */ /* 0x000fe40000000200 */
[C---:B-----5:R-:W-:Y:S08]  /*22ba0*/  HMMA.16816.F32 R4, R188.reuse, R208, R4 ;  /* 0x000000d0bc04723c */ /* 0x060ff00000001804 */
[C---:B------:R-:W-:Y:S01]  /*22bb0*/  HMMA.16816.F32 R8, R188.reuse, R210, R8 ;  /* 0x000000d2bc08723c */ /* 0x040fe20000001808 */
[----:B------:R-:W5:Y:S07]  /*22bc0*/  LDSM.16.M88.4 R208, [R223+UR6+0xc000] ;  /* 0x00c00006dfd0783b */ /* 0x000f6e0008000200 */
[C---:B-1----:R-:W-:Y:S08]  /*22bd0*/  HMMA.16816.F32 R12, R188.reuse, R164, R12 ;  /* 0x000000a4bc0c723c */ /* 0x042ff0000000180c */
[C---:B------:R-:W-:Y:S01]  /*22be0*/  HMMA.16816.F32 R16, R188.reuse, R166, R16 ;  /* 0x000000a6bc10723c */ /* 0x040fe20000001810 */
[----:B------:R-:W1:Y:S07]  /*22bf0*/  LDSM.16.M88.4 R164, [R223+UR6+0xc800] ;  /* 0x00c80006dfa4783b */ /* 0x000e6e0008000200 */
[C---:B------:R-:W-:Y:S08]  /*22c00*/  HMMA.16816.F32 R20, R188.reuse, R184, R20 ;  /* 0x000000b8bc14723c */ /* 0x040ff00000001814 */
[C---:B------:R-:W-:Y:S01]  /*22c10*/  HMMA.16816.F32 R24, R188.reuse, R186, R24 ;  /* 0x000000babc18723c */ /* 0x040fe20000001818 */
[----:B------:R-:W1:Y:S07]  /*22c20*/  LDSM.16.M88.4 R184, [R223+UR6+0xd000] ;  /* 0x00d00006dfb8783b */ /* 0x000e6e0008000200 */
[C---:B------:R-:W-:Y:S08]  /*22c30*/  HMMA.16816.F32 R28, R188.reuse, R192, R28 ;  /* 0x000000c0bc1c723c */ /* 0x040ff0000000181c */
[----:B------:R-:W-:Y:S01]  /*22c40*/  HMMA.16816.F32 R32, R188, R194, R32 ;  /* 0x000000c2bc20723c */ /* 0x000fe20000001820 */
[----:B------:R-:W1:Y:S05]  /*22c50*/  LDSM.16.M88.4 R188, [R223+UR6+0xd800] ;  /* 0x00d80006dfbc783b */ /* 0x000e6a0008000200 */
[----:B------:R-:W1:Y:S02]  /*22c60*/  LDSM.16.M88.4 R192, [R221+0x4000] ;  /* 0x00400000ddc0783b */ /* 0x000e640000000200 */
[C---:B------:R-:W-:Y:S08]  /*22c70*/  HMMA.16816.F32 R4, R196.reuse, R204, R4 ;  /* 0x000000ccc404723c */ /* 0x040ff00000001804 */
[C---:B------:R-:W-:Y:S01]  /*22c80*/  HMMA.16816.F32 R8, R196.reuse, R206, R8 ;  /* 0x000000cec408723c */ /* 0x040fe20000001808 */
[----:B------:R-:W-:Y:S07]  /*22c90*/  LDSM.16.M88.4 R204, [R168+0xc000] ;  /* 0x00c00000a8cc783b */ /* 0x000fee0000000200 */
        /* <DEDUP_REMOVED lines=9> */
[----:B------:R-:W4:Y:S02]  /*22d30*/  LDSM.16.M88.4 R196, [R222+0x4000] ;  /* 0x00400000dec4783b */ /* 0x000f240000000200 */
[C---:B-----5:R-:W-:Y:S08]  /*22d40*/  HMMA.16816.F32 R4, R200.reuse, R208, R4 ;  /* 0x000000d0c804723c */ /* 0x060ff00000001804 */
[C---:B------:R-:W-:Y:S01]  /*22d50*/  HMMA.16816.F32 R8, R200.reuse, R210, R8 ;  /* 0x000000d2c808723c */ /* 0x040fe20000001808 */
[----:B------:R-:W-:Y:S07]  /*22d60*/  LDSM.16.M88.4 R208, [R2+0xc000] ;  /* 0x00c0000002d0783b */ /* 0x000fee0000000200 */
[C---:B-1----:R-:W-:Y:S08]  /*22d70*/  HMMA.16816.F32 R12, R200.reuse, R164, R12 ;  /* 0x000000a4c80c723c */ /* 0x042ff0000000180c */
[C---:B------:R-:W-:Y:S01]  /*22d80*/  HMMA.16816.F32 R16, R200.reuse, R166, R16 ;  /* 0x000000a6c810723c */ /* 0x040fe20000001810 */
[----:B------:R-:W1:Y:S07]  /*22d90*/  LDSM.16.M88.4 R164, [R168+0xc800] ;  /* 0x00c80000a8a4783b */ /* 0x000e6e0000000200 */
        /* <DEDUP_REMOVED lines=20> */
[C---:B------:R-:W-:Y:S08]  /*22ee0*/  HMMA.16816.F32 R4, R196.reuse, R204, R4 ;  /* 0x000000ccc404723c */ /* 0x040ff00000001804 */
[C---:B------:R-:W-:Y:S01]  /*22ef0*/  HMMA.16816.F32 R8, R196.reuse, R206, R8 ;  /* 0x000000cec408723c */ /* 0x040fe20000001808 */
[----:B------:R-:W4:Y:S07]  /*22f00*/  LDSM.16.M88.4 R204, [R223+UR6+0xe000] ;  /* 0x00e00006dfcc783b */ /* 0x000f2e0008000200 */
        /* <DEDUP_REMOVED lines=25> */
[----:B------:R-:W4:Y:S07]  /*230a0*/  LDSM.16.M88.4 R204, [R168+0xe000] ;  /* 0x00e00000a8cc783b */ /* 0x000f2e0000000200 */
        /* <DEDUP_REMOVED lines=14> */
[C---:B--2---:R-:W-:Y:S08]  /*23190*/  HMMA.16816.F32 R20, R196.reuse, R176, R20 ;  /* 0x000000b0c414723c */ /* 0x044ff00000001814 */
[C---:B------:R-:W-:Y:S08]  /*231a0*/  HMMA.16816.F32 R24, R196.reuse, R178, R24 ;  /* 0x000000b2c418723c */ /* 0x040ff00000001818 */
[C---:B----4-:R-:W-:Y:S08]  /*231b0*/  HMMA.16816.F32 R28, R196.reuse, R180, R28 ;  /* 0x000000b4c41c723c */ /* 0x050ff0000000181c */
        /* <DEDUP_REMOVED lines=86> */
[----:B--234-:R-:W-:Y:S05]  /*23720*/  BRA.U !UP0, `(.L_x_1900) ;  /* 0x0000000908b47547 */ /* 0x01cfea000b800000 */
        /* <DEDUP_REMOVED lines=14> */
[----:B------:R-:W2:Y:S01]  /*23810*/  LDC R4, c[0x0][0x4f0] ;  /* 0x00013c00ff047b82 */ /* 0x000ea20000000800 */
[----:B------:R-:W-:Y:S02]  /*23820*/  UIADD3 UR15, UPT, UPT, UR5, -0x80, URZ ;  /* 0xffffff80050f7890 */ /* 0x000fe4000fffe0ff */
[----:B------:R-:W-:Y:S04]  /*23830*/  UIADD3 UR12, UPT, UPT, UR5, -0x40, URZ ;  /* 0xffffffc0050c7890 */ /* 0x000fe8000fffe0ff */
[----:B------:R-:W-:Y:S05]  /*23840*/  IMAD.U32 R8, RZ, RZ, UR15 ;  /* 0x0000000fff087e24 */ /* 0x000fea000f8e00ff */
[----:B------:R-:W-:Y:S02]  /*23850*/  IABS R8, R8 ;  /* 0x0000000800087213 */ /* 0x000fe40000000000 */
[----:B--2---:R-:W-:Y:S04]  /*23860*/  IABS R7, R4 ;  /* 0x0000000400077213 */ /* 0x004fe80000000000 */
        /* <DEDUP_REMOVED lines=16> */
[----:B------:R-:W-:Y:S06]  /*23970*/  IMAD R2, R7, R3, R2 ;  /* 0x0000000307027224 */ /* 0x000fec00078e0202 */
        /* <DEDUP_REMOVED lines=16> */
[----:B------:R-:W-:Y:S11]  /*23a80*/  LOP3.LUT R2, RZ, R4, RZ, 0x33, !PT ;  /* 0x00000004ff027212 */ /* 0x000ff600078e33ff */
[----:B------:R-:W-:Y:S01]  /*23a90*/  @!P6 IMAD.MOV R6, RZ, RZ, -R6 ;  /* 0x000000ffff06e224 */ /* 0x000fe200078e0a06 */
[----:B------:R-:W-:Y:S04]  /*23aa0*/  ISETP.NE.AND P6, PT, R4, RZ, PT ;  /* 0x000000ff0400720c */ /* 0x000fe80003fc5270 */
[C---:B------:R-:W-:Y:S02]  /*23ab0*/  SEL R11, R2.reuse, R9, !P6 ;  /* 0x00000009020b7207 */ /* 0x040fe40007000000 */
[----:B------:R-:W-:Y:S02]  /*23ac0*/  SEL R9, R2, R6, !P6 ;  /* 0x0000000602097207 */ /* 0x000fe40007000000 */
[CC--:B-1----:R-:W-:Y:S01]  /*23ad0*/  LEA R14, P6, R11.reuse, R230.reuse, 0x2 ;  /* 0x000000e60b0e7211 */ /* 0x0c2fe200078c10ff */
[----:B------:R-:W1:Y:S03]  /*23ae0*/  LDC.64 R2, c[0x0][0x3b8] ;  /* 0x0000ee00ff027b82 */ /* 0x000e660000000a00 */
        /* <DEDUP_REMOVED lines=20> */
.L_x_1901:
        /* <DEDUP_REMOVED lines=15> */
[--C-:B--2---:R-:W-:Y:S05]  /*23d20*/  @!P3 IMAD.MOV.U32 R224, RZ, RZ, R226.reuse ;  /* 0x000000ffffe0b224 */ /* 0x104fea00078e00e2 */
        /* <DEDUP_REMOVED lines=77> */
.L_x_1900:
[----:B-1-3--:R-:W-:Y:S01]  /*24200*/  FMNMX3.FTZ R2, R0, R191, R189, !PT ;  /* 0x000000bf00027276 */ /* 0x00afe200078100bd */
        /* <DEDUP_REMOVED lines=19> */
[----:B------:R-:W-:Y:S01]  /*24340*/  IADD3 R188, PT, PT, R218, 0x10040, RZ ;  /* 0x00010040dabc7810 */ /* 0x000fe20007ffe0ff */
[----:B------:R-:W1:Y:S01]  /*24350*/  SHFL.BFLY PT, R2, R7, 0x2, 0x1f ;  /* 0x0c401f0007027f89 */ /* 0x000e6200000e0000 */
[----:B------:R-:W-:Y:S07]  /*24360*/  @P0 IADD3 R188, PT, PT, R232, -0x40, RZ ;  /* 0xffffffc0e8bc0810 */ /* 0x000fee0007ffe0ff */
[----:B------:R-:W2:Y:S01]  /*24370*/  SHFL.BFLY PT, R3, R4, 0x2, 0x1f ;  /* 0x0c401f0004037f89 */ /* 0x000ea200000e0000 */
[----:B------:R-:W-:Y:S07]  /*24380*/  IADD3 R219, PT, PT, R219, R188, RZ ;  /* 0x000000bcdbdb7210 */ /* 0x000fee0007ffe0ff */
[----:B------:R-:W-:Y:S01]  /*24390*/  LDSM.16.MT88.4 R28, [R188] ;  /* 0x00000000bc1c783b */ /* 0x000fe20000004200 */
[----:B-1----:R-:W-:Y:S02]  /*243a0*/  FMNMX.FTZ R6, R7, R2, !PT ;  /* 0x0000000207067209 */ /* 0x002fe40007810000 */
[----:B--2---:R-:W-:Y:S05]  /*243b0*/  FMNMX.FTZ R8, R4, R3, !PT ;  /* 0x0000000304087209 */ /* 0x004fea0007810000 */
        /* <DEDUP_REMOVED lines=14> */
[--C-:B------:R-:W-:Y:S01]  /*244a0*/  FFMA.FTZ R195, R191, UR4, -R196.reuse ;  /* 0x00000004bfc37c23 */ /* 0x100fe200080108c4 */
[----:B------:R-:W-:Y:S01]  /*244b0*/  FMUL.FTZ R2, R5, UR4 ;  /* 0x0000000405027c20 */ /* 0x000fe20008410000 */
[--C-:B------:R-:W-:Y:S01]  /*244c0*/  FFMA.FTZ R191, R189, UR4, -R196.reuse ;  /* 0x00000004bdbf7c23 */ /* 0x100fe200080108c4 */
[----:B------:R-:W-:Y:S01]  /*244d0*/  FFMA.FTZ R189, R205, UR4, -R196 ;  /* 0x00000004cdbd7c23 */ /* 0x000fe200080108c4 */
[--C-:B------:R-:W-:Y:S01]  /*244e0*/  FFMA.FTZ R194, R197, UR4, -R198.reuse ;  /* 0x00000004c5c27c23 */ /* 0x100fe200080108c6 */
[--C-:B------:R-:W-:Y:S01]  /*244f0*/  FFMA.FTZ R193, R247, UR4, -R198.reuse ;  /* 0x00000004f7c17c23 */ /* 0x100fe200080108c6 */
[----:B------:R-:W-:Y:S01]  /*24500*/  FFMA.FTZ R192, R245, UR4, -R198 ;  /* 0x00000004f5c07c23 */ /* 0x000fe200080108c6 */
[----:B------:R-:W-:Y:S01]  /*24510*/  FFMA.FTZ R190, R243, UR4, -R196 ;  /* 0x00000004f3be7c23 */ /* 0x000fe200080108c4 */
[----:B------:R-:W-:Y:S01]  /*24520*/  FFMA.FTZ R203, R203, UR4, -R198 ;  /* 0x00000004cbcb7c23 */ /* 0x000fe200080108c6 */
[----:B------:R-:W1:Y:S01]  /*24530*/  MUFU.EX2 R2, R2 ;  /* 0x0000000200027308 */ /* 0x000e620000000800 */
[----:B------:R-:W-:Y:S01]  /*24540*/  FFMA.FTZ R204, R183, UR4, -R196 ;  /* 0x00000004b7cc7c23 */ /* 0x000fe200080108c4 */
[--C-:B------:R-:W-:Y:S01]  /*24550*/  FFMA.FTZ R202, R179, UR4, -R198.reuse ;  /* 0x00000004b3ca7c23 */ /* 0x100fe200080108c6 */
[----:B------:R-:W-:Y:S07]  /*24560*/  FFMA.FTZ R205, R181, UR4, -R198 ;  /* 0x00000004b5cd7c23 */ /* 0x000fee00080108c6 */
[----:B------:R-:W2:Y:S01]  /*24570*/  MUFU.EX2 R0, R0 ;  /* 0x0000000000007308 */ /* 0x000ea20000000800 */
[----:B------:R-:W-:Y:S01]  /*24580*/  LDSM.16.MT88.4 R180, [R216+0x16800] ;  /* 0x01680000d8b4783b */ /* 0x000fe20000004200 */
[----:B------:R-:W-:Y:S01]  /*24590*/  FFMA.FTZ R206, R173, UR4, -R196 ;  /* 0x00000004adce7c23 */ /* 0x000fe200080108c4 */
[--C-:B------:R-:W-:Y:S07]  /*245a0*/  FFMA.FTZ R187, R187, UR4, -R198.reuse ;  /* 0x00000004bbbb7c23 */ /* 0x100fee00080108c6 */
[----:B------:R-:W-:Y:S01]  /*245b0*/  MUFU.EX2 R197, R203 ;  /* 0x000000cb00c57308 */ /* 0x000fe20000000800 */
[----:B------:R-:W-:Y:S01]  /*245c0*/  FFMA.FTZ R200, R201, UR4, -R198 ;  /* 0x00000004c9c87c23 */ /* 0x000fe200080108c6 */
[----:B------:R-:W-:Y:S01]  /*245d0*/  FFMA.FTZ R201, R177, UR4, -R196 ;  /* 0x00000004b1c97c23 */ /* 0x000fe200080108c4 */
[----:B------:R-:W-:Y:S07]  /*245e0*/  FFMA.FTZ R199, R199, UR4, -R198 ;  /* 0x00000004c7c77c23 */ /* 0x000fee00080108c6 */
[----:B------:R-:W3:Y:S01]  /*245f0*/  MUFU.EX2 R194, R194 ;  /* 0x000000c200c27308 */ /* 0x000ee20000000800 */
[----:B------:R-:W-:Y:S01]  /*24600*/  LDSM.16.MT88.4 R176, [R219+0x4800] ;  /* 0x00480000dbb0783b */ /* 0x000fe20000004200 */
        /* <DEDUP_REMOVED lines=12> */
[----:B---3--:R-:W-:Y:S01]  /*246d0*/  F2FP.F16.F32.PACK_AB R160, R194, R197 ;  /* 0x000000c5c2a0723e */ /* 0x008fe200000000ff */
        /* <DEDUP_REMOVED lines=17> */
[----:B------:R-:W-:Y:S01]  /*247f0*/  FFMA.FTZ R203, R175, UR4, -R196 ;  /* 0x00000004afcb7c23 */ /* 0x000fe200080108c4 */
[C---:B------:R-:W-:Y:S01]  /*24800*/  FMUL.FTZ R36, R2.reuse, R36 ;  /* 0x0000002402247220 */ /* 0x040fe20000410000 */
[----:B------:R-:W-:Y:S01]  /*24810*/  LDSM.16.MT88.4 R132, [R188+0x2000] ;  /* 0x00200000bc84783b */ /* 0x000fe20000004200 */
[----:B------:R-:W-:Y:S01]  /*24820*/  FMUL.FTZ R37, R2, R37 ;  /* 0x0000002502257220 */ /* 0x000fe20000410000 */
[C---:B------:R-:W-:Y:S01]  /*24830*/  FMUL.FTZ R38, R0.reuse, R38 ;  /* 0x0000002600267220 */ /* 0x040fe20000410000 */
[----:B------:R-:W-:Y:S01]  /*24840*/  FMUL.FTZ R39, R0, R39 ;  /* 0x0000002700277220 */ /* 0x000fe20000410000 */
[----:B-1----:R-:W-:Y:S01]  /*24850*/  F2FP.F16.F32.PACK_AB R163, R189, R190 ;  /* 0x000000bebda3723e */ /* 0x002fe200000000ff */
[C---:B------:R-:W-:Y:S01]  /*24860*/  FMUL.FTZ R40, R2.reuse, R40 ;  /* 0x0000002802287220 */ /* 0x040fe20000410000 */
[----:B------:R-:W-:Y:S01]  /*24870*/  FMUL.FTZ R41, R2, R41 ;  /* 0x0000002902297220 */ /* 0x000fe20000410000 */
[C---:B------:R-:W-:Y:S01]  /*24880*/  FMUL.FTZ R42, R0.reuse, R42 ;  /* 0x0000002a002a7220 */ /* 0x040fe20000410000 */
[----:B------:R-:W-:Y:S01]  /*24890*/  LDSM.16.MT88.4 R140, [R219+0x2000] ;  /* 0x00200000db8c783b */ /* 0x000fe20000004200 */
[----:B------:R-:W-:Y:S01]  /*248a0*/  FMUL.FTZ R43, R0, R43 ;  /* 0x0000002b002b7220 */ /* 0x000fe20000410000 */
        /* <DEDUP_REMOVED lines=10> */
[----:B------:R-:W-:Y:S01]  /*24950*/  LDSM.16.MT88.4 R172, [R188+0x4800] ;  /* 0x00480000bcac783b */ /* 0x000fe20000004200 */
[----:B------:R-:W-:Y:S01]  /*24960*/  FMUL.FTZ R45, R2, R45 ;  /* 0x0000002d022d7220 */ /* 0x000fe20000410000 */
[C---:B------:R-:W-:Y:S01]  /*24970*/  FMUL.FTZ R46, R0.reuse, R46 ;  /* 0x0000002e002e7220 */ /* 0x040fe20000410000 */
[----:B------:R-:W-:Y:S01]  /*24980*/  FMUL.FTZ R47, R0, R47 ;  /* 0x0000002f002f7220 */ /* 0x000fe20000410000 */
[C---:B------:R-:W-:Y:S01]  /*24990*/  FMUL.FTZ R48, R2.reuse, R48 ;  /* 0x0000003002307220 */ /* 0x040fe20000410000 */
[C---:B------:R-:W-:Y:S01]  /*249a0*/  FMUL.FTZ R49, R2.reuse, R49 ;  /* 0x0000003102317220 */ /* 0x040fe20000410000 */
[C---:B------:R-:W-:Y:S01]  /*249b0*/  HMMA.16816.F32 R12, R160.reuse, R20, R12 ;  /* 0x00000014a00c723c */ /* 0x040fe2000000180c */
[----:B------:R-:W-:Y:S01]  /*249c0*/  MUFU.EX2 R204, R204 ;  /* 0x000000cc00cc7308 */ /* 0x000fe20000000800 */
[----:B------:R-:W2:Y:S01]  /*249d0*/  LDSM.16.MT88.4 R152, [R219] ;  /* 0x00000000db98783b */ /* 0x000ea20000004200 */
[C---:B------:R-:W-:Y:S01]  /*249e0*/  FMUL.FTZ R20, R2.reuse, R144 ;  /* 0x0000009002147220 */ /* 0x040fe20000410000 */
[----:B------:R-:W-:Y:S01]  /*249f0*/  FMUL.FTZ R21, R2, R145 ;  /* 0x0000009102157220 */ /* 0x000fe20000410000 */
[C---:B------:R-:W-:Y:S01]  /*24a00*/  FMUL.FTZ R50, R0.reuse, R50 ;  /* 0x0000003200327220 */ /* 0x040fe20000410000 */
[----:B------:R-:W-:Y:S01]  /*24a10*/  FMUL.FTZ R51, R0, R51 ;  /* 0x0000003300337220 */ /* 0x000fe20000410000 */
[----:B------:R-:W-:Y:S01]  /*24a20*/  FMUL.FTZ R52, R2, R52 ;  /* 0x0000003402347220 */ /* 0x000fe20000410000 */
[C---:B------:R-:W-:Y:S03]  /*24a30*/  HMMA.16816.F32 R16, R160.reuse, R22, R16 ;  /* 0x00000016a010723c */ /* 0x040fe60000001810 */
[----:B------:R-:W3:Y:S01]  /*24a40*/  MUFU.EX2 R201, R201 ;  /* 0x000000c900c97308 */ /* 0x000ee20000000800 */
[C---:B------:R-:W-:Y:S01]  /*24a50*/  FMUL.FTZ R22, R0.reuse, R146 ;  /* 0x0000009200167220 */ /* 0x040fe20000410000 */
[----:B------:R-:W-:Y:S01]  /*24a60*/  FMUL.FTZ R23, R0, R147 ;  /* 0x0000009300177220 */ /* 0x000fe20000410000 */
[----:B------:R-:W-:Y:S01]  /*24a70*/  FMUL.FTZ R53, R2, R53 ;  /* 0x0000003502357220 */ /* 0x000fe20000410000 */
[----:B------:R-:W4:Y:S01]  /*24a80*/  LDSM.16.MT88.4 R144, [R218+0x12000] ;  /* 0x01200000da90783b */ /* 0x000f220000004200 */
[C---:B------:R-:W-:Y:S01]  /*24a90*/  FMUL.FTZ R54, R0.reuse, R54 ;  /* 0x0000003600367220 */ /* 0x040fe20000410000 */
[----:B------:R-:W-:Y:S01]  /*24aa0*/  FMUL.FTZ R55, R0, R55 ;  /* 0x0000003700377220 */ /* 0x000fe20000410000 */
[C---:B------:R-:W-:Y:S01]  /*24ab0*/  FMUL.FTZ R56, R2.reuse, R56 ;  /* 0x0000003802387220 */ /* 0x040fe20000410000 */
[C---:B------:R-:W-:Y:S01]  /*24ac0*/  FMUL.FTZ R57, R2.reuse, R57 ;  /* 0x0000003902397220 */ /* 0x040fe20000410000 */
[C---:B------:R-:W-:Y:S01]  /*24ad0*/  HMMA.16816.F32 R20, R160.reuse, R28, R20 ;  /* 0x0000001ca014723c */ /* 0x040fe20000001814 */
[----:B------:R-:W-:Y:S02]  /*24ae0*/  MUFU.EX2 R202, R202 ;  /* 0x000000ca00ca7308 */ /* 0x000fe40000000800 */
[C---:B------:R-:W-:Y:S01]  /*24af0*/  FMUL.FTZ R28, R2.reuse, R136 ;  /* 0x00000088021c7220 */ /* 0x040fe20000410000 */
[----:B------:R-:W-:Y:S01]  /*24b00*/  FMUL.FTZ R29, R2, R137 ;  /* 0x00000089021d7220 */ /* 0x000fe20000410000 */
[C---:B------:R-:W-:Y:S01]  /*24b10*/  FMUL.FTZ R58, R0.reuse, R58 ;  /* 0x0000003a003a7220 */ /* 0x040fe20000410000 */
[----:B------:R-:W-:Y:S01]  /*24b20*/  FMUL.FTZ R59, R0, R59 ;  /* 0x0000003b003b7220 */ /* 0x000fe20000410000 */
[----:B------:R-:W-:Y:S01]  /*24b30*/  FMUL.FTZ R60, R2, R60 ;  /* 0x0000003c023c7220 */ /* 0x000fe20000410000 */
[C---:B------:R-:W-:Y:S03]  /*24b40*/  HMMA.16816.F32 R24, R160.reuse, R30, R24 ;  /* 0x0000001ea018723c */ /* 0x040fe60000001818 */
[----:B------:R-:W5:Y:S01]  /*24b50*/  MUFU.EX2 R205, R205 ;  /* 0x000000cd00cd7308 */ /* 0x000f620000000800 */
[C---:B------:R-:W-:Y:S01]  /*24b60*/  FMUL.FTZ R30, R0.reuse, R138 ;  /* 0x0000008a001e7220 */ /* 0x040fe20000410000 */
[----:B------:R-:W-:Y:S01]  /*24b70*/  FMUL.FTZ R31, R0, R139 ;  /* 0x0000008b001f7220 */ /* 0x000fe20000410000 */
[----:B------:R-:W-:Y:S01]  /*24b80*/  FMUL.FTZ R61, R2, R61 ;  /* 0x0000003d023d7220 */ /* 0x000fe20000410000 */
[----:B------:R-:W1:Y:S01]  /*24b90*/  LDSM.16.MT88.4 R136, [R216+0x12000] ;  /* 0x01200000d888783b */ /* 0x000e620000004200 */
        /* <DEDUP_REMOVED lines=8> */
[C---:B--2---:R-:W-:Y:S01]  /*24c20*/  HMMA.16816.F32 R28, R160.reuse, R152, R28 ;  /* 0x00000098a01c723c */ /* 0x044fe2000000181c */
        /* <DEDUP_REMOVED lines=8> */
[----:B------:R-:W2:Y:S01]  /*24cb0*/  MUFU.EX2 R206, R206 ;  /* 0x000000ce00ce7308 */ /* 0x000ea20000000800 */
        /* <DEDUP_REMOVED lines=18> */
[C---:B-1----:R-:W-:Y:S03]  /*24de0*/  HMMA.16816.F32 R44, R160.reuse, R136, R44 ;  /* 0x00000088a02c723c */ /* 0x042fe6000000182c */
        /* <DEDUP_REMOVED lines=47> */
[C---:B------:R-:W-:Y:S01]  /*250e0*/  FMUL.FTZ R126, R0.reuse, R126 ;  /* 0x0000007e007e7220 */ /* 0x040fe20000410000 */
[----:B------:R-:W-:Y:S01]  /*250f0*/  FMUL.FTZ R127, R0, R127 ;  /* 0x0000007f007f7220 */ /* 0x000fe20000410000 */
[C---:B------:R-:W-:Y:S01]  /*25100*/  FMUL.FTZ R128, R2.reuse, R128 ;  /* 0x0000008002807220 */ /* 0x040fe20000410000 */
[----:B------:R-:W-:Y:S01]  /*25110*/  FMUL.FTZ R129, R2, R129 ;  /* 0x0000008102817220 */ /* 0x000fe20000410000 */
[C---:B------:R-:W-:Y:S01]  /*25120*/  FMUL.FTZ R130, R0.reuse, R130 ;  /* 0x0000008200827220 */ /* 0x040fe20000410000 */
[C---:B----4-:R-:W-:Y:S03]  /*25130*/  HMMA.16816.F32 R76, R160.reuse, R132, R76 ;  /* 0x00000084a04c723c */ /* 0x050fe6000000184c */
[----:B------:R-:W-:Y:S01]  /*25140*/  FMUL.FTZ R131, R0, R131 ;  /* 0x0000008300837220 */ /* 0x000fe20000410000 */
[--C-:B------:R-:W-:Y:S01]  /*25150*/  FFMA.FTZ R208, R221, UR4, -R198.reuse ;  /* 0x00000004ddd07c23 */ /* 0x100fe200080108c6 */
[--C-:B------:R-:W-:Y:S01]  /*25160*/  FFMA.FTZ R221, R223, UR4, -R198.reuse ;  /* 0x00000004dfdd7c23 */ /* 0x100fe200080108c6 */
[----:B------:R-:W-:Y:S01]  /*25170*/  FFMA.FTZ R212, R209, UR4, -R198 ;  /* 0x00000004d1d47c23 */ /* 0x000fe200080108c6 */
[----:B------:R-:W-:Y:S01]  /*25180*/  FFMA.FTZ R214, R215, UR4, -R196 ;  /* 0x00000004d7d67c23 */ /* 0x000fe200080108c4 */
[C---:B------:R-:W-:Y:S01]  /*25190*/  HMMA.16816.F32 R80, R160.reuse, R134, R80 ;  /* 0x00000086a050723c */ /* 0x040fe20000001850 */
[----:B------:R-:W4:Y:S01]  /*251a0*/  LDSM.16.MT88.4 R132, [R218+0x16000] ;  /* 0x01600000da84783b */ /* 0x000f220000004200 */
[----:B------:R-:W-:Y:S01]  /*251b0*/  MUFU.EX2 R208, R208 ;  /* 0x000000d000d07308 */ /* 0x000fe20000000800 */
[--C-:B------:R-:W-:Y:S01]  /*251c0*/  FFMA.FTZ R215, R185, UR4, -R198.reuse ;  /* 0x00000004b9d77c23 */ /* 0x100fe200080108c6 */
[----:B------:R-:W-:Y:S01]  /*251d0*/  FFMA.FTZ R241, R241, UR4, -R198 ;  /* 0x00000004f1f17c23 */ /* 0x000fe200080108c6 */
[--C-:B------:R-:W-:Y:S07]  /*251e0*/  FFMA.FTZ R220, R168, UR4, -R196.reuse ;  /* 0x00000004a8dc7c23 */ /* 0x100fee00080108c4 */
[----:B------:R-:W2:Y:S01]  /*251f0*/  MUFU.EX2 R221, R221 ;  /* 0x000000dd00dd7308 */ /* 0x000ea20000000800 */
[--C-:B------:R-:W-:Y:S01]  /*25200*/  FFMA.FTZ R210, R207, UR4, -R196.reuse ;  /* 0x00000004cfd27c23 */ /* 0x100fe200080108c4 */
[C---:B---3--:R-:W-:Y:S08]  /*25210*/  HMMA.16816.F32 R84, R160.reuse, R140, R84 ;  /* 0x0000008ca054723c */ /* 0x048ff00000001854 */
[----:B------:R3:W-:Y:S01]  /*25220*/  MUFU.EX2 R168, R187 ;  /* 0x000000bb00a87308 */ /* 0x0007e20000000800 */
[--C-:B------:R-:W-:Y:S01]  /*25230*/  FFMA.FTZ R207, R211, UR4, -R196.reuse ;  /* 0x00000004d3cf7c23 */ /* 0x100fe200080108c4 */
[----:B------:R-:W-:Y:S01]  /*25240*/  FFMA.FTZ R211, R213, UR4, -R196 ;  /* 0x00000004d5d37c23 */ /* 0x000fe200080108c4 */
[--C-:B------:R-:W-:Y:S01]  /*25250*/  FFMA.FTZ R213, R184, UR4, -R198.reuse ;  /* 0x00000004b8d57c23 */ /* 0x100fe200080108c6 */
[----:B------:R-:W-:Y:S06]  /*25260*/  FFMA.FTZ R198, R186, UR4, -R198 ;  /* 0x00000004bac67c23 */ /* 0x000fec00080108c6 */
[----:B------:R-:W-:Y:S01]  /*25270*/  MUFU.EX2 R210, R210 ;  /* 0x000000d200d27308 */ /* 0x000fe20000000800 */
[C---:B------:R-:W-:Y:S01]  /*25280*/  HMMA.16816.F32 R88, R160.reuse, R142, R88 ;  /* 0x0000008ea058723c */ /* 0x040fe20000001858 */
[----:B------:R-:W5:Y:S08]  /*25290*/  LDSM.16.MT88.4 R140, [R216+0x16000] ;  /* 0x01600000d88c783b */ /* 0x000f700000004200 */
[----:B------:R-:W2:Y:S01]  /*252a0*/  MUFU.EX2 R207, R207 ;  /* 0x000000cf00cf7308 */ /* 0x000ea20000000800 */
[--C-:B------:R-:W-:Y:S01]  /*252b0*/  FFMA.FTZ R167, R167, UR4, -R196.reuse ;  /* 0x00000004a7a77c23 */ /* 0x100fe200080108c4 */
[--C-:B------:R-:W-:Y:S01]  /*252c0*/  FFMA.FTZ R166, R166, UR4, -R196.reuse ;  /* 0x00000004a6a67c23 */ /* 0x100fe200080108c4 */
[----:B------:R-:W-:Y:S07]  /*252d0*/  FFMA.FTZ R196, R165, UR4, -R196 ;  /* 0x00000004a5c47c23 */ /* 0x000fee00080108c4 */
[----:B------:R-:W-:Y:S01]  /*252e0*/  MUFU.EX2 R209, R241 ;  /* 0x000000f100d17308 */ /* 0x000fe20000000800 */
[----:B------:R-:W-:Y:S01]  /*252f0*/  FFMA.FTZ R197, R2, R237, R197 ;  /* 0x000000ed02c57223 */ /* 0x000fe200000100c5 */
[C---:B-1----:R-:W-:Y:S01]  /*25300*/  HMMA.16816.F32 R92, R160.reuse, R136, R92 ;  /* 0x00000088a05c723c */ /* 0x042fe2000000185c */
[----:B---3--:R-:W-:Y:S07]  /*25310*/  LDSM.16.MT88.4 R184, [R188+0x5800] ;  /* 0x00580000bcb8783b */ /* 0x008fee0000004200 */
[----:B------:R-:W1:Y:S01]  /*25320*/  MUFU.EX2 R212, R212 ;  /* 0x000000d400d47308 */ /* 0x000e620000000800 */
[----:B------:R-:W-:Y:S01]  /*25330*/  FFMA.FTZ R195, R0, R235, R195 ;  /* 0x000000eb00c37223 */ /* 0x000fe200000100c3 */
[----:B------:R-:W-:Y:S08]  /*25340*/  FADD.FTZ R194, R194, R197 ;  /* 0x000000c5c2c27221 */ /* 0x000ff00000010000 */
[----:B------:R-:W-:Y:S01]  /*25350*/  MUFU.EX2 R211, R211 ;  /* 0x000000d300d37308 */ /* 0x000fe20000000800 */
[----:B------:R-:W-:Y:S01]  /*25360*/  FADD.FTZ R195, R191, R195 ;  /* 0x000000c3bfc37221 */ /* 0x000fe20000010000 */
[C---:B------:R-:W-:Y:S01]  /*25370*/  HMMA.16816.F32 R96, R160.reuse, R138, R96 ;  /* 0x0000008aa060723c */ /* 0x040fe20000001860 */
[----:B------:R-:W3:Y:S07]  /*25380*/  LDSM.16.MT88.4 R136, [R188+0x6000] ;  /* 0x00600000bc88783b */ /* 0x000eee0000004200 */
[----:B------:R-:W1:Y:S01]  /*25390*/  MUFU.EX2 R214, R214 ;  /* 0x000000d600d67308 */ /* 0x000e620000000800 */
[----:B------:R-:W-:Y:S09]  /*253a0*/  FADD.FTZ R190, R190, R195 ;  /* 0x000000c3bebe7221 */ /* 0x000ff20000010000 */
[----:B------:R-:W1:Y:S01]  /*253b0*/  MUFU.EX2 R213, R213 ;  /* 0x000000d500d57308 */ /* 0x000e620000000800 */
[----:B------:R-:W-:Y:S01]  /*253c0*/  FADD.FTZ R189, R189, R190 ;  /* 0x000000bebdbd7221 */ /* 0x000fe20000010000 */
[C---:B----4-:R-:W-:Y:S08]  /*253d0*/  HMMA.16816.F32 R100, R160.reuse, R132, R100 ;  /* 0x00000084a064723c */ /* 0x050ff00000001864 */
[----:B------:R-:W-:Y:S10]  /*253e0*/  MUFU.EX2 R220, R220 ;  /* 0x000000dc00dc7308 */ /* 0x000ff40000000800 */
[----:B------:R-:W4:Y:S01]  /*253f0*/  MUFU.EX2 R167, R167 ;  /* 0x000000a700a77308 */ /* 0x000f220000000800 */
[C---:B------:R-:W-:Y:S01]  /*25400*/  HMMA.16816.F32 R104, R160.reuse, R134, R104 ;  /* 0x00000086a068723c */ /* 0x040fe20000001868 */
[----:B------:R-:W2:Y:S08]  /*25410*/  LDSM.16.MT88.4 R132, [R219+0x6000] ;  /* 0x00600000db84783b */ /* 0x000eb00000004200 */
[----:B------:R-:W-:Y:S10]  /*25420*/  MUFU.EX2 R215, R215 ;  /* 0x000000d700d77308 */ /* 0x000ff40000000800 */
[----:B------:R-:W4:Y:S01]  /*25430*/  MUFU.EX2 R198, R198 ;  /* 0x000000c600c67308 */ /* 0x000f220000000800 */
[C---:B-----5:R-:W-:Y:S09]  /*25440*/  HMMA.16816.F32 R108, R160.reuse, R140, R108 ;  /* 0x0000008ca06c723c */ /* 0x060ff2000000186c */
[----:B------:R-:W-:Y:S10]  /*25450*/  MUFU.EX2 R165, R166 ;  /* 0x000000a600a57308 */ /* 0x000ff40000000800 */
[----:B------:R-:W5:Y:S01]  /*25460*/  MUFU.EX2 R196, R196 ;  /* 0x000000c400c47308 */ /* 0x000f620000000800 */
[C---:B------:R-:W-:Y:S01]  /*25470*/  HMMA.16816.F32 R112, R160.reuse, R142, R112 ;  /* 0x0000008ea070723c */ /* 0x040fe20000001870 */
[----:B------:R-:W-:Y:S07]  /*25480*/  LDSM.16.MT88.4 R140, [R216+0x10800] ;  /* 0x01080000d88c783b */ /* 0x000fee0000004200 */
[C---:B---3--:R-:W-:Y:S08]  /*25490*/  HMMA.16816.F32 R116, R160.reuse, R136, R116 ;  /* 0x00000088a074723c */ /* 0x048ff00000001874 */
[C---:B------:R-:W-:Y:S01]  /*254a0*/  HMMA.16816.F32 R120, R160.reuse, R138, R120 ;  /* 0x0000008aa078723c */ /* 0x040fe20000001878 */
[----:B------:R-:W3:Y:S07]  /*254b0*/  LDSM.16.MT88.4 R136, [R218+0x10800] ;  /* 0x01080000da88783b */ /* 0x000eee0000004200 */
[C---:B--2---:R-:W-:Y:S03]  /*254c0*/  HMMA.16816.F32 R124, R160.reuse, R132, R124 ;  /* 0x00000084a07c723c */ /* 0x044fe6000000187c */
        /* <DEDUP_REMOVED lines=10> */
[C---:B---3--:R-:W-:Y:S08]  /*25570*/  HMMA.16816.F32 R4, R132.reuse, R136, R4 ;  /* 0x000000888404723c */ /* 0x048ff00000001804 */
[C---:B------:R-:W-:Y:S01]  /*25580*/  HMMA.16816.F32 R8, R132.reuse, R138, R8 ;  /* 0x0000008a8408723c */ /* 0x040fe20000001808 */
[----:B------:R-:W2:Y:S07]  /*25590*/  LDSM.16.MT88.4 R136, [R218+0x12800] ;  /* 0x01280000da88783b */ /* 0x000eae0000004200 */
[C---:B------:R-:W-:Y:S08]  /*255a0*/  HMMA.16816.F32 R12, R132.reuse, R140, R12 ;  /* 0x0000008c840c723c */ /* 0x040ff0000000180c */
[C---:B------:R-:W-:Y:S01]  /*255b0*/  HMMA.16816.F32 R16, R132.reuse, R142, R16 ;  /* 0x0000008e8410723c */ /* 0x040fe20000001810 */
[----:B------:R-:W3:Y:S07]  /*255c0*/  LDSM.16.MT88.4 R140, [R216+0x12800] ;  /* 0x01280000d88c783b */ /* 0x000eee0000004200 */
[C---:B------:R-:W-:Y:S08]  /*255d0*/  HMMA.16816.F32 R20, R132.reuse, R144, R20 ;  /* 0x000000908414723c */ /* 0x040ff00000001814 */
[C---:B------:R-:W-:Y:S01]  /*255e0*/  HMMA.16816.F32 R24, R132.reuse, R146, R24 ;  /* 0x000000928418723c */ /* 0x040fe20000001818 */
[----:B------:R-:W1:Y:S07]  /*255f0*/  LDSM.16.MT88.4 R144, [R218+0x14800] ;  /* 0x01480000da90783b */ /* 0x000e6e0000004200 */
[C---:B------:R-:W-:Y:S08]  /*25600*/  HMMA.16816.F32 R28, R132.reuse, R148, R28 ;  /* 0x00000094841c723c */ /* 0x040ff0000000181c */
        /* <DEDUP_REMOVED lines=32> */
[C---:B--2---:R-:W-:Y:S08]  /*25810*/  HMMA.16816.F32 R116, R132.reuse, R136, R116 ;  /* 0x000000888474723c */ /* 0x044ff00000001874 */
[C---:B------:R-:W-:Y:S01]  /*25820*/  HMMA.16816.F32 R120, R132.reuse, R138, R120 ;  /* 0x0000008a8478723c */ /* 0x040fe20000001878 */
[----:B------:R-:W2:Y:S07]  /*25830*/  LDSM.16.MT88.4 R136, [R219+0x1000] ;  /* 0x00100000db88783b */ /* 0x000eae0000004200 */
[C---:B---3--:R-:W-:Y:S08]  /*25840*/  HMMA.16816.F32 R124, R132.reuse, R140, R124 ;  /* 0x0000008c847c723c */ /* 0x048ff0000000187c */
[----:B------:R-:W-:Y:S01]  /*25850*/  HMMA.16816.F32 R128, R132, R142, R128 ;  /* 0x0000008e8480723c */ /* 0x000fe20000001880 */
[----:B------:R-:W3:Y:S02]  /*25860*/  LDSM.16.MT88.4 R140, [R218+0x13000] ;  /* 0x01300000da8c783b */ /* 0x000ee40000004200 */
[----:B------:R-:W-:Y:S02]  /*25870*/  F2FP.F16.F32.PACK_AB R132, R221, R208 ;  /* 0x000000d0dd84723e */ /* 0x000fe400000000ff */
[C---:B------:R-:W-:Y:S01]  /*25880*/  F2FP.F16.F32.PACK_AB R133, R207.reuse, R210 ;  /* 0x000000d2cf85723e */ /* 0x040fe200000000ff */
[----:B------:R-:W-:Y:S01]  /*25890*/  FADD.FTZ R210, R210, R203 ;  /* 0x000000cbd2d27221 */ /* 0x000fe20000010000 */
[----:B------:R-:W-:Y:S02]  /*258a0*/  F2FP.F16.F32.PACK_AB R134, R212, R209 ;  /* 0x000000d1d486723e */ /* 0x000fe400000000ff */
[C---:B------:R-:W-:Y:S01]  /*258b0*/  F2FP.F16.F32.PACK_AB R135, R214.reuse, R211 ;  /* 0x000000d3d687723e */ /* 0x040fe200000000ff */
[----:B------:R-:W-:Y:S04]  /*258c0*/  FADD.FTZ R210, R207, R210 ;  /* 0x000000d2cfd27221 */ /* 0x000fe80000010000 */
[----:B------:R-:W-:Y:S02]  /*258d0*/  FADD.FTZ R211, R211, R210 ;  /* 0x000000d2d3d37221 */ /* 0x000fe40000010000 */
[C---:B-1----:R-:W-:Y:S03]  /*258e0*/  HMMA.16816.F32 R4, R132.reuse, R144, R4 ;  /* 0x000000908404723c */ /* 0x042fe60000001804 */
[----:B------:R-:W-:Y:S05]  /*258f0*/  FADD.FTZ R211, R214, R211 ;  /* 0x000000d3d6d37221 */ /* 0x000fea0000010000 */
[C---:B------:R-:W-:Y:S01]  /*25900*/  HMMA.16816.F32 R8, R132.reuse, R146, R8 ;  /* 0x000000928408723c */ /* 0x040fe20000001808 */
[----:B------:R-:W1:Y:S07]  /*25910*/  LDSM.16.MT88.4 R144, [R216+0x13000] ;  /* 0x01300000d890783b */ /* 0x000e6e0000004200 */
[C---:B----4-:R-:W-:Y:S08]  /*25920*/  HMMA.16816.F32 R12, R132.reuse, R148, R12 ;  /* 0x00000094840c723c */ /* 0x050ff0000000180c */
[C---:B------:R-:W-:Y:S01]  /*25930*/  HMMA.16816.F32 R16, R132.reuse, R150, R16 ;  /* 0x000000968410723c */ /* 0x040fe20000001810 */
[----:B------:R-:W4:Y:S07]  /*25940*/  LDSM.16.MT88.4 R148, [R188+0x3000] ;  /* 0x00300000bc94783b */ /* 0x000f2e0000004200 */
[C---:B------:R-:W-:Y:S08]  /*25950*/  HMMA.16816.F32 R20, R132.reuse, R152, R20 ;  /* 0x000000988414723c */ /* 0x040ff00000001814 */
        /* <DEDUP_REMOVED lines=8> */
[C---:B-1----:R-:W-:Y:S08]  /*259e0*/  HMMA.16816.F32 R44, R132.reuse, R144, R44 ;  /* 0x00000090842c723c */ /* 0x042ff0000000182c */
        /* <DEDUP_REMOVED lines=24> */
[C---:B--2---:R-:W-:Y:S08]  /*25b70*/  HMMA.16816.F32 R100, R132.reuse, R136, R100 ;  /* 0x000000888464723c */ /* 0x044ff00000001864 */
[C---:B------:R-:W-:Y:S01]  /*25b80*/  HMMA.16816.F32 R104, R132.reuse, R138, R104 ;  /* 0x0000008a8468723c */ /* 0x040fe20000001868 */
[----:B------:R-:W1:Y:S07]  /*25b90*/  LDSM.16.MT88.4 R136, [R219+0x7000] ;  /* 0x00700000db88783b */ /* 0x000e6e0000004200 */
[C---:B------:R-:W-:Y:S08]  /*25ba0*/  HMMA.16816.F32 R108, R132.reuse, R180, R108 ;  /* 0x000000b4846c723c */ /* 0x040ff0000000186c */
[C---:B------:R-:W-:Y:S01]  /*25bb0*/  HMMA.16816.F32 R112, R132.reuse, R182, R112 ;  /* 0x000000b68470723c */ /* 0x040fe20000001870 */
[----:B------:R-:W-:Y:S07]  /*25bc0*/  LDSM.16.MT88.4 R180, [R188+0x3800] ;  /* 0x00380000bcb4783b */ /* 0x000fee0000004200 */
[C---:B---3--:R-:W-:Y:S08]  /*25bd0*/  HMMA.16816.F32 R116, R132.reuse, R140, R116 ;  /* 0x0000008c8474723c */ /* 0x048ff00000001874 */
        /* <DEDUP_REMOVED lines=62> */
[----:B------:R-:W-:Y:S11]  /*25fc0*/  BRA.U UP0, `(.L_x_1902) ;  /* 0xffffffb9004c7547 */ /* 0x000ff6000b83ffff */
.L_x_1898:
        /* <DEDUP_REMOVED lines=221> */
[----:B--2---:R-:W-:-:S03]  /*26da0*/  MOV R137, UR8 ;  /* 0x0000000800897c02 */ /* 0x004fc60008000f00 */
[----:B------:R-:W-:Y:S04]  /*26db0*/  STS.64 [R9+0x4800], R42 ;  /* 0x0048002a09007388 */ /* 0x000fe80000000a00 */
[----:B------:R-:W-:Y:S01]  /*26dc0*/  STS.64 [R12+0x4000], R44 ;  /* 0x0040002c0c007388 */ /* 0x000fe20000000a00 */
[----:B-----5:R-:W-:-:S03]  /*26dd0*/  MOV R133, 0xff800000 ;  /* 0xff80000000857802 */ /* 0x020fc60000000f00 */
[----:B------:R-:W-:Y:S01]  /*26de0*/  STS.64 [R12+0x4800], R46 ;  /* 0x0048002e0c007388 */ /* 0x000fe20000000a00 */
[----:B-1----:R-:W-:Y:S01]  /*26df0*/  @P6 FFMA.FTZ R133, R3, R16, R6 ;  /* 0x0000001003856223 */ /* 0x002fe20000010006 */
[C---:B------:R-:W-:Y:S02]  /*26e00*/  IADD3 R3, PT, PT, R217.reuse, 0x28, RZ ;  /* 0x00000028d9037810 */ /* 0x040fe40007ffe0ff */
[----:B------:R-:W-:Y:S01]  /*26e10*/  STS.64 [R13+0x4000], R48 ;  /* 0x004000300d007388 */ /* 0x000fe20000000a00 */
[----:B---3--:R-:W-:Y:S01]  /*26e20*/  MOV R134, 0xff800000 ;  /* 0xff80000000867802 */ /* 0x008fe20000000f00 */
[----:B----4-:R-:W-:Y:S01]  /*26e30*/  @P3 FFMA.FTZ R134, R164, R15, R5 ;  /* 0x0000000fa4863223 */ /* 0x010fe20000010005 */
[----:B------:R-:W-:Y:S01]  /*26e40*/  IADD3 R135, PT, PT, R217, 0x20, RZ ;  /* 0x00000020d9877810 */ /* 0x000fe20007ffe0ff */
        /* <DEDUP_REMOVED lines=35> */
[----:B-1----:R-:W-:-:S03]  /*27080*/  LOP3.LUT R9, R4, 0x3f00, RZ, 0xc0, !PT ;  /* 0x00003f0004097812 */ /* 0x002fc600078ec0ff */
[----:B------:R2:W-:Y:S01]  /*27090*/  STS.64 [R14+0xc000], R120 ;  /* 0x00c000780e007388 */ /* 0x0005e20000000a00 */
[----:B------:R-:W-:-:S03]  /*270a0*/  LOP3.LUT R9, R9, 0x3c, R0, 0xf8, !PT ;  /* 0x0000003c09097812 */ /* 0x000fc600078ef800 */
[----:B------:R2:W-:Y:S01]  /*270b0*/  STS.64 [R14+0xc800], R122 ;  /* 0x00c8007a0e007388 */ /* 0x0005e20000000a00 */
[----:B------:R-:W-:-:S03]  /*270c0*/  IADD3 R132, P3, PT, R9, UR8, RZ ;  /* 0x0000000809847c10 */ /* 0x000fc6000ff7e0ff */
[----:B------:R2:W-:Y:S04]  /*270d0*/  STS.64 [R8+0xc000], R124 ;  /* 0x00c0007c08007388 */ /* 0x0005e80000000a00 */
        /* <DEDUP_REMOVED lines=49> */
.L_x_1904:
[----:B------:R-:W-:Y:S05]  /*273f0*/  BSYNC.RECONVERGENT B0 ;  /* 0x0000000000007941 */ /* 0x000fea0003800200 */
.L_x_1903:
        /* <DEDUP_REMOVED lines=25> */
.L_x_1906:
[----:B------:R-:W-:Y:S05]  /*27590*/  BSYNC.RECONVERGENT B0 ;  /* 0x0000000000007941 */ /* 0x000fea0003800200 */
.L_x_1905:
        /* <DEDUP_REMOVED lines=26> */
.L_x_1908:
[----:B------:R-:W-:Y:S05]  /*27740*/  BSYNC.RECONVERGENT B0 ;  /* 0x0000000000007941 */ /* 0x000fea0003800200 */
.L_x_1907:
        /* <DEDUP_REMOVED lines=24> */
.L_x_1910:
[----:B------:R-:W-:Y:S05]  /*278d0*/  BSYNC.RECONVERGENT B0 ;  /* 0x0000000000007941 */ /* 0x000fea0003800200 */
.L_x_1909:
        /* <DEDUP_REMOVED lines=23> */
.L_x_1912:
[----:B------:R-:W-:Y:S05]  /*27a50*/  BSYNC.RECONVERGENT B0 ;  /* 0x0000000000007941 */ /* 0x000fea0003800200 */
.L_x_1911:
        /* <DEDUP_REMOVED lines=24> */
.L_x_1914:
[----:B------:R-:W-:Y:S05]  /*27be0*/  BSYNC.RECONVERGENT B0 ;  /* 0x0000000000007941 */ /* 0x000fea0003800200 */
.L_x_1913:
        /* <DEDUP_REMOVED lines=24> */
.L_x_1916:
[----:B------:R-:W-:Y:S05]  /*27d70*/  BSYNC.RECONVERGENT B0 ;  /* 0x0000000000007941 */ /* 0x000fea0003800200 */
.L_x_1915:
        /* <DEDUP_REMOVED lines=24> */
.L_x_1918:
[----:B------:R-:W-:Y:S05]  /*27f00*/  BSYNC.RECONVERGENT B0 ;  /* 0x0000000000007941 */ /* 0x000fea0003800200 */
.L_x_1917:
        /* <DEDUP_REMOVED lines=24> */
.L_x_1919:
        /* <DEDUP_REMOVED lines=15> */
.L_x_4075:


//--------------------- .text._ZN5flash24flash_fwd_splitkv_kernelI23Flash_fwd_kernel_traitsILi256ELi64ELi64ELi4ELb0ELb0EN7cutlass6half_tE19Flash_kernel_traitsILi256ELi64ELi64ELi4ES3_EELb1ELb0ELb0ELb0ELb1ELb0ELb0ELb0EEEvNS_16Flash_fwd_paramsE --------------------------
	.section	.text._ZN5flash24flash_fwd_splitkv_kernelI23Flash_fwd_kernel_traitsILi256ELi64ELi64ELi4ELb0ELb0EN7cutlass6half_tE19Flash_kernel_traitsILi256ELi64ELi64ELi4ES3_EELb1ELb0ELb0ELb0ELb1ELb0ELb0ELb0EEEvNS_16Flash_fwd_paramsE,"ax",@progbits
	.align	128
        .global         _ZN5flash24flash_fwd_splitkv_kernelI23Flash_fwd_kernel_traitsILi256ELi64ELi64ELi4ELb0ELb0EN7cutlass6half_tE19Flash_kernel_traitsILi256ELi64ELi64ELi4ES3_EELb1ELb0ELb0ELb0ELb1ELb0ELb0ELb0EEEvNS_16Flash_fwd_paramsE
        .type           _ZN5flash24flash_fwd_splitkv_kernelI23Flash_fwd_kernel_traitsILi256ELi64ELi64ELi4ELb0ELb0EN7cutlass6half_tE19Flash_kernel_traitsILi256ELi64ELi64ELi4ES3_EELb1ELb0ELb0ELb0ELb1ELb0ELb0ELb0EEEvNS_16Flash_fwd_paramsE,@function
        .size           _ZN5flash24flash_fwd_splitkv_kernelI23Flash_fwd_kernel_traitsILi256ELi64ELi64ELi4ELb0ELb0EN7cutlass6half_tE19Flash_kernel_traitsILi256ELi64ELi64ELi4ES3_EELb1ELb0ELb0ELb0ELb1ELb0ELb0ELb0EEEvNS_16Flash_fwd_paramsE,(.L_x_4076 - _ZN5flash24flash_fwd_splitkv_kernelI23Flash_fwd_kernel_traitsILi256ELi64ELi64ELi4ELb0ELb0EN7cutlass6half_tE19Flash_kernel_traitsILi256ELi64ELi64ELi4ES3_EELb1ELb0ELb0ELb0ELb1ELb0ELb0ELb0EEEvNS_16Flash_fwd_paramsE)
        .other          _ZN5flash24flash_fwd_splitkv_kernelI23Flash_fwd_kernel_traitsILi256ELi64ELi64ELi4ELb0ELb0EN7cutlass6half_tE19Flash_kernel_traitsILi256ELi64ELi64ELi4ES3_EELb1ELb0ELb0ELb0ELb1ELb0ELb0ELb0EEEvNS_16Flash_fwd_paramsE,@"STO_CUDA_ENTRY STV_DEFAULT"
_ZN5flash24flash_fwd_splitkv_kernelI23Flash_fwd_kernel_traitsILi256ELi64ELi64ELi4ELb0ELb0EN7cutlass6half_tE19Flash_kernel_traitsILi256ELi64ELi64ELi4ES3_EELb1ELb0ELb0ELb0ELb1ELb0ELb0ELb0EEEvNS_16Flash_fwd_paramsE:
.text._ZN5flash24flash_fwd_splitkv_kernelI23Flash_fwd_kernel_traitsILi256ELi64ELi64ELi4ELb0ELb0EN7cutlass6half_tE19Flash_kernel_traitsILi256ELi64ELi64ELi4ES3_EELb1ELb0ELb0ELb0ELb1ELb0ELb0ELb0EEEvNS_16Flash_fwd_paramsE:
        /* <DEDUP_REMOVED lines=14> */
[C---:B--2---:R-:W-:Y:S01]  /*00e0*/  IMAD.WIDE.U32 R12, R9.reuse, 0x4, R4 ;  /* 0x00000004090c7825 */ /* 0x044fe200078e0004 */
[----:B---3--:R-:W-:Y:S02]  /*00f0*/  ISETP.NE.U32.AND P3, PT, RZ, UR6, PT ;  /* 0x00000006ff007c0c */ /* 0x008fe4000bf65070 */
[----:B------:R-:W-:Y:S01]  /*0100*/  ISETP.NE.AND.EX P2, PT, RZ, UR5, PT, P2 ;  /* 0x00000005ff007c0c */ /* 0x000fe2000bf45320 */
[----:B------:R-:W-:Y:S01]  /*0110*/  IMAD.SHL.U32 R11, R9, 0x4, RZ ;  /* 0x00000004090b7824 */ /* 0x000fe200078e00ff */
[----:B------:R-:W-:-:S03]  /*0120*/  ISETP.NE.AND.EX P3, PT, RZ, UR7, PT, P3 ;  /* 0x00000007ff007c0c */ /* 0x000fc6000bf65330 */
[----:B------:R-:W2:Y:S04]  /*0130*/  @P0 LDG.E R232, desc[UR16][R12.64] ;  /* 0x000000100ce80981 */ /* 0x000ea8000c1e1900 */
[----:B------:R1:W2:Y:S01]  /*0140*/  @P4 LDG.E R15, desc[UR16][R12.64+0x4] ;  /* 0x000004100c0f4981 */ /* 0x0002a2000c1e1900 */
[----:B------:R-:W-:Y:S01]  /*0150*/  SHF.R.U32.HI R8, RZ, 0x1e, R9 ;  /* 0x0000001eff087819 */ /* 0x000fe20000011609 */
[----:B------:R-:W-:Y:S02]  /*0160*/  IMAD.MOV.U32 R2, RZ, RZ, RZ ;  /* 0x000000ffff027224 */ /* 0x000fe400078e00ff */
[C---:B------:R-:W-:Y:S01]  /*0170*/  @P2 IADD3 R4, P0, PT, R11.reuse, UR4, RZ ;  /* 0x000000040b042c10 */ /* 0x040fe2000ff1e0ff */
[----:B------:R-:W3:Y:S01]  /*0180*/  LDCU.U8 UR4, c[0x0][0x532] ;  /* 0x0000a640ff0477ac */ /* 0x000ee20008000000 */
[----:B------:R-:W4:Y:S01]  /*0190*/  S2R R27, SR_CTAID.X ;  /* 0x00000000001b7919 */ /* 0x000f220000002500 */
[----:B------:R-:W-:Y:S01]  /*01a0*/  @P3 IADD3 R16, P1, PT, R11, UR6, RZ ;  /* 0x000000060b103c10 */ /* 0x000fe2000ff3e0ff */
[----:B------:R-:W2:Y:S01]  /*01b0*/  @!P4 LDC R100, c[0x0][0x434] ;  /* 0x00010d00ff64cb82 */ /* 0x000ea20000000800 */
[----:B------:R-:W-:-:S02]  /*01c0*/  @P2 IADD3.X R5, PT, PT, R8, UR5, RZ, P0, !PT ;  /* 0x0000000508052c10 */ /* 0x000fc400087fe4ff */
[----:B------:R-:W-:-:S03]  /*01d0*/  @P3 IADD3.X R17, PT, PT, R8, UR7, RZ, P1, !PT ;  /* 0x0000000708113c10 */ /* 0x000fc60008ffe4ff */
[----:B------:R2:W5:Y:S02]  /*01e0*/  @P2 LDG.E R91, desc[UR16][R4.64] ;  /* 0x00000010045b2981 */ /* 0x000564000c1e1900 */
[----:B------:R-:W2:Y:S02]  /*01f0*/  @!P2 LDC R0, c[0x0][0x43c] ;  /* 0x00010f00ff00ab82 */ /* 0x000ea40000000800 */
[----:B------:R2:W5:Y:S01]  /*0200*/  @P3 LDG.E R2, desc[UR16][R16.64] ;  /* 0x0000001010023981 */ /* 0x000562000c1e1900 */
[----:B-1----:R-:W-:-:S05]  /*0210*/  IADD3 R12, P0, PT, R11, R6, RZ ;  /* 0x000000060b0c7210 */ /* 0x002fca0007f1e0ff */
[----:B------:R-:W-:Y:S01]  /*0220*/  IMAD.X R13, R8, 0x1, R7, P0 ;  /* 0x00000001080d7824 */ /* 0x000fe200000e0607 */
[----:B------:R-:W-:-:S04]  /*0230*/  ISETP.NE.U32.AND P0, PT, R6, RZ, PT ;  /* 0x000000ff0600720c */ /* 0x000fc80003f05070 */
[C---:B------:R-:W-:Y:S02]  /*0240*/  ISETP.NE.AND.EX P0, PT, R7.reuse, RZ, PT, P0 ;  /* 0x000000ff0700720c */ /* 0x040fe40003f05300 */
[----:B---3--:R-:W-:Y:S02]  /*0250*/  ISETP.NE.AND P1, PT, RZ, UR4, PT ;  /* 0x00000004ff007c0c */ /* 0x008fe4000bf25270 */
[----:B------:R-:W-:Y:S01]  /*0260*/  ISETP.EQ.U32.AND P3, PT, R6, RZ, PT ;  /* 0x000000ff0600720c */ /* 0x000fe20003f62070 */
[----:B------:R-:W1:Y:S03]  /*0270*/  @!P2 LDC.64 R4, c[0x0][0x488] ;  /* 0x00012200ff04ab82 */ /* 0x000e660000000a00 */
[----:B------:R-:W-:-:S05]  /*0280*/  ISETP.EQ.OR.EX P3, PT, R7, RZ, !P1, P3 ;  /* 0x000000ff0700720c */ /* 0x000fca0004f62730 */
[----:B------:R-:W3:Y:S01]  /*0290*/  @!P0 LDC R7, c[0x0][0x438] ;  /* 0x00010e00ff078b82 */ /* 0x000ee20000000800 */
[----:B------:R-:W-:Y:S02]  /*02a0*/  IMAD.MOV.U32 R3, RZ, RZ, -0x1 ;  /* 0xffffffffff037424 */ /* 0x000fe400078e00ff */
[----:B----4-:R-:W-:-:S05]  /*02b0*/  IMAD.SHL.U32 R97, R27, 0x40, RZ ;  /* 0x000000401b617824 */ /* 0x010fca00078e00ff */
[----:B------:R4:W5:Y:S01]  /*02c0*/  @!P3 LDG.E R3, desc[UR16][R12.64] ;  /* 0x000000100c03b981 */ /* 0x000962000c1e1900 */
[----:B--2---:R-:W-:-:S05]  /*02d0*/  @P4 IMAD.IADD R100, R15, 0x1, -R232 ;  /* 0x000000010f644824 */ /* 0x004fca00078e0ae8 */
[----:B------:R-:W-:Y:S01]  /*02e0*/  ISETP.GT.AND P3, PT, R100, R97, PT ;  /* 0x000000616400720c */ /* 0x000fe20003f64270 */
[----:B-1-34-:R-:W-:-:S12]  /*02f0*/  @!P0 BRA `(.L_x_1920) ;  /* 0x00000000000c8947 */ /* 0x01afd80003800000 */
[----:B------:R-:W2:Y:S02]  /*0300*/  @P1 LDG.E R6, desc[UR16][R12.64+0x4] ;  /* 0x000004100c061981 */ /* 0x000ea4000c1e1900 */
[----:B--2--5:R-:W-:-:S06]  /*0310*/  @P1 IADD3 R7, PT, PT, R6, -R3, RZ ;  /* 0x8000000306071210 */ /* 0x024fcc0007ffe0ff */
[----:B------:R1:W5:Y:S02]  /*0320*/  @!P1 LDG.E R7, desc[UR16][R12.64] ;  /* 0x000000100c079981 */ /* 0x000364000c1e1900 */
.L_x_1920:
[----:B------:R-:W-:Y:S01]  /*0330*/  @!P2 ISETP.NE.U32.AND P0, PT, R4, RZ, PT ;  /* 0x000000ff0400a20c */ /* 0x000fe20003f05070 */
[----:B------:R-:W-:-:S12]  /*0340*/  @!P3 EXIT ;  /* 0x000000000000b94d */ /* 0x000fd80003800000 */
[----:B------:R-:W2:Y:S01]  /*0350*/  LDCU UR5, c[0x0][0x438] ;  /* 0x00008700ff0577ac */ /* 0x000ea20008000800 */
[----:B------:R-:W-:Y:S01]  /*0360*/  @!P2 ISETP.NE.AND.EX P0, PT, R5, RZ, PT, P0 ;  /* 0x000000ff0500a20c */ /* 0x000fe20003f05300 */
[--C-:B-----5:R-:W-:Y:S01]  /*0370*/  @P2 IMAD.IADD R91, R91, 0x1, -R2.reuse ;  /* 0x000000015b5b2824 */ /* 0x120fe200078e0a02 */
        /* <DEDUP_REMOVED lines=25> */
[----:B------:R-:W-:Y:S01]  /*0510*/  SHF.L.U32 R0, R219, 0x3, RZ ;  /* 0x00000003db007819 */ /* 0x000fe200000006ff */
[----:B------:R-:W-:Y:S01]  /*0520*/  IMAD.MOV.U32 R13, RZ, RZ, RZ ;  /* 0x000000ffff0d7224 */ /* 0x000fe200078e00ff */
[----:B------:R-:W2:Y:S01]  /*0530*/  LDCU UR7, c[0x0][0x3e0] ;  /* 0x00007c00ff0777ac */ /* 0x000ea20008000800 */
[----:B------:R-:W-:Y:S01]  /*0540*/  IMAD.IADD R7, R100, 0x1, -R97 ;  /* 0x0000000164077824 */ /* 0x000fe200078e0a61 */
[----:B------:R-:W-:Y:S01]  /*0550*/  LOP3.LUT R12, R0, 0x38, RZ, 0xc0, !PT ;  /* 0x00000038000c7812 */ /* 0x000fe200078ec0ff */
[----:B------:R-:W-:Y:S01]  /*0560*/  BSSY.RECONVERGENT B0, `(.L_x_1922) ;  /* 0x0000024000007945 */ /* 0x000fe20003800200 */
[----:B------:R-:W3:Y:S01]  /*0570*/  LDCU.64 UR4, c[0x0][0x410] ;  /* 0x00008200ff0477ac */ /* 0x000ee20008000a00 */
[----:B------:R-:W-:Y:S01]  /*0580*/  SHF.R.U32.HI R0, RZ, 0x3, R219 ;  /* 0x00000003ff007819 */ /* 0x000fe200000116db */
[----:B------:R-:W4:Y:S03]  /*0590*/  LDCU UR6, c[0x0][0x434] ;  /* 0x00008680ff0677ac */ /* 0x000f260008000800 */
[----:B------:R-:W5:Y:S01]  /*05a0*/  @!P0 LDC.64 R4, c[0x0][0x400] ;  /* 0x00010000ff048b82 */ /* 0x000f620000000a00 */
[----:B--2---:R-:W-:-:S02]  /*05b0*/  IMAD R6, R6, UR7, R25 ;  /* 0x0000000706067c24 */ /* 0x004fc4000f8e0219 */
[----:B-1----:R-:W-:-:S04]  /*05c0*/  IMAD.WIDE.U32 R12, R97, R2, R12 ;  /* 0x00000002610c7225 */ /* 0x002fc800078e000c */
[----:B-----5:R-:W-:-:S04]  /*05d0*/  @!P0 IMAD.WIDE.U32 R10, R9, R4, RZ ;  /* 0x00000004090a8225 */ /* 0x020fc800078e00ff */
[----:B------:R-:W-:Y:S02]  /*05e0*/  @!P0 IMAD R5, R9, R5, R11 ;  /* 0x0000000509058224 */ /* 0x000fe400078e020b */
[----:B------:R-:W-:-:S04]  /*05f0*/  @P0 IMAD.WIDE.U32 R8, R232, R2, RZ ;  /* 0x00000002e8080225 */ /* 0x000fc800078e00ff */
[-C--:B------:R-:W-:Y:S01]  /*0600*/  @P0 IMAD R5, R232, R3.reuse, R9 ;  /* 0x00000003e8050224 */ /* 0x080fe200078e0209 */
[----:B------:R-:W-:Y:S01]  /*0610*/  @P0 MOV R10, R8 ;  /* 0x00000008000a0202 */ /* 0x000fe20000000f00 */
[----:B------:R-:W-:Y:S01]  /*0620*/  IMAD R4, R97, R3, R13 ;  /* 0x0000000361047224 */ /* 0x000fe200078e020d */
[----:B------:R-:W-:Y:S01]  /*0630*/  IADD3 R8, PT, PT, R0, 0x10, RZ ;  /* 0x0000001000087810 */ /* 0x000fe20007ffe0ff */
[----:B----4-:R-:W-:Y:S01]  /*0640*/  IMAD R97, R6, UR6, R97 ;  /* 0x0000000606617c24 */ /* 0x010fe2000f8e0261 */
[----:B------:R-:W-:Y:S01]  /*0650*/  IADD3 R12, P0, PT, R10, R12, RZ ;  /* 0x0000000c0a0c7210 */ /* 0x000fe20007f1e0ff */
[----:B------:R-:W-:Y:S01]  /*0660*/  VIADD R10, R0, 0x20 ;  /* 0x00000020000a7836 */ /* 0x000fe20000000000 */
[-C--:B------:R-:W-:Y:S02]  /*0670*/  ISETP.GE.AND P3, PT, R8, R7.reuse, PT ;  /* 0x000000070800720c */ /* 0x080fe40003f66270 */
[----:B------:R-:W-:Y:S02]  /*0680*/  IADD3.X R13, PT, PT, R5, R4, RZ, P0, !PT ;  /* 0x00000004050d7210 */ /* 0x000fe400007fe4ff */
[----:B------:R-:W-:-:S02]  /*0690*/  ISETP.GE.AND P0, PT, R0, R7, PT ;  /* 0x000000070000720c */ /* 0x000fc40003f06270 */
[----:B------:R-:W-:Y:S01]  /*06a0*/  IADD3 R8, PT, PT, R0, 0x30, RZ ;  /* 0x0000003000087810 */ /* 0x000fe20007ffe0ff */
[C---:B---3--:R-:W-:Y:S01]  /*06b0*/  IMAD.WIDE.U32 R12, R25.reuse, UR4, R12 ;  /* 0x00000004190c7c25 */ /* 0x048fe2000f8e000c */
[-C--:B------:R-:W-:Y:S02]  /*06c0*/  ISETP.GE.AND P2, PT, R10, R7.reuse, PT ;  /* 0x000000070a00720c */ /* 0x080fe40003f46270 */
[----:B------:R-:W-:Y:S01]  /*06d0*/  ISETP.GE.AND P1, PT, R8, R7, PT ;  /* 0x000000070800720c */ /* 0x000fe20003f26270 */
[----:B------:R-:W-:-:S06]  /*06e0*/  IMAD R11, R25, UR5, R13 ;  /* 0x00000005190b7c24 */ /* 0x000fcc000f8e020d */
[----:B------:R-:W-:Y:S06]  /*06f0*/  @P0 BRA `(.L_x_1923) ;  /* 0x0000000000280947 */ /* 0x000fec0003800000 */
[----:B------:R-:W1:Y:S01]  /*0700*/  LDCU.64 UR4, c[0x0][0x3f0] ;  /* 0x00007e00ff0477ac */ /* 0x000e620008000a00 */
[----:B------:R-:W-:-:S05]  /*0710*/  MOV R10, R12 ;  /* 0x0000000c000a7202 */ /* 0x000fca0000000f00 */
[----:B------:R-:W-:-:S04]  /*0720*/  IMAD.WIDE.U32 R8, R0, R2, R10 ;  /* 0x0000000200087225 */ /* 0x000fc800078e000a */
[----:B------:R-:W-:Y:S01]  /*0730*/  IMAD R4, R0, R3, R9 ;  /* 0x0000000300047224 */ /* 0x000fe200078e0209 */
[----:B-1----:R-:W-:-:S04]  /*0740*/  LEA R14, P0, R8, UR4, 0x1 ;  /* 0x00000004080e7c11 */ /* 0x002fc8000f8008ff */
[----:B------:R-:W-:-:S05]  /*0750*/  LEA.HI.X R15, R8, UR5, R4, 0x1, P0 ;  /* 0x00000005080f7c11 */ /* 0x000fca00080f0c04 */
[----:B------:R1:W-:Y:S04]  /*0760*/  STG.E.128 desc[UR16][R14.64], RZ ;  /* 0x000000ff0e007986 */ /* 0x0003e8000c101d10 */
[----:B------:R1:W-:Y:S04]  /*0770*/  STG.E.128 desc[UR16][R14.64+0x80], RZ ;  /* 0x000080ff0e007986 */ /* 0x0003e8000c101d10 */
[----:B------:R1:W-:Y:S04]  /*0780*/  STG.E.128 desc[UR16][R14.64+0x100], RZ ;  /* 0x000100ff0e007986 */ /* 0x0003e8000c101d10 */
[----:B------:R1:W-:Y:S02]  /*0790*/  STG.E.128 desc[UR16][R14.64+0x180], RZ ;  /* 0x000180ff0e007986 */ /* 0x0003e4000c101d10 */
.L_x_1923:
[----:B------:R-:W-:Y:S05]  /*07a0*/  BSYNC.RECONVERGENT B0 ;  /* 0x0000000000007941 */ /* 0x000fea0003800200 */
.L_x_1922:
[----:B------:R-:W-:Y:S04]  /*07b0*/  BSSY.RECONVERGENT B0, `(.L_x_1924) ;  /* 0x0000011000007945 */ /* 0x000fe80003800200 */
[----:B------:R-:W-:Y:S05]  /*07c0*/  @P3 BRA `(.L_x_1925) ;  /* 0x00000000003c3947 */ /* 0x000fea0003800000 */
[----:B------:R-:W-:Y:S01]  /*07d0*/  IADD3 R5, P0, PT, R0, 0x10, RZ ;  /* 0x0000001000057810 */ /* 0x000fe20007f1e0ff */
[----:B------:R-:W1:Y:S01]  /*07e0*/  LDCU.64 UR4, c[0x0][0x3f0] ;  /* 0x00007e00ff0477ac */ /* 0x000e620008000a00 */
[----:B------:R-:W-:-:S03]  /*07f0*/  IMAD.MOV.U32 R8, RZ, RZ, R12 ;  /* 0x000000ffff087224 */ /* 0x000fc600078e000c */
[----:B------:R-:W-:-:S04]  /*0800*/  IMAD.X R9, RZ, RZ, RZ, P0 ;  /* 0x000000ffff097224 */ /* 0x000fc800000e06ff */
[----:B------:R-:W-:Y:S01]  /*0810*/  IMAD R4, R9, R2, RZ ;  /* 0x0000000209047224 */ /* 0x000fe200078e02ff */
[----:B------:R-:W-:-:S03]  /*0820*/  MOV R9, R11 ;  /* 0x0000000b00097202 */ /* 0x000fc60000000f00 */
[C---:B------:R-:W-:Y:S02]  /*0830*/  IMAD R4, R5.reuse, R3, R4 ;  /* 0x0000000305047224 */ /* 0x040fe400078e0204 */
[----:B------:R-:W-:-:S03]  /*0840*/  IMAD.WIDE.U32 R8, R5, R2, R8 ;  /* 0x0000000205087225 */ /* 0x000fc600078e0008 */
[----:B-1----:R-:W-:Y:S02]  /*0850*/  LEA R14, P0, R8, UR4, 0x1 ;  /* 0x00000004080e7c11 */ /* 0x002fe4000f8008ff */
[----:B------:R-:W-:-:S04]  /*0860*/  IADD3 R5, PT, PT, R9, R4, RZ ;  /* 0x0000000409057210 */ /* 0x000fc80007ffe0ff */
[----:B------:R-:W-:-:S05]  /*0870*/  LEA.HI.X R15, R8, UR5, R5, 0x1, P0 ;  /* 0x00000005080f7c11 */ /* 0x000fca00080f0c05 */
[----:B------:R2:W-:Y:S04]  /*0880*/  STG.E.128 desc[UR16][R14.64], RZ ;  /* 0x000000ff0e007986 */ /* 0x0005e8000c101d10 */
[----:B------:R2:W-:Y:S04]  /*0890*/  STG.E.128 desc[UR16][R14.64+0x80], RZ ;  /* 0x000080ff0e007986 */ /* 0x0005e8000c101d10 */
[----:B------:R2:W-:Y:S04]  /*08a0*/  STG.E.128 desc[UR16][R14.64+0x100], RZ ;  /* 0x000100ff0e007986 */ /* 0x0005e8000c101d10 */
[----:B------:R2:W-:Y:S02]  /*08b0*/  STG.E.128 desc[UR16][R14.64+0x180], RZ ;  /* 0x000180ff0e007986 */ /* 0x0005e4000c101d10 */
.L_x_1925:
[----:B------:R-:W-:Y:S05]  /*08c0*/  BSYNC.RECONVERGENT B0 ;  /* 0x0000000000007941 */ /* 0x000fea0003800200 */
.L_x_1924:
        /* <DEDUP_REMOVED lines=10> */
[----:B-12---:R-:W-:Y:S02]  /*0970*/  LEA R14, P0, R8, UR4, 0x1 ;  /* 0x00000004080e7c11 */ /* 0x006fe4000f8008ff */
[----:B------:R-:W-:-:S04]  /*0980*/  IADD3 R5, PT, PT, R9, R4, RZ ;  /* 0x0000000409057210 */ /* 0x000fc80007ffe0ff */
[----:B------:R-:W-:-:S05]  /*0990*/  LEA.HI.X R15, R8, UR5, R5, 0x1, P0 ;  /* 0x00000005080f7c11 */ /* 0x000fca00080f0c05 */
[----:B------:R3:W-:Y:S04]  /*09a0*/  STG.E.128 desc[UR16][R14.64], RZ ;  /* 0x000000ff0e007986 */ /* 0x0007e8000c101d10 */
[----:B------:R3:W-:Y:S04]  /*09b0*/  STG.E.128 desc[UR16][R14.64+0x80], RZ ;  /* 0x000080ff0e007986 */ /* 0x0007e8000c101d10 */
[----:B------:R3:W-:Y:S04]  /*09c0*/  STG.E.128 desc[UR16][R14.64+0x100], RZ ;  /* 0x000100ff0e007986 */ /* 0x0007e8000c101d10 */
[----:B------:R3:W-:Y:S02]  /*09d0*/  STG.E.128 desc[UR16][R14.64+0x180], RZ ;  /* 0x000180ff0e007986 */ /* 0x0007e4000c101d10 */
.L_x_1927:
[----:B------:R-:W-:Y:S05]  /*09e0*/  BSYNC.RECONVERGENT B0 ;  /* 0x0000000000007941 */ /* 0x000fea0003800200 */
.L_x_1926:
[----:B------:R-:W-:Y:S04]  /*09f0*/  BSSY.RECONVERGENT B0, `(.L_x_1928) ;  /* 0x0000010000007945 */ /* 0x000fe80003800200 */
[----:B------:R-:W-:Y:S05]  /*0a00*/  @P1 BRA `(.L_x_1929) ;  /* 0x0000000000381947 */ /* 0x000fea0003800000 */
[----:B------:R-:W4:Y:S01]  /*0a10*/  LDCU.64 UR4, c[0x0][0x3f0] ;  /* 0x00007e00ff0477ac */ /* 0x000f220008000a00 */
[----:B------:R-:W-:Y:S02]  /*0a20*/  IADD3 R5, P0, PT, R0, 0x30, RZ ;  /* 0x0000003000057810 */ /* 0x000fe40007f1e0ff */
[----:B------:R-:W-:Y:S02]  /*0a30*/  MOV R10, R12 ;  /* 0x0000000c000a7202 */ /* 0x000fe40000000f00 */
[----:B------:R-:W-:-:S03]  /*0a40*/  IADD3.X R9, PT, PT, RZ, RZ, RZ, P0, !PT ;  /* 0x000000ffff097210 */ /* 0x000fc600007fe4ff */
[----:B------:R-:W-:-:S04]  /*0a50*/  IMAD.WIDE.U32 R10, R5, R2, R10 ;  /* 0x00000002050a7225 */ /* 0x000fc800078e000a */
[----:B------:R-:W-:-:S04]  /*0a60*/  IMAD R4, R9, R2, RZ ;  /* 0x0000000209047224 */ /* 0x000fc800078e02ff */
[----:B------:R-:W-:Y:S01]  /*0a70*/  IMAD R3, R5, R3, R4 ;  /* 0x0000000305037224 */ /* 0x000fe200078e0204 */
[----:B----4-:R-:W-:-:S04]  /*0a80*/  LEA R2, P0, R10, UR4, 0x1 ;  /* 0x000000040a027c11 */ /* 0x010fc8000f8008ff */
[----:B------:R-:W-:-:S04]  /*0a90*/  IADD3 R3, PT, PT, R11, R3, RZ ;  /* 0x000000030b037210 */ /* 0x000fc80007ffe0ff */
[----:B------:R-:W-:-:S05]  /*0aa0*/  LEA.HI.X R3, R10, UR5, R3, 0x1, P0 ;  /* 0x000000050a037c11 */ /* 0x000fca00080f0c03 */
[----:B------:R4:W-:Y:S04]  /*0ab0*/  STG.E.128 desc[UR16][R2.64], RZ ;  /* 0x000000ff02007986 */ /* 0x0009e8000c101d10 */
[----:B------:R4:W-:Y:S04]  /*0ac0*/  STG.E.128 desc[UR16][R2.64+0x80], RZ ;  /* 0x000080ff02007986 */ /* 0x0009e8000c101d10 */
[----:B------:R4:W-:Y:S04]  /*0ad0*/  STG.E.128 desc[UR16][R2.64+0x100], RZ ;  /* 0x000100ff02007986 */ /* 0x0009e8000c101d10 */
[----:B------:R4:W-:Y:S02]  /*0ae0*/  STG.E.128 desc[UR16][R2.64+0x180], RZ ;  /* 0x000180ff02007986 */ /* 0x0009e4000c101d10 */
.L_x_1929:
[----:B------:R-:W-:Y:S05]  /*0af0*/  BSYNC.RECONVERGENT B0 ;  /* 0x0000000000007941 */ /* 0x000fea0003800200 */
.L_x_1928:
[----:B------:R-:W5:Y:S01]  /*0b00*/  LDCU.64 UR4, c[0x0][0x420] ;  /* 0x00008400ff0477ac */ /* 0x000f620008000a00 */
[----:B------:R-:W-:-:S04]  /*0b10*/  LOP3.LUT P4, R219, R219, 0x7, RZ, 0xc0, !PT ;  /* 0x00000007dbdb7812 */ /* 0x000fc8000788c0ff */
[----:B------:R-:W-:Y:S02]  /*0b20*/  ISETP.GE.OR P4, PT, R0, R7, P4 ;  /* 0x000000070000720c */ /* 0x000fe40002786670 */
[C---:B------:R-:W-:Y:S02]  /*0b30*/  ISETP.NE.OR P3, PT, R219.reuse, RZ, P3 ;  /* 0x000000ffdb00720c */ /* 0x040fe40001f65670 */
[----:B------:R-:W-:Y:S02]  /*0b40*/  ISETP.NE.OR P2, PT, R219, RZ, P2 ;  /* 0x000000ffdb00720c */ /* 0x000fe40001745670 */
[----:B------:R-:W-:Y:S02]  /*0b50*/  IADD3 R0, P0, PT, R97, R0, RZ ;  /* 0x0000000061007210 */ /* 0x000fe40007f1e0ff */
[----:B------:R-:W-:Y:S02]  /*0b60*/  ISETP.NE.OR P1, PT, R219, RZ, P1 ;  /* 0x000000ffdb00720c */ /* 0x000fe40000f25670 */
[----:B------:R-:W-:-:S02]  /*0b70*/  LEA.HI.X.SX32 R97, R97, RZ, 0x1, P0 ;  /* 0x000000ff61617211 */ /* 0x000fc400000f0eff */
[C---:B-----5:R-:W-:Y:S01]  /*0b80*/  LEA R4, P0, R0.reuse, UR4, 0x2 ;  /* 0x0000000400047c11 */ /* 0x060fe2000f8010ff */
[----:B----4-:R-:W-:Y:S02]  /*0b90*/  @!P4 IMAD.MOV.U32 R3, RZ, RZ, 0x7f800000 ;  /* 0x7f800000ff03c424 */ /* 0x010fe400078e00ff */
        /* <DEDUP_REMOVED lines=10> */
.L_x_1921:
        /* <DEDUP_REMOVED lines=10> */
.L_x_1930:
[----:B------:R-:W-:Y:S05]  /*0ce0*/  BRA.U !UP1, `(.L_x_1931) ;  /* 0x0000000509887547 */ /* 0x000fea000b800000 */
[----:B-1----:R-:W1:Y:S01]  /*0cf0*/  LDC R7, c[0x0][0x4f0] ;  /* 0x00013c00ff077b82 */ /* 0x002e620000000800 */
[----:B------:R-:W-:Y:S01]  /*0d00*/  LEA R2, R0, 0xffffffc0, 0x6 ;  /* 0xffffffc000027811 */ /* 0x000fe200078e30ff */
[----:B------:R-:W2:Y:S03]  /*0d10*/  LDCU.64 UR4, c[0x0][0x4e8] ;  /* 0x00009d00ff0477ac */ /* 0x000ea60008000a00 */
[----:B------:R-:W-:Y:S01]  /*0d20*/  IABS R3, R2 ;  /* 0x0000000200037213 */ /* 0x000fe20000000000 */
[----:B------:R-:W3:Y:S04]  /*0d30*/  LDCU.64 UR6, c[0x0][0x3a0] ;  /* 0x00007400ff0677ac */ /* 0x000ee80008000a00 */
[----:B-----5:R-:W-:Y:S01]  /*0d40*/  IMAD.MOV.U32 R6, RZ, RZ, R3 ;  /* 0x000000ffff067224 */ /* 0x020fe200078e0003 */
[----:B------:R-:W4:Y:S01]  /*0d50*/  LDCU.64 UR12, c[0x0][0x3b8] ;  /* 0x00007700ff0c77ac */ /* 0x000f220008000a00 */
        /* <DEDUP_REMOVED lines=31> */
[----:B------:R-:W-:Y:S01]  /*0f50*/  IADD3 R3, PT, PT, -R3, RZ, RZ ;  /* 0x000000ff03037210 */ /* 0x000fe20007ffe1ff */
[----:B---3--:R-:W-:Y:S01]  /*0f60*/  IMAD.U32 R176, RZ, RZ, UR10 ;  /* 0x0000000affb07e24 */ /* 0x008fe2000f8e00ff */
[----:B----4-:R-:W-:Y:S01]  /*0f70*/  MOV R166, UR12 ;  /* 0x0000000c00a67c02 */ /* 0x010fe20008000f00 */
[----:B------:R-:W-:Y:S01]  /*0f80*/  IMAD.U32 R177, RZ, RZ, UR11 ;  /* 0x0000000bffb17e24 */ /* 0x000fe2000f8e00ff */
[----:B------:R-:W-:Y:S01]  /*0f90*/  MOV R167, UR13 ;  /* 0x0000000d00a77c02 */ /* 0x000fe20008000f00 */
[----:B------:R-:W-:-:S05]  /*0fa0*/  IMAD R2, R7, R3, R2 ;  /* 0x0000000307027224 */ /* 0x000fca00078e0202 */
[----:B------:R-:W-:Y:S02]  /*0fb0*/  SHF.R.S32.HI R3, RZ, 0x1f, R2 ;  /* 0x0000001fff037819 */ /* 0x000fe40000011402 */
[----:B--2---:R-:W-:-:S04]  /*0fc0*/  IABS R8, R4 ;  /* 0x0000000400087213 */ /* 0x004fc80000000000 */
[----:B------:R-:W2:Y:S08]  /*0fd0*/  I2F.RP R11, R8 ;  /* 0x00000008000b7306 */ /* 0x000eb00000209400 */
[----:B--2---:R-:W2:Y:S02]  /*0fe0*/  MUFU.RCP R12, R11 ;  /* 0x0000000b000c7308 */ /* 0x004ea40000001000 */
[----:B--2---:R-:W-:-:S06]  /*0ff0*/  VIADD R12, R12, 0xffffffe ;  /* 0x0ffffffe0c0c7836 */ /* 0x004fcc0000000000 */
[----:B------:R-:W2:Y:S02]  /*1000*/  F2I.FTZ.U32.TRUNC.NTZ R13, R12 ;  /* 0x0000000c000d7305 */ /* 0x000ea4000021f000 */
[----:B--2---:R-:W-:Y:S02]  /*1010*/  IADD3 R5, PT, PT, RZ, -R13, RZ ;  /* 0x8000000dff057210 */ /* 0x004fe40007ffe0ff */
[----:B------:R-:W-:-:S03]  /*1020*/  MOV R12, RZ ;  /* 0x000000ff000c7202 */ /* 0x000fc60000000f00 */
[----:B------:R-:W-:Y:S01]  /*1030*/  IMAD R10, R5, R8, RZ ;  /* 0x00000008050a7224 */ /* 0x000fe200078e02ff */
[----:B------:R-:W-:-:S03]  /*1040*/  IABS R5, R25 ;  /* 0x0000001900057213 */ /* 0x000fc60000000000 */
[----:B------:R-:W-:-:S04]  /*1050*/  IMAD.HI.U32 R13, R13, R10, R12 ;  /* 0x0000000a0d0d7227 */ /* 0x000fc800078e000c */
[----:B------:R-:W-:-:S04]  /*1060*/  IMAD.MOV.U32 R10, RZ, RZ, R5 ;  /* 0x000000ffff0a7224 */ /* 0x000fc800078e0005 */
[----:B------:R-:W-:-:S05]  /*1070*/  IMAD.HI.U32 R5, R13, R10, RZ ;  /* 0x0000000a0d057227 */ /* 0x000fca00078e00ff */
[----:B------:R-:W-:-:S05]  /*1080*/  IADD3 R11, PT, PT, -R5, RZ, RZ ;  /* 0x000000ff050b7210 */ /* 0x000fca0007ffe1ff */
[----:B------:R-:W-:-:S05]  /*1090*/  IMAD R11, R8, R11, R10 ;  /* 0x0000000b080b7224 */ /* 0x000fca00078e020a */
[----:B------:R-:W-:-:S13]  /*10a0*/  ISETP.GT.U32.AND P1, PT, R8, R11, PT ;  /* 0x0000000b0800720c */ /* 0x000fda0003f24070 */
[-C--:B------:R-:W-:Y:S01]  /*10b0*/  @!P1 IADD3 R11, PT, PT, R11, -R8.reuse, RZ ;  /* 0x800000080b0b9210 */ /* 0x080fe20007ffe0ff */
[----:B------:R-:W-:Y:S01]  /*10c0*/  @!P1 VIADD R5, R5, 0x1 ;  /* 0x0000000105059836 */ /* 0x000fe20000000000 */
[----:B------:R-:W-:Y:S02]  /*10d0*/  ISETP.NE.AND P1, PT, R4, RZ, PT ;  /* 0x000000ff0400720c */ /* 0x000fe40003f25270 */
[----:B------:R-:W-:Y:S02]  /*10e0*/  ISETP.GE.U32.AND P2, PT, R11, R8, PT ;  /* 0x000000080b00720c */ /* 0x000fe40003f46070 */
[----:B------:R-:W-:-:S04]  /*10f0*/  LOP3.LUT R8, R25, R4, RZ, 0x3c, !PT ;  /* 0x0000000419087212 */ /* 0x000fc800078e3cff */
[----:B------:R-:W-:-:S07]  /*1100*/  ISETP.GE.AND P0, PT, R8, RZ, PT ;  /* 0x000000ff0800720c */ /* 0x000fce0003f06270 */
[----:B------:R-:W-:-:S06]  /*1110*/  @P2 IADD3 R5, PT, PT, R5, 0x1, RZ ;  /* 0x0000000105052810 */ /* 0x000fcc0007ffe0ff */
[----:B------:R-:W-:Y:S01]  /*1120*/  @!P0 IMAD.MOV R5, RZ, RZ, -R5 ;  /* 0x000000ffff058224 */ /* 0x000fe200078e0a05 */
        /* <DEDUP_REMOVED lines=12> */
[----:B------:R-:W1:Y:S01]  /*11f0*/  LDCU.128 UR4, c[0x0][0x3d0] ;  /* 0x00007a00ff0477ac */ /* 0x000e620008000c00 */
[----:B------:R-:W-:-:S03]  /*1200*/  IADD3 R11, PT, PT, R11, R15, RZ ;  /* 0x0000000f0b0b7210 */ /* 0x000fc60007ffe0ff */
[----:B------:R-:W-:Y:S01]  /*1210*/  IADD3 R7, PT, PT, R7, R13, RZ ;  /* 0x0000000d07077210 */ /* 0x000fe20007ffe0ff */
[----:B------:R-:W-:-:S04]  /*1220*/  IMAD.WIDE.U32 R10, R2, R166, R10 ;  /* 0x000000a6020a7225 */ /* 0x000fc800078e000a */
[----:B------:R-:W-:Y:S01]  /*1230*/  IMAD.WIDE.U32 R6, R2, R176, R6 ;  /* 0x000000b002067225 */ /* 0x000fe200078e0006 */
[----:B------:R-:W-:Y:S02]  /*1240*/  SHF.R.S32.HI R2, RZ, 0x1f, R5 ;  /* 0x0000001fff027819 */ /* 0x000fe40000011405 */
[----:B------:R-:W-:Y:S02]  /*1250*/  IADD3 R11, PT, PT, R11, R4, RZ ;  /* 0x000000040b0b7210 */ /* 0x000fe40007ffe0ff */
[----:B------:R-:W-:Y:S01]  /*1260*/  IADD3 R7, PT, PT, R7, R3, RZ ;  /* 0x0000000307077210 */ /* 0x000fe20007ffe0ff */
[C---:B-1----:R-:W-:Y:S02]  /*1270*/  IMAD R4, R2.reuse, UR4, RZ ;  /* 0x0000000402047c24 */ /* 0x042fe4000f8e02ff */
[----:B------:R-:W-:Y:S02]  /*1280*/  IMAD R2, R2, UR6, RZ ;  /* 0x0000000602027c24 */ /* 0x000fe4000f8e02ff */
[----:B------:R-:W-:-:S04]  /*1290*/  IMAD.WIDE.U32 R10, R5, UR4, R10 ;  /* 0x00000004050a7c25 */ /* 0x000fc8000f8e000a */
[C---:B------:R-:W-:Y:S01]  /*12a0*/  IMAD R2, R5.reuse, UR7, R2 ;  /* 0x0000000705027c24 */ /* 0x040fe2000f8e0202 */
[----:B------:R-:W-:Y:S01]  /*12b0*/  MOV R8, R10 ;  /* 0x0000000a00087202 */ /* 0x000fe20000000f00 */
[----:B------:R-:W-:-:S04]  /*12c0*/  IMAD.WIDE.U32 R14, R5, UR6, R6 ;  /* 0x00000006050e7c25 */ /* 0x000fc8000f8e0006 */
[----:B------:R-:W-:Y:S01]  /*12d0*/  IMAD R4, R5, UR5, R4 ;  /* 0x0000000505047c24 */ /* 0x000fe2000f8e0204 */
[----:B------:R-:W-:-:S03]  /*12e0*/  IADD3 R10, PT, PT, R15, R2, RZ ;  /* 0x000000020f0a7210 */ /* 0x000fc60007ffe0ff */
[----:B------:R-:W-:Y:S01]  /*12f0*/  IMAD.IADD R16, R11, 0x1, R4 ;  /* 0x000000010b107824 */ /* 0x000fe200078e0204 */
[----:B------:R-:W-:Y:S06]  /*1300*/  BRA `(.L_x_1932) ;  /* 0x0000000400547947 */ /* 0x000fec0003800000 */
.L_x_1931:
        /* <DEDUP_REMOVED lines=13> */
[----:B------:R-:W-:Y:S01]  /*13e0*/  IADD3 R11, PT, PT, R11, R5, RZ ;  /* 0x000000050b0b7210 */ /* 0x000fe20007ffe0ff */
[----:B------:R-:W-:Y:S05]  /*13f0*/  BRA `(.L_x_1934) ;  /* 0x0000000000187947 */ /* 0x000fea0003800000 */
.L_x_1933:
[----:B------:R-:W2:Y:S01]  /*1400*/  LDC.64 R166, c[0x0][0x3b8] ;  /* 0x0000ee00ffa67b82 */ /* 0x000ea20000000a00 */
[----:B------:R-:W-:-:S05]  /*1410*/  IADD3 R4, PT, PT, R2, R3, RZ ;  /* 0x0000000302047210 */ /* 0x000fca0007ffe0ff */
[C---:B--2---:R-:W-:Y:S02]  /*1420*/  IMAD R11, R4.reuse, R167, RZ ;  /* 0x000000a7040b7224 */ /* 0x044fe400078e02ff */
[----:B------:R-:W-:-:S05]  /*1430*/  IMAD.WIDE.U32 R4, R4, R166, RZ ;  /* 0x000000a604047225 */ /* 0x000fca00078e00ff */
[----:B------:R-:W-:Y:S02]  /*1440*/  IADD3 R11, PT, PT, R5, R11, RZ ;  /* 0x0000000b050b7210 */ /* 0x000fe40007ffe0ff */
[----:B------:R-:W-:Y:S02]  /*1450*/  MOV R10, R4 ;  /* 0x00000004000a7202 */ /* 0x000fe40000000f00 */
.L_x_1934:
        /* <DEDUP_REMOVED lines=13> */
[----:B------:R-:W-:Y:S06]  /*1530*/  BRA `(.L_x_1936) ;  /* 0x0000000000187947 */ /* 0x000fec0003800000 */
.L_x_1935:
[----:B------:R-:W2:Y:S01]  /*1540*/  LDC.64 R176, c[0x0][0x3c0] ;  /* 0x0000f000ffb07b82 */ /* 0x000ea20000000a00 */
[----:B------:R-:W-:-:S05]  /*1550*/  IADD3 R2, PT, PT, R2, R3, RZ ;  /* 0x0000000302027210 */ /* 0x000fca0007ffe0ff */
[C---:B--2---:R-:W-:Y:S02]  /*1560*/  IMAD R13, R2.reuse, R177, RZ ;  /* 0x000000b1020d7224 */ /* 0x044fe400078e02ff */
[----:B------:R-:W-:-:S05]  /*1570*/  IMAD.WIDE.U32 R2, R2, R176, RZ ;  /* 0x000000b002027225 */ /* 0x000fca00078e00ff */
[----:B------:R-:W-:Y:S02]  /*1580*/  IADD3 R13, PT, PT, R3, R13, RZ ;  /* 0x0000000d030d7210 */ /* 0x000fe40007ffe0ff */
[----:B------:R-:W-:-:S07]  /*1590*/  MOV R12, R2 ;  /* 0x00000002000c7202 */ /* 0x000fce0000000f00 */
.L_x_1936:
[----:B-----5:R-:W2:Y:S01]  /*15a0*/  LDC R6, c[0x0][0x3e8] ;  /* 0x0000fa00ff067b82 */ /* 0x020ea20000000800 */
[----:B-1----:R-:W-:Y:S02]  /*15b0*/  LEA R7, R0, 0xffffffc0, 0x6 ;  /* 0xffffffc000077811 */ /* 0x002fe400078e30ff */
[----:B------:R-:W-:-:S03]  /*15c0*/  CS2R R236, SRZ ;  /* 0x0000000000ec7805 */ /* 0x000fc6000001ff00 */
[----:B------:R-:W-:-:S04]  /*15d0*/  IMAD.WIDE.U32 R12, R7, R176, R12 ;  /* 0x000000b0070c7225 */ /* 0x000fc800078e000c */
[----:B------:R-:W-:Y:S01]  /*15e0*/  IMAD R13, R7, R177, R13 ;  /* 0x000000b1070d7224 */ /* 0x000fe200078e020d */
[----:B--2---:R-:W-:-:S04]  /*15f0*/  IABS R2, R6 ;  /* 0x0000000600027213 */ /* 0x004fc80000000000 */
        /* <DEDUP_REMOVED lines=10> */
[----:B------:R-:W-:-:S04]  /*16a0*/  IMAD.HI.U32 R8, R15, R4, RZ ;  /* 0x000000040f087227 */ /* 0x000fc800078e00ff */
[----:B------:R-:W-:Y:S01]  /*16b0*/  IMAD.WIDE.U32 R14, R7, R166, R10 ;  /* 0x000000a6070e7225 */ /* 0x000fe200078e000a */
[----:B------:R-:W-:-:S03]  /*16c0*/  IADD3 R3, PT, PT, -R8, RZ, RZ ;  /* 0x000000ff08037210 */ /* 0x000fc60007ffe1ff */
[----:B------:R-:W-:Y:S02]  /*16d0*/  IMAD R15, R7, R167, R15 ;  /* 0x000000a7070f7224 */ /* 0x000fe400078e020f */
        /* <DEDUP_REMOVED lines=10> */
[----:B------:R-:W-:-:S06]  /*1780*/  @P2 VIADD R8, R8, 0x1 ;  /* 0x0000000108082836 */ /* 0x000fcc0000000000 */
[----:B------:R-:W-:Y:S02]  /*1790*/  @!P1 IADD3 R8, PT, PT, -R8, RZ, RZ ;  /* 0x000000ff08089210 */ /* 0x000fe40007ffe1ff */
[----:B------:R-:W-:-:S04]  /*17a0*/  @!P0 LOP3.LUT R8, RZ, R6, RZ, 0x33, !PT ;  /* 0x00000006ff088212 */ /* 0x000fc800078e33ff */
[----:B------:R-:W-:Y:S01]  /*17b0*/  SHF.R.S32.HI R11, RZ, 0x1f, R8 ;  /* 0x0000001fff0b7819 */ /* 0x000fe20000011408 */
[----:B-1----:R-:W-:-:S04]  /*17c0*/  IMAD.WIDE.U32 R12, R8, R4, R12 ;  /* 0x00000004080c7225 */ /* 0x002fc800078e000c */
[C---:B------:R-:W-:Y:S02]  /*17d0*/  IMAD R6, R11.reuse, R4, RZ ;  /* 0x000000040b067224 */ /* 0x040fe400078e02ff */
[-C--:B--2---:R-:W-:Y:S02]  /*17e0*/  IMAD R11, R11, R2.reuse, RZ ;  /* 0x000000020b0b7224 */ /* 0x084fe400078e02ff */
[C---:B------:R-:W-:Y:S02]  /*17f0*/  IMAD R5, R8.reuse, R5, R6 ;  /* 0x0000000508057224 */ /* 0x040fe400078e0206 */
[----:B------:R-:W-:Y:S01]  /*1800*/  IMAD.WIDE.U32 R6, R8, R2, R14 ;  /* 0x0000000208067225 */ /* 0x000fe200078e000e */
[----:B------:R-:W-:-:S03]  /*1810*/  MOV R14, R12 ;  /* 0x0000000c000e7202 */ /* 0x000fc60000000f00 */
[----:B------:R-:W-:Y:S01]  /*1820*/  IMAD R3, R8, R3, R11 ;  /* 0x0000000308037224 */ /* 0x000fe200078e020b */
[----:B------:R-:W-:Y:S01]  /*1830*/  MOV R8, R6 ;  /* 0x0000000600087202 */ /* 0x000fe20000000f00 */
[----:B------:R-:W-:-:S03]  /*1840*/  IMAD.IADD R10, R13, 0x1, R5 ;  /* 0x000000010d0a7824 */ /* 0x000fc600078e0205 */
[----:B------:R-:W-:-:S07]  /*1850*/  IADD3 R16, PT, PT, R7, R3, RZ ;  /* 0x0000000307107210 */ /* 0x000fce0007ffe0ff */
.L_x_1932:
[----:B------:R-:W-:Y:S01]  /*1860*/  ISETP.NE.AND P0, PT, R232, -0x1, PT ;  /* 0xffffffffe800780c */ /* 0x000fe20003f05270 */
[----:B------:R-:W-:Y:S01]  /*1870*/  IMAD.IADD R226, R100, 0x1, -R97 ;  /* 0x0000000164e27824 */ /* 0x000fe200078e0a61 */
[----:B------:R-:W-:Y:S01]  /*1880*/  SHF.R.U32.HI R12, RZ, 0x3, R219 ;  /* 0x00000003ff0c7819 */ /* 0x000fe200000116db */
[----:B------:R-:W-:Y:S01]  /*1890*/  IMAD.SHL.U32 R245, R219, 0x8, RZ ;  /* 0x00000008dbf57824 */ /* 0x000fe200078e00ff */
[----:B------:R-:W1:Y:S01]  /*18a0*/  LDCU.64 UR4, c[0x0][0x3c8] ;  /* 0x00007900ff0477ac */ /* 0x000e620008000a00 */
[----:B------:R-:W-:Y:S01]  /*18b0*/  IMAD.MOV.U32 R13, RZ, RZ, RZ ;  /* 0x000000ffff0d7224 */ /* 0x000fe200078e00ff */
[C---:B------:R-:W-:Y:S01]  /*18c0*/  ISETP.GE.AND P4, PT, R12.reuse, R226, PT ;  /* 0x000000e20c00720c */ /* 0x040fe20003f86270 */
[----:B------:R-:W-:Y:S01]  /*18d0*/  VIADD R23, R12, 0x10 ;  /* 0x000000100c177836 */ /* 0x000fe20000000000 */
[----:B------:R-:W-:Y:S01]  /*18e0*/  LOP3.LUT R218, R245, 0x38, RZ, 0xc0, !PT ;  /* 0x00000038f5da7812 */ /* 0x000fe200078ec0ff */
[----:B------:R-:W-:Y:S01]  /*18f0*/  IMAD.WIDE.U32 R26, R27, 0x40, R12 ;  /* 0x000000401b1a7825 */ /* 0x000fe200078e000c */
[----:B------:R-:W2:Y:S01]  /*1900*/  LDCU.64 UR6, c[0x0][0x388] ;  /* 0x00007100ff0677ac */ /* 0x000ea20008000a00 */
[----:B------:R-:W-:-:S02]  /*1910*/  SHF.L.U64.HI R88, R166, 0x4, R167 ;  /* 0x00000004a6587819 */ /* 0x000fc400000102a7 */
[----:B------:R-:W3:Y:S01]  /*1920*/  @P0 LDC.64 R4, c[0x0][0x3b0] ;  /* 0x0000ec00ff040b82 */ /* 0x000ee20000000a00 */
[-C--:B------:R-:W-:Y:S01]  /*1930*/  ISETP.GE.AND P3, PT, R23, R226.reuse, PT ;  /* 0x000000e21700720c */ /* 0x080fe20003f66270 */
[C---:B------:R-:W-:Y:S01]  /*1940*/  VIADD R13, R12.reuse, 0x30 ;  /* 0x000000300c0d7836 */ /* 0x040fe20000000000 */
[----:B------:R-:W-:Y:S01]  /*1950*/  SHF.R.U32.HI R221, RZ, 0x1, R219 ;  /* 0x00000001ffdd7819 */ /* 0x000fe200000116db */
[----:B------:R-:W-:Y:S02]  /*1960*/  VIADD R11, R12, 0x20 ;  /* 0x000000200c0b7836 */ /* 0x000fe40000000000 */
[----:B------:R-:W-:Y:S02]  /*1970*/  IMAD.SHL.U32 R87, R0, 0x40, RZ ;  /* 0x0000004000577824 */ /* 0x000fe400078e00ff */
[----:B------:R-:W4:Y:S01]  /*1980*/  @!P0 LDC.64 R6, c[0x0][0x398] ;  /* 0x0000e600ff068b82 */ /* 0x000f220000000a00 */
[----:B------:R-:W-:Y:S01]  /*1990*/  ISETP.GE.AND P1, PT, R11, R226, PT ;  /* 0x000000e20b00720c */ /* 0x000fe20003f26270 */
[----:B------:R-:W-:-:S02]  /*19a0*/  VIADD R86, R87, 0xffffffc0 ;  /* 0xffffffc057567836 */ /* 0x000fc40000000000 */
[----:B------:R-:W-:Y:S02]  /*19b0*/  IMAD.SHL.U32 R89, R166, 0x10, RZ ;  /* 0x00000010a6597824 */ /* 0x000fe400078e00ff */
[C---:B------:R-:W-:Y:S02]  /*19c0*/  IMAD.SHL.U32 R84, R219.reuse, 0x40, RZ ;  /* 0x00000040db547824 */ /* 0x040fe400078e00ff */
[----:B------:R-:W5:Y:S01]  /*19d0*/  @!P4 LDC.64 R2, c[0x0][0x3b0] ;  /* 0x0000ec00ff02cb82 */ /* 0x000f620000000a00 */
[----:B------:R-:W-:Y:S02]  /*19e0*/  IMAD.SHL.U32 R217, R219, 0x20, RZ ;  /* 0x00000020dbd97824 */ /* 0x000fe400078e00ff */
[----:B------:R-:W-:Y:S01]  /*19f0*/  LOP3.LUT R178, R218, 0x1c0, R84, 0xf8, !PT ;  /* 0x000001c0dab27812 */ /* 0x000fe200078ef854 */
[----:B------:R-:W-:Y:S01]  /*1a00*/  IMAD.MOV.U32 R85, RZ, RZ, 0x20 ;  /* 0x00000020ff557424 */ /* 0x000fe200078e00ff */
[----:B------:R-:W-:Y:S01]  /*1a10*/  LOP3.LUT R96, R84, 0x400, RZ, 0xc0, !PT ;  /* 0x0000040054607812 */ /* 0x000fe200078ec0ff */
[----:B------:R-:W-:Y:S01]  /*1a20*/  IMAD.MOV.U32 R197, RZ, RZ, 0x40 ;  /* 0x00000040ffc57424 */ /* 0x000fe200078e00ff */
[----:B------:R-:W-:Y:S01]  /*1a30*/  @!P1 IADD3 R15, P5, PT, R26, 0x20, RZ ;  /* 0x000000201a0f9810 */ /* 0x000fe20007fbe0ff */
[----:B---3--:R-:W-:Y:S01]  /*1a40*/  @P0 IMAD.WIDE.U32 R20, R232, R4, RZ ;  /* 0x00000004e8140225 */ /* 0x008fe200078e00ff */
[----:B------:R-:W-:-:S03]  /*1a50*/  LOP3.LUT R217, R217, 0x7c00, RZ, 0xc0, !PT ;  /* 0x00007c00d9d97812 */ /* 0x000fc600078ec0ff */
[----:B----4-:R-:W-:-:S04]  /*1a60*/  @!P0 IMAD.WIDE.U32 R18, R9, R6, RZ ;  /* 0x0000000609128225 */ /* 0x010fc800078e00ff */
[----:B------:R-:W-:Y:S01]  /*1a70*/  @P0 IMAD.MOV.U32 R18, RZ, RZ, R20 ;  /* 0x000000ffff120224 */ /* 0x000fe200078e0014 */
[----:B------:R-:W-:Y:S01]  /*1a80*/  LOP3.LUT R20, R245, 0x1f8, RZ, 0xc0, !PT ;  /* 0x000001f8f5147812 */ /* 0x000fe200078ec0ff */
[----:B------:R-:W-:Y:S02]  /*1a90*/  @!P0 IMAD R9, R9, R7, R19 ;  /* 0x0000000709098224 */ /* 0x000fe400078e0213 */
[----:B------:R-:W-:Y:S01]  /*1aa0*/  @P0 IMAD R9, R232, R5, R21 ;  /* 0x00000005e8090224 */ /* 0x000fe200078e0215 */
[----:B------:R-:W-:Y:S01]  /*1ab0*/  IADD3 R18, P0, PT, R218, R18, RZ ;  /* 0x00000012da127210 */ /* 0x000fe20007f1e0ff */
[----:B------:R-:W3:Y:S01]  /*1ac0*/  @!P4 LDC.64 R6, c[0x0][0x380] ;  /* 0x0000e000ff06cb82 */ /* 0x000ee20000000a00 */
[----:B------:R-:W-:Y:S01]  /*1ad0*/  LOP3.LUT R20, R20, 0x38, R219, 0x78, !PT ;  /* 0x0000003814147812 */ /* 0x000fe200078e78db */
[----:B-----5:R-:W-:Y:S02]  /*1ae0*/  @!P4 IMAD R22, R27, R2, RZ ;  /* 0x000000021b16c224 */ /* 0x020fe400078e02ff */
[----:B------:R-:W-:Y:S01]  /*1af0*/  IMAD.X R19, RZ, RZ, R9, P0 ;  /* 0x000000ffff137224 */ /* 0x000fe200000e0609 */
[----:B------:R-:W-:Y:S01]  /*1b00*/  ISETP.GE.AND P0, PT, R13, R226, PT ;  /* 0x000000e20d00720c */ /* 0x000fe20003f06270 */
[----:B------:R-:W-:Y:S01]  /*1b10*/  @!P4 IMAD R22, R26, R3, R22 ;  /* 0x000000031a16c224 */ /* 0x000fe200078e0216 */
[----:B------:R-:W-:Y:S01]  /*1b20*/  LOP3.LUT R245, R20, 0x1e00, R245, 0xf8, !PT ;  /* 0x00001e0014f57812 */ /* 0x000fe200078ef8f5 */
[----:B------:R-:W4:Y:S01]  /*1b30*/  @!P3 LDC.64 R4, c[0x0][0x3b0] ;  /* 0x0000ec00ff04bb82 */ /* 0x000f220000000a00 */
[----:B-1----:R-:W-:Y:S01]  /*1b40*/  IMAD.WIDE.U32 R18, R25, UR4, R18 ;  /* 0x0000000419127c25 */ /* 0x002fe2000f8e0012 */
[----:B------:R-:W-:Y:S01]  /*1b50*/  @!P3 IADD3 R20, P2, PT, R26, 0x10, RZ ;  /* 0x000000101a14b810 */ /* 0x000fe20007f5e0ff */
[----:B------:R-:W-:-:S02]  /*1b60*/  UMOV UR4, 0x400 ;  /* 0x0000040000047882 */ /* 0x000fc40000000000 */
[----:B------:R-:W-:Y:S01]  /*1b70*/  IMAD R25, R25, UR5, R19 ;  /* 0x0000000519197c24 */ /* 0x000fe2000f8e0213 */
[----:B------:R-:W-:Y:S01]  /*1b80*/  @!P1 IADD3.X R19, PT, PT, RZ, R27, RZ, P5, !PT ;  /* 0x0000001bff139210 */ /* 0x000fe20002ffe4ff */
[----:B------:R-:W-:Y:S01]  /*1b90*/  @!P4 IMAD.MOV.U32 R24, RZ, RZ, R18 ;  /* 0x000000ffff18c224 */ /* 0x000fe200078e0012 */
[----:B------:R-:W1:Y:S01]  /*1ba0*/  S2UR UR5, SR_CgaCtaId ;  /* 0x00000000000579c3 */ /* 0x000e620000008800 */
[----:B------:R-:W-:Y:S01]  /*1bb0*/  @!P3 IMAD.X R9, RZ, RZ, R27, P2 ;  /* 0x000000ffff09b224 */ /* 0x000fe200010e061b */
[C---:B------:R-:W-:Y:S01]  /*1bc0*/  @!P0 IADD3 R17, P2, PT, R26.reuse, 0x30, RZ ;  /* 0x000000301a118810 */ /* 0x040fe20007f5e0ff */
[----:B------:R-:W-:-:S04]  /*1bd0*/  @!P4 IMAD.WIDE.U32 R28, R26, R2, R24 ;  /* 0x000000021a1cc225 */ /* 0x000fc800078e0018 */
[----:B------:R-:W-:Y:S01]  /*1be0*/  @!P0 IMAD.X R21, RZ, RZ, R27, P2 ;  /* 0x000000ffff158224 */ /* 0x000fe200010e061b */
[----:B------:R-:W5:Y:S01]  /*1bf0*/  @!P3 LDC.64 R2, c[0x0][0x380] ;  /* 0x0000e000ff02bb82 */ /* 0x000f620000000a00 */
[----:B---3--:R-:W-:Y:S01]  /*1c00*/  @!P4 LEA R26, P6, R28, R6, 0x1 ;  /* 0x000000061c1ac211 */ /* 0x008fe200078c08ff */
[----:B------:R-:W-:Y:S01]  /*1c10*/  @!P3 IMAD.MOV.U32 R30, RZ, RZ, R18 ;  /* 0x000000ffff1eb224 */ /* 0x000fe200078e0012 */
[----:B------:R-:W-:Y:S01]  /*1c20*/  IADD3 R32, P2, PT, R218, R8, RZ ;  /* 0x00000008da207210 */ /* 0x000fe20007f5e0ff */
[----:B------:R-:W-:Y:S02]  /*1c30*/  @!P3 IMAD.MOV.U32 R31, RZ, RZ, R25 ;  /* 0x000000ffff1fb224 */ /* 0x000fe400078e0019 */
[----:B------:R-:W-:Y:S02]  /*1c40*/  @!P4 IMAD.IADD R22, R29, 0x1, R22 ;  /* 0x000000011d16c824 */ /* 0x000fe400078e0216 */
[-C--:B----4-:R-:W-:Y:S02]  /*1c50*/  @!P3 IMAD R6, R9, R4.reuse, RZ ;  /* 0x000000040906b224 */ /* 0x090fe400078e02ff */
[----:B------:R-:W3:Y:S01]  /*1c60*/  @!P1 LDC.64 R8, c[0x0][0x3b0] ;  /* 0x0000ec00ff089b82 */ /* 0x000ee20000000a00 */
[----:B------:R-:W-:Y:S01]  /*1c70*/  @!P3 IMAD.WIDE.U32 R30, R20, R4, R30 ;  /* 0x00000004141eb225 */ /* 0x000fe200078e001e */
[----:B------:R-:W-:-:S02]  /*1c80*/  @!P4 LEA.HI.X R27, R28, R7, R22, 0x1, P6 ;  /* 0x000000071c1bc211 */ /* 0x000fc400030f0c16 */
[----:B------:R-:W-:Y:S01]  /*1c90*/  @!P1 MOV R22, R18 ;  /* 0x0000001200169202 */ /* 0x000fe20000000f00 */
[----:B------:R-:W-:Y:S01]  /*1ca0*/  @!P3 IMAD R6, R20, R5, R6 ;  /* 0x000000051406b224 */ /* 0x000fe200078e0206 */
[----:B-1----:R-:W-:Y:S01]  /*1cb0*/  ULEA UR5, UR5, UR4, 0x18 ;  /* 0x0000000405057291 */ /* 0x002fe2000f8ec0ff */
[----:B------:R-:W-:Y:S01]  /*1cc0*/  IMAD.X R33, RZ, RZ, R16, P2 ;  /* 0x000000ffff217224 */ /* 0x000fe200010e0610 */
[----:B------:R-:W1:Y:S01]  /*1cd0*/  @!P0 LDC.64 R4, c[0x0][0x3b0] ;  /* 0x0000ec00ff048b82 */ /* 0x000e620000000a00 */
[----:B------:R-:W-:Y:S02]  /*1ce0*/  @!P3 IMAD.IADD R20, R31, 0x1, R6 ;  /* 0x000000011f14b824 */ /* 0x000fe400078e0206 */
[----:B------:R-:W-:Y:S01]  /*1cf0*/  IMAD.IADD R16, R91, 0x1, -R86 ;  /* 0x000000015b107824 */ /* 0x000fe200078e0a56 */
[----:B------:R-:W-:Y:S01]  /*1d00*/  LEA R245, R245, UR5, 0x1 ;  /* 0x00000005f5f57c11 */ /* 0x000fe2000f8e08ff */
[----:B------:R-:W-:Y:S01]  /*1d10*/  @!P0 IMAD.MOV.U32 R24, RZ, RZ, R18 ;  /* 0x000000ffff188224 */ /* 0x000fe200078e0012 */
[----:B-----5:R-:W-:Y:S01]  /*1d20*/  @!P3 LEA R28, P2, R30, R2, 0x1 ;  /* 0x000000021e1cb211 */ /* 0x020fe200078408ff */
[----:B------:R-:W-:Y:S01]  /*1d30*/  IMAD.WIDE.U32 R32, R12, R166, R32 ;  /* 0x000000a60c207225 */ /* 0x000fe200078e0020 */
[----:B------:R-:W4:Y:S01]  /*1d40*/  @!P1 LDC.64 R6, c[0x0][0x380] ;  /* 0x0000e000ff069b82 */ /* 0x000f220000000a00 */
[CC--:B------:R-:W-:Y:S01]  /*1d50*/  ISETP.GE.AND P5, PT, R23.reuse, R16.reuse, PT ;  /* 0x000000101700720c */ /* 0x0c0fe20003fa6270 */
[----:B------:R-:W-:Y:S01]  /*1d60*/  @!PT LDS RZ, [RZ] ;  /* 0x00000000fffff984 */ /* 0x000fe20000000800 */
[----:B------:R-:W-:Y:S01]  /*1d70*/  @!PT LDS RZ, [RZ] ;  /* 0x00000000fffff984 */ /* 0x000fe20000000800 */
[----:B------:R-:W-:Y:S01]  /*1d80*/  @!PT LDS RZ, [RZ] ;  /* 0x00000000fffff984 */ /* 0x000fe20000000800 */
[----:B------:R-:W-:Y:S01]  /*1d90*/  @!P4 LDGSTS.E.BYPASS.LTC128B.128 [R245], desc[UR16][R26.64] ;  /* 0x000000001af5cfae */ /* 0x000fe2000b981a10 */
[----:B------:R-:W-:Y:S01]  /*1da0*/  @!P3 LEA.HI.X R29, R30, R3, R20, 0x1, P2 ;  /* 0x000000031e1db211 */ /* 0x000fe200010f0c14 */
[----:B------:R-:W-:Y:S01]  /*1db0*/  IMAD R227, R12, R167, R33 ;  /* 0x000000a70ce37224 */ /* 0x000fe200078e0221 */
[----:B------:R-:W-:Y:S01]  /*1dc0*/  ISETP.GE.AND P2, PT, R23, R16, PT ;  /* 0x000000101700720c */ /* 0x000fe20003f46270 */
[----:B------:R-:W-:Y:S01]  /*1dd0*/  @!P1 IMAD.MOV.U32 R23, RZ, RZ, R25 ;  /* 0x000000ffff179224 */ /* 0x000fe200078e0019 */
[----:B------:R-:W-:Y:S01]  /*1de0*/  @!P4 LDGSTS.E.BYPASS.LTC128B.128 [R245+0x2000], desc[UR16][R26.64+0x80] ;  /* 0x020000801af5cfae */ /* 0x000fe2000b981a10 */
[----:B------:R-:W5:Y:S01]  /*1df0*/  @!P0 LDC.64 R2, c[0x0][0x380] ;  /* 0x0000e000ff028b82 */ /* 0x000f620000000a00 */
[-C--:B---3--:R-:W-:Y:S01]  /*1e00*/  @!P1 IMAD R18, R19, R8.reuse, RZ ;  /* 0x0000000813129224 */ /* 0x088fe200078e02ff */
[----:B--2---:R-:W-:Y:S01]  /*1e10*/  LEA R228, P6, R32, UR6, 0x1 ;  /* 0x0000000620e47c11 */ /* 0x004fe2000f8c08ff */
[----:B------:R-:W-:Y:S01]  /*1e20*/  @!P4 LDGSTS.E.BYPASS.LTC128B.128 [R245+0x4000], desc[UR16][R26.64+0x100] ;  /* 0x040001001af5cfae */ /* 0x000fe2000b981a10 */
[----:B------:R-:W-:-:S02]  /*1e30*/  @!P1 IMAD.WIDE.U32 R22, R15, R8, R22 ;  /* 0x000000080f169225 */ /* 0x000fc400078e0016 */
[----:B------:R-:W-:Y:S01]  /*1e40*/  LEA.HI.X R227, R32, UR7, R227, 0x1, P6 ;  /* 0x0000000720e37c11 */ /* 0x000fe2000b0f0ce3 */
[----:B------:R-:W-:Y:S01]  /*1e50*/  @!P4 LDGSTS.E.BYPASS.LTC128B.128 [R245+0x6000], desc[UR16][R26.64+0x180] ;  /* 0x060001801af5cfae */ /* 0x000fe2000b981a10 */
[----:B------:R-:W-:Y:S01]  /*1e60*/  @!P1 IMAD R9, R15, R9, R18 ;  /* 0x000000090f099224 */ /* 0x000fe200078e0212 */
[----:B------:R-:W-:Y:S01]  /*1e70*/  IADD3 R14, P4, PT, R218, R14, RZ ;  /* 0x0000000eda0e7210 */ /* 0x000fe20007f9e0ff */
[----:B-1----:R-:W-:Y:S01]  /*1e80*/  @!P0 IMAD R8, R21, R4, RZ ;  /* 0x0000000415088224 */ /* 0x002fe200078e02ff */
[----:B------:R-:W-:Y:S01]  /*1e90*/  @!P3 LDGSTS.E.BYPASS.LTC128B.128 [R245+0x800], desc[UR16][R28.64] ;  /* 0x008000001cf5bfae */ /* 0x000fe2000b981a10 */
[----:B------:R-:W-:Y:S01]  /*1ea0*/  @!P1 IMAD.IADD R9, R23, 0x1, R9 ;  /* 0x0000000117099824 */ /* 0x000fe200078e0209 */
[----:B------:R-:W-:Y:S01]  /*1eb0*/  ISETP.GE.AND P6, PT, R12, R16, PT ;  /* 0x000000100c00720c */ /* 0x000fe20003fc6270 */
[C---:B------:R-:W-:Y:S01]  /*1ec0*/  @!P0 IMAD R5, R17.reuse, R5, R8 ;  /* 0x0000000511058224 */ /* 0x040fe200078e0208 */
[----:B------:R-:W-:Y:S01]  /*1ed0*/  @!P3 LDGSTS.E.BYPASS.LTC128B.128 [R245+0x2800], desc[UR16][R28.64+0x80] ;  /* 0x028000801cf5bfae */ /* 0x000fe2000b981a10 */
[----:B------:R-:W-:Y:S01]  /*1ee0*/  @!P0 IMAD.WIDE.U32 R24, R17, R4, R24 ;  /* 0x0000000411188225 */ /* 0x000fe200078e0018 */
[----:B------:R-:W1:Y:S02]  /*1ef0*/  LDCU.64 UR6, c[0x0][0x390] ;  /* 0x00007200ff0677ac */ /* 0x000e640008000a00 */
[----:B------:R-:W-:Y:S01]  /*1f00*/  @!P3 LDGSTS.E.BYPASS.LTC128B.128 [R245+0x4800], desc[UR16][R28.64+0x100] ;  /* 0x048001001cf5bfae */ /* 0x000fe2000b981a10 */
[----:B------:R-:W-:-:S02]  /*1f10*/  IMAD.X R15, RZ, RZ, R10, P4 ;  /* 0x000000ffff0f7224 */ /* 0x000fc400020e060a */
[----:B------:R-:W-:Y:S01]  /*1f20*/  @!P0 IMAD.IADD R5, R25, 0x1, R5 ;  /* 0x0000000119058824 */ /* 0x000fe200078e0205 */
[----:B------:R-:W-:Y:S01]  /*1f30*/  @!P3 LDGSTS.E.BYPASS.LTC128B.128 [R245+0x6800], desc[UR16][R28.64+0x180] ;  /* 0x068001801cf5bfae */ /* 0x000fe2000b981a10 */
[----:B----4-:R-:W-:Y:S01]  /*1f40*/  @!P1 LEA R6, P3, R22, R6, 0x1 ;  /* 0x0000000616069211 */ /* 0x010fe200078608ff */
[----:B------:R-:W-:Y:S01]  /*1f50*/  IMAD.WIDE.U32 R14, R12, R176, R14 ;  /* 0x000000b00c0e7225 */ /* 0x000fe200078e000e */
[----:B-----5:R-:W-:Y:S02]  /*1f60*/  @!P0 LEA R4, P4, R24, R2, 0x1 ;  /* 0x0000000218048211 */ /* 0x020fe400078808ff */
[----:B------:R-:W-:Y:S01]  /*1f70*/  @!P1 LEA.HI.X R7, R22, R7, R9, 0x1, P3 ;  /* 0x0000000716079211 */ /* 0x000fe200018f0c09 */
[----:B------:R-:W-:Y:S01]  /*1f80*/  IMAD R231, R12, R177, R15 ;  /* 0x000000b10ce77224 */ /* 0x000fe200078e020f */
[-C--:B------:R-:W-:Y:S02]  /*1f90*/  ISETP.GE.AND P3, PT, R13, R16.reuse, PT ;  /* 0x000000100d00720c */ /* 0x080fe40003f66270 */
[----:B------:R-:W-:Y:S01]  /*1fa0*/  @!P0 LEA.HI.X R5, R24, R3, R5, 0x1, P4 ;  /* 0x0000000318058211 */ /* 0x000fe200020f0c05 */
[----:B------:R-:W-:Y:S01]  /*1fb0*/  @!P1 LDGSTS.E.BYPASS.LTC128B.128 [R245+0x1000], desc[UR16][R6.64] ;  /* 0x0100000006f59fae */ /* 0x000fe2000b981a10 */
[----:B------:R-:W-:-:S03]  /*1fc0*/  ISETP.GE.AND P4, PT, R11, R16, PT ;  /* 0x000000100b00720c */ /* 0x000fc60003f86270 */
[----:B------:R-:W-:Y:S04]  /*1fd0*/  @!P1 LDGSTS.E.BYPASS.LTC128B.128 [R245+0x3000], desc[UR16][R6.64+0x80] ;  /* 0x0300008006f59fae */ /* 0x000fe8000b981a10 */
[----:B------:R-:W-:Y:S02]  /*1fe0*/  @!P1 LDGSTS.E.BYPASS.LTC128B.128 [R245+0x5000], desc[UR16][R6.64+0x100] ;  /* 0x0500010006f59fae */ /* 0x000fe4000b981a10 */
[----:B------:R-:W-:Y:S02]  /*1ff0*/  @!P3 IMAD.MOV.U32 R229, RZ, RZ, R227 ;  /* 0x000000ffffe5b224 */ /* 0x000fe400078e00e3 */
[----:B------:R2:W-:Y:S01]  /*2000*/  @!P1 LDGSTS.E.BYPASS.LTC128B.128 [R245+0x7000], desc[UR16][R6.64+0x180] ;  /* 0x0700018006f59fae */ /* 0x0005e2000b981a10 */
[----:B------:R-:W-:Y:S01]  /*2010*/  @!P3 IMAD R2, R167, 0x60, RZ ;  /* 0x00000060a702b824 */ /* 0x000fe200078e02ff */
[----:B-1----:R-:W-:Y:S01]  /*2020*/  LEA R230, P1, R14, UR6, 0x1 ;  /* 0x000000060ee67c11 */ /* 0x002fe2000f8208ff */
[----:B------:R-:W-:Y:S01]  /*2030*/  @!P3 IMAD.WIDE.U32 R8, R166, 0x60, R228 ;  /* 0x00000060a608b825 */ /* 0x000fe200078e00e4 */
[----:B------:R-:W-:Y:S02]  /*2040*/  @!P0 LDGSTS.E.BYPASS.LTC128B.128 [R245+0x1800], desc[UR16][R4.64] ;  /* 0x0180000004f58fae */ /* 0x000fe4000b981a10 */
[----:B------:R-:W-:Y:S01]  /*2050*/  LEA.HI.X R231, R14, UR7, R231, 0x1, P1 ;  /* 0x000000070ee77c11 */ /* 0x000fe200088f0ce7 */
[----:B------:R-:W-:Y:S01]  /*2060*/  @!P3 IMAD.IADD R15, R9, 0x1, R2 ;  /* 0x00000001090fb824 */ /* 0x000fe200078e0202 */
[----:B------:R-:W-:Y:S01]  /*2070*/  @!P0 LDGSTS.E.BYPASS.LTC128B.128 [R245+0x3800], desc[UR16][R4.64+0x80] ;  /* 0x0380008004f58fae */ /* 0x000fe2000b981a10 */
[----:B------:R-:W-:Y:S01]  /*2080*/  @!P6 IMAD.MOV.U32 R229, RZ, RZ, R227 ;  /* 0x000000ffffe5e224 */ /* 0x000fe200078e00e3 */
[----:B------:R-:W-:-:S02]  /*2090*/  @!P3 MOV R14, R8 ;  /* 0x00000008000eb202 */ /* 0x000fc40000000f00 */
[----:B------:R-:W-:Y:S01]  /*20a0*/  @!P0 LDGSTS.E.BYPASS.LTC128B.128 [R245+0x5800], desc[UR16][R4.64+0x100] ;  /* 0x0580010004f58fae */ /* 0x000fe2000b981a10 */
[----:B------:R-:W-:-:S03]  /*20b0*/  ISETP.GE.AND P1, PT, R13, R16, PT ;  /* 0x000000100d00720c */ /* 0x000fc60003f26270 */
[----:B------:R1:W-:Y:S01]  /*20c0*/  @!P0 LDGSTS.E.BYPASS.LTC128B.128 [R245+0x7800], desc[UR16][R4.64+0x180] ;  /* 0x0780018004f58fae */ /* 0x0003e2000b981a10 */
[----:B------:R-:W-:-:S03]  /*20d0*/  @!P5 LEA R2, P0, R89, R228, 0x1 ;  /* 0x000000e45902d211 */ /* 0x000fc600078008ff */
[----:B------:R-:W-:Y:S01]  /*20e0*/  @!P6 LDGSTS.E.BYPASS.LTC128B.128 [R245+0x8000], desc[UR16][R228.64] ;  /* 0x08000000e4f5efae */ /* 0x000fe2000b981a10 */
[----:B------:R-:W-:-:S03]  /*20f0*/  @!P5 LEA.HI.X R3, R89, R227, R88, 0x1, P0 ;  /* 0x000000e35903d211 */ /* 0x000fc600000f0c58 */
[----:B------:R-:W-:Y:S02]  /*2100*/  @!P6 LDGSTS.E.BYPASS.LTC128B.128 [R245+0xa000], desc[UR16][R228.64+0x80] ;  /* 0x0a000080e4f5efae */ /* 0x000fe4000b981a10 */
[----:B------:R-:W-:Y:S01]  /*2110*/  @!P1 IMAD R9, R177, 0x60, RZ ;  /* 0x00000060b1099824 */ /* 0x000fe200078e02ff */
[----:B--2---:R-:W-:Y:S01]  /*2120*/  LOP3.LUT R7, R178, 0x8, R219, 0x78, !PT ;  /* 0x00000008b2077812 */ /* 0x004fe200078e78db */
[----:B------:R-:W-:Y:S04]  /*2130*/  @!P6 LDGSTS.E.BYPASS.LTC128B.128 [R245+0xc000], desc[UR16][R228.64+0x100] ;  /* 0x0c000100e4f5efae */ /* 0x000fe8000b981a10 */
[----:B------:R-:W-:Y:S01]  /*2140*/  @!P6 LDGSTS.E.BYPASS.LTC128B.128 [R245+0xe000], desc[UR16][R228.64+0x180] ;  /* 0x0e000180e4f5efae */ /* 0x000fe2000b981a10 */
[----:B------:R-:W-:-:S03]  /*2150*/  IMAD R96, R7, 0x2, R96 ;  /* 0x0000000207607824 */ /* 0x000fc600078e0260 */
[----:B------:R-:W-:Y:S02]  /*2160*/  @!P5 LDGSTS.E.BYPASS.LTC128B.128 [R245+0x8800], desc[UR16][R2.64] ;  /* 0x0880000002f5dfae */ /* 0x000fe4000b981a10 */
[----:B------:R-:W-:Y:S02]  /*2170*/  IADD3 R90, PT, PT, R96, UR5, RZ ;  /* 0x00000005605a7c10 */ /* 0x000fe4000fffe0ff */
[----:B------:R-:W-:Y:S01]  /*2180*/  @!P5 LDGSTS.E.BYPASS.LTC128B.128 [R245+0xa800], desc[UR16][R2.64+0x80] ;  /* 0x0a80008002f5dfae */ /* 0x000fe2000b981a10 */
[----:B-1----:R-:W-:-:S03]  /*2190*/  @!P4 LEA R4, P0, R166, R228, 0x6 ;  /* 0x000000e4a604c211 */ /* 0x002fc600078030ff */
[----:B------:R-:W-:Y:S01]  /*21a0*/  @!P5 LDGSTS.E.BYPASS.LTC128B.128 [R245+0xc800], desc[UR16][R2.64+0x100] ;  /* 0x0c80010002f5dfae */ /* 0x000fe2000b981a10 */
[----:B------:R-:W-:-:S03]  /*21b0*/  @!P4 LEA.HI.X R5, R166, R227, R167, 0x6, P0 ;  /* 0x000000e3a605c211 */ /* 0x000fc600000f34a7 */
[----:B------:R1:W-:Y:S04]  /*21c0*/  @!P5 LDGSTS.E.BYPASS.LTC128B.128 [R245+0xe800], desc[UR16][R2.64+0x180] ;  /* 0x0e80018002f5dfae */ /* 0x0003e8000b981a10 */
[----:B------:R-:W-:Y:S04]  /*21d0*/  @!P4 LDGSTS.E.BYPASS.LTC128B.128 [R245+0x9000], desc[UR16][R4.64] ;  /* 0x0900000004f5cfae */ /* 0x000fe8000b981a10 */
[----:B------:R-:W-:Y:S04]  /*21e0*/  @!P4 LDGSTS.E.BYPASS.LTC128B.128 [R245+0xb000], desc[UR16][R4.64+0x80] ;  /* 0x0b00008004f5cfae */ /* 0x000fe8000b981a10 */
[----:B------:R-:W-:Y:S04]  /*21f0*/  @!P4 LDGSTS.E.BYPASS.LTC128B.128 [R245+0xd000], desc[UR16][R4.64+0x100] ;  /* 0x0d00010004f5cfae */ /* 0x000fe8000b981a10 */
[----:B------:R2:W-:Y:S04]  /*2200*/  @!P4 LDGSTS.E.BYPASS.LTC128B.128 [R245+0xf000], desc[UR16][R4.64+0x180] ;  /* 0x0f00018004f5cfae */ /* 0x0005e8000b981a10 */
[----:B------:R-:W-:Y:S04]  /*2210*/  @!P3 LDGSTS.E.BYPASS.LTC128B.128 [R245+0x9800], desc[UR16][R14.64] ;  /* 0x098000000ef5bfae */ /* 0x000fe8000b981a10 */
[----:B------:R-:W-:Y:S01]  /*2220*/  @!P3 LDGSTS.E.BYPASS.LTC128B.128 [R245+0xb800], desc[UR16][R14.64+0x80] ;  /* 0x0b8000800ef5bfae */ /* 0x000fe2000b981a10 */
[----:B-1----:R-:W-:-:S03]  /*2230*/  IMAD.SHL.U32 R3, R176, 0x10, RZ ;  /* 0x00000010b0037824 */ /* 0x002fc600078e00ff */
[----:B------:R-:W-:Y:S01]  /*2240*/  @!P3 LDGSTS.E.BYPASS.LTC128B.128 [R245+0xd800], desc[UR16][R14.64+0x100] ;  /* 0x0d8001000ef5bfae */ /* 0x000fe2000b981a10 */
[----:B------:R-:W-:-:S03]  /*2250*/  SHF.L.U64.HI R2, R176, 0x4, R177 ;  /* 0x00000004b0027819 */ /* 0x000fc600000102b1 */
[----:B------:R-:W-:Y:S01]  /*2260*/  @!P3 LDGSTS.E.BYPASS.LTC128B.128 [R245+0xf800], desc[UR16][R14.64+0x180] ;  /* 0x0f8001800ef5bfae */ /* 0x000fe2000b981a10 */
[----:B------:R-:W-:Y:S02]  /*2270*/  ISETP.GE.AND P3, PT, R11, R16, PT ;  /* 0x000000100b00720c */ /* 0x000fe40003f66270 */
[C---:B------:R-:W-:Y:S01]  /*2280*/  @!P2 LEA R6, P0, R3.reuse, R230, 0x1 ;  /* 0x000000e60306a211 */ /* 0x040fe200078008ff */
[----:B------:R-:W0:Y:S03]  /*2290*/  LDGDEPBAR ;  /* 0x00000000000079af */ /* 0x000e260000000000 */
[----:B------:R-:W-:Y:S02]  /*22a0*/  @!P2 LEA.HI.X R7, R3, R231, R2, 0x1, P0 ;  /* 0x000000e70307a211 */ /* 0x000fe400000f0c02 */
[----:B------:R-:W-:Y:S01]  /*22b0*/  LOP3.LUT R3, R221, 0x8, RZ, 0xc0, !PT ;  /* 0x00000008dd037812 */ /* 0x000fe200078ec0ff */
[----:B--2---:R-:W-:Y:S01]  /*22c0*/  @!P1 IMAD.WIDE.U32 R4, R176, 0x60, R230 ;  /* 0x00000060b0049825 */ /* 0x004fe200078e00e6 */
[----:B------:R-:W-:-:S03]  /*22d0*/  LOP3.LUT R2, R217, 0x200, R84, 0xf8, !PT ;  /* 0x00000200d9027812 */ /* 0x000fc600078ef854 */
[----:B------:R-:W-:Y:S01]  /*22e0*/  @!P3 LEA R8, P0, R176, R230, 0x6 ;  /* 0x000000e6b008b211 */ /* 0x000fe200078030ff */
[----:B------:R-:W-:Y:S01]  /*22f0*/  @!P1 IMAD.IADD R5, R5, 0x1, R9 ;  /* 0x0000000105059824 */ /* 0x000fe200078e0209 */
[----:B------:R-:W-:Y:S02]  /*2300*/  LOP3.LUT R3, R178, R3, RZ, 0x3c, !PT ;  /* 0x00000003b2037212 */ /* 0x000fe400078e3cff */
[----:B------:R-:W-:Y:S02]  /*2310*/  @!P3 LEA.HI.X R9, R176, R231, R177, 0x6, P0 ;  /* 0x000000e7b009b211 */ /* 0x000fe400000f34b1 */
[----:B------:R-:W-:Y:S01]  /*2320*/  LOP3.LUT P0, RZ, R219, 0x4, RZ, 0xc0, !PT ;  /* 0x00000004dbff7812 */ /* 0x000fe2000780c0ff */
[----:B------:R-:W-:-:S03]  /*2330*/  IMAD.IADD R2, R3, 0x1, R2 ;  /* 0x0000000103027824 */ /* 0x000fc600078e0202 */
[----:B------:R-:W-:Y:S02]  /*2340*/  SEL R197, R197, 0xffffffc0, !P0 ;  /* 0xffffffc0c5c57807 */ /* 0x000fe40004000000 */
[----:B------:R-:W-:Y:S01]  /*2350*/  LEA R98, R2, UR5, 0x1 ;  /* 0x0000000502627c11 */ /* 0x000fe2000f8e08ff */
[----:B------:R-:W-:-:S04]  /*2360*/  DEPBAR.LE SB0, 0x0 ;  /* 0x000080000000791a */ /* 0x000fc80000000000 */
[----:B------:R-:W-:Y:S01]  /*2370*/  BAR.SYNC.DEFER_BLOCKING 0x0 ;  /* 0x0000000000007b1d */ /* 0x000fe20000010000 */
[----:B------:R-:W-:-:S05]  /*2380*/  IMAD.IADD R94, R98, 0x1, R197 ;  /* 0x00000001625e7824 */ /* 0x000fca00078e02c5 */
[----:B------:R-:W-:Y:S01]  /*2390*/  @!PT LDS RZ, [RZ] ;  /* 0x00000000fffff984 */ /* 0x000fe20000000800 */
[----:B------:R-:W-:Y:S01]  /*23a0*/  @!PT LDS RZ, [RZ] ;  /* 0x00000000fffff984 */ /* 0x000fe20000000800 */
[----:B------:R-:W-:Y:S01]  /*23b0*/  @!PT LDS RZ, [RZ] ;  /* 0x00000000fffff984 */ /* 0x000fe20000000800 */
[----:B------:R-:W-:Y:S04]  /*23c0*/  @!P6 LDGSTS.E.BYPASS.LTC128B.128 [R245+0x10000], desc[UR16][R230.64] ;  /* 0x10000000e6f5efae */ /* 0x000fe8000b981a10 */
[----:B------:R-:W-:Y:S04]  /*23d0*/  @!P6 LDGSTS.E.BYPASS.LTC128B.128 [R245+0x12000], desc[UR16][R230.64+0x80] ;  /* 0x12000080e6f5efae */ /* 0x000fe8000b981a10 */
[----:B------:R-:W-:Y:S04]  /*23e0*/  @!P6 LDGSTS.E.BYPASS.LTC128B.128 [R245+0x14000], desc[UR16][R230.64+0x100] ;  /* 0x14000100e6f5efae */ /* 0x000fe8000b981a10 */
[----:B------:R-:W-:Y:S04]  /*23f0*/  @!P6 LDGSTS.E.BYPASS.LTC128B.128 [R245+0x16000], desc[UR16][R230.64+0x180] ;  /* 0x16000180e6f5efae */ /* 0x000fe8000b981a10 */
[----:B------:R-:W-:Y:S04]  /*2400*/  @P6 STS.128 [R245+0x10000], RZ ;  /* 0x010000fff5006388 */ /* 0x000fe80000000c00 */
[----:B------:R-:W-:Y:S04]  /*2410*/  @P6 STS.128 [R245+0x12000], RZ ;  /* 0x012000fff5006388 */ /* 0x000fe80000000c00 */
[----:B------:R-:W-:Y:S04]  /*2420*/  @P6 STS.128 [R245+0x14000], RZ ;  /* 0x014000fff5006388 */ /* 0x000fe80000000c00 */
[----:B------:R-:W-:Y:S01]  /*2430*/  @P6 STS.128 [R245+0x16000], RZ ;  /* 0x016000fff5006388 */ /* 0x000fe20000000c00 */
[----:B------:R-:W-:-:S03]  /*2440*/  ISETP.NE.AND P6, PT, R0, 0x1, PT ;  /* 0x000000010000780c */ /* 0x000fc60003fc5270 */
[----:B------:R-:W-:Y:S04]  /*2450*/  @P2 STS.128 [R245+0x10800], RZ ;  /* 0x010800fff5002388 */ /* 0x000fe80000000c00 */
[----:B------:R-:W-:Y:S04]  /*2460*/  @P2 STS.128 [R245+0x12800], RZ ;  /* 0x012800fff5002388 */ /* 0x000fe80000000c00 */
[----:B------:R-:W-:Y:S04]  /*2470*/  @P2 STS.128 [R245+0x14800], RZ ;  /* 0x014800fff5002388 */ /* 0x000fe80000000c00 */
[----:B------:R-:W-:Y:S04]  /*2480*/  @P2 STS.128 [R245+0x16800], RZ ;  /* 0x016800fff5002388 */ /* 0x000fe80000000c00 */
[----:B------:R-:W-:Y:S01]  /*2490*/  @!PT LDS RZ, [RZ] ;  /* 0x00000000fffff984 */ /* 0x000fe20000000800 */
[----:B------:R-:W-:Y:S01]  /*24a0*/  @!PT LDS RZ, [RZ] ;  /* 0x00000000fffff984 */ /* 0x000fe20000000800 */
[----:B------:R-:W-:Y:S01]  /*24b0*/  @!PT LDS RZ, [RZ] ;  /* 0x00000000fffff984 */ /* 0x000fe20000000800 */
[----:B------:R-:W-:Y:S04]  /*24c0*/  @!P2 LDGSTS.E.BYPASS.LTC128B.128 [R245+0x10800], desc[UR16][R6.64] ;  /* 0x1080000006f5afae */ /* 0x000fe8000b981a10 */
[----:B------:R-:W-:Y:S04]  /*24d0*/  @!P2 LDGSTS.E.BYPASS.LTC128B.128 [R245+0x12800], desc[UR16][R6.64+0x80] ;  /* 0x1280008006f5afae */ /* 0x000fe8000b981a10 */
[----:B------:R-:W-:Y:S04]  /*24e0*/  @!P2 LDGSTS.E.BYPASS.LTC128B.128 [R245+0x14800], desc[UR16][R6.64+0x100] ;  /* 0x1480010006f5afae */ /* 0x000fe8000b981a10 */
[----:B------:R-:W-:Y:S01]  /*24f0*/  @!P2 LDGSTS.E.BYPASS.LTC128B.128 [R245+0x16800], desc[UR16][R6.64+0x180] ;  /* 0x1680018006f5afae */ /* 0x000fe2000b981a10 */
[----:B------:R-:W-:-:S03]  /*2500*/  LOP3.LUT P2, RZ, R219, 0x2, RZ, 0xc0, !PT ;  /* 0x00000002dbff7812 */ /* 0x000fc6000784c0ff */
[----:B------:R-:W-:Y:S01]  /*2510*/  @P3 STS.128 [R245+0x11000], RZ ;  /* 0x011000fff5003388 */ /* 0x000fe20000000c00 */
[----:B------:R-:W-:-:S03]  /*2520*/  SEL R85, R85, 0xffffffe0, !P2 ;  /* 0xffffffe055557807 */ /* 0x000fc60005000000 */
[----:B------:R-:W-:Y:S02]  /*2530*/  @P3 STS.128 [R245+0x13000], RZ ;  /* 0x013000fff5003388 */ /* 0x000fe40000000c00 */
[--C-:B------:R-:W-:Y:S02]  /*2540*/  IMAD.IADD R95, R98, 0x1, R85.reuse ;  /* 0x00000001625f7824 */ /* 0x100fe400078e0255 */
[----:B------:R-:W-:Y:S01]  /*2550*/  @P3 STS.128 [R245+0x15000], RZ ;  /* 0x015000fff5003388 */ /* 0x000fe20000000c00 */
        /* <DEDUP_REMOVED lines=9> */
[----:B------:R-:W-:Y:S04]  /*25f0*/  @!P3 LDGSTS.E.BYPASS.LTC128B.128 [R245+0x13000], desc[UR16][R8.64+0x80] ;  /* 0x1300008008f5bfae */ /* 0x000fe8000b981a10 */
[----:B------:R-:W-:Y:S04]  /*2600*/  @!P3 LDGSTS.E.BYPASS.LTC128B.128 [R245+0x15000], desc[UR16][R8.64+0x100] ;  /* 0x1500010008f5bfae */ /* 0x000fe8000b981a10 */
[----:B------:R1:W-:Y:S04]  /*2610*/  @!P3 LDGSTS.E.BYPASS.LTC128B.128 [R245+0x17000], desc[UR16][R8.64+0x180] ;  /* 0x1700018008f5bfae */ /* 0x0003e8000b981a10 */
        /* <DEDUP_REMOVED lines=10> */
[----:B------:R2:W-:Y:S04]  /*26c0*/  @!P1 LDGSTS.E.BYPASS.LTC128B.128 [R245+0x17800], desc[UR16][R4.64+0x180] ;  /* 0x1780018004f59fae */ /* 0x0005e8000b981a10 */
[----:B------:R-:W-:Y:S04]  /*26d0*/  LDSM.16.M88.4 R64, [R98] ;  /* 0x000000006240783b */ /* 0x000fe80000000200 */
[----:B------:R-:W3:Y:S04]  /*26e0*/  LDSM.16.M88.4 R36, [R96+UR5+0x8000] ;  /* 0x008000056024783b */ /* 0x000ee80008000200 */
[----:B------:R-:W4:Y:S04]  /*26f0*/  LDSM.16.M88.4 R28, [R96+UR5+0x8800] ;  /* 0x00880005601c783b */ /* 0x000f280008000200 */
[----:B------:R-:W5:Y:S04]  /*2700*/  LDSM.16.M88.4 R20, [R96+UR5+0x9000] ;  /* 0x009000056014783b */ /* 0x000f680008000200 */
[----:B------:R-:W5:Y:S04]  /*2710*/  LDSM.16.M88.4 R56, [R96+UR5+0x9800] ;  /* 0x009800056038783b */ /* 0x000f680008000200 */
[----:B-1----:R-:W-:Y:S04]  /*2720*/  LDSM.16.M88.4 R8, [R92+0x8000] ;  /* 0x008000005c08783b */ /* 0x002fe80000000200 */
[----:B--2---:R-:W1:Y:S04]  /*2730*/  LDSM.16.M88.4 R4, [R95] ;  /* 0x000000005f04783b */ /* 0x004e680000000200 */
[----:B------:R-:W2:Y:S04]  /*2740*/  LDSM.16.M88.4 R52, [R92+0x8800] ;  /* 0x008800005c34783b */ /* 0x000ea80000000200 */
[----:B------:R-:W2:Y:S04]  /*2750*/  LDSM.16.M88.4 R48, [R92+0x9000] ;  /* 0x009000005c30783b */ /* 0x000ea80000000200 */
[----:B------:R-:W2:Y:S04]  /*2760*/  LDSM.16.M88.4 R12, [R92+0x9800] ;  /* 0x009800005c0c783b */ /* 0x000ea80000000200 */
[----:B------:R-:W-:Y:S01]  /*2770*/  LDSM.16.M88.4 R16, [R94] ;  /* 0x000000005e10783b */ /* 0x000fe20000000200 */
[C---:B---3--:R-:W-:Y:S03]  /*2780*/  HMMA.16816.F32 R40, R64.reuse, R36, RZ ;  /* 0x000000244028723c */ /* 0x048fe600000018ff */
[----:B------:R-:W-:Y:S04]  /*2790*/  LDSM.16.M88.4 R44, [R90+0x8000] ;  /* 0x008000005a2c783b */ /* 0x000fe80000000200 */
[----:B------:R-:W-:Y:S01]  /*27a0*/  LDSM.16.M88.4 R72, [R90+0x9000] ;  /* 0x009000005a48783b */ /* 0x000fe20000000200 */
[C---:B------:R-:W-:Y:S03]  /*27b0*/  HMMA.16816.F32 R36, R64.reuse, R38, RZ ;  /* 0x000000264024723c */ /* 0x040fe600000018ff */
[----:B------:R-:W-:Y:S04]  /*27c0*/  LDSM.16.M88.4 R60, [R90+0x9800] ;  /* 0x009800005a3c783b */ /* 0x000fe80000000200 */
[----:B------:R-:W-:Y:S01]  /*27d0*/  LDSM.16.M88.4 R76, [R92+0xb000] ;  /* 0x00b000005c4c783b */ /* 0x000fe20000000200 */
[C---:B----4-:R-:W-:Y:S03]  /*27e0*/  HMMA.16816.F32 R32, R64.reuse, R28, RZ ;  /* 0x0000001c4020723c */ /* 0x050fe600000018ff */
[----:B------:R-:W-:Y:S04]  /*27f0*/  LDSM.16.M88.4 R80, [R92+0xd000] ;  /* 0x00d000005c50783b */ /* 0x000fe80000000200 */
[----:B------:R-:W0:Y:S01]  /*2800*/  LDGDEPBAR ;  /* 0x00000000000079af */ /* 0x000e220000000000 */
[C---:B-----5:R-:W-:Y:S08]  /*2810*/  HMMA.16816.F32 R24, R64.reuse, R20, RZ ;  /* 0x000000144018723c */ /* 0x060ff000000018ff */
[C---:B------:R-:W-:Y:S08]  /*2820*/  HMMA.16816.F32 R28, R64.reuse, R30, RZ ;  /* 0x0000001e401c723c */ /* 0x040ff000000018ff */
[C---:B------:R-:W-:Y:S08]  /*2830*/  HMMA.16816.F32 R20, R64.reuse, R22, RZ ;  /* 0x000000164014723c */ /* 0x040ff000000018ff */
[C---:B------:R-:W-:Y:S08]  /*2840*/  HMMA.16816.F32 R68, R64.reuse, R56, RZ ;  /* 0x000000384044723c */ /* 0x040ff000000018ff */
[----:B------:R-:W-:Y:S01]  /*2850*/  HMMA.16816.F32 R64, R64, R58, RZ ;  /* 0x0000003a4040723c */ /* 0x000fe200000018ff */
[----:B------:R-:W-:Y:S07]  /*2860*/  LDSM.16.M88.4 R56, [R2+0x8000] ;  /* 0x008000000238783b */ /* 0x000fee0000000200 */
[C---:B-1----:R-:W-:Y:S08]  /*2870*/  HMMA.16816.F32 R40, R4.reuse, R8, R40 ;  /* 0x000000080428723c */ /* 0x042ff00000001828 */
[C---:B------:R-:W-:Y:S01]  /*2880*/  HMMA.16816.F32 R36, R4.reuse, R10, R36 ;  /* 0x0000000a0424723c */ /* 0x040fe20000001824 */
[----:B------:R-:W1:Y:S07]  /*2890*/  LDSM.16.M88.4 R8, [R90+0x8800] ;  /* 0x008800005a08783b */ /* 0x000e6e0000000200 */
[C---:B--2---:R-:W-:Y:S08]  /*28a0*/  HMMA.16816.F32 R32, R4.reuse, R52, R32 ;  /* 0x000000340420723c */ /* 0x044ff00000001820 */
[C---:B------:R-:W-:Y:S01]  /*28b0*/  HMMA.16816.F32 R28, R4.reuse, R54, R28 ;  /* 0x00000036041c723c */ /* 0x040fe2000000181c */
[----:B------:R-:W-:Y:S07]  /*28c0*/  LDSM.16.M88.4 R52, [R2+0x9000] ;  /* 0x009000000234783b */ /* 0x000fee0000000200 */
[C---:B------:R-:W-:Y:S08]  /*28d0*/  HMMA.16816.F32 R24, R4.reuse, R48, R24 ;  /* 0x000000300418723c */ /* 0x040ff00000001818 */
[C---:B------:R-:W-:Y:S01]  /*28e0*/  HMMA.16816.F32 R20, R4.reuse, R50, R20 ;  /* 0x000000320414723c */ /* 0x040fe20000001814 */
[----:B------:R-:W-:Y:S07]  /*28f0*/  LDSM.16.M88.4 R48, [R2+0x9800] ;  /* 0x009800000230783b */ /* 0x000fee0000000200 */
[C---:B------:R-:W-:Y:S08]  /*2900*/  HMMA.16816.F32 R68, R4.reuse, R12, R68 ;  /* 0x0000000c0444723c */ /* 0x040ff00000001844 */
[----:B------:R-:W-:Y:S01]  /*2910*/  HMMA.16816.F32 R64, R4, R14, R64 ;  /* 0x0000000e0440723c */ /* 0x000fe20000001840 */
[----:B------:R-:W-:Y:S04]  /*2920*/  LDSM.16.M88.4 R12, [R93] ;  /* 0x000000005d0c783b */ /* 0x000fe80000000200 */
[----:B------:R-:W2:Y:S03]  /*2930*/  LDSM.16.M88.4 R4, [R2+0x8800] ;  /* 0x008800000204783b */ /* 0x000ea60000000200 */
        /* <DEDUP_REMOVED lines=11> */
[----:B------:R-:W3:Y:S04]  /*29f0*/  LDSM.16.M88.4 R16, [R96+UR5+0xa800] ;  /* 0x00a800056010783b */ /* 0x000ee80008000200 */
[----:B------:R-:W-:Y:S03]  /*2a00*/  LDSM.16.M88.4 R60, [R95+0x2000] ;  /* 0x002000005f3c783b */ /* 0x000fe60000000200 */
[C---:B--2---:R-:W-:Y:S08]  /*2a10*/  HMMA.16816.F32 R32, R12.reuse, R4, R32 ;  /* 0x000000040c20723c */ /* 0x044ff00000001820 */
[C---:B------:R-:W-:Y:S01]  /*2a20*/  HMMA.16816.F32 R28, R12.reuse, R6, R28 ;  /* 0x000000060c1c723c */ /* 0x040fe2000000181c */
[----:B------:R-:W2:Y:S07]  /*2a30*/  LDSM.16.M88.4 R4, [R96+UR5+0xb000] ;  /* 0x00b000056004783b */ /* 0x000eae0008000200 */
        /* <DEDUP_REMOVED lines=8> */
[----:B------:R-:W4:Y:S04]  /*2ac0*/  LDSM.16.M88.4 R12, [R92+0xa000] ;  /* 0x00a000005c0c783b */ /* 0x000f280000000200 */
[----:B------:R-:W5:Y:S03]  /*2ad0*/  LDSM.16.M88.4 R48, [R96+UR5+0xb800] ;  /* 0x00b800056030783b */ /* 0x000f660008000200 */
[C---:B-1----:R-:W-:Y:S08]  /*2ae0*/  HMMA.16816.F32 R40, R44.reuse, R8, R40 ;  /* 0x000000082c28723c */ /* 0x042ff00000001828 */
[C---:B------:R-:W-:Y:S01]  /*2af0*/  HMMA.16816.F32 R36, R44.reuse, R10, R36 ;  /* 0x0000000a2c24723c */ /* 0x040fe20000001824 */
[----:B------:R-:W1:Y:S07]  /*2b00*/  LDSM.16.M88.4 R8, [R92+0xa800] ;  /* 0x00a800005c08783b */ /* 0x000e6e0000000200 */
[C---:B---3--:R-:W-:Y:S08]  /*2b10*/  HMMA.16816.F32 R32, R44.reuse, R16, R32 ;  /* 0x000000102c20723c */ /* 0x048ff00000001820 */
[C---:B------:R-:W-:Y:S01]  /*2b20*/  HMMA.16816.F32 R28, R44.reuse, R18, R28 ;  /* 0x000000122c1c723c */ /* 0x040fe2000000181c */
[----:B------:R-:W-:Y:S07]  /*2b30*/  LDSM.16.M88.4 R16, [R94+0x2000] ;  /* 0x002000005e10783b */ /* 0x000fee0000000200 */
[C---:B--2---:R-:W-:Y:S08]  /*2b40*/  HMMA.16816.F32 R24, R44.reuse, R4, R24 ;  /* 0x000000042c18723c */ /* 0x044ff00000001818 */
[----:B------:R-:W-:Y:S01]  /*2b50*/  HMMA.16816.F32 R20, R44, R6, R20 ;  /* 0x000000062c14723c */ /* 0x000fe20000001814 */
[----:B------:R-:W2:Y:S07]  /*2b60*/  LDSM.16.M88.4 R4, [R90+0xa000] ;  /* 0x00a000005a04783b */ /* 0x000eae0000000200 */
[C---:B----4-:R-:W-:Y:S08]  /*2b70*/  HMMA.16816.F32 R40, R60.reuse, R12, R40 ;  /* 0x0000000c3c28723c */ /* 0x050ff00000001828 */
[----:B------:R-:W-:Y:S01]  /*2b80*/  HMMA.16816.F32 R36, R60, R14, R36 ;  /* 0x0000000e3c24723c */ /* 0x000fe20000001824 */
[----:B------:R-:W3:Y:S07]  /*2b90*/  LDSM.16.M88.4 R12, [R2+0xa000] ;  /* 0x00a00000020c783b */ /* 0x000eee0000000200 */
[C---:B-----5:R-:W-:Y:S08]  /*2ba0*/  HMMA.16816.F32 R68, R44.reuse, R48, R68 ;  /* 0x000000302c44723c */ /* 0x060ff00000001844 */
[----:B------:R-:W-:Y:S01]  /*2bb0*/  HMMA.16816.F32 R64, R44, R50, R64 ;  /* 0x000000322c40723c */ /* 0x000fe20000001840 */
[----:B------:R-:W4:Y:S04]  /*2bc0*/  LDSM.16.M88.4 R48, [R90+0xb000] ;  /* 0x00b000005a30783b */ /* 0x000f280000000200 */
[----:B------:R-:W5:Y:S03]  /*2bd0*/  LDSM.16.M88.4 R44, [R90+0xb800] ;  /* 0x00b800005a2c783b */ /* 0x000f660000000200 */
[C---:B-1----:R-:W-:Y:S08]  /*2be0*/  HMMA.16816.F32 R32, R60.reuse, R8, R32 ;  /* 0x000000083c20723c */ /* 0x042ff00000001820 */
        /* <DEDUP_REMOVED lines=8> */
[C---:B------:R-:W-:Y:S08]  /*2c70*/  HMMA.16816.F32 R68, R60.reuse, R72, R68 ;  /* 0x000000483c44723c */ /* 0x040ff00000001844 */
[----:B------:R-:W-:Y:S01]  /*2c80*/  HMMA.16816.F32 R64, R60, R74, R64 ;  /* 0x0000004a3c40723c */ /* 0x000fe20000001840 */
[----:B------:R-:W2:Y:S04]  /*2c90*/  LDSM.16.M88.4 R60, [R2+0xb800] ;  /* 0x00b80000023c783b */ /* 0x000ea80000000200 */
[----:B------:R-:W-:Y:S03]  /*2ca0*/  LDSM.16.M88.4 R72, [R92+0xd800] ;  /* 0x00d800005c48783b */ /* 0x000fe60000000200 */
[C---:B------:R-:W-:Y:S08]  /*2cb0*/  HMMA.16816.F32 R32, R16.reuse, R52, R32 ;  /* 0x000000341020723c */ /* 0x040ff00000001820 */
[----:B------:R-:W-:Y:S01]  /*2cc0*/  HMMA.16816.F32 R28, R16, R54, R28 ;  /* 0x00000036101c723c */ /* 0x000fe2000000181c */
[----:B------:R-:W-:Y:S07]  /*2cd0*/  LDSM.16.M88.4 R52, [R96+UR5+0xc000] ;  /* 0x00c000056034783b */ /* 0x000fee0008000200 */
[C---:B---3--:R-:W-:Y:S08]  /*2ce0*/  HMMA.16816.F32 R40, R56.reuse, R12, R40 ;  /* 0x0000000c3828723c */ /* 0x048ff00000001828 */
[----:B------:R-:W-:Y:S01]  /*2cf0*/  HMMA.16816.F32 R36, R56, R14, R36 ;  /* 0x0000000e3824723c */ /* 0x000fe20000001824 */
[----:B------:R-:W3:Y:S07]  /*2d00*/  LDSM.16.M88.4 R12, [R98+0x4000] ;  /* 0x00400000620c783b */ /* 0x000eee0000000200 */
[C---:B----4-:R-:W-:Y:S08]  /*2d10*/  HMMA.16816.F32 R24, R16.reuse, R48, R24 ;  /* 0x000000301018723c */ /* 0x050ff00000001818 */
[C---:B------:R-:W-:Y:S01]  /*2d20*/  HMMA.16816.F32 R20, R16.reuse, R50, R20 ;  /* 0x000000321014723c */ /* 0x040fe20000001814 */
[----:B------:R-:W4:Y:S07]  /*2d30*/  LDSM.16.M88.4 R48, [R96+UR5+0xc800] ;  /* 0x00c800056030783b */ /* 0x000f2e0008000200 */
[C---:B-----5:R-:W-:Y:S08]  /*2d40*/  HMMA.16816.F32 R68, R16.reuse, R44, R68 ;  /* 0x0000002c1044723c */ /* 0x060ff00000001844 */
[----:B------:R-:W-:Y:S01]  /*2d50*/  HMMA.16816.F32 R64, R16, R46, R64 ;  /* 0x0000002e1040723c */ /* 0x000fe20000001840 */
[----:B------:R-:W5:Y:S04]  /*2d60*/  LDSM.16.M88.4 R16, [R96+UR5+0xd800] ;  /* 0x00d800056010783b */ /* 0x000f680008000200 */
[----:B------:R-:W-:Y:S03]  /*2d70*/  LDSM.16.M88.4 R44, [R96+UR5+0xd000] ;  /* 0x00d00005602c783b */ /* 0x000fe60008000200 */
[C---:B-1----:R-:W-:Y:S08]  /*2d80*/  HMMA.16816.F32 R32, R56.reuse, R8, R32 ;  /* 0x000000083820723c */ /* 0x042ff00000001820 */
[C---:B------:R-:W-:Y:S01]  /*2d90*/  HMMA.16816.F32 R28, R56.reuse, R10, R28 ;  /* 0x0000000a381c723c */ /* 0x040fe2000000181c */
[----:B------:R-:W1:Y:S07]  /*2da0*/  LDSM.16.M88.4 R8, [R92+0xc000] ;  /* 0x00c000005c08783b */ /* 0x000e6e0000000200 */
[C---:B--2---:R-:W-:Y:S08]  /*2db0*/  HMMA.16816.F32 R24, R56.reuse, R4, R24 ;  /* 0x000000043818723c */ /* 0x044ff00000001818 */
[C---:B------:R-:W-:Y:S01]  /*2dc0*/  HMMA.16816.F32 R20, R56.reuse, R6, R20 ;  /* 0x000000063814723c */ /* 0x040fe20000001814 */
[----:B------:R-:W2:Y:S07]  /*2dd0*/  LDSM.16.M88.4 R4, [R92+0xc800] ;  /* 0x00c800005c04783b */ /* 0x000eae0000000200 */
[C---:B------:R-:W-:Y:S08]  /*2de0*/  HMMA.16816.F32 R68, R56.reuse, R60, R68 ;  /* 0x0000003c3844723c */ /* 0x040ff00000001844 */
[----:B------:R-:W-:Y:S01]  /*2df0*/  HMMA.16816.F32 R64, R56, R62, R64 ;  /* 0x0000003e3840723c */ /* 0x000fe20000001840 */
[----:B------:R-:W-:Y:S04]  /*2e00*/  LDSM.16.M88.4 R60, [R94+0x4000] ;  /* 0x004000005e3c783b */ /* 0x000fe80000000200 */
[----:B------:R-:W-:Y:S03]  /*2e10*/  LDSM.16.M88.4 R56, [R90+0xc000] ;  /* 0x00c000005a38783b */ /* 0x000fe60000000200 */
        /* <DEDUP_REMOVED lines=8> */
[----:B------:R-:W-:Y:S07]  /*2ea0*/  LDSM.16.M88.4 R16, [R93+0x4000] ;  /* 0x004000005d10783b */ /* 0x000fee0000000200 */
[C---:B-1----:R-:W-:Y:S08]  /*2eb0*/  HMMA.16816.F32 R40, R76.reuse, R8, R40 ;  /* 0x000000084c28723c */ /* 0x042ff00000001828 */
[----:B------:R-:W-:Y:S01]  /*2ec0*/  HMMA.16816.F32 R36, R76, R10, R36 ;  /* 0x0000000a4c24723c */ /* 0x000fe20000001824 */
[----:B------:R-:W1:Y:S07]  /*2ed0*/  LDSM.16.M88.4 R8, [R2+0xc800] ;  /* 0x00c800000208783b */ /* 0x000e6e0000000200 */
[C---:B------:R-:W-:Y:S08]  /*2ee0*/  HMMA.16816.F32 R24, R12.reuse, R44, R24 ;  /* 0x0000002c0c18723c */ /* 0x040ff00000001818 */
[----:B------:R-:W-:Y:S01]  /*2ef0*/  HMMA.16816.F32 R20, R12, R46, R20 ;  /* 0x0000002e0c14723c */ /* 0x000fe20000001814 */
[----:B------:R-:W5:Y:S04]  /*2f00*/  LDSM.16.M88.4 R44, [R90+0xd800] ;  /* 0x00d800005a2c783b */ /* 0x000f680000000200 */
[----:B------:R-:W5:Y:S03]  /*2f10*/  LDSM.16.M88.4 R12, [R2+0xc000] ;  /* 0x00c00000020c783b */ /* 0x000f660000000200 */
[C---:B--2---:R-:W-:Y:S08]  /*2f20*/  HMMA.16816.F32 R32, R76.reuse, R4, R32 ;  /* 0x000000044c20723c */ /* 0x044ff00000001820 */
[C---:B------:R-:W-:Y:S01]  /*2f30*/  HMMA.16816.F32 R28, R76.reuse, R6, R28 ;  /* 0x000000064c1c723c */ /* 0x040fe2000000181c */
[----:B------:R-:W2:Y:S07]  /*2f40*/  LDSM.16.M88.4 R4, [R2+0xd000] ;  /* 0x00d000000204783b */ /* 0x000eae0000000200 */
[C---:B------:R-:W-:Y:S08]  /*2f50*/  HMMA.16816.F32 R24, R76.reuse, R80, R24 ;  /* 0x000000504c18723c */ /* 0x040ff00000001818 */
[----:B------:R-:W-:Y:S08]  /*2f60*/  HMMA.16816.F32 R20, R76, R82, R20 ;  /* 0x000000524c14723c */ /* 0x000ff00000001814 */
[C---:B---3--:R-:W-:Y:S08]  /*2f70*/  HMMA.16816.F32 R32, R60.reuse, R52, R32 ;  /* 0x000000343c20723c */ /* 0x048ff00000001820 */
[----:B------:R-:W-:Y:S01]  /*2f80*/  HMMA.16816.F32 R28, R60, R54, R28 ;  /* 0x000000363c1c723c */ /* 0x000fe2000000181c */
[----:B------:R-:W3:Y:S07]  /*2f90*/  LDSM.16.M88.4 R52, [R2+0xd800] ;  /* 0x00d800000234783b */ /* 0x000eee0000000200 */
[C---:B------:R-:W-:Y:S08]  /*2fa0*/  HMMA.16816.F32 R68, R76.reuse, R72, R68 ;  /* 0x000000484c44723c */ /* 0x040ff00000001844 */
[----:B------:R-:W-:Y:S01]  /*2fb0*/  HMMA.16816.F32 R64, R76, R74, R64 ;  /* 0x0000004a4c40723c */ /* 0x000fe20000001840 */
[----:B------:R-:W-:Y:S04]  /*2fc0*/  LDSM.16.M88.4 R72, [R98+0x6000] ;  /* 0x006000006248783b */ /* 0x000fe80000000200 */
[----:B------:R-:W-:Y:S03]  /*2fd0*/  LDSM.16.M88.4 R76, [R2+0xf800] ;  /* 0x00f80000024c783b */ /* 0x000fe60000000200 */
[C---:B------:R-:W-:Y:S08]  /*2fe0*/  HMMA.16816.F32 R40, R60.reuse, R56, R40 ;  /* 0x000000383c28723c */ /* 0x040ff00000001828 */
[C---:B------:R-:W-:Y:S01]  /*2ff0*/  HMMA.16816.F32 R36, R60.reuse, R58, R36 ;  /* 0x0000003a3c24723c */ /* 0x040fe20000001824 */
[----:B------:R-:W3:Y:S07]  /*3000*/  LDSM.16.M88.4 R56, [R96+UR5+0xe000] ;  /* 0x00e000056038783b */ /* 0x000eee0008000200 */
[C---:B----4-:R-:W-:Y:S08]  /*3010*/  HMMA.16816.F32 R24, R60.reuse, R48, R24 ;  /* 0x000000303c18723c */ /* 0x050ff00000001818 */
[----:B------:R-:W-:Y:S01]  /*3020*/  HMMA.16816.F32 R20, R60, R50, R20 ;  /* 0x000000323c14723c */ /* 0x000fe20000001814 */
[----:B------:R-:W-:Y:S07]  /*3030*/  LDSM.16.M88.4 R48, [R95+0x6000] ;  /* 0x006000005f30783b */ /* 0x000fee0000000200 */
[C---:B-1----:R-:W-:Y:S08]  /*3040*/  HMMA.16816.F32 R32, R16.reuse, R8, R32 ;  /* 0x000000081020723c */ /* 0x042ff00000001820 */
[----:B------:R-:W-:Y:S01]  /*3050*/  HMMA.16816.F32 R28, R16, R10, R28 ;  /* 0x0000000a101c723c */ /* 0x000fe2000000181c */
[----:B------:R-:W1:Y:S07]  /*3060*/  LDSM.16.M88.4 R8, [R96+UR5+0xe800] ;  /* 0x00e800056008783b */ /* 0x000e6e0008000200 */
[C---:B-----5:R-:W-:Y:S08]  /*3070*/  HMMA.16816.F32 R68, R60.reuse, R44, R68 ;  /* 0x0000002c3c44723c */ /* 0x060ff00000001844 */
[----:B------:R-:W-:Y:S01]  /*3080*/  HMMA.16816.F32 R64, R60, R46, R64 ;  /* 0x0000002e3c40723c */ /* 0x000fe20000001840 */
[----:B------:R-:W-:Y:S04]  /*3090*/  LDSM.16.M88.4 R44, [R96+UR5+0xf800] ;  /* 0x00f80005602c783b */ /* 0x000fe80008000200 */
[----:B------:R-:W-:Y:S03]  /*30a0*/  LDSM.16.M88.4 R60, [R94+0x6000] ;  /* 0x006000005e3c783b */ /* 0x000fe60000000200 */
[C---:B------:R-:W-:Y:S08]  /*30b0*/  HMMA.16816.F32 R40, R16.reuse, R12, R40 ;  /* 0x0000000c1028723c */ /* 0x040ff00000001828 */
[C---:B------:R-:W-:Y:S01]  /*30c0*/  HMMA.16816.F32 R36, R16.reuse, R14, R36 ;  /* 0x0000000e1024723c */ /* 0x040fe20000001824 */
[----:B------:R-:W4:Y:S07]  /*30d0*/  LDSM.16.M88.4 R12, [R96+UR5+0xf000] ;  /* 0x00f00005600c783b */ /* 0x000f2e0008000200 */
[C---:B--2---:R-:W-:Y:S08]  /*30e0*/  HMMA.16816.F32 R24, R16.reuse, R4, R24 ;  /* 0x000000041018723c */ /* 0x044ff00000001818 */
[C---:B------:R-:W-:Y:S01]  /*30f0*/  HMMA.16816.F32 R20, R16.reuse, R6, R20 ;  /* 0x000000061014723c */ /* 0x040fe20000001814 */
[----:B------:R-:W2:Y:S07]  /*3100*/  LDSM.16.M88.4 R4, [R92+0xe000] ;  /* 0x00e000005c04783b */ /* 0x000eae0000000200 */
[C---:B---3--:R-:W-:Y:S08]  /*3110*/  HMMA.16816.F32 R68, R16.reuse, R52, R68 ;  /* 0x000000341044723c */ /* 0x048ff00000001844 */
[----:B------:R-:W-:Y:S01]  /*3120*/  HMMA.16816.F32 R64, R16, R54, R64 ;  /* 0x000000361040723c */ /* 0x000fe20000001840 */
[----:B------:R-:W3:Y:S04]  /*3130*/  LDSM.16.M88.4 R52, [R92+0xf000] ;  /* 0x00f000005c34783b */ /* 0x000ee80000000200 */
[----:B------:R-:W5:Y:S03]  /*3140*/  LDSM.16.M88.4 R16, [R92+0xe800] ;  /* 0x00e800005c10783b */ /* 0x000f660000000200 */
[C---:B------:R-:W-:Y:S08]  /*3150*/  HMMA.16816.F32 R40, R72.reuse, R56, R40 ;  /* 0x000000384828723c */ /* 0x040ff00000001828 */
[C---:B------:R-:W-:Y:S01]  /*3160*/  HMMA.16816.F32 R36, R72.reuse, R58, R36 ;  /* 0x0000003a4824723c */ /* 0x040fe20000001824 */
[----:B------:R-:W5:Y:S04]  /*3170*/  LDSM.16.M88.4 R56, [R92+0xf800] ;  /* 0x00f800005c38783b */ /* 0x000f680000000200 */
        /* <DEDUP_REMOVED lines=8> */
[----:B------:R-:W-:Y:S01]  /*3200*/  HMMA.16816.F32 R64, R72, R46, R64 ;  /* 0x0000002e4840723c */ /* 0x000fe20000001840 */
[----:B------:R-:W4:Y:S04]  /*3210*/  LDSM.16.M88.4 R44, [R90+0xe000] ;  /* 0x00e000005a2c783b */ /* 0x000f280000000200 */
[----:B------:R-:W4:Y:S03]  /*3220*/  LDSM.16.M88.4 R72, [R90+0xf800] ;  /* 0x00f800005a48783b */ /* 0x000f260000000200 */
[C---:B--2---:R-:W-:Y:S08]  /*3230*/  HMMA.16816.F32 R40, R48.reuse, R4, R40 ;  /* 0x000000043028723c */ /* 0x044ff00000001828 */
[C---:B------:R-:W-:Y:S01]  /*3240*/  HMMA.16816.F32 R36, R48.reuse, R6, R36 ;  /* 0x000000063024723c */ /* 0x040fe20000001824 */
[----:B------:R-:W2:Y:S07]  /*3250*/  LDSM.16.M88.4 R4, [R2+0xf000] ;  /* 0x00f000000204783b */ /* 0x000eae0000000200 */
[C---:B---3--:R-:W-:Y:S08]  /*3260*/  HMMA.16816.F32 R24, R48.reuse, R52, R24 ;  /* 0x000000343018723c */ /* 0x048ff00000001818 */
[C---:B-----5:R-:W-:Y:S08]  /*3270*/  HMMA.16816.F32 R32, R48.reuse, R16, R32 ;  /* 0x000000103020723c */ /* 0x060ff00000001820 */
[C---:B------:R-:W-:Y:S01]  /*3280*/  HMMA.16816.F32 R28, R48.reuse, R18, R28 ;  /* 0x00000012301c723c */ /* 0x040fe2000000181c */
[----:B------:R-:W-:Y:S07]  /*3290*/  LDSM.16.M88.4 R16, [R2+0xe800] ;  /* 0x00e800000210783b */ /* 0x000fee0000000200 */
[----:B------:R-:W-:Y:S01]  /*32a0*/  HMMA.16816.F32 R20, R48, R54, R20 ;  /* 0x000000363014723c */ /* 0x000fe20000001814 */
[----:B------:R3:W5:Y:S01]  /*32b0*/  LDSM.16.M88.4 R52, [R2+0xe000] ;  /* 0x00e000000234783b */ /* 0x0007620000000200 */
[----:B------:R-:W-:-:S06]  /*32c0*/  DEPBAR.LE SB0, 0x0 ;  /* 0x000080000000791a */ /* 0x000fcc0000000000 */
[C---:B------:R-:W-:Y:S08]  /*32d0*/  HMMA.16816.F32 R68, R48.reuse, R56, R68 ;  /* 0x000000383044723c */ /* 0x040ff00000001844 */
[----:B------:R-:W-:Y:S08]  /*32e0*/  HMMA.16816.F32 R64, R48, R58, R64 ;  /* 0x0000003a3040723c */ /* 0x000ff00000001840 */
[----:B-1----:R-:W-:Y:S01]  /*32f0*/  HMMA.16816.F32 R24, R60, R8, R24 ;  /* 0x000000083c18723c */ /* 0x002fe20000001818 */
[----:B---3--:R-:W-:-:S04]  /*3300*/  SHF.R.U32.HI R2, RZ, 0x2, R219 ;  /* 0x00000002ff027819 */ /* 0x008fc800000116db */
[----:B------:R-:W-:-:S03]  /*3310*/  LOP3.LUT R2, R2, 0x7, RZ, 0xc0, !PT ;  /* 0x0000000702027812 */ /* 0x000fc600078ec0ff */
[C---:B----4-:R-:W-:Y:S08]  /*3320*/  HMMA.16816.F32 R40, R60.reuse, R44, R40 ;  /* 0x0000002c3c28723c */ /* 0x050ff00000001828 */
[C---:B------:R-:W-:Y:S08]  /*3330*/  HMMA.16816.F32 R36, R60.reuse, R46, R36 ;  /* 0x0000002e3c24723c */ /* 0x040ff00000001824 */
[C---:B------:R-:W-:Y:S08]  /*3340*/  HMMA.16816.F32 R32, R60.reuse, R12, R32 ;  /* 0x0000000c3c20723c */ /* 0x040ff00000001820 */
[C---:B------:R-:W-:Y:S08]  /*3350*/  HMMA.16816.F32 R28, R60.reuse, R14, R28 ;  /* 0x0000000e3c1c723c */ /* 0x040ff0000000181c */
[C---:B------:R-:W-:Y:S08]  /*3360*/  HMMA.16816.F32 R20, R60.reuse, R10, R20 ;  /* 0x0000000a3c14723c */ /* 0x040ff00000001814 */
[C---:B------:R-:W-:Y:S08]  /*3370*/  HMMA.16816.F32 R68, R60.reuse, R72, R68 ;  /* 0x000000483c44723c */ /* 0x040ff00000001844 */
[----:B------:R-:W-:Y:S08]  /*3380*/  HMMA.16816.F32 R64, R60, R74, R64 ;  /* 0x0000004a3c40723c */ /* 0x000ff00000001840 */
[----:B--2---:R-:W-:Y:S01]  /*3390*/  HMMA.16816.F32 R24, R92, R4, R24 ;  /* 0x000000045c18723c */ /* 0x004fe20000001818 */
[----:B------:R-:W-:-:S04]  /*33a0*/  LOP3.LUT R4, R221, 0x1f0, RZ, 0xc0, !PT ;  /* 0x000001f0dd047812 */ /* 0x000fc800078ec0ff */
[----:B------:R-:W-:-:S03]  /*33b0*/  IADD3 R97, PT, PT, R4, 0x1, R97 ;  /* 0x0000000104617810 */ /* 0x000fc60007ffe061 */
[----:B-----5:R-:W-:Y:S01]  /*33c0*/  HMMA.16816.F32 R40, R92, R52, R40 ;  /* 0x000000345c28723c */ /* 0x020fe20000001828 */
[----:B------:R-:W-:-:S04]  /*33d0*/  IADD3 R2, PT, PT, -R100, R97, R2 ;  /* 0x0000006164027210 */ /* 0x000fc80007ffe102 */
[----:B------:R-:W-:-:S03]  /*33e0*/  IADD3 R2, PT, PT, R2, UR14, R91 ;  /* 0x0000000e02027c10 */ /* 0x000fc6000fffe05b */
[----:B------:R-:W-:Y:S01]  /*33f0*/  HMMA.16816.F32 R36, R92, R54, R36 ;  /* 0x000000365c24723c */ /* 0x000fe20000001824 */
[C---:B------:R-:W-:Y:S02]  /*3400*/  VIMNMX R165, PT, PT, R2.reuse, R91, PT ;  /* 0x0000005b02a57248 */ /* 0x040fe40003fe0100 */
[----:B------:R-:W-:-:S05]  /*3410*/  VIADDMNMX R2, R2, 0x8, R91, PT ;  /* 0x0000000802027846 */ /* 0x000fca000380015b */
        /* <DEDUP_REMOVED lines=18> */
.L_x_1938:
        /* <DEDUP_REMOVED lines=59> */
.L_x_1939:
[C---:B------:R-:W-:Y:S01]  /*38f0*/  IMAD.SHL.U32 R5, R166.reuse, 0x20, RZ ;  /* 0x00000020a6057824 */ /* 0x040fe200078e00ff */
[----:B------:R-:W-:Y:S01]  /*3900*/  LEA R6, P1, R89, R228, 0x1 ;  /* 0x000000e459067211 */ /* 0x000fe200078208ff */
[----:B------:R-:W-:Y:S01]  /*3910*/  IMAD.MOV.U32 R229, RZ, RZ, R227 ;  /* 0x000000ffffe57224 */ /* 0x000fe200078e00e3 */
[----:B------:R-:W-:Y:S02]  /*3920*/  SHF.L.U64.HI R4, R166, 0x5, R167 ;  /* 0x00000005a6047819 */ /* 0x000fe400000102a7 */
[----:B------:R-:W-:Y:S02]  /*3930*/  IADD3 R8, P3, PT, R5, R6, RZ ;  /* 0x0000000605087210 */ /* 0x000fe40007f7e0ff */
[----:B------:R-:W-:Y:S01]  /*3940*/  LEA.HI.X R7, R89, R227, R88, 0x1, P1 ;  /* 0x000000e359077211 */ /* 0x000fe200008f0c58 */
[----:B------:R-:W-:Y:S01]  /*3950*/  @!PT LDS RZ, [RZ] ;  /* 0x00000000fffff984 */ /* 0x000fe20000000800 */
[----:B------:R-:W-:Y:S01]  /*3960*/  @!PT LDS RZ, [RZ] ;  /* 0x00000000fffff984 */ /* 0x000fe20000000800 */
[----:B------:R-:W-:Y:S01]  /*3970*/  @!PT LDS RZ, [RZ] ;  /* 0x00000000fffff984 */ /* 0x000fe20000000800 */
[----:B------:R1:W-:Y:S01]  /*3980*/  LDGSTS.E.BYPASS.LTC128B.128 [R245+0x8000], desc[UR16][R228.64] ;  /* 0x08000000e4f57fae */ /* 0x0003e2000b981a10 */
[----:B------:R-:W-:-:S03]  /*3990*/  IADD3 R10, P1, PT, R5, R8, RZ ;  /* 0x00000008050a7210 */ /* 0x000fc60007f3e0ff */
[----:B------:R1:W-:Y:S01]  /*39a0*/  LDGSTS.E.BYPASS.LTC128B.128 [R245+0xa000], desc[UR16][R228.64+0x80] ;  /* 0x0a000080e4f57fae */ /* 0x0003e2000b981a10 */
[----:B------:R-:W-:-:S03]  /*39b0*/  IMAD.X R9, R4, 0x1, R7, P3 ;  /* 0x0000000104097824 */ /* 0x000fc600018e0607 */
[----:B------:R1:W-:Y:S01]  /*39c0*/  LDGSTS.E.BYPASS.LTC128B.128 [R245+0xc000], desc[UR16][R228.64+0x100] ;  /* 0x0c000100e4f57fae */ /* 0x0003e2000b981a10 */
[----:B------:R-:W-:-:S03]  /*39d0*/  IMAD.X R11, R4, 0x1, R9, P1 ;  /* 0x00000001040b7824 */ /* 0x000fc600008e0609 */
[----:B------:R1:W-:Y:S04]  /*39e0*/  LDGSTS.E.BYPASS.LTC128B.128 [R245+0xe000], desc[UR16][R228.64+0x180] ;  /* 0x0e000180e4f57fae */ /* 0x0003e8000b981a10 */
        /* <DEDUP_REMOVED lines=12> */
[----:B------:R-:W0:Y:S02]  /*3ab0*/  LDGDEPBAR ;  /* 0x00000000000079af */ /* 0x000e240000000000 */
.L_x_1937:
[----:B------:R-:W-:Y:S01]  /*3ac0*/  IMAD.SHL.U32 R4, R219, 0x2, RZ ;  /* 0x00000002db047824 */ /* 0x000fe200078e00ff */
        /* <DEDUP_REMOVED lines=8> */
[C---:B-1----:R-:W-:Y:S01]  /*3b50*/  VIADD R9, R87.reuse, 0xffffffd1 ;  /* 0xffffffd157097836 */ /* 0x042fe20000000000 */
[CC--:B------:R-:W-:Y:S01]  /*3b60*/  ISETP.GE.AND P1, PT, R4.reuse, R165.reuse, PT ;  /* 0x000000a50400720c */ /* 0x0c0fe20003f26270 */
[C---:B------:R-:W-:Y:S01]  /*3b70*/  VIADD R8, R87.reuse, 0xffffffd8 ;  /* 0xffffffd857087836 */ /* 0x040fe20000000000 */
[-C--:B------:R-:W-:Y:S01]  /*3b80*/  ISETP.GE.AND P4, PT, R4, R2.reuse, PT ;  /* 0x000000020400720c */ /* 0x080fe20003f86270 */
[----:B------:R-:W-:Y:S01]  /*3b90*/  VIADD R4, R87, 0xffffffc8 ;  /* 0xffffffc857047836 */ /* 0x000fe20000000000 */
[-C--:B------:R-:W-:Y:S01]  /*3ba0*/  ISETP.GE.AND P5, PT, R5, R165.reuse, PT ;  /* 0x000000a50500720c */ /* 0x080fe20003fa6270 */
[----:B------:R-:W-:Y:S01]  /*3bb0*/  VIADD R13, R87, 0xffffffe1 ;  /* 0xffffffe1570d7836 */ /* 0x000fe20000000000 */
[-C--:B------:R-:W-:Y:S01]  /*3bc0*/  ISETP.GE.AND P3, PT, R5, R2.reuse, PT ;  /* 0x000000020500720c */ /* 0x080fe20003f66270 */
[C---:B------:R-:W-:Y:S01]  /*3bd0*/  VIADD R5, R87.reuse, 0xffffffc9 ;  /* 0xffffffc957057836 */ /* 0x040fe20000000000 */
[----:B------:R-:W-:Y:S01]  /*3be0*/  FSEL R40, R40, -INF , !P1 ;  /* 0xff80000028287808 */ /* 0x000fe20004800000 */
[----:B------:R-:W-:Y:S01]  /*3bf0*/  VIADD R12, R87, 0xffffffe8 ;  /* 0xffffffe8570c7836 */ /* 0x000fe20000000000 */
[----:B------:R-:W-:Y:S01]  /*3c00*/  FSEL R7, R42, -INF , !P4 ;  /* 0xff8000002a077808 */ /* 0x000fe20006000000 */
[--C-:B------:R-:W-:Y:S01]  /*3c10*/  IMAD.IADD R196, R85, 0x1, R220.reuse ;  /* 0x0000000155c47824 */ /* 0x100fe200078e02dc */
[CC--:B------:R-:W-:Y:S01]  /*3c20*/  ISETP.GE.AND P1, PT, R4.reuse, R165.reuse, PT ;  /* 0x000000a50400720c */ /* 0x0c0fe20003f26270 */
[----:B------:R-:W-:Y:S01]  /*3c30*/  IMAD.IADD R222, R197, 0x1, R220 ;  /* 0x00000001c5de7824 */ /* 0x000fe200078e02dc */
[-C--:B------:R-:W-:Y:S01]  /*3c40*/  ISETP.GE.AND P4, PT, R4, R2.reuse, PT ;  /* 0x000000020400720c */ /* 0x080fe20003f86270 */
[----:B------:R-:W-:Y:S01]  /*3c50*/  VIADD R4, R87, 0xffffffd0 ;  /* 0xffffffd057047836 */ /* 0x000fe20000000000 */
        /* <DEDUP_REMOVED lines=19> */
[C---:B------:R-:W-:Y:S01]  /*3d90*/  VIADD R9, R87.reuse, 0xffffffd9 ;  /* 0xffffffd957097836 */ /* 0x040fe20000000000 */
        /* <DEDUP_REMOVED lines=22> */
[----:B------:R-:W-:Y:S02]  /*3f00*/  FSEL R216, R24, -INF , !P1 ;  /* 0xff80000018d87808 */ /* 0x000fe40004800000 */
[----:B------:R-:W-:Y:S02]  /*3f10*/  FSEL R223, R26, -INF , !P4 ;  /* 0xff8000001adf7808 */ /* 0x000fe40006000000 */
[CC--:B------:R-:W-:Y:S02]  /*3f20*/  ISETP.GE.AND P5, PT, R13.reuse, R165.reuse, PT ;  /* 0x000000a50d00720c */ /* 0x0c0fe40003fa6270 */
[----:B------:R-:W-:Y:S01]  /*3f30*/  ISETP.GE.AND P3, PT, R13, R2, PT ;  /* 0x000000020d00720c */ /* 0x000fe20003f66270 */
[----:B------:R-:W-:Y:S01]  /*3f40*/  VIADD R13, R87, 0xffffffe9 ;  /* 0xffffffe9570d7836 */ /* 0x000fe20000000000 */
[----:B------:R-:W-:-:S02]  /*3f50*/  ISETP.GE.AND P1, PT, R12, R165, PT ;  /* 0x000000a50c00720c */ /* 0x000fc40003f26270 */
[----:B------:R-:W-:Y:S01]  /*3f60*/  ISETP.GE.AND P4, PT, R12, R2, PT ;  /* 0x000000020c00720c */ /* 0x000fe20003f86270 */
[----:B------:R-:W-:Y:S01]  /*3f70*/  VIADD R12, R87, 0xfffffff0 ;  /* 0xfffffff0570c7836 */ /* 0x000fe20000000000 */
[----:B------:R-:W-:Y:S02]  /*3f80*/  FSEL R210, R25, -INF , !P5 ;  /* 0xff80000019d27808 */ /* 0x000fe40006800000 */
[----:B------:R-:W-:Y:S02]  /*3f90*/  FSEL R215, R27, -INF , !P3 ;  /* 0xff8000001bd77808 */ /* 0x000fe40005800000 */
[----:B------:R-:W-:Y:S01]  /*3fa0*/  FSEL R204, R20, -INF , !P1 ;  /* 0xff80000014cc7808 */ /* 0x000fe20004800000 */
[----:B------:R-:W-:Y:S01]  /*3fb0*/  LDSM.16.MT88.4 R24, [R196+0x10800] ;  /* 0x01080000c418783b */ /* 0x000fe20000004200 */
[----:B------:R-:W-:Y:S02]  /*3fc0*/  FSEL R213, R22, -INF , !P4 ;  /* 0xff80000016d57808 */ /* 0x000fe40006000000 */
[----:B------:R-:W-:-:S02]  /*3fd0*/  ISETP.GE.AND P5, PT, R13, R165, PT ;  /* 0x000000a50d00720c */ /* 0x000fc40003fa6270 */
[-C--:B------:R-:W-:Y:S02]  /*3fe0*/  ISETP.GE.AND P3, PT, R13, R2.reuse, PT ;  /* 0x000000020d00720c */ /* 0x080fe40003f66270 */
[C---:B------:R-:W-:Y:S02]  /*3ff0*/  ISETP.GE.AND P1, PT, R12.reuse, R165, PT ;  /* 0x000000a50c00720c */ /* 0x040fe40003f26270 */
[----:B------:R-:W-:Y:S01]  /*4000*/  ISETP.GE.AND P4, PT, R12, R2, PT ;  /* 0x000000020c00720c */ /* 0x000fe20003f86270 */
[----:B------:R-:W-:Y:S01]  /*4010*/  VIADD R12, R87, 0xfffffff1 ;  /* 0xfffffff1570c7836 */ /* 0x000fe20000000000 */
[----:B------:R-:W-:Y:S02]  /*4020*/  FMNMX3.FTZ R13, R40, R6, R36, !PT ;  /* 0x00000006280d7276 */ /* 0x000fe40007810024 */
[----:B------:R-:W-:Y:S02]  /*4030*/  FSEL R206, R21, -INF , !P5 ;  /* 0xff80000015ce7808 */ /* 0x000fe40006800000 */
[----:B------:R-:W-:-:S02]  /*4040*/  FSEL R211, R23, -INF , !P3 ;  /* 0xff80000017d37808 */ /* 0x000fc40005800000 */
[----:B------:R-:W-:Y:S01]  /*4050*/  FMNMX3.FTZ R13, R13, R4, R32, !PT ;  /* 0x000000040d0d7276 */ /* 0x000fe20007810020 */
[----:B------:R-:W-:Y:S01]  /*4060*/  LDSM.16.MT88.4 R20, [R196+0x16800] ;  /* 0x01680000c414783b */ /* 0x000fe20000004200 */
[C---:B------:R-:W-:Y:S02]  /*4070*/  ISETP.GE.AND P5, PT, R12.reuse, R165, PT ;  /* 0x000000a50c00720c */ /* 0x040fe40003fa6270 */
[----:B------:R-:W-:Y:S01]  /*4080*/  ISETP.GE.AND P3, PT, R12, R2, PT ;  /* 0x000000020c00720c */ /* 0x000fe20003f66270 */
[----:B------:R-:W-:Y:S01]  /*4090*/  VIADD R12, R87, 0xfffffff8 ;  /* 0xfffffff8570c7836 */ /* 0x000fe20000000000 */
[----:B------:R-:W-:Y:S01]  /*40a0*/  FMNMX3.FTZ R14, R7, R43, R5, !PT ;  /* 0x0000002b070e7276 */ /* 0x000fe20007810005 */
[----:B------:R-:W-:Y:S01]  /*40b0*/  VIADD R87, R87, 0xfffffff9 ;  /* 0xfffffff957577836 */ /* 0x000fe20000000000 */
[----:B------:R-:W-:Y:S02]  /*40c0*/  FMNMX3.FTZ R13, R13, R10, R28, !PT ;  /* 0x0000000a0d0d7276 */ /* 0x000fe4000781001c */
[----:B------:R-:W-:-:S02]  /*40d0*/  FMNMX3.FTZ R14, R14, R39, R11, !PT ;  /* 0x000000270e0e7276 */ /* 0x000fc4000781000b */
[----:B------:R-:W-:Y:S02]  /*40e0*/  FSEL R214, R68, -INF , !P1 ;  /* 0xff80000044d67808 */ /* 0x000fe40004800000 */
[----:B------:R-:W-:Y:S02]  /*40f0*/  ISETP.GE.AND P1, PT, R12, R165, PT ;  /* 0x000000a50c00720c */ /* 0x000fe40003f26270 */
[----:B------:R-:W-:Y:S02]  /*4100*/  FMNMX3.FTZ R13, R13, R8, R216, !PT ;  /* 0x000000080d0d7276 */ /* 0x000fe400078100d8 */
[----:B------:R-:W-:Y:S02]  /*4110*/  FMNMX3.FTZ R14, R14, R35, R9, !PT ;  /* 0x000000230e0e7276 */ /* 0x000fe40007810009 */
[----:B------:R-:W-:Y:S02]  /*4120*/  FSEL R208, R64, -INF , !P1 ;  /* 0xff80000040d07808 */ /* 0x000fe40004800000 */
[----:B------:R-:W-:-:S02]  /*4130*/  FMNMX3.FTZ R13, R13, R210, R204, !PT ;  /* 0x000000d20d0d7276 */ /* 0x000fc400078100cc */
[----:B------:R-:W-:Y:S02]  /*4140*/  ISETP.GE.AND P1, PT, R12, R2, PT ;  /* 0x000000020c00720c */ /* 0x000fe40003f26270 */
[----:B------:R-:W-:Y:S02]  /*4150*/  FMNMX3.FTZ R12, R14, R31, R223, !PT ;  /* 0x0000001f0e0c7276 */ /* 0x000fe400078100df */
[----:B------:R-:W-:Y:S02]  /*4160*/  FSEL R212, R69, -INF , !P5 ;  /* 0xff80000045d47808 */ /* 0x000fe40006800000 */
[----:B------:R-:W-:Y:S02]  /*4170*/  ISETP.GE.AND P5, PT, R87, R165, PT ;  /* 0x000000a55700720c */ /* 0x000fe40003fa6270 */
[----:B------:R-:W-:Y:S02]  /*4180*/  FMNMX3.FTZ R13, R13, R206, R214, !PT ;  /* 0x000000ce0d0d7276 */ /* 0x000fe400078100d6 */
        /* <DEDUP_REMOVED lines=8> */
[----:B------:R-:W-:Y:S01]  /*4210*/  FMNMX3.FTZ R12, R12, R211, R203, !PT ;  /* 0x000000d30c0c7276 */ /* 0x000fe200078100cb */
[----:B------:R-:W-:Y:S01]  /*4220*/  LDSM.16.MT88.4 R68, [R220+0x12000] ;  /* 0x01200000dc44783b */ /* 0x000fe20000004200 */
        /* <DEDUP_REMOVED lines=8> */
[----:B---3--:R-:W-:-:S03]  /*42b0*/  FMNMX.FTZ R13, R16, R13, !PT ;  /* 0x0000000d100d7209 */ /* 0x008fc60007810000 */
[----:B------:R-:W-:Y:S04]  /*42c0*/  LDSM.16.MT88.4 R16, [R196+0x12800] ;  /* 0x01280000c410783b */ /* 0x000fe80000004200 */
[----:B------:R-:W3:Y:S01]  /*42d0*/  SHFL.BFLY PT, R12, R13, 0x1, 0x1f ;  /* 0x0c201f000d0c7f89 */ /* 0x000ee200000e0000 */
[----:B-1----:R-:W-:-:S04]  /*42e0*/  FMNMX.FTZ R164, R15, R164, !PT ;  /* 0x000000a40fa47209 */ /* 0x002fc80007810000 */
[C---:B------:R-:W-:Y:S01]  /*42f0*/  FSETP.NEU.FTZ.AND P1, PT, R164.reuse, -INF , PT ;  /* 0xff800000a400780b */ /* 0x040fe20003f3d000 */
[----:B--2---:R-:W-:Y:S01]  /*4300*/  FMUL.FTZ R207, R164, UR4 ;  /* 0x00000004a4cf7c20 */ /* 0x004fe20008410000 */
        /* <DEDUP_REMOVED lines=24> */
[--C-:B------:R-:W-:Y:S01]  /*4490*/  FFMA.FTZ R186, R32, UR4, -R207.reuse ;  /* 0x0000000420ba7c23 */ /* 0x100fe200080108cf */
[--C-:B------:R-:W-:Y:S01]  /*44a0*/  FFMA.FTZ R182, R28, UR4, -R207.reuse ;  /* 0x000000041cb67c23 */ /* 0x100fe200080108cf */
[----:B------:R-:W5:Y:S01]  /*44b0*/  MUFU.EX2 R189, R189 ;  /* 0x000000bd00bd7308 */ /* 0x000f620000000800 */
[--C-:B------:R-:W-:Y:S01]  /*44c0*/  FFMA.FTZ R183, R35, UR4, -R200.reuse ;  /* 0x0000000423b77c23 */ /* 0x100fe200080108c8 */
[--C-:B------:R-:W-:Y:S01]  /*44d0*/  FFMA.FTZ R179, R31, UR4, -R200.reuse ;  /* 0x000000041fb37c23 */ /* 0x100fe200080108c8 */
[----:B------:R-:W-:Y:S01]  /*44e0*/  LDSM.16.MT88.4 R32, [R222+0x12800] ;  /* 0x01280000de20783b */ /* 0x000fe20000004200 */
[----:B------:R-:W-:Y:S01]  /*44f0*/  MUFU.EX2 R192, R192 ;  /* 0x000000c000c07308 */ /* 0x000fe20000000800 */
[--C-:B------:R-:W-:Y:S01]  /*4500*/  FFMA.FTZ R205, R216, UR4, -R207.reuse ;  /* 0x00000004d8cd7c23 */ /* 0x100fe200080108cf */
[--C-:B------:R-:W-:Y:S01]  /*4510*/  FFMA.FTZ R209, R204, UR4, -R207.reuse ;  /* 0x00000004ccd17c23 */ /* 0x100fe200080108cf */
[----:B------:R-:W-:Y:S01]  /*4520*/  LDSM.16.MT88.4 R28, [R220+0x14800] ;  /* 0x01480000dc1c783b */ /* 0x000fe20000004200 */
        /* <DEDUP_REMOVED lines=9> */
[--C-:B------:R-:W-:Y:S01]  /*45c0*/  FFMA.FTZ R241, R198, UR4, -R200.reuse ;  /* 0x00000004c6f17c23 */ /* 0x100fe200080108c8 */
[----:B------:R-:W-:Y:S01]  /*45d0*/  FFMA.FTZ R214, R214, UR4, -R207 ;  /* 0x00000004d6d67c23 */ /* 0x000fe200080108cf */
[--C-:B------:R-:W-:Y:S01]  /*45e0*/  FFMA.FTZ R203, R203, UR4, -R200.reuse ;  /* 0x00000004cbcb7c23 */ /* 0x100fe200080108c8 */
[----:B------:R-:W-:Y:S01]  /*45f0*/  MUFU.EX2 R186, R186 ;  /* 0x000000ba00ba7308 */ /* 0x000fe20000000800 */
[----:B------:R-:W-:Y:S01]  /*4600*/  FFMA.FTZ R199, R199, UR4, -R200 ;  /* 0x00000004c7c77c23 */ /* 0x000fe200080108c8 */
[----:B-1----:R-:W-:Y:S01]  /*4610*/  F2FP.F16.F32.PACK_AB R153, R191, R192 ;  /* 0x000000c0bf99723e */ /* 0x002fe200000000ff */
[----:B------:R-:W-:Y:S01]  /*4620*/  FADD.FTZ R193, R194, R193 ;  /* 0x000000c1c2c17221 */ /* 0x000fe20000010000 */
[----:B------:R-:W1:Y:S01]  /*4630*/  MUFU.EX2 R185, R185 ;  /* 0x000000b900b97308 */ /* 0x000e620000000800 */
[----:B------:R-:W-:-:S02]  /*4640*/  FADD.FTZ R191, R192, R191 ;  /* 0x000000bfc0bf7221 */ /* 0x000fc40000010000 */
[----:B------:R-:W-:Y:S01]  /*4650*/  FADD.FTZ R190, R190, R193 ;  /* 0x000000c1bebe7221 */ /* 0x000fe20000010000 */
[----:B------:R-:W-:Y:S01]  /*4660*/  MUFU.EX2 R182, R182 ;  /* 0x000000b600b67308 */ /* 0x000fe20000000800 */
[----:B---3--:R-:W-:Y:S01]  /*4670*/  F2FP.F16.F32.PACK_AB R155, R187, R188 ;  /* 0x000000bcbb9b723e */ /* 0x008fe200000000ff */
[----:B------:R-:W-:Y:S02]  /*4680*/  FADD.FTZ R188, R188, R191 ;  /* 0x000000bfbcbc7221 */ /* 0x000fe40000010000 */
[----:B------:R-:W-:Y:S01]  /*4690*/  MUFU.EX2 R181, R181 ;  /* 0x000000b500b57308 */ /* 0x000fe20000000800 */
[----:B------:R-:W-:Y:S01]  /*46a0*/  FADD.FTZ R189, R189, R190 ;  /* 0x000000bebdbd7221 */ /* 0x000fe20000010000 */
[----:B------:R-:W-:Y:S02]  /*46b0*/  FADD.FTZ R187, R187, R188 ;  /* 0x000000bcbbbb7221 */ /* 0x000fe40000010000 */
[----:B------:R-:W-:Y:S01]  /*46c0*/  MUFU.EX2 R184, R184 ;  /* 0x000000b800b87308 */ /* 0x000fe20000000800 */
[C---:B------:R-:W-:Y:S03]  /*46d0*/  HMMA.16816.F32 R72, R152.reuse, R76, RZ ;  /* 0x0000004c9848723c */ /* 0x040fe600000018ff */
[----:B------:R-:W3:Y:S04]  /*46e0*/  MUFU.EX2 R183, R183 ;  /* 0x000000b700b77308 */ /* 0x000ee80000000800 */
[----:B------:R-:W-:Y:S01]  /*46f0*/  MUFU.EX2 R180, R180 ;  /* 0x000000b400b47308 */ /* 0x000fe20000000800 */
[C---:B------:R-:W-:Y:S03]  /*4700*/  HMMA.16816.F32 R104, R152.reuse, R108, RZ ;  /* 0x0000006c9868723c */ /* 0x040fe600000018ff */
[----:B------:R-:W5:Y:S04]  /*4710*/  MUFU.EX2 R179, R179 ;  /* 0x000000b300b37308 */ /* 0x000f680000000800 */
        /* <DEDUP_REMOVED lines=8> */
[----:B------:R-:W-:Y:S04]  /*47a0*/  MUFU.EX2 R243, R243 ;  /* 0x000000f300f37308 */ /* 0x000fe80000000800 */
[----:B------:R2:W-:Y:S01]  /*47b0*/  MUFU.EX2 R198, R199 ;  /* 0x000000c700c67308 */ /* 0x0005e20000000800 */
[C---:B------:R-:W-:Y:S03]  /*47c0*/  HMMA.16816.F32 R36, R152.reuse, R38, RZ ;  /* 0x000000269824723c */ /* 0x040fe600000018ff */
[----:B------:R-:W-:Y:S05]  /*47d0*/  MUFU.EX2 R241, R241 ;  /* 0x000000f100f17308 */ /* 0x000fea0000000800 */
[----:B------:R-:W-:Y:S01]  /*47e0*/  HMMA.16816.F32 R40, R152, R44, RZ ;  /* 0x0000002c9828723c */ /* 0x000fe200000018ff */
[----:B--2---:R-:W-:-:S07]  /*47f0*/  IMAD.IADD R199, R197, 0x1, R220 ;  /* 0x00000001c5c77824 */ /* 0x004fce00078e02dc */
        /* <DEDUP_REMOVED lines=32> */
[----:B-----5:R-:W-:-:S03]  /*4a00*/  F2FP.F16.F32.PACK_AB R7, R179, R180 ;  /* 0x000000b4b307723e */ /* 0x020fc600000000ff */
        /* <DEDUP_REMOVED lines=8> */
[C---:B----4-:R-:W-:Y:S08]  /*4a90*/  HMMA.16816.F32 R160, R4.reuse, R8, R160 ;  /* 0x0000000804a0723c */ /* 0x050ff000000018a0 */
        /* <DEDUP_REMOVED lines=17> */
[----:B----4-:R-:W-:Y:S01]  /*4bb0*/  HMMA.16816.F32 R120, R4, R20, R120 ;  /* 0x000000140478723c */ /* 0x010fe20000001878 */
[----:B------:R-:W-:Y:S01]  /*4bc0*/  FFMA.FTZ R20, R210, UR4, -R207 ;  /* 0x00000004d2147c23 */ /* 0x000fe200080108cf */
[----:B------:R-:W-:-:S03]  /*4bd0*/  FFMA.FTZ R210, R223, UR4, -R200 ;  /* 0x00000004dfd27c23 */ /* 0x000fc600080108c8 */
[----:B------:R-:W4:Y:S03]  /*4be0*/  MUFU.EX2 R204, R20 ;  /* 0x0000001400cc7308 */ /* 0x000f260000000800 */
[----:B------:R-:W-:Y:S01]  /*4bf0*/  HMMA.16816.F32 R96, R4, R28, R96 ;  /* 0x0000001c0460723c */ /* 0x000fe20000001860 */
[----:B------:R-:W-:Y:S01]  /*4c00*/  FFMA.FTZ R28, R215, UR4, -R200 ;  /* 0x00000004d71c7c23 */ /* 0x000fe200080108c8 */
[----:B------:R-:W-:Y:S01]  /*4c10*/  MUFU.EX2 R210, R210 ;  /* 0x000000d200d27308 */ /* 0x000fe20000000800 */
[----:B------:R-:W-:-:S03]  /*4c20*/  IMAD.IADD R215, R197, 0x1, R220 ;  /* 0x00000001c5d77824 */ /* 0x000fc600078e02dc */
[----:B------:R5:W4:Y:S02]  /*4c30*/  MUFU.EX2 R213, R28 ;  /* 0x0000001c00d57308 */ /* 0x000b240000000800 */
        /* <DEDUP_REMOVED lines=14> */
[C---:B------:R-:W-:Y:S01]  /*4d20*/  HMMA.16816.F32 R124, R4.reuse, R22, R124 ;  /* 0x00000016047c723c */ /* 0x040fe2000000187c */
[----:B------:R-:W-:Y:S07]  /*4d30*/  LDSM.16.MT88.4 R20, [R196+0x17000] ;  /* 0x01700000c414783b */ /* 0x000fee0000004200 */
[C---:B-1----:R-:W-:Y:S08]  /*4d40*/  HMMA.16816.F32 R144, R4.reuse, R16, R144 ;  /* 0x000000100490723c */ /* 0x042ff00000001890 */
[C---:B------:R-:W-:Y:S01]  /*4d50*/  HMMA.16816.F32 R148, R4.reuse, R18, R148 ;  /* 0x000000120494723c */ /* 0x040fe20000001894 */
[----:B------:R-:W1:Y:S07]  /*4d60*/  LDSM.16.MT88.4 R16, [R196+0x15000] ;  /* 0x01500000c410783b */ /* 0x000e6e0000004200 */
[C---:B--2---:R-:W-:Y:S08]  /*4d70*/  HMMA.16816.F32 R156, R4.reuse, R12, R156 ;  /* 0x0000000c049c723c */ /* 0x044ff0000000189c */
[----:B------:R-:W-:Y:S01]  /*4d80*/  HMMA.16816.F32 R152, R4, R14, R152 ;  /* 0x0000000e0498723c */ /* 0x000fe20000001898 */
[----:B----4-:R-:W-:Y:S01]  /*4d90*/  F2FP.F16.F32.PACK_AB R4, R204, R205 ;  /* 0x000000cdcc04723e */ /* 0x010fe200000000ff */
[----:B------:R-:W-:Y:S01]  /*4da0*/  LDSM.16.MT88.4 R12, [R215+0x11000] ;  /* 0x01100000d70c783b */ /* 0x000fe20000004200 */
[----:B------:R-:W-:Y:S01]  /*4db0*/  F2FP.F16.F32.PACK_AB R5, R213, R210 ;  /* 0x000000d2d505723e */ /* 0x000fe200000000ff */
[----:B------:R-:W-:Y:S01]  /*4dc0*/  FADD.FTZ R210, R210, R179 ;  /* 0x000000b3d2d27221 */ /* 0x000fe20000010000 */
[----:B------:R-:W-:-:S02]  /*4dd0*/  F2FP.F16.F32.PACK_AB R6, R206, R209 ;  /* 0x000000d1ce06723e */ /* 0x000fc400000000ff */
[----:B------:R-:W-:Y:S01]  /*4de0*/  F2FP.F16.F32.PACK_AB R7, R211, R216 ;  /* 0x000000d8d307723e */ /* 0x000fe200000000ff */
[----:B------:R-:W-:-:S06]  /*4df0*/  FADD.FTZ R213, R213, R210 ;  /* 0x000000d2d5d57221 */ /* 0x000fcc0000010000 */
[C---:B---3--:R-:W-:Y:S08]  /*4e00*/  HMMA.16816.F32 R72, R4.reuse, R8, R72 ;  /* 0x000000080448723c */ /* 0x048ff00000001848 */
[C---:B------:R-:W-:Y:S01]  /*4e10*/  HMMA.16816.F32 R76, R4.reuse, R10, R76 ;  /* 0x0000000a044c723c */ /* 0x040fe2000000184c */
[----:B------:R2:W3:Y:S07]  /*4e20*/  LDSM.16.MT88.4 R8, [R215+0x13000] ;  /* 0x01300000d708783b */ /* 0x0004ee0000004200 */
[C---:B-1----:R-:W-:Y:S08]  /*4e30*/  HMMA.16816.F32 R104, R4.reuse, R16, R104 ;  /* 0x000000100468723c */ /* 0x042ff00000001868 */
[C---:B------:R-:W-:Y:S01]  /*4e40*/  HMMA.16816.F32 R108, R4.reuse, R18, R108 ;  /* 0x00000012046c723c */ /* 0x040fe2000000186c */
[----:B------:R-:W1:Y:S07]  /*4e50*/  LDSM.16.MT88.4 R16, [R195+0x11000] ;  /* 0x01100000c310783b */ /* 0x000e6e0000004200 */
[----:B------:R-:W-:Y:S01]  /*4e60*/  HMMA.16816.F32 R136, R4, R20, R136 ;  /* 0x000000140488723c */ /* 0x000fe20000001888 */
[----:B--2---:R-:W-:-:S02]  /*4e70*/  FFMA.FTZ R215, R212, UR4, -R207 ;  /* 0x00000004d4d77c23 */ /* 0x004fc400080108cf */
[----:B------:R-:W-:Y:S04]  /*4e80*/  MUFU.EX2 R212, R214 ;  /* 0x000000d600d47308 */ /* 0x000fe80000000800 */
[----:B------:R-:W2:Y:S01]  /*4e90*/  MUFU.EX2 R215, R215 ;  /* 0x000000d700d77308 */ /* 0x000ea20000000800 */
[C---:B------:R-:W-:Y:S01]  /*4ea0*/  HMMA.16816.F32 R140, R4.reuse, R22, R140 ;  /* 0x00000016048c723c */ /* 0x040fe2000000188c */
[----:B------:R-:W-:Y:S07]  /*4eb0*/  LDSM.16.MT88.4 R20, [R220+0x15000] ;  /* 0x01500000dc14783b */ /* 0x000fee0000004200 */
[C---:B------:R-:W-:Y:S08]  /*4ec0*/  HMMA.16816.F32 R40, R4.reuse, R24, R40 ;  /* 0x000000180428723c */ /* 0x040ff00000001828 */
[C---:B---3--:R-:W-:Y:S08]  /*4ed0*/  HMMA.16816.F32 R80, R4.reuse, R8, R80 ;  /* 0x000000080450723c */ /* 0x048ff00000001850 */
[C---:B------:R-:W-:Y:S01]  /*4ee0*/  HMMA.16816.F32 R84, R4.reuse, R10, R84 ;  /* 0x0000000a0454723c */ /* 0x040fe20000001854 */
[----:B------:R-:W3:Y:S07]  /*4ef0*/  LDSM.16.MT88.4 R8, [R220+0x17000] ;  /* 0x01700000dc08783b */ /* 0x000eee0000004200 */
        /* <DEDUP_REMOVED lines=11> */
[----:B------:R-:W-:Y:S01]  /*4fb0*/  HMMA.16816.F32 R96, R4, R20, R96 ;  /* 0x000000140460723c */ /* 0x000fe20000001860 */
[----:B------:R-:W-:Y:S01]  /*4fc0*/  FFMA.FTZ R20, R208, UR4, -R207 ;  /* 0x00000004d0147c23 */ /* 0x000fe200080108cf */
[----:B------:R-:W-:-:S02]  /*4fd0*/  FFMA.FTZ R208, R201, UR4, -R200 ;  /* 0x00000004c9d07c23 */ /* 0x000fc400080108c8 */
[----:B------:R-:W-:Y:S04]  /*4fe0*/  MUFU.EX2 R201, R203 ;  /* 0x000000cb00c97308 */ /* 0x000fe80000000800 */
[----:B------:R2:W-:Y:S01]  /*4ff0*/  MUFU.EX2 R202, R20 ;  /* 0x0000001400ca7308 */ /* 0x0005e20000000800 */
[C---:B------:R-:W-:Y:S03]  /*5000*/  HMMA.16816.F32 R112, R4.reuse, R172, R112 ;  /* 0x000000ac0470723c */ /* 0x040fe60000001870 */
[----:B------:R-:W3:Y:S05]  /*5010*/  MUFU.EX2 R208, R208 ;  /* 0x000000d000d07308 */ /* 0x000eea0000000800 */
        /* <DEDUP_REMOVED lines=14> */
[C---:B------:R-:W-:Y:S01]  /*5100*/  HMMA.16816.F32 R100, R4.reuse, R22, R100 ;  /* 0x000000160464723c */ /* 0x040fe20000001864 */
[----:B--2---:R-:W-:Y:S07]  /*5110*/  LDSM.16.MT88.4 R20, [R196+0x15800] ;  /* 0x01580000c414783b */ /* 0x004fee0000004200 */
[C---:B-----5:R-:W-:Y:S08]  /*5120*/  HMMA.16816.F32 R120, R4.reuse, R12, R120 ;  /* 0x0000000c0478723c */ /* 0x060ff00000001878 */
[C---:B------:R-:W-:Y:S01]  /*5130*/  HMMA.16816.F32 R124, R4.reuse, R14, R124 ;  /* 0x0000000e047c723c */ /* 0x040fe2000000187c */
[----:B------:R-:W2:Y:S07]  /*5140*/  LDSM.16.MT88.4 R12, [R196+0x11800] ;  /* 0x01180000c40c783b */ /* 0x000eae0000004200 */
[C---:B-1----:R-:W-:Y:S08]  /*5150*/  HMMA.16816.F32 R156, R4.reuse, R16, R156 ;  /* 0x00000010049c723c */ /* 0x042ff0000000189c */
[----:B------:R-:W-:Y:S01]  /*5160*/  HMMA.16816.F32 R152, R4, R18, R152 ;  /* 0x000000120498723c */ /* 0x000fe20000001898 */
[----:B------:R-:W-:Y:S01]  /*5170*/  F2FP.F16.F32.PACK_AB R4, R215, R212 ;  /* 0x000000d4d704723e */ /* 0x000fe200000000ff */
[----:B------:R-:W1:Y:S01]  /*5180*/  LDSM.16.MT88.4 R16, [R196+0x17800] ;  /* 0x01780000c410783b */ /* 0x000e620000004200 */
[----:B---3--:R-:W-:-:S02]  /*5190*/  F2FP.F16.F32.PACK_AB R5, R208, R201 ;  /* 0x000000c9d005723e */ /* 0x008fc400000000ff */
[----:B------:R-:W-:Y:S02]  /*51a0*/  F2FP.F16.F32.PACK_AB R6, R243, R202 ;  /* 0x000000caf306723e */ /* 0x000fe400000000ff */
[----:B------:R-:W-:-:S07]  /*51b0*/  F2FP.F16.F32.PACK_AB R7, R241, R198 ;  /* 0x000000c6f107723e */ /* 0x000fce00000000ff */
[C---:B------:R-:W-:Y:S08]  /*51c0*/  HMMA.16816.F32 R72, R4.reuse, R8, R72 ;  /* 0x000000080448723c */ /* 0x040ff00000001848 */
[C---:B------:R-:W-:Y:S01]  /*51d0*/  HMMA.16816.F32 R76, R4.reuse, R10, R76 ;  /* 0x0000000a044c723c */ /* 0x040fe2000000184c */
[----:B------:R-:W3:Y:S07]  /*51e0*/  LDSM.16.MT88.4 R8, [R220+0x11800] ;  /* 0x01180000dc08783b */ /* 0x000eee0000004200 */
[C---:B--2---:R-:W-:Y:S08]  /*51f0*/  HMMA.16816.F32 R40, R4.reuse, R12, R40 ;  /* 0x0000000c0428723c */ /* 0x044ff00000001828 */
[C---:B------:R-:W-:Y:S01]  /*5200*/  HMMA.16816.F32 R44, R4.reuse, R14, R44 ;  /* 0x0000000e042c723c */ /* 0x040fe2000000182c */
[----:B------:R-:W2:Y:S07]  /*5210*/  LDSM.16.MT88.4 R12, [R199+0x11800] ;  /* 0x01180000c70c783b */ /* 0x000eae0000004200 */
[C---:B-1----:R-:W-:Y:S08]  /*5220*/  HMMA.16816.F32 R136, R4.reuse, R16, R136 ;  /* 0x000000100488723c */ /* 0x042ff00000001888 */
[C---:B------:R-:W-:Y:S01]  /*5230*/  HMMA.16816.F32 R140, R4.reuse, R18, R140 ;  /* 0x00000012048c723c */ /* 0x040fe2000000188c */
[----:B------:R-:W1:Y:S07]  /*5240*/  LDSM.16.MT88.4 R16, [R220+0x15800] ;  /* 0x01580000dc10783b */ /* 0x000e6e0000004200 */
[C---:B------:R-:W-:Y:S08]  /*5250*/  HMMA.16816.F32 R104, R4.reuse, R20, R104 ;  /* 0x000000140468723c */ /* 0x040ff00000001868 */
[C---:B---3--:R-:W-:Y:S08]  /*5260*/  HMMA.16816.F32 R160, R4.reuse, R8, R160 ;  /* 0x0000000804a0723c */ /* 0x048ff000000018a0 */
[C---:B------:R-:W-:Y:S01]  /*5270*/  HMMA.16816.F32 R36, R4.reuse, R10, R36 ;  /* 0x0000000a0424723c */ /* 0x040fe20000001824 */
[----:B------:R-:W3:Y:S07]  /*5280*/  LDSM.16.MT88.4 R8, [R220+0x17800] ;  /* 0x01780000dc08783b */ /* 0x000eee0000004200 */
        /* <DEDUP_REMOVED lines=8> */
[----:B---3--:R-:W-:Y:S01]  /*5310*/  HMMA.16816.F32 R128, R4, R8, R128 ;  /* 0x000000080480723c */ /* 0x008fe20000001880 */
        /* <DEDUP_REMOVED lines=87> */
[----:B------:R-:W-:-:S04]  /*5890*/  IMAD R6, R5, R176, RZ ;  /* 0x000000b005067224 */ /* 0x000fc800078e02ff */
[C---:B------:R-:W-:Y:S02]  /*58a0*/  IMAD R6, R7.reuse, R177, R6 ;  /* 0x000000b107067224 */ /* 0x040fe400078e0206 */
[----:B------:R-:W-:-:S04]  /*58b0*/  IMAD.WIDE.U32 R176, R7, R176, RZ ;  /* 0x000000b007b07225 */ /* 0x000fc800078e00ff */
        /* <DEDUP_REMOVED lines=10> */
.L_x_1941:
[----:B------:R-:W-:Y:S01]  /*5960*/  UMOV UR4, URZ ;  /* 0x000000ff00047c82 */ /* 0x000fe20008000000 */
[----:B------:R-:W-:Y:S01]  /*5970*/  IMAD.SHL.U32 R4, R176, 0x40, RZ ;  /* 0x00000040b0047824 */ /* 0x000fe200078e00ff */
[----:B------:R-:W-:-:S05]  /*5980*/  IADD3 R5, P1, PT, RZ, -UR4, RZ ;  /* 0x80000004ff057c10 */ /* 0x000fca000ff3e0ff */
[----:B------:R-:W-:-:S05]  /*5990*/  IMAD.X R4, RZ, RZ, ~R4, P1 ;  /* 0x000000ffff047224 */ /* 0x000fca00008e0e04 */
[----:B------:R-:W-:-:S04]  /*59a0*/  SHF.R.S64 R5, R5, 0x1f, R4 ;  /* 0x0000001f05057819 */ /* 0x000fc80000001004 */
[----:B------:R-:W-:-:S04]  /*59b0*/  IADD3 R230, P1, PT, R5, R230, RZ ;  /* 0x000000e605e67210 */ /* 0x000fc80007f3e0ff */
[----:B------:R-:W-:-:S09]  /*59c0*/  LEA.HI.X.SX32 R231, R4, R231, 0x1, P1 ;  /* 0x000000e704e77211 */ /* 0x000fd200008f0eff */
.L_x_1942:
[----:B------:R-:W1:Y:S01]  /*59d0*/  LDCU.64 UR6, c[0x0][0x3c0] ;  /* 0x00007800ff0677ac */ /* 0x000e620008000a00 */
[C---:B------:R-:W-:Y:S01]  /*59e0*/  IMAD.SHL.U32 R245, R219.reuse, 0x8, RZ ;  /* 0x00000008dbf57824 */ /* 0x040fe200078e00ff */
[--C-:B------:R-:W-:Y:S01]  /*59f0*/  SHF.R.U32.HI R221, RZ, 0x1, R219.reuse ;  /* 0x00000001ffdd7819 */ /* 0x100fe200000116db */
[C---:B------:R-:W-:Y:S02]  /*5a00*/  IMAD.SHL.U32 R4, R219.reuse, 0x40, RZ ;  /* 0x00000040db047824 */ /* 0x040fe400078e00ff */
[----:B------:R-:W-:Y:S01]  /*5a10*/  IMAD.SHL.U32 R217, R219, 0x20, RZ ;  /* 0x00000020dbd97824 */ /* 0x000fe200078e00ff */
[----:B------:R-:W-:Y:S01]  /*5a20*/  LOP3.LUT R6, R245, 0x1f8, RZ, 0xc0, !PT ;  /* 0x000001f8f5067812 */ /* 0x000fe200078ec0ff */
[----:B------:R-:W-:Y:S01]  /*5a30*/  IMAD.MOV.U32 R222, RZ, RZ, 0x20 ;  /* 0x00000020ffde7424 */ /* 0x000fe200078e00ff */
[----:B------:R-:W-:Y:S02]  /*5a40*/  LOP3.LUT R233, R4, 0x400, RZ, 0xc0, !PT ;  /* 0x0000040004e97812 */ /* 0x000fe400078ec0ff */
[----:B------:R-:W-:-:S02]  /*5a50*/  LOP3.LUT R6, R6, 0x38, R219, 0x78, !PT ;  /* 0x0000003806067812 */ /* 0x000fc400078e78db */
[----:B------:R-:W-:Y:S02]  /*5a60*/  LOP3.LUT R217, R217, 0x7c00, RZ, 0xc0, !PT ;  /* 0x00007c00d9d97812 */ /* 0x000fe400078ec0ff */
[----:B------:R-:W-:Y:S02]  /*5a70*/  LOP3.LUT R245, R6, 0x1e00, R245, 0xf8, !PT ;  /* 0x00001e0006f57812 */ /* 0x000fe400078ef8f5 */
[----:B------:R-:W-:Y:S01]  /*5a80*/  LOP3.LUT R6, R178, 0x8, R219, 0x78, !PT ;  /* 0x00000008b2067812 */ /* 0x000fe200078e78db */
[----:B-1----:R-:W-:Y:S01]  /*5a90*/  USHF.L.U32 UR4, UR6, 0x5, URZ ;  /* 0x0000000506047899 */ /* 0x002fe200080006ff */
[----:B------:R-:W-:Y:S01]  /*5aa0*/  LEA R245, R245, UR5, 0x1 ;  /* 0x00000005f5f57c11 */ /* 0x000fe2000f8e08ff */
[----:B------:R-:W-:Y:S02]  /*5ab0*/  USHF.L.U64.HI UR7, UR6, 0x5, UR7 ;  /* 0x0000000506077899 */ /* 0x000fe40008010207 */
[----:B------:R-:W-:Y:S01]  /*5ac0*/  IMAD R233, R6, 0x2, R233 ;  /* 0x0000000206e97824 */ /* 0x000fe200078e02e9 */
[----:B------:R-:W-:-:S02]  /*5ad0*/  LOP3.LUT R5, R221, 0x8, RZ, 0xc0, !PT ;  /* 0x00000008dd057812 */ /* 0x000fc400078ec0ff */
[----:B------:R-:W-:Y:S01]  /*5ae0*/  IADD3 R6, P1, PT, R230, UR4, RZ ;  /* 0x00000004e6067c10 */ /* 0x000fe2000ff3e0ff */
[----:B------:R-:W-:Y:S01]  /*5af0*/  @!PT LDS RZ, [RZ] ;  /* 0x00000000fffff984 */ /* 0x000fe20000000800 */
[----:B------:R-:W-:Y:S01]  /*5b00*/  @!PT LDS RZ, [RZ] ;  /* 0x00000000fffff984 */ /* 0x000fe20000000800 */
[----:B------:R-:W-:Y:S01]  /*5b10*/  @!PT LDS RZ, [RZ] ;  /* 0x00000000fffff984 */ /* 0x000fe20000000800 */
[----:B------:R-:W-:Y:S01]  /*5b20*/  LDGSTS.E.BYPASS.LTC128B.128 [R245+0x10000], desc[UR16][R230.64] ;  /* 0x10000000e6f57fae */ /* 0x000fe2000b981a10 */
[----:B------:R-:W-:Y:S01]  /*5b30*/  LOP3.LUT R4, R217, 0x200, R4, 0xf8, !PT ;  /* 0x00000200d9047812 */ /* 0x000fe200078ef804 */
[----:B------:R-:W-:Y:S01]  /*5b40*/  VIADD R223, R233, UR5 ;  /* 0x00000005e9df7c36 */ /* 0x000fe20008000000 */
[----:B------:R-:W-:Y:S01]  /*5b50*/  IADD3.X R7, PT, PT, R231, UR7, RZ, P1, !PT ;  /* 0x00000007e7077c10 */ /* 0x000fe20008ffe4ff */
[----:B------:R-:W-:Y:S01]  /*5b60*/  LDGSTS.E.BYPASS.LTC128B.128 [R245+0x12000], desc[UR16][R230.64+0x80] ;  /* 0x12000080e6f57fae */ /* 0x000fe2000b981a10 */
[----:B------:R-:W-:Y:S02]  /*5b70*/  IADD3 R10, P1, PT, R6, UR4, RZ ;  /* 0x00000004060a7c10 */ /* 0x000fe4000ff3e0ff */
[----:B------:R-:W-:Y:S01]  /*5b80*/  LOP3.LUT R4, R4, R178, R5, 0xf6, !PT ;  /* 0x000000b204047212 */ /* 0x000fe200078ef605 */
[----:B------:R-:W-:Y:S01]  /*5b90*/  LDGSTS.E.BYPASS.LTC128B.128 [R245+0x14000], desc[UR16][R230.64+0x100] ;  /* 0x14000100e6f57fae */ /* 0x000fe2000b981a10 */
[----:B------:R-:W-:-:S02]  /*5ba0*/  IADD3.X R11, PT, PT, R7, UR7, RZ, P1, !PT ;  /* 0x00000007070b7c10 */ /* 0x000fc40008ffe4ff */
[----:B------:R-:W-:Y:S01]  /*5bb0*/  IADD3 R8, P1, PT, R10, UR4, RZ ;  /* 0x000000040a087c10 */ /* 0x000fe2000ff3e0ff */
[----:B------:R-:W-:Y:S01]  /*5bc0*/  LDGSTS.E.BYPASS.LTC128B.128 [R245+0x16000], desc[UR16][R230.64+0x180] ;  /* 0x16000180e6f57fae */ /* 0x000fe2000b981a10 */
[----:B------:R-:W-:Y:S02]  /*5bd0*/  LEA R210, R4, UR5, 0x1 ;  /* 0x0000000504d27c11 */ /* 0x000fe4000f8e08ff */
[----:B------:R-:W-:Y:S01]  /*5be0*/  IADD3.X R9, PT, PT, R11, UR7, RZ, P1, !PT ;  /* 0x000000070b097c10 */ /* 0x000fe20008ffe4ff */
[----:B------:R-:W-:Y:S01]  /*5bf0*/  LDGSTS.E.BYPASS.LTC128B.128 [R245+0x10800], desc[UR16][R6.64] ;  /* 0x1080000006f57fae */ /* 0x000fe2000b981a10 */
[----:B------:R-:W-:Y:S01]  /*5c00*/  SEL R222, R222, 0xffffffe0, !P2 ;  /* 0xffffffe0dede7807 */ /* 0x000fe20005000000 */
[--C-:B------:R-:W-:Y:S02]  /*5c10*/  IMAD.IADD R225, R197, 0x1, R210.reuse ;  /* 0x00000001c5e17824 */ /* 0x100fe400078e02d2 */
[----:B------:R-:W-:Y:S02]  /*5c20*/  LDGSTS.E.BYPASS.LTC128B.128 [R245+0x12800], desc[UR16][R6.64+0x80] ;  /* 0x1280008006f57fae */ /* 0x000fe4000b981a10 */
[----:B------:R-:W-:-:S02]  /*5c30*/  IMAD.IADD R208, R222, 0x1, R210 ;  /* 0x00000001ded07824 */ /* 0x000fc400078e02d2 */
[----:B------:R-:W-:Y:S01]  /*5c40*/  LDGSTS.E.BYPASS.LTC128B.128 [R245+0x14800], desc[UR16][R6.64+0x100] ;  /* 0x1480010006f57fae */ /* 0x000fe2000b981a10 */
[C---:B------:R-:W-:Y:S02]  /*5c50*/  IMAD.IADD R224, R223.reuse, 0x1, R222 ;  /* 0x00000001dfe07824 */ /* 0x040fe400078e02de */
[----:B------:R-:W-:Y:S01]  /*5c60*/  IMAD.IADD R223, R223, 0x1, R197 ;  /* 0x00000001dfdf7824 */ /* 0x000fe200078e02c5 */
[----:B------:R-:W-:Y:S01]  /*5c70*/  LDGSTS.E.BYPASS.LTC128B.128 [R245+0x16800], desc[UR16][R6.64+0x180] ;  /* 0x1680018006f57fae */ /* 0x000fe2000b981a10 */
[C---:B------:R-:W-:Y:S02]  /*5c80*/  IMAD.IADD R229, R222.reuse, 0x1, R225 ;  /* 0x00000001dee57824 */ /* 0x040fe400078e02e1 */
[----:B------:R-:W-:Y:S01]  /*5c90*/  IMAD.IADD R222, R222, 0x1, R223 ;  /* 0x00000001dede7824 */ /* 0x000fe200078e02df */
[----:B------:R-:W-:Y:S04]  /*5ca0*/  LDGSTS.E.BYPASS.LTC128B.128 [R245+0x11000], desc[UR16][R10.64] ;  /* 0x110000000af57fae */ /* 0x000fe8000b981a10 */
[----:B------:R-:W-:Y:S04]  /*5cb0*/  LDGSTS.E.BYPASS.LTC128B.128 [R245+0x13000], desc[UR16][R10.64+0x80] ;  /* 0x130000800af57fae */ /* 0x000fe8000b981a10 */
[----:B------:R-:W-:Y:S04]  /*5cc0*/  LDGSTS.E.BYPASS.LTC128B.128 [R245+0x15000], desc[UR16][R10.64+0x100] ;  /* 0x150001000af57fae */ /* 0x000fe8000b981a10 */
[----:B------:R-:W-:Y:S04]  /*5cd0*/  LDGSTS.E.BYPASS.LTC128B.128 [R245+0x17000], desc[UR16][R10.64+0x180] ;  /* 0x170001800af57fae */ /* 0x000fe8000b981a10 */
[----:B------:R-:W-:Y:S04]  /*5ce0*/  LDGSTS.E.BYPASS.LTC128B.128 [R245+0x11800], desc[UR16][R8.64] ;  /* 0x1180000008f57fae */ /* 0x000fe8000b981a10 */
[----:B------:R-:W-:Y:S04]  /*5cf0*/  LDGSTS.E.BYPASS.LTC128B.128 [R245+0x13800], desc[UR16][R8.64+0x80] ;  /* 0x1380008008f57fae */ /* 0x000fe8000b981a10 */
[----:B------:R-:W-:Y:S04]  /*5d00*/  LDGSTS.E.BYPASS.LTC128B.128 [R245+0x15800], desc[UR16][R8.64+0x100] ;  /* 0x1580010008f57fae */ /* 0x000fe8000b981a10 */
[----:B------:R1:W-:Y:S04]  /*5d10*/  LDGSTS.E.BYPASS.LTC128B.128 [R245+0x17800], desc[UR16][R8.64+0x180] ;  /* 0x1780018008f57fae */ /* 0x0003e8000b981a10 */
        /* <DEDUP_REMOVED lines=16> */
[----:B------:R-:W-:Y:S01]  /*5e20*/  LDSM.16.M88.4 R212, [R224+0xe000] ;  /* 0x00e00000e0d4783b */ /* 0x000fe20000000200 */
[C---:B----4-:R-:W-:Y:S03]  /*5e30*/  HMMA.16816.F32 R184, R172.reuse, R180, RZ ;  /* 0x000000b4acb8723c */ /* 0x050fe600000018ff */
[----:B------:R-:W-:Y:S04]  /*5e40*/  LDSM.16.M88.4 R248, [R233+UR5+0xf800] ;  /* 0x00f80005e9f8783b */ /* 0x000fe80008000200 */
[----:B------:R-:W0:Y:S01]  /*5e50*/  LDGDEPBAR ;  /* 0x00000000000079af */ /* 0x000e220000000000 */
        /* <DEDUP_REMOVED lines=14> */
[----:B------:R-:W3:Y:S07]  /*5f40*/  LDSM.16.M88.4 R4, [R229] ;  /* 0x00000000e504783b */ /* 0x000eee0000000200 */
[C---:B------:R-:W-:Y:S08]  /*5f50*/  HMMA.16816.F32 R176, R24.reuse, R28, R176 ;  /* 0x0000001c18b0723c */ /* 0x040ff000000018b0 */
[----:B------:R-:W-:Y:S01]  /*5f60*/  HMMA.16816.F32 R172, R24, R30, R172 ;  /* 0x0000001e18ac723c */ /* 0x000fe200000018ac */
[----:B------:R-:W4:Y:S04]  /*5f70*/  LDSM.16.M88.4 R24, [R222+0x9000] ;  /* 0x00900000de18783b */ /* 0x000f280000000200 */
[----:B------:R-:W-:Y:S03]  /*5f80*/  LDSM.16.M88.4 R28, [R210+0x2000] ;  /* 0x00200000d21c783b */ /* 0x000fe60000000200 */
[C---:B--2---:R-:W-:Y:S08]  /*5f90*/  HMMA.16816.F32 R16, R196.reuse, R20, R16 ;  /* 0x00000014c410723c */ /* 0x044ff00000001810 */
[C---:B------:R-:W-:Y:S01]  /*5fa0*/  HMMA.16816.F32 R12, R196.reuse, R22, R12 ;  /* 0x00000016c40c723c */ /* 0x040fe2000000180c */
[----:B------:R-:W2:Y:S07]  /*5fb0*/  LDSM.16.M88.4 R20, [R222+0x9800] ;  /* 0x00980000de14783b */ /* 0x000eae0000000200 */
        /* <DEDUP_REMOVED lines=8> */
[----:B------:R-:W-:Y:S04]  /*6040*/  LDSM.16.M88.4 R196, [R233+UR5+0xb800] ;  /* 0x00b80005e9c4783b */ /* 0x000fe80008000200 */
[----:B------:R-:W-:Y:S03]  /*6050*/  LDSM.16.M88.4 R200, [R224+0xb800] ;  /* 0x00b80000e0c8783b */ /* 0x000fe60000000200 */
[C---:B---3--:R-:W-:Y:S08]  /*6060*/  HMMA.16816.F32 R16, R4.reuse, R168, R16 ;  /* 0x000000a80410723c */ /* 0x048ff00000001810 */
[C---:B------:R-:W-:Y:S01]  /*6070*/  HMMA.16816.F32 R12, R4.reuse, R170, R12 ;  /* 0x000000aa040c723c */ /* 0x040fe2000000180c */
[----:B------:R-:W3:Y:S07]  /*6080*/  LDSM.16.M88.4 R168, [R233+UR5+0xa800] ;  /* 0x00a80005e9a8783b */ /* 0x000eee0008000200 */
        /* <DEDUP_REMOVED lines=12> */
[----:B------:R-:W1:Y:S07]  /*6150*/  LDSM.16.M88.4 R8, [R224+0xb000] ;  /* 0x00b00000e008783b */ /* 0x000e6e0000000200 */
[C---:B---3--:R-:W-:Y:S08]  /*6160*/  HMMA.16816.F32 R192, R28.reuse, R168, R192 ;  /* 0x000000a81cc0723c */ /* 0x048ff000000018c0 */
[C---:B------:R-:W-:Y:S01]  /*6170*/  HMMA.16816.F32 R188, R28.reuse, R170, R188 ;  /* 0x000000aa1cbc723c */ /* 0x040fe200000018bc */
[----:B------:R-:W-:Y:S07]  /*6180*/  LDSM.16.M88.4 R168, [R225+0x2000] ;  /* 0x00200000e1a8783b */ /* 0x000fee0000000200 */
[C---:B-----5:R-:W-:Y:S08]  /*6190*/  HMMA.16816.F32 R184, R28.reuse, R32, R184 ;  /* 0x000000201cb8723c */ /* 0x060ff000000018b8 */
[C---:B------:R-:W-:Y:S01]  /*61a0*/  HMMA.16816.F32 R180, R28.reuse, R34, R180 ;  /* 0x000000221cb4723c */ /* 0x040fe200000018b4 */
[----:B------:R-:W3:Y:S07]  /*61b0*/  LDSM.16.M88.4 R32, [R223+0xa000] ;  /* 0x00a00000df20783b */ /* 0x000eee0000000200 */
[C---:B------:R-:W-:Y:S08]  /*61c0*/  HMMA.16816.F32 R176, R28.reuse, R196, R176 ;  /* 0x000000c41cb0723c */ /* 0x040ff000000018b0 */
[----:B------:R-:W-:Y:S01]  /*61d0*/  HMMA.16816.F32 R172, R28, R198, R172 ;  /* 0x000000c61cac723c */ /* 0x000fe200000018ac */
[----:B------:R-:W5:Y:S04]  /*61e0*/  LDSM.16.M88.4 R28, [R223+0xa800] ;  /* 0x00a80000df1c783b */ /* 0x000f680000000200 */
[----:B------:R-:W-:Y:S03]  /*61f0*/  LDSM.16.M88.4 R196, [R223+0xb800] ;  /* 0x00b80000dfc4783b */ /* 0x000fe60000000200 */
[C---:B--2---:R-:W-:Y:S08]  /*6200*/  HMMA.16816.F32 R16, R4.reuse, R24, R16 ;  /* 0x000000180410723c */ /* 0x044ff00000001810 */
[C---:B------:R-:W-:Y:S01]  /*6210*/  HMMA.16816.F32 R12, R4.reuse, R26, R12 ;  /* 0x0000001a040c723c */ /* 0x040fe2000000180c */
[----:B------:R-:W2:Y:S07]  /*6220*/  LDSM.16.M88.4 R24, [R223+0xb000] ;  /* 0x00b00000df18783b */ /* 0x000eae0000000200 */
[C---:B----4-:R-:W-:Y:S08]  /*6230*/  HMMA.16816.F32 R192, R4.reuse, R20, R192 ;  /* 0x0000001404c0723c */ /* 0x050ff000000018c0 */
[C---:B------:R-:W-:Y:S01]  /*6240*/  HMMA.16816.F32 R188, R4.reuse, R22, R188 ;  /* 0x0000001604bc723c */ /* 0x040fe200000018bc */
[----:B------:R-:W-:Y:S07]  /*6250*/  LDSM.16.M88.4 R20, [R222+0xa000] ;  /* 0x00a00000de14783b */ /* 0x000fee0000000200 */
[C---:B-1----:R-:W-:Y:S08]  /*6260*/  HMMA.16816.F32 R184, R4.reuse, R8, R184 ;  /* 0x0000000804b8723c */ /* 0x042ff000000018b8 */
[C---:B------:R-:W-:Y:S01]  /*6270*/  HMMA.16816.F32 R180, R4.reuse, R10, R180 ;  /* 0x0000000a04b4723c */ /* 0x040fe200000018b4 */
[----:B------:R-:W1:Y:S07]  /*6280*/  LDSM.16.M88.4 R8, [R229+0x2000] ;  /* 0x00200000e508783b */ /* 0x000e6e0000000200 */
[C---:B------:R-:W-:Y:S08]  /*6290*/  HMMA.16816.F32 R176, R4.reuse, R200, R176 ;  /* 0x000000c804b0723c */ /* 0x040ff000000018b0 */
[----:B------:R-:W-:Y:S01]  /*62a0*/  HMMA.16816.F32 R172, R4, R202, R172 ;  /* 0x000000ca04ac723c */ /* 0x000fe200000018ac */
[----:B------:R-:W4:Y:S04]  /*62b0*/  LDSM.16.M88.4 R4, [R222+0xa800] ;  /* 0x00a80000de04783b */ /* 0x000f280000000200 */
[----:B------:R-:W-:Y:S03]  /*62c0*/  LDSM.16.M88.4 R200, [R233+UR5+0xc800] ;  /* 0x00c80005e9c8783b */ /* 0x000fe60008000200 */
[C---:B---3--:R-:W-:Y:S08]  /*62d0*/  HMMA.16816.F32 R16, R168.reuse, R32, R16 ;  /* 0x00000020a810723c */ /* 0x048ff00000001810 */
[C---:B------:R-:W-:Y:S01]  /*62e0*/  HMMA.16816.F32 R12, R168.reuse, R34, R12 ;  /* 0x00000022a80c723c */ /* 0x040fe2000000180c */
[----:B------:R-:W3:Y:S07]  /*62f0*/  LDSM.16.M88.4 R32, [R222+0xb800] ;  /* 0x00b80000de20783b */ /* 0x000eee0000000200 */
[C---:B-----5:R-:W-:Y:S08]  /*6300*/  HMMA.16816.F32 R192, R168.reuse, R28, R192 ;  /* 0x0000001ca8c0723c */ /* 0x060ff000000018c0 */
[C---:B------:R-:W-:Y:S01]  /*6310*/  HMMA.16816.F32 R188, R168.reuse, R30, R188 ;  /* 0x0000001ea8bc723c */ /* 0x040fe200000018bc */
[----:B------:R-:W-:Y:S07]  /*6320*/  LDSM.16.M88.4 R28, [R233+UR5+0xc000] ;  /* 0x00c00005e91c783b */ /* 0x000fee0008000200 */
[C---:B--2---:R-:W-:Y:S08]  /*6330*/  HMMA.16816.F32 R184, R168.reuse, R24, R184 ;  /* 0x00000018a8b8723c */ /* 0x044ff000000018b8 */
[C---:B------:R-:W-:Y:S01]  /*6340*/  HMMA.16816.F32 R180, R168.reuse, R26, R180 ;  /* 0x0000001aa8b4723c */ /* 0x040fe200000018b4 */
[----:B------:R-:W2:Y:S07]  /*6350*/  LDSM.16.M88.4 R24, [R210+0x4000] ;  /* 0x00400000d218783b */ /* 0x000eae0000000200 */
[C---:B------:R-:W-:Y:S08]  /*6360*/  HMMA.16816.F32 R176, R168.reuse, R196, R176 ;  /* 0x000000c4a8b0723c */ /* 0x040ff000000018b0 */
[----:B------:R-:W-:Y:S01]  /*6370*/  HMMA.16816.F32 R172, R168, R198, R172 ;  /* 0x000000c6a8ac723c */ /* 0x000fe200000018ac */
[----:B------:R-:W5:Y:S04]  /*6380*/  LDSM.16.M88.4 R196, [R233+UR5+0xd000] ;  /* 0x00d00005e9c4783b */ /* 0x000f680008000200 */
[----:B------:R-:W5:Y:S03]  /*6390*/  LDSM.16.M88.4 R168, [R233+UR5+0xd800] ;  /* 0x00d80005e9a8783b */ /* 0x000f660008000200 */
[C---:B-1----:R-:W-:Y:S08]  /*63a0*/  HMMA.16816.F32 R16, R8.reuse, R20, R16 ;  /* 0x000000140810723c */ /* 0x042ff00000001810 */
[C---:B------:R-:W-:Y:S01]  /*63b0*/  HMMA.16816.F32 R12, R8.reuse, R22, R12 ;  /* 0x00000016080c723c */ /* 0x040fe2000000180c */
[----:B------:R-:W-:Y:S07]  /*63c0*/  LDSM.16.M88.4 R20, [R224+0xc000] ;  /* 0x00c00000e014783b */ /* 0x000fee0000000200 */
[C---:B----4-:R-:W-:Y:S08]  /*63d0*/  HMMA.16816.F32 R192, R8.reuse, R4, R192 ;  /* 0x0000000408c0723c */ /* 0x050ff000000018c0 */
[C---:B------:R-:W-:Y:S01]  /*63e0*/  HMMA.16816.F32 R188, R8.reuse, R6, R188 ;  /* 0x0000000608bc723c */ /* 0x040fe200000018bc */
[----:B------:R-:W1:Y:S07]  /*63f0*/  LDSM.16.M88.4 R4, [R208+0x4000] ;  /* 0x00400000d004783b */ /* 0x000e6e0000000200 */
[C---:B------:R-:W-:Y:S08]  /*6400*/  HMMA.16816.F32 R184, R8.reuse, R204, R184 ;  /* 0x000000cc08b8723c */ /* 0x040ff000000018b8 */
[C---:B------:R-:W-:Y:S01]  /*6410*/  HMMA.16816.F32 R180, R8.reuse, R206, R180 ;  /* 0x000000ce08b4723c */ /* 0x040fe200000018b4 */
[----:B------:R-:W-:Y:S07]  /*6420*/  LDSM.16.M88.4 R204, [R223+0xd800] ;  /* 0x00d80000dfcc783b */ /* 0x000fee0000000200 */
[C---:B---3--:R-:W-:Y:S08]  /*6430*/  HMMA.16816.F32 R176, R8.reuse, R32, R176 ;  /* 0x0000002008b0723c */ /* 0x048ff000000018b0 */
        /* <DEDUP_REMOVED lines=31> */
[----:B------:R-:W-:Y:S07]  /*6630*/  LDSM.16.M88.4 R24, [R233+UR5+0xe000] ;  /* 0x00e00005e918783b */ /* 0x000fee0008000200 */
[C---:B-1----:R-:W-:Y:S08]  /*6640*/  HMMA.16816.F32 R192, R200.reuse, R20, R192 ;  /* 0x00000014c8c0723c */ /* 0x042ff000000018c0 */
[C---:B------:R-:W-:Y:S01]  /*6650*/  HMMA.16816.F32 R188, R200.reuse, R22, R188 ;  /* 0x00000016c8bc723c */ /* 0x040fe200000018bc */
[----:B------:R-:W1:Y:S04]  /*6660*/  LDSM.16.M88.4 R20, [R210+0x6000] ;  /* 0x00600000d214783b */ /* 0x000e680000000200 */
[----:B------:R-:W-:Y:S03]  /*6670*/  LDSM.16.M88.4 R208, [R208+0x6000] ;  /* 0x00600000d0d0783b */ /* 0x000fe60000000200 */
        /* <DEDUP_REMOVED lines=8> */
[----:B------:R-:W-:Y:S04]  /*6700*/  LDSM.16.M88.4 R200, [R224+0xf000] ;  /* 0x00f00000e0c8783b */ /* 0x000fe80000000200 */
[----:B------:R-:W-:Y:S03]  /*6710*/  LDSM.16.M88.4 R204, [R224+0xe800] ;  /* 0x00e80000e0cc783b */ /* 0x000fe60000000200 */
        /* <DEDUP_REMOVED lines=9> */
[----:B------:R-:W-:Y:S03]  /*67b0*/  LDSM.16.M88.4 R28, [R223+0xe800] ;  /* 0x00e80000df1c783b */ /* 0x000fe60000000200 */
[C---:B-1----:R-:W-:Y:S08]  /*67c0*/  HMMA.16816.F32 R16, R20.reuse, R24, R16 ;  /* 0x000000181410723c */ /* 0x042ff00000001810 */
[C---:B------:R-:W-:Y:S01]  /*67d0*/  HMMA.16816.F32 R12, R20.reuse, R26, R12 ;  /* 0x0000001a140c723c */ /* 0x040fe2000000180c */
[----:B------:R-:W-:Y:S07]  /*67e0*/  LDSM.16.M88.4 R24, [R223+0xf000] ;  /* 0x00f00000df18783b */ /* 0x000fee0000000200 */
[C---:B---3--:R-:W-:Y:S08]  /*67f0*/  HMMA.16816.F32 R192, R20.reuse, R8, R192 ;  /* 0x0000000814c0723c */ /* 0x048ff000000018c0 */
[C---:B------:R-:W-:Y:S01]  /*6800*/  HMMA.16816.F32 R188, R20.reuse, R10, R188 ;  /* 0x0000000a14bc723c */ /* 0x040fe200000018bc */
[----:B------:R-:W-:Y:S07]  /*6810*/  LDSM.16.M88.4 R8, [R229+0x6000] ;  /* 0x00600000e508783b */ /* 0x000fee0000000200 */
[C---:B--2---:R-:W-:Y:S08]  /*6820*/  HMMA.16816.F32 R184, R20.reuse, R4, R184 ;  /* 0x0000000414b8723c */ /* 0x044ff000000018b8 */
[----:B------:R-:W-:Y:S01]  /*6830*/  HMMA.16816.F32 R180, R20, R6, R180 ;  /* 0x0000000614b4723c */ /* 0x000fe200000018b4 */
[----:B------:R-:W1:Y:S07]  /*6840*/  LDSM.16.M88.4 R4, [R222+0xe000] ;  /* 0x00e00000de04783b */ /* 0x000e6e0000000200 */
[----:B------:R-:W-:Y:S08]  /*6850*/  HMMA.16816.F32 R16, R208, R212, R16 ;  /* 0x000000d4d010723c */ /* 0x000ff00000001810 */
[C---:B------:R-:W-:Y:S08]  /*6860*/  HMMA.16816.F32 R176, R20.reuse, R248, R176 ;  /* 0x000000f814b0723c */ /* 0x040ff000000018b0 */
[----:B------:R-:W-:Y:S01]  /*6870*/  HMMA.16816.F32 R172, R20, R250, R172 ;  /* 0x000000fa14ac723c */ /* 0x000fe200000018ac */
[----:B------:R-:W2:Y:S07]  /*6880*/  LDSM.16.M88.4 R20, [R223+0xf800] ;  /* 0x00f80000df14783b */ /* 0x000eae0000000200 */
[----:B------:R-:W-:Y:S08]  /*6890*/  HMMA.16816.F32 R12, R208, R214, R12 ;  /* 0x000000d6d00c723c */ /* 0x000ff0000000180c */
[----:B----4-:R-:W-:Y:S08]  /*68a0*/  HMMA.16816.F32 R16, R168, R32, R16 ;  /* 0x00000020a810723c */ /* 0x010ff00000001810 */
[----:B------:R-:W-:Y:S08]  /*68b0*/  HMMA.16816.F32 R176, R208, R196, R176 ;  /* 0x000000c4d0b0723c */ /* 0x000ff000000018b0 */
[----:B------:R-:W-:Y:S08]  /*68c0*/  HMMA.16816.F32 R12, R168, R34, R12 ;  /* 0x00000022a80c723c */ /* 0x000ff0000000180c */
[C---:B------:R-:W-:Y:S08]  /*68d0*/  HMMA.16816.F32 R184, R208.reuse, R200, R184 ;  /* 0x000000c8d0b8723c */ /* 0x040ff000000018b8 */
[C---:B------:R-:W-:Y:S01]  /*68e0*/  HMMA.16816.F32 R180, R208.reuse, R202, R180 ;  /* 0x000000cad0b4723c */ /* 0x040fe200000018b4 */
[----:B------:R-:W3:Y:S07]  /*68f0*/  LDSM.16.M88.4 R200, [R222+0xe800] ;  /* 0x00e80000dec8783b */ /* 0x000eee0000000200 */
[----:B------:R-:W-:Y:S08]  /*6900*/  HMMA.16816.F32 R192, R208, R204, R192 ;  /* 0x000000ccd0c0723c */ /* 0x000ff000000018c0 */
[----:B-1----:R-:W-:Y:S01]  /*6910*/  HMMA.16816.F32 R16, R8, R4, R16 ;  /* 0x000000040810723c */ /* 0x002fe20000001810 */
[----:B------:R-:W-:-:S02]  /*6920*/  IMAD.SHL.U32 R5, R0, 0x40, RZ ;  /* 0x0000004000057824 */ /* 0x000fc400078e00ff */
[----:B------:R-:W-:-:S05]  /*6930*/  IMAD.SHL.U32 R4, R219, 0x2, RZ ;  /* 0x00000002db047824 */ /* 0x000fca00078e00ff */
[----:B--2---:R-:W-:Y:S01]  /*6940*/  HMMA.16816.F32 R176, R168, R20, R176 ;  /* 0x00000014a8b0723c */ /* 0x004fe200000018b0 */
[----:B------:R-:W-:-:S05]  /*6950*/  LOP3.LUT R20, R5, 0x6, R4, 0xf8, !PT ;  /* 0x0000000605147812 */ /* 0x000fca00078ef804 */
[C---:B------:R-:W-:Y:S02]  /*6960*/  VIADD R4, R20.reuse, 0xffffff80 ;  /* 0xffffff8014047836 */ /* 0x040fe40000000000 */
[----:B------:R-:W-:Y:S01]  /*6970*/  HMMA.16816.F32 R188, R208, R206, R188 ;  /* 0x000000ced0bc723c */ /* 0x000fe200000018bc */
[----:B------:R-:W-:Y:S02]  /*6980*/  VIADD R5, R20, 0xffffff81 ;  /* 0xffffff8114057836 */ /* 0x000fe40000000000 */
[CC--:B------:R-:W-:Y:S02]  /*6990*/  ISETP.GE.AND P4, PT, R4.reuse, R165.reuse, PT ;  /* 0x000000a50400720c */ /* 0x0c0fe40003f86270 */
[-C--:B------:R-:W-:Y:S01]  /*69a0*/  ISETP.GE.AND P3, PT, R4, R2.reuse, PT ;  /* 0x000000020400720c */ /* 0x080fe20003f66270 */
[C---:B------:R-:W-:Y:S01]  /*69b0*/  VIADD R4, R20.reuse, 0xffffff88 ;  /* 0xffffff8814047836 */ /* 0x040fe20000000000 */
[CC--:B------:R-:W-:Y:S01]  /*69c0*/  ISETP.GE.AND P1, PT, R5.reuse, R165.reuse, PT ;  /* 0x000000a50500720c */ /* 0x0c0fe20003f26270 */
[----:B------:R-:W-:Y:S01]  /*69d0*/  HMMA.16816.F32 R12, R8, R6, R12 ;  /* 0x00000006080c723c */ /* 0x000fe2000000180c */
[----:B------:R-:W-:Y:S01]  /*69e0*/  ISETP.GE.AND P6, PT, R5, R2, PT ;  /* 0x000000020500720c */ /* 0x000fe20003fc6270 */
[----:B------:R-:W-:Y:S01]  /*69f0*/  VIADD R5, R20, 0xffffff89 ;  /* 0xffffff8914057836 */ /* 0x000fe20000000000 */
[----:B------:R-:W-:-:S02]  /*6a00*/  ISETP.GE.AND P5, PT, R4, R165, PT ;  /* 0x000000a50400720c */ /* 0x000fc40003fa6270 */
[----:B------:R-:W-:Y:S02]  /*6a10*/  FSEL R21, R18, -INF , !P3 ;  /* 0xff80000012157808 */ /* 0x000fe40005800000 */
[----:B------:R-:W-:Y:S01]  /*6a20*/  FSEL R19, R19, -INF , !P6 ;  /* 0xff80000013137808 */ /* 0x000fe20007000000 */
[----:B------:R-:W-:Y:S01]  /*6a30*/  HMMA.16816.F32 R184, R168, R24, R184 ;  /* 0x00000018a8b8723c */ /* 0x000fe200000018b8 */
[----:B------:R-:W-:-:S07]  /*6a40*/  ISETP.GE.AND P3, PT, R5, R165, PT ;  /* 0x000000a50500720c */ /* 0x000fce0003f66270 */
[----:B------:R-:W-:Y:S01]  /*6a50*/  HMMA.16816.F32 R180, R168, R26, R180 ;  /* 0x0000001aa8b4723c */ /* 0x000fe200000018b4 */
[----:B------:R-:W1:Y:S02]  /*6a60*/  LDSM.16.M88.4 R24, [R222+0xf000] ;  /* 0x00f00000de18783b */ /* 0x000e640000000200 */
[----:B------:R-:W-:Y:S01]  /*6a70*/  FSEL R33, R12, -INF , !P5 ;  /* 0xff8000000c217808 */ /* 0x000fe20006800000 */
[----:B------:R-:W-:Y:S01]  /*6a80*/  VIADD R12, R20, 0xffffff98 ;  /* 0xffffff98140c7836 */ /* 0x000fe20000000000 */
[----:B------:R-:W-:-:S03]  /*6a90*/  FSEL R13, R13, -INF , !P3 ;  /* 0xff8000000d0d7808 */ /* 0x000fc60005800000 */
[----:B------:R-:W-:Y:S01]  /*6aa0*/  HMMA.16816.F32 R192, R168, R28, R192 ;  /* 0x0000001ca8c0723c */ /* 0x000fe200000018c0 */
[----:B------:R-:W-:Y:S01]  /*6ab0*/  FSEL R29, R16, -INF , !P4 ;  /* 0xff800000101d7808 */ /* 0x000fe20006000000 */
[----:B------:R-:W-:Y:S01]  /*6ac0*/  VIADD R16, R20, 0xffffff91 ;  /* 0xffffff9114107836 */ /* 0x000fe20000000000 */
[----:B------:R-:W-:Y:S01]  /*6ad0*/  ISETP.GE.AND P4, PT, R4, R2, PT ;  /* 0x000000020400720c */ /* 0x000fe20003f86270 */
[----:B------:R-:W-:-:S03]  /*6ae0*/  VIADD R4, R20, 0xffffff90 ;  /* 0xffffff9014047836 */ /* 0x000fc60000000000 */
[-C--:B------:R-:W-:Y:S01]  /*6af0*/  ISETP.GE.AND P3, PT, R16, R2.reuse, PT ;  /* 0x000000021000720c */ /* 0x080fe20003f66270 */
[----:B------:R-:W-:Y:S01]  /*6b00*/  HMMA.16816.F32 R188, R168, R30, R188 ;  /* 0x0000001ea8bc723c */ /* 0x000fe200000018bc */
[----:B------:R-:W-:Y:S02]  /*6b10*/  FSEL R31, R17, -INF , !P1 ;  /* 0xff800000111f7808 */ /* 0x000fe40004800000 */
[-C--:B------:R-:W-:Y:S02]  /*6b20*/  ISETP.GE.AND P1, PT, R5, R2.reuse, PT ;  /* 0x000000020500720c */ /* 0x080fe40003f26270 */
[CC--:B------:R-:W-:Y:S02]  /*6b30*/  ISETP.GE.AND P6, PT, R4.reuse, R165.reuse, PT ;  /* 0x000000a50400720c */ /* 0x0c0fe40003fc6270 */
[----:B------:R-:W-:Y:S01]  /*6b40*/  ISETP.GE.AND P5, PT, R4, R2, PT ;  /* 0x000000020400720c */ /* 0x000fe20003fa6270 */
[----:B------:R-:W-:Y:S01]  /*6b50*/  HMMA.16816.F32 R172, R208, R198, R172 ;  /* 0x000000c6d0ac723c */ /* 0x000fe200000018ac */
[----:B------:R-:W2:Y:S01]  /*6b60*/  LDSM.16.M88.4 R4, [R222+0xf800] ;  /* 0x00f80000de04783b */ /* 0x000ea20000000200 */
[----:B------:R-:W-:Y:S01]  /*6b70*/  FSEL R17, R14, -INF , !P4 ;  /* 0xff8000000e117808 */ /* 0x000fe20006000000 */
[----:B------:R-:W-:Y:S01]  /*6b80*/  VIADD R14, R20, 0xffffff99 ;  /* 0xffffff99140e7836 */ /* 0x000fe20000000000 */
[----:B------:R-:W-:Y:S01]  /*6b90*/  ISETP.GE.AND P4, PT, R16, R165, PT ;  /* 0x000000a51000720c */ /* 0x000fe20003f86270 */
[----:B------:R-:W-:-:S04]  /*6ba0*/  DEPBAR.LE SB0, 0x0 ;  /* 0x000080000000791a */ /* 0x000fc80000000000 */
[C---:B---3--:R-:W-:Y:S08]  /*6bb0*/  HMMA.16816.F32 R192, R8.reuse, R200, R192 ;  /* 0x000000c808c0723c */ /* 0x048ff000000018c0 */
[C---:B------:R-:W-:Y:S08]  /*6bc0*/  HMMA.16816.F32 R188, R8.reuse, R202, R188 ;  /* 0x000000ca08bc723c */ /* 0x040ff000000018bc */
[----:B-1----:R-:W-:Y:S01]  /*6bd0*/  HMMA.16816.F32 R184, R8, R24, R184 ;  /* 0x0000001808b8723c */ /* 0x002fe200000018b8 */
[----:B------:R-:W-:-:S02]  /*6be0*/  FSEL R25, R15, -INF , !P1 ;  /* 0xff8000000f197808 */ /* 0x000fc40004800000 */
[----:B------:R-:W-:Y:S01]  /*6bf0*/  FSEL R209, R192, -INF , !P6 ;  /* 0xff800000c0d17808 */ /* 0x000fe20007000000 */
[----:B------:R-:W-:Y:S01]  /*6c00*/  BAR.SYNC.DEFER_BLOCKING 0x0 ;  /* 0x0000000000007b1d */ /* 0x000fe20000010000 */
[C---:B------:R-:W-:Y:S02]  /*6c10*/  ISETP.GE.AND P1, PT, R12.reuse, R165, PT ;  /* 0x000000a50c00720c */ /* 0x040fe40003f26270 */
[----:B------:R-:W-:Y:S01]  /*6c20*/  ISETP.GE.AND P6, PT, R12, R2, PT ;  /* 0x000000020c00720c */ /* 0x000fe20003fc6270 */
[----:B------:R-:W-:Y:S01]  /*6c30*/  HMMA.16816.F32 R180, R8, R26, R180 ;  /* 0x0000001a08b4723c */ /* 0x000fe200000018b4 */
[----:B------:R-:W-:Y:S01]  /*6c40*/  FSEL R207, R194, -INF , !P5 ;  /* 0xff800000c2cf7808 */ /* 0x000fe20006800000 */
[----:B------:R-:W-:Y:S01]  /*6c50*/  VIADD R12, R20, 0xffffffa0 ;  /* 0xffffffa0140c7836 */ /* 0x000fe20000000000 */
[----:B------:R-:W-:Y:S02]  /*6c60*/  FSEL R249, R193, -INF , !P4 ;  /* 0xff800000c1f97808 */ /* 0x000fe40006000000 */
[----:B------:R-:W-:-:S02]  /*6c70*/  FSEL R213, R195, -INF , !P3 ;  /* 0xff800000c3d57808 */ /* 0x000fc40005800000 */
[----:B------:R-:W-:Y:S01]  /*6c80*/  FSEL R251, R188, -INF , !P1 ;  /* 0xff800000bcfb7808 */ /* 0x000fe20004800000 */
[----:B------:R-:W-:Y:S01]  /*6c90*/  HMMA.16816.F32 R172, R168, R22, R172 ;  /* 0x00000016a8ac723c */ /* 0x000fe200000018ac */
[-C--:B------:R-:W-:Y:S02]  /*6ca0*/  ISETP.GE.AND P5, PT, R14, R165.reuse, PT ;  /* 0x000000a50e00720c */ /* 0x080fe40003fa6270 */
[C---:B------:R-:W-:Y:S02]  /*6cb0*/  ISETP.GE.AND P3, PT, R12.reuse, R165, PT ;  /* 0x000000a50c00720c */ /* 0x040fe40003f66270 */
[-C--:B------:R-:W-:Y:S01]  /*6cc0*/  ISETP.GE.AND P1, PT, R12, R2.reuse, PT ;  /* 0x000000020c00720c */ /* 0x080fe20003f26270 */
[----:B------:R-:W-:Y:S01]  /*6cd0*/  VIADD R12, R20, 0xffffffa9 ;  /* 0xffffffa9140c7836 */ /* 0x000fe20000000000 */
[----:B------:R-:W-:Y:S01]  /*6ce0*/  ISETP.GE.AND P4, PT, R14, R2, PT ;  /* 0x000000020e00720c */ /* 0x000fe20003f86270 */
[----:B--2---:R-:W-:Y:S01]  /*6cf0*/  HMMA.16816.F32 R192, R8, R4, R176 ;  /* 0x0000000408c0723c */ /* 0x004fe200000018b0 */
[C---:B------:R-:W-:Y:S01]  /*6d00*/  VIADD R14, R20.reuse, 0xffffffa1 ;  /* 0xffffffa1140e7836 */ /* 0x040fe20000000000 */
[----:B------:R-:W-:Y:S01]  /*6d10*/  FSEL R247, R189, -INF , !P5 ;  /* 0xff800000bdf77808 */ /* 0x000fe20006800000 */
[----:B------:R-:W-:Y:S01]  /*6d20*/  VIADD R4, R20, 0xffffffb1 ;  /* 0xffffffb114047836 */ /* 0x000fe20000000000 */
[----:B------:R-:W-:-:S02]  /*6d30*/  FSEL R189, R186, -INF , !P1 ;  /* 0xff800000babd7808 */ /* 0x000fc40004800000 */
[-C--:B------:R-:W-:Y:S02]  /*6d40*/  ISETP.GE.AND P1, PT, R12, R165.reuse, PT ;  /* 0x000000a50c00720c */ /* 0x080fe40003f26270 */
[----:B------:R-:W-:Y:S02]  /*6d50*/  FSEL R211, R190, -INF , !P6 ;  /* 0xff800000bed37808 */ /* 0x000fe40007000000 */
[C---:B------:R-:W-:Y:S02]  /*6d60*/  ISETP.GE.AND P6, PT, R14.reuse, R165, PT ;  /* 0x000000a50e00720c */ /* 0x040fe40003fc6270 */
[-C--:B------:R-:W-:Y:S01]  /*6d70*/  ISETP.GE.AND P5, PT, R14, R2.reuse, PT ;  /* 0x000000020e00720c */ /* 0x080fe20003fa6270 */
[----:B------:R-:W-:Y:S01]  /*6d80*/  VIADD R14, R20, 0xffffffa8 ;  /* 0xffffffa8140e7836 */ /* 0x000fe20000000000 */
[----:B------:R-:W-:Y:S01]  /*6d90*/  FSEL R177, R181, -INF , !P1 ;  /* 0xff800000b5b17808 */ /* 0x000fe20004800000 */
[----:B------:R-:W-:Y:S01]  /*6da0*/  HMMA.16816.F32 R172, R8, R6, R172 ;  /* 0x0000000608ac723c */ /* 0x000fe200000018ac */
[----:B------:R-:W-:-:S02]  /*6db0*/  ISETP.GE.AND P1, PT, R4, R2, PT ;  /* 0x000000020400720c */ /* 0x000fc40003f26270 */
[----:B------:R-:W-:Y:S02]  /*6dc0*/  FSEL R169, R191, -INF , !P4 ;  /* 0xff800000bfa97808 */ /* 0x000fe40006000000 */
[----:B------:R-:W-:Y:S02]  /*6dd0*/  FSEL R191, R184, -INF , !P3 ;  /* 0xff800000b8bf7808 */ /* 0x000fe40005800000 */
[-C--:B------:R-:W-:Y:S02]  /*6de0*/  ISETP.GE.AND P3, PT, R14, R2.reuse, PT ;  /* 0x000000020e00720c */ /* 0x080fe40003f66270 */
[----:B------:R-:W-:Y:S02]  /*6df0*/  FSEL R235, R185, -INF , !P6 ;  /* 0xff800000b9eb7808 */ /* 0x000fe40007000000 */
[----:B------:R-:W-:Y:S02]  /*6e00*/  FSEL R195, R195, -INF , !P1 ;  /* 0xff800000c3c37808 */ /* 0x000fe40004800000 */
[----:B------:R-:W-:Y:S01]  /*6e10*/  ISETP.GE.AND P6, PT, R12, R2, PT ;  /* 0x000000020c00720c */ /* 0x000fe20003fc6270 */
[----:B------:R-:W-:Y:S01]  /*6e20*/  VIADD R12, R20, 0xffffffb0 ;  /* 0xffffffb0140c7836 */ /* 0x000fe20000000000 */
[----:B------:R-:W-:-:S02]  /*6e30*/  ISETP.GE.U32.AND P1, PT, R0, 0x3, PT ;  /* 0x000000030000780c */ /* 0x000fc40003f26070 */
[-C--:B------:R-:W-:Y:S02]  /*6e40*/  ISETP.GE.AND P4, PT, R14, R165.reuse, PT ;  /* 0x000000a50e00720c */ /* 0x080fe40003f86270 */
[----:B------:R-:W-:Y:S02]  /*6e50*/  FSEL R185, R182, -INF , !P3 ;  /* 0xff800000b6b97808 */ /* 0x000fe40005800000 */
[-C--:B------:R-:W-:Y:S01]  /*6e60*/  ISETP.GE.AND P3, PT, R4, R165.reuse, PT ;  /* 0x000000a50400720c */ /* 0x080fe20003f66270 */
[C---:B------:R-:W-:Y:S01]  /*6e70*/  VIADD R4, R20.reuse, 0xffffffb8 ;  /* 0xffffffb814047836 */ /* 0x040fe20000000000 */
[----:B------:R-:W-:Y:S01]  /*6e80*/  FSEL R187, R187, -INF , !P5 ;  /* 0xff800000bbbb7808 */ /* 0x000fe20006800000 */
[----:B------:R-:W-:Y:S01]  /*6e90*/  VIADD R20, R20, 0xffffffb9 ;  /* 0xffffffb914147836 */ /* 0x000fe20000000000 */
[----:B------:R-:W-:Y:S02]  /*6ea0*/  FSEL R179, R180, -INF , !P4 ;  /* 0xff800000b4b37808 */ /* 0x000fe40006000000 */
[----:B------:R-:W-:-:S02]  /*6eb0*/  ISETP.GE.AND P5, PT, R12, R165, PT ;  /* 0x000000a50c00720c */ /* 0x000fc40003fa6270 */
[----:B------:R-:W-:Y:S02]  /*6ec0*/  ISETP.GE.AND P4, PT, R12, R2, PT ;  /* 0x000000020c00720c */ /* 0x000fe40003f86270 */
[----:B------:R-:W-:Y:S02]  /*6ed0*/  FSEL R239, R183, -INF , !P6 ;  /* 0xff800000b7ef7808 */ /* 0x000fe40007000000 */
[----:B------:R-:W-:Y:S02]  /*6ee0*/  FSEL R229, R192, -INF , !P5 ;  /* 0xff800000c0e57808 */ /* 0x000fe40006800000 */
[----:B------:R-:W-:Y:S02]  /*6ef0*/  FSEL R223, R194, -INF , !P4 ;  /* 0xff800000c2df7808 */ /* 0x000fe40006000000 */
[----:B------:R-:W-:Y:S02]  /*6f00*/  FSEL R233, R193, -INF , !P3 ;  /* 0xff800000c1e97808 */ /* 0x000fe40005800000 */
[----:B------:R-:W-:-:S02]  /*6f10*/  ISETP.GE.AND P6, PT, R4, R165, PT ;  /* 0x000000a50400720c */ /* 0x000fc40003fc6270 */
[----:B------:R-:W-:Y:S02]  /*6f20*/  ISETP.GE.AND P5, PT, R20, R165, PT ;  /* 0x000000a51400720c */ /* 0x000fe40003fa6270 */
[-C--:B------:R-:W-:Y:S02]  /*6f30*/  ISETP.GE.AND P4, PT, R4, R2.reuse, PT ;  /* 0x000000020400720c */ /* 0x080fe40003f86270 */
[----:B------:R-:W-:Y:S02]  /*6f40*/  ISETP.GE.AND P3, PT, R20, R2, PT ;  /* 0x000000021400720c */ /* 0x000fe40003f66270 */
[----:B------:R-:W-:Y:S02]  /*6f50*/  FSEL R225, R172, -INF , !P6 ;  /* 0xff800000ace17808 */ /* 0x000fe40007000000 */
[----:B------:R-:W-:Y:S02]  /*6f60*/  FSEL R222, R173, -INF , !P5 ;  /* 0xff800000adde7808 */ /* 0x000fe40006800000 */
[----:B------:R-:W-:-:S02]  /*6f70*/  FSEL R193, R174, -INF , !P4 ;  /* 0xff800000aec17808 */ /* 0x000fc40006000000 */
[----:B------:R-:W-:Y:S01]  /*6f80*/  FSEL R192, R175, -INF , !P3 ;  /* 0xff800000afc07808 */ /* 0x000fe20005800000 */
[----:B------:R-:W-:Y:S06]  /*6f90*/  @!P1 BRA `(.L_x_1943) ;  /* 0x0000000400909947 */ /* 0x000fec0003800000 */
[----:B------:R-:W-:Y:S05]  /*6fa0*/  BRA.U !UP1, `(.L_x_1944) ;  /* 0x0000000109f87547 */ /* 0x000fea000b800000 */
[----:B------:R-:W1:Y:S01]  /*6fb0*/  LDC R4, c[0x0][0x4f0] ;  /* 0x00013c00ff047b82 */ /* 0x000e620000000800 */
[C---:B------:R-:W-:Y:S01]  /*6fc0*/  VIADD R9, R216.reuse, 0xffffff80 ;  /* 0xffffff80d8097836 */ /* 0x040fe20000000000 */
[----:B------:R-:W-:Y:S01]  /*6fd0*/  IADD3 R5, PT, PT, R216, -0xc0, RZ ;  /* 0xffffff40d8057810 */ /* 0x000fe20007ffe0ff */
[----:B------:R-:W2:Y:S03]  /*6fe0*/  LDCU.64 UR6, c[0x0][0x3a0] ;  /* 0x00007400ff0677ac */ /* 0x000ea60008000a00 */
[----:B------:R-:W-:Y:S02]  /*6ff0*/  IABS R8, R9 ;  /* 0x0000000900087213 */ /* 0x000fe40000000000 */
[----:B------:R-:W-:Y:S02]  /*7000*/  IABS R10, R5 ;  /* 0x00000005000a7213 */ /* 0x000fe40000000000 */
[----:B-1----:R-:W-:-:S02]  /*7010*/  IABS R2, R4 ;  /* 0x0000000400027213 */ /* 0x002fc40000000000 */
[-C--:B------:R-:W-:Y:S02]  /*7020*/  LOP3.LUT R5, R5, R4.reuse, RZ, 0x3c, !PT ;  /* 0x0000000405057212 */ /* 0x080fe400078e3cff */
[----:B------:R-:W1:Y:S01]  /*7030*/  I2F.RP R6, R2 ;  /* 0x0000000200067306 */ /* 0x000e620000209400 */
[----:B------:R-:W-:-:S04]  /*7040*/  LOP3.LUT R9, R9, R4, RZ, 0x3c, !PT ;  /* 0x0000000409097212 */ /* 0x000fc800078e3cff */
[----:B------:R-:W-:-:S03]  /*7050*/  ISETP.GE.AND P1, PT, R9, RZ, PT ;  /* 0x000000ff0900720c */ /* 0x000fc60003f26270 */
        /* <DEDUP_REMOVED lines=22> */
[----:B------:R-:W-:-:S07]  /*71c0*/  LOP3.LUT R5, RZ, R4, RZ, 0x33, !PT ;  /* 0x00000004ff057212 */ /* 0x000fce00078e33ff */
[----:B------:R-:W-:Y:S01]  /*71d0*/  @P3 VIADD R6, R6, 0x1 ;  /* 0x0000000106063836 */ /* 0x000fe20000000000 */
[----:B------:R-:W-:Y:S02]  /*71e0*/  ISETP.NE.AND P3, PT, R4, RZ, PT ;  /* 0x000000ff0400720c */ /* 0x000fe40003f65270 */
[----:B------:R-:W-:Y:S02]  /*71f0*/  @P6 IADD3 R12, PT, PT, R12, 0x1, RZ ;  /* 0x000000010c0c6810 */ /* 0x000fe40007ffe0ff */
[----:B------:R-:W-:-:S03]  /*7200*/  MOV R2, R6 ;  /* 0x0000000600027202 */ /* 0x000fc60000000f00 */
[----:B------:R-:W-:Y:S01]  /*7210*/  @!P4 IMAD.MOV R12, RZ, RZ, -R12 ;  /* 0x000000ffff0cc224 */ /* 0x000fe200078e0a0c */
[----:B------:R-:W-:-:S04]  /*7220*/  @!P1 IADD3 R2, PT, PT, -R2, RZ, RZ ;  /* 0x000000ff02029210 */ /* 0x000fc80007ffe1ff */
        /* <DEDUP_REMOVED lines=22> */
.L_x_1944:
[----:B------:R-:W-:Y:S01]  /*7390*/  UMOV UR4, URZ ;  /* 0x000000ff00047c82 */ /* 0x000fe20008000000 */
[----:B------:R-:W-:Y:S01]  /*73a0*/  IMAD.SHL.U32 R2, R166, 0x40, RZ ;  /* 0x00000040a6027824 */ /* 0x000fe200078e00ff */
[----:B------:R-:W-:-:S05]  /*73b0*/  IADD3 R4, P1, PT, RZ, -UR4, RZ ;  /* 0x80000004ff047c10 */ /* 0x000fca000ff3e0ff */
[----:B------:R-:W-:-:S05]  /*73c0*/  IMAD.X R2, RZ, RZ, ~R2, P1 ;  /* 0x000000ffff027224 */ /* 0x000fca00008e0e02 */
[----:B------:R-:W-:-:S04]  /*73d0*/  SHF.R.S64 R5, R4, 0x1f, R2 ;  /* 0x0000001f04057819 */ /* 0x000fc80000001002 */
[----:B------:R-:W-:-:S04]  /*73e0*/  IADD3 R228, P1, PT, R5, R228, RZ ;  /* 0x000000e405e47210 */ /* 0x000fc80007f3e0ff */
[----:B------:R-:W-:-:S09]  /*73f0*/  LEA.HI.X.SX32 R227, R2, R227, 0x1, P1 ;  /* 0x000000e302e37211 */ /* 0x000fd200008f0eff */
.L_x_1945:
[C---:B------:R-:W-:Y:S01]  /*7400*/  IMAD.SHL.U32 R5, R166.reuse, 0x20, RZ ;  /* 0x00000020a6057824 */ /* 0x040fe200078e00ff */
[----:B------:R-:W-:Y:S01]  /*7410*/  SHF.L.U64.HI R166, R166, 0x5, R167 ;  /* 0x00000005a6a67819 */ /* 0x000fe200000102a7 */
[----:B------:R-:W-:Y:S01]  /*7420*/  IMAD.MOV.U32 R8, RZ, RZ, R228 ;  /* 0x000000ffff087224 */ /* 0x000fe200078e00e4 */
[----:B------:R-:W-:Y:S02]  /*7430*/  MOV R9, R227 ;  /* 0x000000e300097202 */ /* 0x000fe40000000f00 */
[----:B------:R-:W-:-:S03]  /*7440*/  IADD3 R6, P1, PT, R5, R228, RZ ;  /* 0x000000e405067210 */ /* 0x000fc60007f3e0ff */
[----:B------:R-:W-:Y:S01]  /*7450*/  @!PT LDS RZ, [RZ] ;  /* 0x00000000fffff984 */ /* 0x000fe20000000800 */
[----:B------:R-:W-:Y:S01]  /*7460*/  @!PT LDS RZ, [RZ] ;  /* 0x00000000fffff984 */ /* 0x000fe20000000800 */
[----:B------:R-:W-:Y:S01]  /*7470*/  @!PT LDS RZ, [RZ] ;  /* 0x00000000fffff984 */ /* 0x000fe20000000800 */
[----:B------:R1:W-:Y:S01]  /*7480*/  LDGSTS.E.BYPASS.LTC128B.128 [R245+0x8000], desc[UR16][R8.64] ;  /* 0x0800000008f57fae */ /* 0x0003e2000b981a10 */
[C---:B------:R-:W-:Y:S01]  /*7490*/  IADD3 R4, P3, PT, R5.reuse, R6, RZ ;  /* 0x0000000605047210 */ /* 0x040fe20007f7e0ff */
[C---:B------:R-:W-:Y:S02]  /*74a0*/  IMAD.X R7, R166.reuse, 0x1, R227, P1 ;  /* 0x00000001a6077824 */ /* 0x040fe400008e06e3 */
[----:B------:R1:W-:Y:S01]  /*74b0*/  LDGSTS.E.BYPASS.LTC128B.128 [R245+0xa000], desc[UR16][R8.64+0x80] ;  /* 0x0a00008008f57fae */ /* 0x0003e2000b981a10 */
[----:B------:R-:W-:Y:S01]  /*74c0*/  IADD3 R10, P1, PT, R5, R4, RZ ;  /* 0x00000004050a7210 */ /* 0x000fe20007f3e0ff */
[C---:B------:R-:W-:Y:S02]  /*74d0*/  IMAD.X R5, R166.reuse, 0x1, R7, P3 ;  /* 0x00000001a6057824 */ /* 0x040fe400018e0607 */
[----:B------:R1:W-:Y:S03]  /*74e0*/  LDGSTS.E.BYPASS.LTC128B.128 [R245+0xc000], desc[UR16][R8.64+0x100] ;  /* 0x0c00010008f57fae */ /* 0x0003e6000b981a10 */
[----:B------:R-:W-:Y:S01]  /*74f0*/  IADD3.X R11, PT, PT, R166, R5, RZ, P1, !PT ;  /* 0x00000005a60b7210 */ /* 0x000fe20000ffe4ff */
        /* <DEDUP_REMOVED lines=14> */
.L_x_1943:
[----:B-1----:R-:W-:Y:S01]  /*75e0*/  FMNMX3.FTZ R4, R164, R29, R31, !PT ;  /* 0x0000001da4047276 */ /* 0x002fe2000781001f */
        /* <DEDUP_REMOVED lines=24> */
[----:B------:R-:W-:-:S04]  /*7770*/  @P0 IADD3 R215, PT, PT, R16, -0x40, RZ ;  /* 0xffffffc010d70810 */ /* 0x000fc80007ffe0ff */
[----:B------:R-:W-:Y:S01]  /*7780*/  IADD3 R206, PT, PT, R206, R215, RZ ;  /* 0x000000d7cece7210 */ /* 0x000fe20007ffe0ff */
        /* <DEDUP_REMOVED lines=12> */
[----:B------:R-:W-:Y:S01]  /*7850*/  FSETP.NEU.FTZ.AND P1, PT, R201, -INF , PT ;  /* 0xff800000c900780b */ /* 0x000fe20003f3d000 */
[----:B------:R-:W-:Y:S02]  /*7860*/  FADD.FTZ R5, R164, -R5 ;  /* 0x80000005a4057221 */ /* 0x000fe40000010000 */
[--C-:B------:R-:W-:Y:S01]  /*7870*/  FFMA.FTZ R197, R13, UR4, -R224.reuse ;  /* 0x000000040dc57c23 */ /* 0x100fe200080108e0 */
[----:B------:R-:W-:Y:S01]  /*7880*/  FSEL R4, R201, RZ, P1 ;  /* 0x000000ffc9047208 */ /* 0x000fe20000800000 */
[----:B------:R-:W1:Y:S01]  /*7890*/  LDSM.16.MT88.4 R12, [R220+0x10000] ;  /* 0x01000000dc0c783b */ /* 0x000e620000004200 */
[----:B------:R-:W-:Y:S01]  /*78a0*/  FSEL R194, R194, RZ, P1 ;  /* 0x000000ffc2c27208 */ /* 0x000fe20000800000 */
[--C-:B------:R-:W-:Y:S01]  /*78b0*/  FFMA.FTZ R200, R29, UR4, -R224.reuse ;  /* 0x000000041dc87c23 */ /* 0x100fe200080108e0 */
[----:B------:R-:W-:Y:S01]  /*78c0*/  FFMA.FTZ R199, R31, UR4, -R224 ;  /* 0x000000041fc77c23 */ /* 0x000fe200080108e0 */
[----:B------:R-:W-:Y:S01]  /*78d0*/  FADD.FTZ R4, R3, -R4 ;  /* 0x8000000403047221 */ /* 0x000fe20000010000 */
[----:B------:R-:W-:Y:S01]  /*78e0*/  FFMA.FTZ R198, R33, UR4, -R224 ;  /* 0x0000000421c67c23 */ /* 0x000fe200080108e0 */
[--C-:B------:R-:W-:Y:S01]  /*78f0*/  FFMA.FTZ R196, R21, UR4, -R194.reuse ;  /* 0x0000000415c47c23 */ /* 0x100fe200080108c2 */
[--C-:B------:R-:W-:Y:S01]  /*7900*/  FFMA.FTZ R2, R19, UR4, -R194.reuse ;  /* 0x0000000413027c23 */ /* 0x100fe200080108c2 */
[--C-:B------:R-:W-:Y:S01]  /*7910*/  FFMA.FTZ R203, R17, UR4, -R194.reuse ;  /* 0x0000000411cb7c23 */ /* 0x100fe200080108c2 */
[----:B------:R-:W-:Y:S01]  /*7920*/  FFMA.FTZ R204, R25, UR4, -R194 ;  /* 0x0000000419cc7c23 */ /* 0x000fe200080108c2 */
[----:B------:R-:W-:Y:S01]  /*7930*/  FMUL.FTZ R205, R5, UR4 ;  /* 0x0000000405cd7c20 */ /* 0x000fe20008410000 */
[----:B------:R-:W-:Y:S01]  /*7940*/  FMUL.FTZ R3, R4, UR4 ;  /* 0x0000000404037c20 */ /* 0x000fe20008410000 */
[----:B------:R-:W-:Y:S01]  /*7950*/  MUFU.EX2 R200, R200 ;  /* 0x000000c800c87308 */ /* 0x000fe20000000800 */
[----:B------:R-:W2:Y:S01]  /*7960*/  LDSM.16.MT88.4 R20, [R216+0x10000] ;  /* 0x01000000d814783b */ /* 0x000ea20000004200 */
[----:B------:R-:W-:Y:S01]  /*7970*/  FFMA.FTZ R210, R209, UR4, -R224 ;  /* 0x00000004d1d27c23 */ /* 0x000fe200080108e0 */
[----:B------:R-:W-:Y:S01]  /*7980*/  FFMA.FTZ R212, R211, UR4, -R194 ;  /* 0x00000004d3d47c23 */ /* 0x000fe200080108c2 */
[----:B------:R-:W3:Y:S01]  /*7990*/  MUFU.EX2 R199, R199 ;  /* 0x000000c700c77308 */ /* 0x000ee20000000800 */
[----:B------:R-:W4:Y:S01]  /*79a0*/  LDSM.16.MT88.4 R28, [R215] ;  /* 0x00000000d71c783b */ /* 0x000f220000004200 */
[--C-:B------:R-:W-:Y:S01]  /*79b0*/  FFMA.FTZ R209, R249, UR4, -R224.reuse ;  /* 0x00000004f9d17c23 */ /* 0x100fe200080108e0 */
[----:B------:R-:W-:Y:S01]  /*79c0*/  FFMA.FTZ R208, R251, UR4, -R224 ;  /* 0x00000004fbd07c23 */ /* 0x000fe200080108e0 */
[----:B------:R-:W-:Y:S01]  /*79d0*/  MUFU.EX2 R198, R198 ;  /* 0x000000c600c67308 */ /* 0x000fe20000000800 */
[--C-:B------:R-:W-:Y:S01]  /*79e0*/  FFMA.FTZ R214, R207, UR4, -R194.reuse ;  /* 0x00000004cfd67c23 */ /* 0x100fe200080108c2 */
[--C-:B------:R-:W-:Y:S01]  /*79f0*/  FFMA.FTZ R213, R213, UR4, -R194.reuse ;  /* 0x00000004d5d57c23 */ /* 0x100fe200080108c2 */
[----:B------:R-:W-:Y:S01]  /*7a00*/  FFMA.FTZ R211, R169, UR4, -R194 ;  /* 0x00000004a9d37c23 */ /* 0x000fe200080108c2 */
[----:B------:R-:W5:Y:S01]  /*7a10*/  MUFU.EX2 R197, R197 ;  /* 0x000000c500c57308 */ /* 0x000f620000000800 */
[--C-:B------:R-:W-:Y:S01]  /*7a20*/  FFMA.FTZ R247, R247, UR4, -R224.reuse ;  /* 0x00000004f7f77c23 */ /* 0x100fe200080108e0 */
[----:B------:R-:W-:Y:S01]  /*7a30*/  LDSM.16.MT88.4 R164, [R215+0x4800] ;  /* 0x00480000d7a4783b */ /* 0x000fe20000004200 */
[--C-:B------:R-:W-:Y:S01]  /*7a40*/  FFMA.FTZ R234, R191, UR4, -R224.reuse ;  /* 0x00000004bfea7c23 */ /* 0x100fe200080108e0 */
[----:B------:R-:W-:Y:S01]  /*7a50*/  MUFU.EX2 R196, R196 ;  /* 0x000000c400c47308 */ /* 0x000fe20000000800 */
[----:B------:R-:W-:Y:S01]  /*7a60*/  FFMA.FTZ R238, R179, UR4, -R224 ;  /* 0x00000004b3ee7c23 */ /* 0x000fe200080108e0 */
[----:B---3--:R-:W-:Y:S01]  /*7a70*/  F2FP.F16.F32.PACK_AB R4, R199, R200 ;  /* 0x000000c8c704723e */ /* 0x008fe200000000ff */
[--C-:B------:R-:W-:Y:S01]  /*7a80*/  FFMA.FTZ R249, R189, UR4, -R194.reuse ;  /* 0x00000004bdf97c23 */ /* 0x100fe200080108c2 */
[----:B------:R-:W3:Y:S01]  /*7a90*/  MUFU.EX2 R2, R2 ;  /* 0x0000000200027308 */ /* 0x000ee20000000800 */
[--C-:B------:R-:W-:Y:S01]  /*7aa0*/  FFMA.FTZ R240, R187, UR4, -R194.reuse ;  /* 0x00000004bbf07c23 */ /* 0x100fe200080108c2 */
[----:B------:R-:W-:Y:S01]  /*7ab0*/  FFMA.FTZ R242, R239, UR4, -R194 ;  /* 0x00000004eff27c23 */ /* 0x000fe200080108c2 */
[----:B------:R-:W-:Y:S01]  /*7ac0*/  LDSM.16.MT88.4 R168, [R206+0x4800] ;  /* 0x00480000cea8783b */ /* 0x000fe20000004200 */
[----:B------:R-:W-:Y:S01]  /*7ad0*/  MUFU.EX2 R203, R203 ;  /* 0x000000cb00cb7308 */ /* 0x000fe20000000800 */
[--C-:B------:R-:W-:Y:S01]  /*7ae0*/  FFMA.FTZ R229, R229, UR4, -R224.reuse ;  /* 0x00000004e5e57c23 */ /* 0x100fe200080108e0 */
[----:B-----5:R-:W-:Y:S01]  /*7af0*/  F2FP.F16.F32.PACK_AB R6, R197, R198 ;  /* 0x000000c6c506723e */ /* 0x020fe200000000ff */
[----:B------:R-:W-:Y:S01]  /*7b00*/  FFMA.FTZ R244, R233, UR4, -R224 ;  /* 0x00000004e9f47c23 */ /* 0x000fe200080108e0 */
[----:B------:R-:W5:Y:S01]  /*7b10*/  MUFU.EX2 R204, R204 ;  /* 0x000000cc00cc7308 */ /* 0x000f620000000800 */
[--C-:B------:R-:W-:Y:S01]  /*7b20*/  FFMA.FTZ R233, R223, UR4, -R194.reuse ;  /* 0x00000004dfe97c23 */ /* 0x100fe200080108c2 */
[----:B------:R-:W-:-:S02]  /*7b30*/  FFMA.FTZ R246, R192, UR4, -R194 ;  /* 0x00000004c0f67c23 */ /* 0x000fc400080108c2 */
[----:B------:R-:W1:Y:S01]  /*7b40*/  MUFU.EX2 R205, R205 ;  /* 0x000000cd00cd7308 */ /* 0x000e620000000800 */
[----:B---3--:R-:W-:-:S03]  /*7b50*/  F2FP.F16.F32.PACK_AB R5, R2, R196 ;  /* 0x000000c40205723e */ /* 0x008fc600000000ff */
[----:B------:R-:W3:Y:S04]  /*7b60*/  MUFU.EX2 R3, R3 ;  /* 0x0000000300037308 */ /* 0x000ee80000000800 */
[----:B------:R-:W-:Y:S01]  /*7b70*/  MUFU.EX2 R210, R210 ;  /* 0x000000d200d27308 */ /* 0x000fe20000000800 */
[----:B-----5:R-:W-:-:S03]  /*7b80*/  F2FP.F16.F32.PACK_AB R7, R204, R203 ;  /* 0x000000cbcc07723e */ /* 0x020fc600000000ff */
[----:B------:R-:W-:Y:S01]  /*7b90*/  MUFU.EX2 R209, R209 ;  /* 0x000000d100d17308 */ /* 0x000fe20000000800 */
[-C--:B-1----:R-:W-:Y:S01]  /*7ba0*/  FMUL.FTZ R8, R160, R205.reuse ;  /* 0x000000cda0087220 */ /* 0x082fe20000410000 */
[-C--:B------:R-:W-:Y:S01]  /*7bb0*/  FMUL.FTZ R9, R161, R205.reuse ;  /* 0x000000cda1097220 */ /* 0x080fe20000410000 */
[-C--:B------:R-:W-:Y:S01]  /*7bc0*/  FMUL.FTZ R36, R36, R205.reuse ;  /* 0x000000cd24247220 */ /* 0x080fe20000410000 */
[----:B------:R-:W-:Y:S01]  /*7bd0*/  FMUL.FTZ R37, R37, R205 ;  /* 0x000000cd25257220 */ /* 0x000fe20000410000 */
[-C--:B---3--:R-:W-:Y:S01]  /*7be0*/  FMUL.FTZ R10, R162, R3.reuse ;  /* 0x00000003a20a7220 */ /* 0x088fe20000410000 */
        /* <DEDUP_REMOVED lines=136> */
[----:B------:R4:W-:Y:S01]  /*8470*/  MUFU.EX2 R207, R247 ;  /* 0x000000f700cf7308 */ /* 0x0009e20000000800 */
        /* <DEDUP_REMOVED lines=24> */
[--C-:B----4-:R-:W-:Y:S01]  /*8600*/  FFMA.FTZ R247, R235, UR4, -R224.reuse ;  /* 0x00000004ebf77c23 */ /* 0x110fe200080108e0 */
[----:B------:R-:W-:Y:S01]  /*8610*/  HMMA.16816.F32 R84, R4, R86, R108 ;  /* 0x000000560454723c */ /* 0x000fe2000000186c */
[----:B------:R-:W-:Y:S01]  /*8620*/  FFMA.FTZ R235, R177, UR4, -R224 ;  /* 0x00000004b1eb7c23 */ /* 0x000fe200080108e0 */
[----:B------:R-:W1:Y:S01]  /*8630*/  LDSM.16.MT88.4 R108, [R220+0x16000] ;  /* 0x01600000dc6c783b */ /* 0x000e620000004200 */
[----:B------:R-:W-:Y:S01]  /*8640*/  MUFU.EX2 R234, R234 ;  /* 0x000000ea00ea7308 */ /* 0x000fe20000000800 */
[----:B------:R-:W-:Y:S01]  /*8650*/  FFMA.FTZ R200, R243, R205, R200 ;  /* 0x000000cdf3c87223 */ /* 0x000fe200000100c8 */
[----:B------:R-:W-:-:S02]  /*8660*/  FFMA.FTZ R3, R241, R3, R196 ;  /* 0x00000003f1037223 */ /* 0x000fc400000100c4 */
[----:B------:R-:W4:Y:S01]  /*8670*/  MUFU.EX2 R247, R247 ;  /* 0x000000f700f77308 */ /* 0x000f220000000800 */
[C---:B--2---:R-:W-:Y:S01]  /*8680*/  HMMA.16816.F32 R88, R4.reuse, R92, R88 ;  /* 0x0000005c0458723c */ /* 0x044fe20000001858 */
[----:B------:R-:W-:Y:S01]  /*8690*/  FADD.FTZ R199, R199, R200 ;  /* 0x000000c8c7c77221 */ /* 0x000fe20000010000 */
[----:B------:R-:W-:Y:S01]  /*86a0*/  FADD.FTZ R2, R2, R3 ;  /* 0x0000000302027221 */ /* 0x000fe20000010000 */
[----:B------:R-:W-:Y:S01]  /*86b0*/  MUFU.EX2 R238, R238 ;  /* 0x000000ee00ee7308 */ /* 0x000fe20000000800 */
[----:B------:R-:W-:Y:S01]  /*86c0*/  MOV R3, R201 ;  /* 0x000000c900037202 */ /* 0x000fe20000000f00 */
[----:B------:R-:W-:Y:S01]  /*86d0*/  FADD.FTZ R198, R198, R199 ;  /* 0x000000c7c6c67221 */ /* 0x000fe20000010000 */
[----:B------:R-:W-:Y:S01]  /*86e0*/  FADD.FTZ R203, R203, R2 ;  /* 0x00000002cbcb7221 */ /* 0x000fe20000010000 */
[----:B------:R-:W2:Y:S01]  /*86f0*/  MUFU.EX2 R235, R235 ;  /* 0x000000eb00eb7308 */ /* 0x000ea20000000800 */
[----:B------:R-:W-:Y:S01]  /*8700*/  HMMA.16816.F32 R92, R4, R94, R116 ;  /* 0x0000005e045c723c */ /* 0x000fe20000001874 */
[----:B------:R-:W5:Y:S01]  /*8710*/  LDSM.16.MT88.4 R116, [R216+0x16000] ;  /* 0x01600000d874783b */ /* 0x000f620000004200 */
[----:B------:R-:W-:Y:S01]  /*8720*/  FADD.FTZ R197, R197, R198 ;  /* 0x000000c6c5c57221 */ /* 0x000fe20000010000 */
[----:B------:R-:W-:Y:S01]  /*8730*/  MUFU.EX2 R249, R249 ;  /* 0x000000f900f97308 */ /* 0x000fe20000000800 */
[----:B------:R-:W-:Y:S01]  /*8740*/  FADD.FTZ R203, R204, R203 ;  /* 0x000000cbcccb7221 */ /* 0x000fe20000010000 */
[----:B----4-:R-:W-:-:S02]  /*8750*/  F2FP.F16.F32.PACK_AB R188, R247, R234 ;  /* 0x000000eaf7bc723e */ /* 0x010fc400000000ff */
[----:B------:R-:W4:Y:S01]  /*8760*/  MUFU.EX2 R240, R240 ;  /* 0x000000f000f07308 */ /* 0x000f220000000800 */
[----:B---3--:R-:W-:Y:S03]  /*8770*/  HMMA.16816.F32 R96, R4, R100, R96 ;  /* 0x000000640460723c */ /* 0x008fe60000001860 */
[----:B------:R-:W-:Y:S01]  /*8780*/  MUFU.EX2 R242, R242 ;  /* 0x000000f200f27308 */ /* 0x000fe20000000800 */
[----:B--2---:R-:W-:-:S03]  /*8790*/  F2FP.F16.F32.PACK_AB R190, R235, R238 ;  /* 0x000000eeebbe723e */ /* 0x004fc600000000ff */
[----:B------:R-:W-:Y:S01]  /*87a0*/  MUFU.EX2 R229, R229 ;  /* 0x000000e500e57308 */ /* 0x000fe20000000800 */
[----:B------:R-:W-:Y:S01]  /*87b0*/  HMMA.16816.F32 R100, R4, R102, R124 ;  /* 0x000000660464723c */ /* 0x000fe2000000187c */
[----:B------:R-:W2:Y:S02]  /*87c0*/  LDSM.16.MT88.4 R124, [R215+0x6000] ;  /* 0x00600000d77c783b */ /* 0x000ea40000004200 */
[----:B------:R-:W-:Y:S01]  /*87d0*/  MUFU.EX2 R244, R244 ;  /* 0x000000f400f47308 */ /* 0x000fe20000000800 */
[----:B----4-:R-:W-:-:S03]  /*87e0*/  F2FP.F16.F32.PACK_AB R189, R240, R249 ;  /* 0x000000f9f0bd723e */ /* 0x010fc600000000ff */
[----:B------:R-:W-:Y:S01]  /*87f0*/  MUFU.EX2 R233, R233 ;  /* 0x000000e900e97308 */ /* 0x000fe20000000800 */
[C---:B-1----:R-:W-:Y:S03]  /*8800*/  HMMA.16816.F32 R104, R4.reuse, R108, R104 ;  /* 0x0000006c0468723c */ /* 0x042fe60000001868 */
[----:B------:R-:W-:Y:S05]  /*8810*/  MUFU.EX2 R246, R246 ;  /* 0x000000f600f67308 */ /* 0x000fea0000000800 */
[C---:B------:R-:W-:Y:S01]  /*8820*/  HMMA.16816.F32 R108, R4.reuse, R110, R132 ;  /* 0x0000006e046c723c */ /* 0x040fe20000001884 */
[----:B------:R-:W1:Y:S07]  /*8830*/  LDSM.16.MT88.4 R132, [R206+0x6000] ;  /* 0x00600000ce84783b */ /* 0x000e6e0000004200 */
[C---:B-----5:R-:W-:Y:S08]  /*8840*/  HMMA.16816.F32 R112, R4.reuse, R116, R112 ;  /* 0x000000740470723c */ /* 0x060ff00000001870 */
[C---:B------:R-:W-:Y:S01]  /*8850*/  HMMA.16816.F32 R116, R4.reuse, R118, R140 ;  /* 0x000000760474723c */ /* 0x040fe2000000188c */
[----:B------:R-:W3:Y:S07]  /*8860*/  LDSM.16.MT88.4 R140, [R216+0x10800] ;  /* 0x01080000d88c783b */ /* 0x000eee0000004200 */
[C---:B--2---:R-:W-:Y:S08]  /*8870*/  HMMA.16816.F32 R120, R4.reuse, R124, R120 ;  /* 0x0000007c0478723c */ /* 0x044ff00000001878 */
        /* <DEDUP_REMOVED lines=21> */
[----:B------:R-:W-:Y:S02]  /*89d0*/  HMMA.16816.F32 R28, R132, R138, R28 ;  /* 0x0000008a841c723c */ /* 0x000fe4000000181c */
[----:B------:R-:W-:Y:S01]  /*89e0*/  FADD.FTZ R240, R240, R249 ;  /* 0x000000f9f0f07221 */ /* 0x000fe20000010000 */
[----:B------:R-:W-:-:S04]  /*89f0*/  FADD.FTZ R238, R238, R247 ;  /* 0x000000f7eeee7221 */ /* 0x000fc80000010000 */
[----:B------:R-:W-:Y:S01]  /*8a00*/  FADD.FTZ R238, R235, R238 ;  /* 0x000000eeebee7221 */ /* 0x000fe20000010000 */
[C---:B------:R-:W-:Y:S08]  /*8a10*/  HMMA.16816.F32 R136, R132.reuse, R160, R32 ;  /* 0x000000a08488723c */ /* 0x040ff00000001820 */
[C---:B------:R-:W-:Y:S01]  /*8a20*/  HMMA.16816.F32 R32, R132.reuse, R162, R36 ;  /* 0x000000a28420723c */ /* 0x040fe20000001824 */
[----:B------:R-:W2:Y:S04]  /*8a30*/  LDSM.16.MT88.4 R36, [R216+0x16800] ;  /* 0x01680000d824783b */ /* 0x000ea80000004200 */
[----:B------:R-:W-:Y:S03]  /*8a40*/  LDSM.16.MT88.4 R160, [R220+0x16800] ;  /* 0x01680000dca0783b */ /* 0x000fe60000004200 */
[C---:B---3--:R-:W-:Y:S08]  /*8a50*/  HMMA.16816.F32 R16, R132.reuse, R140, R16 ;  /* 0x0000008c8410723c */ /* 0x048ff00000001810 */
[C---:B------:R-:W-:Y:S01]  /*8a60*/  HMMA.16816.F32 R20, R132.reuse, R142, R20 ;  /* 0x0000008e8414723c */ /* 0x040fe20000001814 */
[----:B------:R-:W3:Y:S07]  /*8a70*/  LDSM.16.MT88.4 R140, [R216+0x12800] ;  /* 0x01280000d88c783b */ /* 0x000eee0000004200 */
[C---:B------:R-:W-:Y:S08]  /*8a80*/  HMMA.16816.F32 R8, R132.reuse, R144, R8 ;  /* 0x000000908408723c */ /* 0x040ff00000001808 */
[C---:B------:R-:W-:Y:S01]  /*8a90*/  HMMA.16816.F32 R12, R132.reuse, R146, R12 ;  /* 0x00000092840c723c */ /* 0x040fe2000000180c */
[----:B------:R-:W4:Y:S07]  /*8aa0*/  LDSM.16.MT88.4 R144, [R215+0x2800] ;  /* 0x00280000d790783b */ /* 0x000f2e0000004200 */
[C---:B-1----:R-:W-:Y:S08]  /*8ab0*/  HMMA.16816.F32 R40, R132.reuse, R152, R40 ;  /* 0x000000988428723c */ /* 0x042ff00000001828 */
[C---:B--2---:R-:W-:Y:S08]  /*8ac0*/  HMMA.16816.F32 R112, R132.reuse, R36, R112 ;  /* 0x000000248470723c */ /* 0x044ff00000001870 */
[C---:B------:R-:W-:Y:S01]  /*8ad0*/  HMMA.16816.F32 R116, R132.reuse, R38, R116 ;  /* 0x000000268474723c */ /* 0x040fe20000001874 */
[----:B------:R-:W1:Y:S07]  /*8ae0*/  LDSM.16.MT88.4 R36, [R220+0x11000] ;  /* 0x01100000dc24783b */ /* 0x000e6e0000004200 */
[C---:B------:R-:W-:Y:S08]  /*8af0*/  HMMA.16816.F32 R44, R132.reuse, R154, R44 ;  /* 0x0000009a842c723c */ /* 0x040ff0000000182c */
[C---:B------:R-:W-:Y:S01]  /*8b00*/  HMMA.16816.F32 R152, R132.reuse, R148, R64 ;  /* 0x000000948498723c */ /* 0x040fe20000001840 */
[----:B------:R-:W-:Y:S07]  /*8b10*/  LDSM.16.MT88.4 R64, [R216+0x11000] ;  /* 0x01100000d840783b */ /* 0x000fee0000004200 */
[C---:B------:R-:W-:Y:S01]  /*8b20*/  HMMA.16816.F32 R148, R132.reuse, R150, R68 ;  /* 0x000000968494723c */ /* 0x040fe20000001844 */
[----:B------:R-:W2:Y:S07]  /*8b30*/  LDSM.16.MT88.4 R68, [R206+0x6800] ;  /* 0x00680000ce44783b */ /* 0x000eae0000004200 */
[C---:B------:R-:W-:Y:S08]  /*8b40*/  HMMA.16816.F32 R80, R132.reuse, R156, R80 ;  /* 0x0000009c8450723c */ /* 0x040ff00000001850 */
[C---:B------:R-:W-:Y:S08]  /*8b50*/  HMMA.16816.F32 R84, R132.reuse, R158, R84 ;  /* 0x0000009e8454723c */ /* 0x040ff00000001854 */
[----:B------:R-:W-:Y:S01]  /*8b60*/  HMMA.16816.F32 R156, R132, R164, R88 ;  /* 0x000000a4849c723c */ /* 0x000fe20000001858 */
[----:B------:R-:W-:-:S04]  /*8b70*/  FFMA.FTZ R88, R185, UR4, -R194 ;  /* 0x00000004b9587c23 */ /* 0x000fc800080108c2 */
[----:B------:R-:W5:Y:S03]  /*8b80*/  MUFU.EX2 R239, R88 ;  /* 0x0000005800ef7308 */ /* 0x000f660000000800 */
[C---:B---3--:R-:W-:Y:S08]  /*8b90*/  HMMA.16816.F32 R48, R132.reuse, R140, R48 ;  /* 0x0000008c8430723c */ /* 0x048ff00000001830 */
[----:B------:R-:W-:Y:S01]  /*8ba0*/  HMMA.16816.F32 R52, R132, R142, R52 ;  /* 0x0000008e8434723c */ /* 0x000fe20000001834 */
[----:B-----5:R-:W-:Y:S01]  /*8bb0*/  F2FP.F16.F32.PACK_AB R191, R242, R239 ;  /* 0x000000eff2bf723e */ /* 0x020fe200000000ff */
[----:B------:R-:W-:Y:S01]  /*8bc0*/  LDSM.16.MT88.4 R88, [R215+0x3000] ;  /* 0x00300000d758783b */ /* 0x000fe20000004200 */
[----:B------:R-:W-:-:S05]  /*8bd0*/  FADD.FTZ R239, R239, R240 ;  /* 0x000000f0efef7221 */ /* 0x000fca0000010000 */
[----:B----4-:R-:W-:Y:S01]  /*8be0*/  HMMA.16816.F32 R140, R132, R144, R56 ;  /* 0x00000090848c723c */ /* 0x010fe20000001838 */
[----:B------:R-:W3:Y:S01]  /*8bf0*/  LDSM.16.MT88.4 R56, [R215+0x1000] ;  /* 0x00100000d738783b */ /* 0x000ee20000004200 */
[----:B------:R-:W-:-:S06]  /*8c00*/  FADD.FTZ R242, R242, R239 ;  /* 0x000000eff2f27221 */ /* 0x000fcc0000010000 */
[C---:B------:R-:W-:Y:S01]  /*8c10*/  HMMA.16816.F32 R144, R132.reuse, R146, R60 ;  /* 0x000000928490723c */ /* 0x040fe2000000183c */
[----:B------:R-:W4:Y:S07]  /*8c20*/  LDSM.16.MT88.4 R60, [R206+0x1000] ;  /* 0x00100000ce3c783b */ /* 0x000f2e0000004200 */
[C---:B------:R-:W-:Y:S08]  /*8c30*/  HMMA.16816.F32 R104, R132.reuse, R160, R104 ;  /* 0x000000a08468723c */ /* 0x040ff00000001868 */
[----:B------:R-:W-:Y:S08]  /*8c40*/  HMMA.16816.F32 R108, R132, R162, R108 ;  /* 0x000000a2846c723c */ /* 0x000ff0000000186c */
[----:B-1----:R-:W-:Y:S01]  /*8c50*/  HMMA.16816.F32 R160, R188, R36, R8 ;  /* 0x00000024bca0723c */ /* 0x002fe20000001808 */
[----:B------:R-:W1:Y:S07]  /*8c60*/  LDSM.16.MT88.4 R8, [R216+0x13000] ;  /* 0x01300000d808783b */ /* 0x000e6e0000004200 */
[C---:B------:R-:W-:Y:S01]  /*8c70*/  HMMA.16816.F32 R164, R132.reuse, R166, R92 ;  /* 0x000000a684a4723c */ /* 0x040fe2000000185c */
[----:B------:R-:W5:Y:S07]  /*8c80*/  LDSM.16.MT88.4 R92, [R206+0x3000] ;  /* 0x00300000ce5c783b */ /* 0x000f6e0000004200 */
[C---:B--2---:R-:W-:Y:S08]  /*8c90*/  HMMA.16816.F32 R184, R132.reuse, R68, R128 ;  /* 0x0000004484b8723c */ /* 0x044ff00000001880 */
[----:B------:R-:W-:Y:S01]  /*8ca0*/  HMMA.16816.F32 R4, R132, R70, R4 ;  /* 0x000000468404723c */ /* 0x000fe20000001804 */
[----:B------:R-:W2:Y:S07]  /*8cb0*/  LDSM.16.MT88.4 R68, [R220+0x13000] ;  /* 0x01300000dc44783b */ /* 0x000eae0000004200 */
[C---:B---3--:R-:W-:Y:S08]  /*8cc0*/  HMMA.16816.F32 R24, R188.reuse, R56, R24 ;  /* 0x00000038bc18723c */ /* 0x048ff00000001818 */
[C---:B------:R-:W-:Y:S08]  /*8cd0*/  HMMA.16816.F32 R28, R188.reuse, R58, R28 ;  /* 0x0000003abc1c723c */ /* 0x040ff0000000181c */
[C---:B----4-:R-:W-:Y:S08]  /*8ce0*/  HMMA.16816.F32 R56, R188.reuse, R60, R136 ;  /* 0x0000003cbc38723c */ /* 0x050ff00000001888 */
[C---:B------:R-:W-:Y:S01]  /*8cf0*/  HMMA.16816.F32 R60, R188.reuse, R62, R32 ;  /* 0x0000003ebc3c723c */ /* 0x040fe20000001820 */
[----:B------:R-:W3:Y:S07]  /*8d00*/  LDSM.16.MT88.4 R32, [R216+0x17000] ;  /* 0x01700000d820783b */ /* 0x000eee0000004200 */
[C---:B------:R-:W-:Y:S01]  /*8d10*/  HMMA.16816.F32 R36, R188.reuse, R38, R12 ;  /* 0x00000026bc24723c */ /* 0x040fe2000000180c */
[----:B------:R-:W4:Y:S07]  /*8d20*/  LDSM.16.MT88.4 R12, [R216+0x15000] ;  /* 0x01500000d80c783b */ /* 0x000f2e0000004200 */
[C---:B-1----:R-:W-:Y:S08]  /*8d30*/  HMMA.16816.F32 R48, R188.reuse, R8, R48 ;  /* 0x00000008bc30723c */ /* 0x042ff00000001830 */
[----:B------:R-:W-:Y:S08]  /*8d40*/  HMMA.16816.F32 R52, R188, R10, R52 ;  /* 0x0000000abc34723c */ /* 0x000ff00000001834 */
[----:B------:R-:W-:Y:S01]  /*8d50*/  HMMA.16816.F32 R176, R132, R180, R120 ;  /* 0x000000b484b0723c */ /* 0x000fe20000001878 */
[----:B------:R-:W1:Y:S07]  /*8d60*/  LDSM.16.MT88.4 R120, [R215+0x5000] ;  /* 0x00500000d778783b */ /* 0x000e6e0000004200 */
[C---:B------:R-:W-:Y:S01]  /*8d70*/  HMMA.16816.F32 R8, R188.reuse, R88, R140 ;  /* 0x00000058bc08723c */ /* 0x040fe2000000188c */
[----:B------:R-:W-:Y:S07]  /*8d80*/  LDSM.16.MT88.4 R140, [R216+0x17800] ;  /* 0x01780000d88c783b */ /* 0x000fee0000004200 */
[C---:B------:R-:W-:Y:S08]  /*8d90*/  HMMA.16816.F32 R144, R188.reuse, R90, R144 ;  /* 0x0000005abc90723c */ /* 0x040ff00000001890 */
[----:B-----5:R-:W-:Y:S01]  /*8da0*/  HMMA.16816.F32 R88, R188, R92, R152 ;  /* 0x0000005cbc58723c */ /* 0x020fe20000001898 */
[----:B------:R-:W5:Y:S07]  /*8db0*/  LDSM.16.MT88.4 R152, [R206+0x7000] ;  /* 0x00700000ce98783b */ /* 0x000f6e0000004200 */
[C---:B------:R-:W-:Y:S08]  /*8dc0*/  HMMA.16816.F32 R72, R132.reuse, R172, R72 ;  /* 0x000000ac8448723c */ /* 0x040ff00000001848 */
[C---:B------:R-:W-:Y:S08]  /*8dd0*/  HMMA.16816.F32 R76, R132.reuse, R174, R76 ;  /* 0x000000ae844c723c */ /* 0x040ff0000000184c */
[C---:B------:R-:W-:Y:S08]  /*8de0*/  HMMA.16816.F32 R172, R132.reuse, R168, R96 ;  /* 0x000000a884ac723c */ /* 0x040ff00000001860 */
[C---:B------:R-:W-:Y:S01]  /*8df0*/  HMMA.16816.F32 R168, R132.reuse, R170, R100 ;  /* 0x000000aa84a8723c */ /* 0x040fe20000001864 */
[----:B------:R-:W-:Y:S07]  /*8e00*/  LDSM.16.MT88.4 R100, [R220+0x15000] ;  /* 0x01500000dc64783b */ /* 0x000fee0000004200 */
[----:B------:R-:W-:Y:S01]  /*8e10*/  HMMA.16816.F32 R180, R132, R182, R124 ;  /* 0x000000b684b4723c */ /* 0x000fe2000000187c */
[----:B------:R-:W5:Y:S04]  /*8e20*/  LDSM.16.MT88.4 R132, [R220+0x17000] ;  /* 0x01700000dc84783b */ /* 0x000f680000004200 */
[----:B------:R-:W5:Y:S03]  /*8e30*/  LDSM.16.MT88.4 R124, [R206+0x5000] ;  /* 0x00500000ce7c783b */ /* 0x000f660000004200 */
[C---:B------:R-:W-:Y:S08]  /*8e40*/  HMMA.16816.F32 R16, R188.reuse, R64, R16 ;  /* 0x00000040bc10723c */ /* 0x040ff00000001810 */
[C---:B------:R-:W-:Y:S08]  /*8e50*/  HMMA.16816.F32 R20, R188.reuse, R66, R20 ;  /* 0x00000042bc14723c */ /* 0x040ff00000001814 */
[C---:B--2---:R-:W-:Y:S01]  /*8e60*/  HMMA.16816.F32 R64, R188.reuse, R68, R40 ;  /* 0x00000044bc40723c */ /* 0x044fe20000001828 */
[----:B------:R-:W2:Y:S07]  /*8e70*/  LDSM.16.MT88.4 R40, [R215+0x7000] ;  /* 0x00700000d728783b */ /* 0x000eae0000004200 */
[C---:B------:R-:W-:Y:S01]  /*8e80*/  HMMA.16816.F32 R68, R188.reuse, R70, R44 ;  /* 0x00000046bc44723c */ /* 0x040fe2000000182c */
[----:B------:R-:W2:Y:S07]  /*8e90*/  LDSM.16.MT88.4 R44, [R216+0x11800] ;  /* 0x01180000d82c783b */ /* 0x000eae0000004200 */
[C---:B---3--:R-:W-:Y:S01]  /*8ea0*/  HMMA.16816.F32 R112, R188.reuse, R32, R112 ;  /* 0x00000020bc70723c */ /* 0x048fe20000001870 */
[--C-:B------:R-:W-:Y:S01]  /*8eb0*/  FFMA.FTZ R32, R225, UR4, -R224.reuse ;  /* 0x00000004e1207c23 */ /* 0x100fe200080108e0 */
[----:B------:R-:W-:Y:S01]  /*8ec0*/  FFMA.FTZ R33, R222, UR4, -R224 ;  /* 0x00000004de217c23 */ /* 0x000fe200080108e0 */
[--C-:B------:R-:W-:Y:S01]  /*8ed0*/  FFMA.FTZ R224, R195, UR4, -R194.reuse ;  /* 0x00000004c3e07c23 */ /* 0x100fe200080108c2 */
[----:B------:R-:W-:Y:S01]  /*8ee0*/  FFMA.FTZ R225, R193, UR4, -R194 ;  /* 0x00000004c1e17c23 */ /* 0x000fe200080108c2 */
[----:B------:R-:W-:Y:S01]  /*8ef0*/  MUFU.EX2 R222, R32 ;  /* 0x0000002000de7308 */ /* 0x000fe20000000800 */
[----:B------:R-:W-:Y:S02]  /*8f00*/  LDSM.16.MT88.4 R192, [R215+0x1800] ;  /* 0x00180000d7c0783b */ /* 0x000fe40000004200 */
[C---:B----4-:R-:W-:Y:S01]  /*8f10*/  HMMA.16816.F32 R80, R188.reuse, R12, R80 ;  /* 0x0000000cbc50723c */ /* 0x050fe20000001850 */
[----:B------:R-:W-:Y:S04]  /*8f20*/  MUFU.EX2 R223, R33 ;  /* 0x0000002100df7308 */ /* 0x000fe80000000800 */
[----:B------:R-:W3:Y:S03]  /*8f30*/  MUFU.EX2 R224, R224 ;  /* 0x000000e000e07308 */ /* 0x000ee60000000800 */
[C---:B------:R-:W-:Y:S01]  /*8f40*/  HMMA.16816.F32 R84, R188.reuse, R14, R84 ;  /* 0x0000000ebc54723c */ /* 0x040fe20000001854 */
[----:B------:R-:W4:Y:S07]  /*8f50*/  MUFU.EX2 R225, R225 ;  /* 0x000000e100e17308 */ /* 0x000f2e0000000800 */
[C---:B-1----:R-:W-:Y:S08]  /*8f60*/  HMMA.16816.F32 R12, R188.reuse, R120, R156 ;  /* 0x00000078bc0c723c */ /* 0x042ff0000000189c */
[C---:B-----5:R-:W-:Y:S01]  /*8f70*/  HMMA.16816.F32 R156, R188.reuse, R152, R184 ;  /* 0x00000098bc9c723c */ /* 0x060fe200000018b8 */
[----:B------:R-:W-:Y:S07]  /*8f80*/  LDSM.16.MT88.4 R184, [R215+0x5800] ;  /* 0x00580000d7b8783b */ /* 0x000fee0000004200 */
[C---:B------:R-:W-:Y:S01]  /*8f90*/  HMMA.16816.F32 R152, R188.reuse, R154, R4 ;  /* 0x0000009abc98723c */ /* 0x040fe20000001804 */
[----:B------:R-:W-:Y:S01]  /*8fa0*/  F2FP.F16.F32.PACK_AB R4, R244, R229 ;  /* 0x000000e5f404723e */ /* 0x000fe200000000ff */
[----:B------:R-:W-:Y:S01]  /*8fb0*/  FADD.FTZ R229, R229, R238 ;  /* 0x000000eee5e57221 */ /* 0x000fe20000010000 */
[----:B---3--:R-:W-:Y:S01]  /*8fc0*/  F2FP.F16.F32.PACK_AB R5, R224, R233 ;  /* 0x000000e9e005723e */ /* 0x008fe200000000ff */
[----:B------:R-:W-:Y:S01]  /*8fd0*/  FADD.FTZ R233, R233, R242 ;  /* 0x000000f2e9e97221 */ /* 0x000fe20000010000 */
[----:B------:R-:W-:Y:S01]  /*8fe0*/  F2FP.F16.F32.PACK_AB R6, R223, R222 ;  /* 0x000000dedf06723e */ /* 0x000fe200000000ff */
[----:B------:R-:W-:Y:S01]  /*8ff0*/  FADD.FTZ R229, R244, R229 ;  /* 0x000000e5f4e57221 */ /* 0x000fe20000010000 */
[----:B----4-:R-:W-:Y:S01]  /*9000*/  F2FP.F16.F32.PACK_AB R7, R246, R225 ;  /* 0x000000e1f607723e */ /* 0x010fe200000000ff */
[----:B------:R-:W-:Y:S01]  /*9010*/  HMMA.16816.F32 R164, R188, R122, R164 ;  /* 0x0000007abca4723c */ /* 0x000fe200000018a4 */
[----:B------:R-:W-:Y:S01]  /*9020*/  FADD.FTZ R224, R224, R233 ;  /* 0x000000e9e0e07221 */ /* 0x000fe20000010000 */
[----:B------:R-:W-:Y:S01]  /*9030*/  FADD.FTZ R222, R222, R229 ;  /* 0x000000e5dede7221 */ /* 0x000fe20000010000 */
[----:B------:R-:W-:-:S02]  /*9040*/  IADD3 R238, PT, PT, R0, -0x3, RZ ;  /* 0xfffffffd00ee7810 */ /* 0x000fc40007ffe0ff */
        /* <DEDUP_REMOVED lines=9> */
[C---:B--2---:R-:W-:Y:S08]  /*90e0*/  HMMA.16816.F32 R176, R188.reuse, R40, R176 ;  /* 0x00000028bcb0723c */ /* 0x044ff000000018b0 */
        /* <DEDUP_REMOVED lines=49> */
.L_x_1940:
[----:B------:R-:W-:-:S13]  /*9400*/  ISETP.GE.AND P1, PT, R238, RZ, PT ;  /* 0x000000ffee00720c */ /* 0x000fda0003f26270 */
[----:B------:R-:W-:Y:S05]  /*9410*/  @!P1 BRA `(.L_x_1946) ;  /* 0x0000003800d09947 */ /* 0x000fea0003800000 */
[----:B------:R-:W1:Y:S01]  /*9420*/  S2UR UR5, SR_CgaCtaId ;  /* 0x00000000000579c3 */ /* 0x000e620000008800 */
[----:B------:R-:W-:Y:S01]  /*9430*/  IMAD.MOV.U32 R0, RZ, RZ, R3 ;  /* 0x000000ffff007224 */ /* 0x000fe200078e0003 */
[----:B------:R-:W-:Y:S01]  /*9440*/  UISETP.NE.U32.AND UP0, UPT, UR8, URZ, UPT ;  /* 0x000000ff0800728c */ /* 0x000fe2000bf05070 */
[----:B------:R-:W-:Y:S01]  /*9450*/  IMAD.MOV.U32 R3, RZ, RZ, 0x20 ;  /* 0x00000020ff037424 */ /* 0x000fe200078e00ff */
[C---:B------:R-:W-:Y:S01]  /*9460*/  LEA R239, R238.reuse, 0x40, 0x6 ;  /* 0x00000040eeef7811 */ /* 0x040fe200078e30ff */
[----:B------:R-:W-:Y:S01]  /*9470*/  IMAD.MOV.U32 R165, RZ, RZ, R164 ;  /* 0x000000ffffa57224 */ /* 0x000fe200078e00a4 */
[----:B------:R-:W-:Y:S01]  /*9480*/  UISETP.NE.AND.EX UP0, UPT, UR9, URZ, UPT, UP0 ;  /* 0x000000ff0900728c */ /* 0x000fe2000bf05300 */
[----:B------:R-:W-:Y:S01]  /*9490*/  IADD3 R238, PT, PT, R238, 0x1, RZ ;  /* 0x00000001eeee7810 */ /* 0x000fe20007ffe0ff */
[C---:B------:R-:W-:Y:S01]  /*94a0*/  VIADD R233, R220.reuse, 0x10040 ;  /* 0x00010040dce97836 */ /* 0x040fe20000000000 */
[----:B------:R-:W-:Y:S01]  /*94b0*/  SEL R3, R3, 0xffffffe0, !P2 ;  /* 0xffffffe003037807 */ /* 0x000fe20005000000 */
[----:B------:R-:W-:Y:S01]  /*94c0*/  UMOV UR10, 0x400 ;  /* 0x00000400000a7882 */ /* 0x000fe20000000000 */
[----:B------:R-:W-:Y:S01]  /*94d0*/  IADD3 R234, PT, PT, R220, 0x10000, RZ ;  /* 0x00010000dcea7810 */ /* 0x000fe20007ffe0ff */
[----:B------:R-:W2:Y:S01]  /*94e0*/  LDCU UR4, c[0x0][0x45c] ;  /* 0x00008b80ff0477ac */ /* 0x000ea20008000800 */
[----:B------:R-:W-:Y:S01]  /*94f0*/  PLOP3.LUT P1, PT, PT, PT, UP0, 0x80, 0x8 ;  /* 0x000000000008781c */ /* 0x000fe20003f2f008 */
[----:B------:R-:W-:Y:S01]  /*9500*/  IMAD.IADD R216, R3, 0x1, R220 ;  /* 0x0000000103d87824 */ /* 0x000fe200078e02dc */
[----:B------:R-:W-:Y:S01]  /*9510*/  MOV R235, RZ ;  /* 0x000000ff00eb7202 */ /* 0x000fe20000000f00 */
[----:B------:R-:W3:Y:S01]  /*9520*/  LDCU.64 UR6, c[0x0][0x3a0] ;  /* 0x00007400ff0677ac */ /* 0x000ee20008000a00 */
[----:B------:R-:W4:Y:S01]  /*9530*/  LDCU.64 UR8, c[0x0][0x3a8] ;  /* 0x00007500ff0877ac */ /* 0x000f220008000a00 */
[----:B-1----:R-:W-:-:S12]  /*9540*/  ULEA UR5, UR5, UR10, 0x18 ;  /* 0x0000000a05057291 */ /* 0x002fd8000f8ec0ff */
.L_x_1950:
[----:B------:R-:W-:Y:S01]  /*9550*/  @!P1 IADD3 R5, P0, PT, RZ, -R235, RZ ;  /* 0x800000ebff059210 */ /* 0x000fe20007f1e0ff */
[----:B------:R-:W1:Y:S01]  /*9560*/  @!P1 LDC R212, c[0x0][0x3c0] ;  /* 0x0000f000ffd49b82 */ /* 0x000e620000000800 */
[----:B------:R-:W-:Y:S07]  /*9570*/  DEPBAR.LE SB0, 0x0 ;  /* 0x000080000000791a */ /* 0x000fee0000000000 */
[----:B------:R-:W2:Y:S08]  /*9580*/  LDC R215, c[0x0][0x3c4] ;  /* 0x0000f100ffd77b82 */ /* 0x000eb00000000800 */
[----:B------:R-:W-:Y:S01]  /*9590*/  BAR.SYNC.DEFER_BLOCKING 0x0 ;  /* 0x0000000000007b1d */ /* 0x000fe20000010000 */
[----:B------:R-:W-:Y:S02]  /*95a0*/  IMAD.SHL.U32 R214, R219, 0x8, RZ ;  /* 0x00000008dbd67824 */ /* 0x000fe400078e00ff */
[----:B------:R-:W-:Y:S02]  /*95b0*/  IMAD.MOV.U32 R3, RZ, RZ, R230 ;  /* 0x000000ffff037224 */ /* 0x000fe400078e00e6 */
[----:B------:R-:W-:Y:S01]  /*95c0*/  IMAD.MOV.U32 R2, RZ, RZ, R231 ;  /* 0x000000ffff027224 */ /* 0x000fe200078e00e7 */
[----:B------:R-:W-:Y:S04]  /*95d0*/  LOP3.LUT R4, R214, 0x1f8, RZ, 0xc0, !PT ;  /* 0x000001f8d6047812 */ /* 0x000fe800078ec0ff */
[----:B------:R-:W-:Y:S01]  /*95e0*/  LOP3.LUT R245, R4, 0x38, R219, 0x78, !PT ;  /* 0x0000003804f57812 */ /* 0x000fe200078e78db */
[----:B-1----:R-:W-:Y:S04]  /*95f0*/  @!P1 IMAD.SHL.U32 R6, R212, 0x40, RZ ;  /* 0x00000040d4069824 */ /* 0x002fe800078e00ff */
[----:B------:R-:W-:Y:S05]  /*9600*/  @!P1 IMAD.X R6, RZ, RZ, ~R6, P0 ;  /* 0x000000ffff069224 */ /* 0x000fea00000e0e06 */
[----:B------:R-:W-:Y:S04]  /*9610*/  @!P1 SHF.R.S64 R5, R5, 0x1f, R6 ;  /* 0x0000001f05059819 */ /* 0x000fe80000001006 */
[----:B------:R-:W-:Y:S04]  /*9620*/  @!P1 IADD3 R230, P0, PT, R230, R5, RZ ;  /* 0x00000005e6e69210 */ /* 0x000fe80007f1e0ff */
[----:B------:R-:W-:Y:S01]  /*9630*/  @!P1 LEA.HI.X.SX32 R231, R6, R231, 0x1, P0 ;  /* 0x000000e706e79211 */ /* 0x000fe200000f0eff */
[----:B--2---:R-:W-:Y:S08]  /*9640*/  @!P1 BRA `(.L_x_1947) ;  /* 0x0000000000f49947 */ /* 0x004ff00003800000 */
[----:B------:R-:W-:Y:S01]  /*9650*/  VIADD R7, R239, 0xffffffc0 ;  /* 0xffffffc0ef077836 */ /* 0x000fe20000000000 */
[----:B------:R-:W1:Y:S01]  /*9660*/  LDC R4, c[0x0][0x4f0] ;  /* 0x00013c00ff047b82 */ /* 0x000e620000000800 */
[----:B------:R-:W-:Y:S03]  /*9670*/  IABS R9, R239 ;  /* 0x000000ef00097213 */ /* 0x000fe60000000000 */
[----:B------:R-:W-:Y:S04]  /*9680*/  IABS R8, R7 ;  /* 0x0000000700087213 */ /* 0x000fe80000000000 */
[----:B------:R-:W2:Y:S01]  /*9690*/  LDC.64 R212, c[0x0][0x3c0] ;  /* 0x0000f000ffd47b82 */ /* 0x000ea20000000a00 */
[-C--:B-1----:R-:W-:Y:S02]  /*96a0*/  IABS R5, R4.reuse ;  /* 0x0000000400057213 */ /* 0x082fe40000000000 */
[-C--:B------:R-:W-:Y:S02]  /*96b0*/  LOP3.LUT R7, R7, R4.reuse, RZ, 0x3c, !PT ;  /* 0x0000000407077212 */ /* 0x080fe400078e3cff */
[----:B------:R-:W1:Y:S02]  /*96c0*/  I2F.RP R6, R5 ;  /* 0x0000000500067306 */ /* 0x000e640000209400 */
[----:B------:R-:W-:Y:S02]  /*96d0*/  ISETP.GE.AND P0, PT, R7, RZ, PT ;  /* 0x000000ff0700720c */ /* 0x000fe40003f06270 */
[----:B------:R-:W-:Y:S06]  /*96e0*/  LOP3.LUT R7, RZ, R4, RZ, 0x33, !PT ;  /* 0x00000004ff077212 */ /* 0x000fec00078e33ff */
        /* <DEDUP_REMOVED lines=17> */
[----:B------:R-:W-:Y:S01]  /*9800*/  @!P2 VIADD R11, R11, 0x1 ;  /* 0x000000010b0ba836 */ /* 0x000fe20000000000 */
[----:B------:R-:W-:Y:S01]  /*9810*/  ISETP.NE.AND P2, PT, R4, RZ, PT ;  /* 0x000000ff0400720c */ /* 0x000fe20003f45270 */
[----:B------:R-:W-:Y:S01]  /*9820*/  @!P4 VIADD R12, R12, 0x1 ;  /* 0x000000010c0cc836 */ /* 0x000fe20000000000 */
[-C--:B------:R-:W-:Y:S02]  /*9830*/  ISETP.GE.U32.AND P5, PT, R8, R5.reuse, PT ;  /* 0x000000050800720c */ /* 0x080fe40003fa6070 */
[----:B------:R-:W-:Y:S02]  /*9840*/  ISETP.GE.U32.AND P6, PT, R9, R5, PT ;  /* 0x000000050900720c */ /* 0x000fe40003fc6070 */
[----:B------:R-:W-:Y:S04]  /*9850*/  LOP3.LUT R5, R239, R4, RZ, 0x3c, !PT ;  /* 0x00000004ef057212 */ /* 0x000fe800078e3cff */
[----:B------:R-:W-:Y:S05]  /*9860*/  ISETP.GE.AND P3, PT, R5, RZ, PT ;  /* 0x000000ff0500720c */ /* 0x000fea0003f66270 */
[----:B------:R-:W-:Y:S02]  /*9870*/  @P5 IADD3 R11, PT, PT, R11, 0x1, RZ ;  /* 0x000000010b0b5810 */ /* 0x000fe40007ffe0ff */
[----:B------:R-:W-:Y:S03]  /*9880*/  @P6 VIADD R12, R12, 0x1 ;  /* 0x000000010c0c6836 */ /* 0x000fe60000000000 */
[----:B------:R-:W-:Y:S03]  /*9890*/  @!P0 IMAD.MOV R11, RZ, RZ, -R11 ;  /* 0x000000ffff0b8224 */ /* 0x000fe600078e0a0b */
[----:B------:R-:W-:Y:S02]  /*98a0*/  @!P3 IADD3 R12, PT, PT, -R12, RZ, RZ ;  /* 0x000000ff0c0cb210 */ /* 0x000fe40007ffe1ff */
[C---:B------:R-:W-:Y:S02]  /*98b0*/  SEL R11, R7.reuse, R11, !P2 ;  /* 0x0000000b070b7207 */ /* 0x040fe40005000000 */
[----:B------:R-:W-:Y:S02]  /*98c0*/  SEL R7, R7, R12, !P2 ;  /* 0x0000000c07077207 */ /* 0x000fe40005000000 */
[-C--:B------:R-:W-:Y:S02]  /*98d0*/  LEA R16, P2, R11, R236.reuse, 0x2 ;  /* 0x000000ec0b107211 */ /* 0x080fe400078410ff */
[----:B------:R-:W-:Y:S02]  /*98e0*/  LEA R14, P0, R7, R236, 0x2 ;  /* 0x000000ec070e7211 */ /* 0x000fe400078010ff */
[-C--:B------:R-:W-:Y:S02]  /*98f0*/  LEA.HI.X.SX32 R17, R11, R237.reuse, 0x2, P2 ;  /* 0x000000ed0b117211 */ /* 0x080fe400010f16ff */
[C---:B------:R-:W-:Y:S01]  /*9900*/  LEA.HI.X.SX32 R15, R7.reuse, R237, 0x2, P0 ;  /* 0x000000ed070f7211 */ /* 0x040fe200000f16ff */
[----:B------:R-:W-:Y:S02]  /*9910*/  IMAD.IADD R7, R7, 0x1, -R11 ;  /* 0x0000000107077824 */ /* 0x000fe400078e0a0b */
[----:B------:R-:W5:Y:S02]  /*9920*/  LDG.E R6, desc[UR16][R16.64] ;  /* 0x0000001010067981 */ /* 0x000f64000c1e1900 */
[----:B------:R-:W-:Y:S02]  /*9930*/  IMAD R7, R7, R4, -0x40 ;  /* 0xffffffc007077424 */ /* 0x000fe400078e0204 */
[----:B------:R-:W5:Y:S03]  /*9940*/  LDG.E R5, desc[UR16][R14.64] ;  /* 0x000000100e057981 */ /* 0x000f66000c1e1900 */
[----:B------:R-:W-:Y:S05]  /*9950*/  SHF.R.S32.HI R9, RZ, 0x1f, R7 ;  /* 0x0000001fff097819 */ /* 0x000fea0000011407 */
[-C--:B--2---:R-:W-:Y:S02]  /*9960*/  IMAD R4, R9, R212.reuse, RZ ;  /* 0x000000d409047224 */ /* 0x084fe400078e02ff */
[C---:B------:R-:W-:Y:S04]  /*9970*/  IMAD.WIDE.U32 R8, R7.reuse, R212, RZ ;  /* 0x000000d407087225 */ /* 0x040fe800078e00ff */
[----:B------:R-:W-:Y:S05]  /*9980*/  IMAD R4, R7, R213, R4 ;  /* 0x000000d507047224 */ /* 0x000fea00078e0204 */
[----:B------:R-:W-:Y:S01]  /*9990*/  IADD3 R9, PT, PT, R9, R4, RZ ;  /* 0x0000000409097210 */ /* 0x000fe20007ffe0ff */
[----:B-----5:R-:W-:Y:S04]  /*99a0*/  IMAD.IADD R5, R6, 0x1, -R5 ;  /* 0x0000000106057824 */ /* 0x020fe800078e0a05 */
[C---:B----4-:R-:W-:Y:S01]  /*99b0*/  IMAD.WIDE.U32 R8, R5.reuse, UR8, R8 ;  /* 0x0000000805087c25 */ /* 0x050fe2000f8e0008 */
[----:B------:R-:W-:Y:S02]  /*99c0*/  SHF.R.S32.HI R6, RZ, 0x1f, R5 ;  /* 0x0000001fff067819 */ /* 0x000fe40000011405 */
[----:B------:R-:W-:Y:S03]  /*99d0*/  LEA R230, P0, R8, R3, 0x1 ;  /* 0x0000000308e67211 */ /* 0x000fe600078008ff */
[----:B------:R-:W-:Y:S04]  /*99e0*/  IMAD R6, R6, UR8, RZ ;  /* 0x0000000806067c24 */ /* 0x000fe8000f8e02ff */
[----:B------:R-:W-:Y:S04]  /*99f0*/  IMAD R6, R5, UR9, R6 ;  /* 0x0000000905067c24 */ /* 0x000fe8000f8e0206 */
[----:B------:R-:W-:Y:S05]  /*9a00*/  IMAD.IADD R231, R9, 0x1, R6 ;  /* 0x0000000109e77824 */ /* 0x000fea00078e0206 */
[----:B------:R-:W-:Y:S07]  /*9a10*/  LEA.HI.X R231, R8, R2, R231, 0x1, P0 ;  /* 0x0000000208e77211 */ /* 0x000fee00000f0ce7 */
.L_x_1947:
[----:B------:R-:W-:Y:S01]  /*9a20*/  LOP3.LUT R245, R245, 0x1e00, R214, 0xf8, !PT ;  /* 0x00001e00f5f57812 */ /* 0x000fe200078ef8d6 */
[C---:B------:R-:W-:Y:S01]  /*9a30*/  IMAD.SHL.U32 R213, R219.reuse, 0x20, RZ ;  /* 0x00000020dbd57824 */ /* 0x040fe200078e00ff */
[----:B------:R-:W-:Y:S01]  /*9a40*/  LOP3.LUT R218, R214, 0x38, RZ, 0xc0, !PT ;  /* 0x00000038d6da7812 */ /* 0x000fe200078ec0ff */
[----:B------:R-:W-:Y:S01]  /*9a50*/  IMAD.SHL.U32 R224, R219, 0x40, RZ ;  /* 0x00000040dbe07824 */ /* 0x000fe200078e00ff */
[----:B------:R-:W-:Y:S01]  /*9a60*/  LEA R245, R245, UR5, 0x1 ;  /* 0x00000005f5f57c11 */ /* 0x000fe2000f8e08ff */
[----:B------:R-:W-:Y:S01]  /*9a70*/  IMAD.MOV.U32 R222, RZ, RZ, 0x20 ;  /* 0x00000020ffde7424 */ /* 0x000fe200078e00ff */
[----:B------:R-:W-:Y:S01]  /*9a80*/  LOP3.LUT R217, R213, 0x7c00, RZ, 0xc0, !PT ;  /* 0x00007c00d5d97812 */ /* 0x000fe200078ec0ff */
[C---:B------:R-:W-:Y:S01]  /*9a90*/  IMAD.SHL.U32 R213, R212.reuse, 0x20, RZ ;  /* 0x00000020d4d57824 */ /* 0x040fe200078e00ff */
[----:B------:R-:W-:Y:S01]  /*9aa0*/  SHF.L.U64.HI R212, R212, 0x5, R215 ;  /* 0x00000005d4d47819 */ /* 0x000fe200000102d7 */
[----:B------:R-:W-:Y:S01]  /*9ab0*/  @!PT LDS RZ, [RZ] ;  /* 0x00000000fffff984 */ /* 0x000fe20000000800 */
[----:B------:R-:W-:Y:S01]  /*9ac0*/  @!PT LDS RZ, [RZ] ;  /* 0x00000000fffff984 */ /* 0x000fe20000000800 */
[----:B------:R-:W-:Y:S01]  /*9ad0*/  @!PT LDS RZ, [RZ] ;  /* 0x00000000fffff984 */ /* 0x000fe20000000800 */
[----:B------:R-:W-:Y:S01]  /*9ae0*/  LDGSTS.E.BYPASS.LTC128B.128 [R245+0x10000], desc[UR16][R230.64] ;  /* 0x10000000e6f57fae */ /* 0x000fe2000b981a10 */
[----:B------:R-:W-:Y:S02]  /*9af0*/  SHF.R.U32.HI R221, RZ, 0x1, R219 ;  /* 0x00000001ffdd7819 */ /* 0x000fe400000116db */
[C---:B------:R-:W-:Y:S01]  /*9b00*/  IADD3 R214, P0, PT, R213.reuse, R230, RZ ;  /* 0x000000e6d5d67210 */ /* 0x040fe20007f1e0ff */
[----:B------:R-:W-:Y:S01]  /*9b10*/  LDGSTS.E.BYPASS.LTC128B.128 [R245+0x12000], desc[UR16][R230.64+0x80] ;  /* 0x12000080e6f57fae */ /* 0x000fe2000b981a10 */
[--C-:B------:R-:W-:Y:S02]  /*9b20*/  LOP3.LUT R164, R218, 0x1c0, R224.reuse, 0xf8, !PT ;  /* 0x000001c0daa47812 */ /* 0x100fe400078ef8e0 */
[----:B------:R-:W-:Y:S01]  /*9b30*/  IADD3 R248, P2, PT, R213, R214, RZ ;  /* 0x000000d6d5f87210 */ /* 0x000fe20007f5e0ff */
[----:B------:R-:W-:Y:S01]  /*9b40*/  LDGSTS.E.BYPASS.LTC128B.128 [R245+0x14000], desc[UR16][R230.64+0x100] ;  /* 0x14000100e6f57fae */ /* 0x000fe2000b981a10 */
[C---:B------:R-:W-:Y:S01]  /*9b50*/  IMAD.X R215, R212.reuse, 0x1, R231, P0 ;  /* 0x00000001d4d77824 */ /* 0x040fe200000e06e7 */
[----:B------:R-:W-:Y:S02]  /*9b60*/  LOP3.LUT R2, R221, 0x8, RZ, 0xc0, !PT ;  /* 0x00000008dd027812 */ /* 0x000fe400078ec0ff */
[----:B------:R-:W-:Y:S01]  /*9b70*/  LDGSTS.E.BYPASS.LTC128B.128 [R245+0x16000], desc[UR16][R230.64+0x180] ;  /* 0x16000180e6f57fae */ /* 0x000fe2000b981a10 */
[C---:B------:R-:W-:Y:S01]  /*9b80*/  IMAD.X R249, R212.reuse, 0x1, R215, P2 ;  /* 0x00000001d4f97824 */ /* 0x040fe200010e06d7 */
[----:B------:R-:W-:Y:S02]  /*9b90*/  IADD3 R246, P0, PT, R213, R248, RZ ;  /* 0x000000f8d5f67210 */ /* 0x000fe40007f1e0ff */
[----:B------:R-:W-:Y:S01]  /*9ba0*/  LDGSTS.E.BYPASS.LTC128B.128 [R245+0x10800], desc[UR16][R214.64] ;  /* 0x10800000d6f57fae */ /* 0x000fe2000b981a10 */
[----:B------:R-:W-:Y:S02]  /*9bb0*/  LOP3.LUT R3, R217, 0x200, R224, 0xf8, !PT ;  /* 0x00000200d9037812 */ /* 0x000fe400078ef8e0 */
[----:B------:R-:W-:Y:S01]  /*9bc0*/  IMAD.X R247, R212, 0x1, R249, P0 ;  /* 0x00000001d4f77824 */ /* 0x000fe200000e06f9 */
[----:B------:R-:W-:Y:S01]  /*9bd0*/  LDGSTS.E.BYPASS.LTC128B.128 [R245+0x12800], desc[UR16][R214.64+0x80] ;  /* 0x12800080d6f57fae */ /* 0x000fe2000b981a10 */
[----:B------:R-:W-:Y:S02]  /*9be0*/  LOP3.LUT R224, R224, 0x400, RZ, 0xc0, !PT ;  /* 0x00000400e0e07812 */ /* 0x000fe400078ec0ff */
[----:B------:R-:W-:Y:S01]  /*9bf0*/  LOP3.LUT R167, R164, 0x8, R219, 0x78, !PT ;  /* 0x00000008a4a77812 */ /* 0x000fe200078e78db */
[----:B------:R-:W-:Y:S01]  /*9c00*/  LDGSTS.E.BYPASS.LTC128B.128 [R245+0x14800], desc[UR16][R214.64+0x100] ;  /* 0x14800100d6f57fae */ /* 0x000fe2000b981a10 */
[----:B------:R-:W-:Y:S02]  /*9c10*/  LOP3.LUT R2, R3, R164, R2, 0xf6, !PT ;  /* 0x000000a403027212 */ /* 0x000fe400078ef602 */
[----:B------:R-:W-:Y:S01]  /*9c20*/  LOP3.LUT P0, RZ, R219, 0x2, RZ, 0xc0, !PT ;  /* 0x00000002dbff7812 */ /* 0x000fe2000780c0ff */
[----:B------:R1:W-:Y:S01]  /*9c30*/  LDGSTS.E.BYPASS.LTC128B.128 [R245+0x16800], desc[UR16][R214.64+0x180] ;  /* 0x16800180d6f57fae */ /* 0x0003e2000b981a10 */
[----:B------:R-:W-:Y:S01]  /*9c40*/  IMAD R224, R167, 0x2, R224 ;  /* 0x00000002a7e07824 */ /* 0x000fe200078e02e0 */
[----:B------:R-:W-:Y:S01]  /*9c50*/  LEA R225, R2, UR5, 0x1 ;  /* 0x0000000502e17c11 */ /* 0x000fe2000f8e08ff */
[----:B------:R-:W-:Y:S01]  /*9c60*/  IMAD.MOV.U32 R2, RZ, RZ, 0x40 ;  /* 0x00000040ff027424 */ /* 0x000fe200078e00ff */
[----:B------:R2:W-:Y:S01]  /*9c70*/  LDGSTS.E.BYPASS.LTC128B.128 [R245+0x11000], desc[UR16][R248.64] ;  /* 0x11000000f8f57fae */ /* 0x0005e2000b981a10 */
[----:B------:R-:W-:Y:S01]  /*9c80*/  SEL R222, R222, 0xffffffe0, !P0 ;  /* 0xffffffe0dede7807 */ /* 0x000fe20004000000 */
[----:B------:R-:W-:Y:S01]  /*9c90*/  VIADD R3, R224, UR5 ;  /* 0x00000005e0037c36 */ /* 0x000fe20008000000 */
[----:B------:R-:W-:Y:S01]  /*9ca0*/  LOP3.LUT P0, RZ, R219, 0x4, RZ, 0xc0, !PT ;  /* 0x00000004dbff7812 */ /* 0x000fe2000780c0ff */
[----:B------:R2:W-:Y:S01]  /*9cb0*/  LDGSTS.E.BYPASS.LTC128B.128 [R245+0x13000], desc[UR16][R248.64+0x80] ;  /* 0x13000080f8f57fae */ /* 0x0005e2000b981a10 */
[----:B------:R-:W-:Y:S01]  /*9cc0*/  ISETP.NE.AND P2, PT, R238, 0x1, PT ;  /* 0x00000001ee00780c */ /* 0x000fe20003f45270 */
[--C-:B------:R-:W-:Y:S01]  /*9cd0*/  IMAD.IADD R223, R222, 0x1, R225.reuse ;  /* 0x00000001dedf7824 */ /* 0x100fe200078e02e1 */
[----:B------:R-:W-:Y:S01]  /*9ce0*/  SEL R2, R2, 0xffffffc0, !P0 ;  /* 0xffffffc002027807 */ /* 0x000fe20004000000 */
[----:B------:R2:W-:Y:S01]  /*9cf0*/  LDGSTS.E.BYPASS.LTC128B.128 [R245+0x15000], desc[UR16][R248.64+0x100] ;  /* 0x15000100f8f57fae */ /* 0x0005e2000b981a10 */
[C---:B------:R-:W-:Y:S03]  /*9d00*/  IMAD.IADD R166, R3.reuse, 0x1, R222 ;  /* 0x0000000103a67824 */ /* 0x040fe600078e02de */
[----:B------:R2:W-:Y:S01]  /*9d10*/  LDGSTS.E.BYPASS.LTC128B.128 [R245+0x17000], desc[UR16][R248.64+0x180] ;  /* 0x17000180f8f57fae */ /* 0x0005e2000b981a10 */
[----:B------:R-:W-:Y:S02]  /*9d20*/  IMAD.IADD R167, R2, 0x1, R225 ;  /* 0x0000000102a77824 */ /* 0x000fe400078e02e1 */
[----:B------:R-:W-:Y:S01]  /*9d30*/  IMAD.IADD R3, R3, 0x1, R2 ;  /* 0x0000000103037824 */ /* 0x000fe200078e0202 */
[----:B------:R2:W-:Y:S01]  /*9d40*/  LDGSTS.E.BYPASS.LTC128B.128 [R245+0x11800], desc[UR16][R246.64] ;  /* 0x11800000f6f57fae */ /* 0x0005e2000b981a10 */
[C---:B------:R-:W-:Y:S02]  /*9d50*/  IMAD.IADD R164, R222.reuse, 0x1, R167 ;  /* 0x00000001dea47824 */ /* 0x040fe400078e02a7 */
[----:B------:R-:W-:Y:S01]  /*9d60*/  IMAD.IADD R2, R222, 0x1, R3 ;  /* 0x00000001de027824 */ /* 0x000fe200078e0203 */
[----:B------:R2:W-:Y:S04]  /*9d70*/  LDGSTS.E.BYPASS.LTC128B.128 [R245+0x13800], desc[UR16][R246.64+0x80] ;  /* 0x13800080f6f57fae */ /* 0x0005e8000b981a10 */
[----:B------:R2:W-:Y:S04]  /*9d80*/  LDGSTS.E.BYPASS.LTC128B.128 [R245+0x15800], desc[UR16][R246.64+0x100] ;  /* 0x15800100f6f57fae */ /* 0x0005e8000b981a10 */
[----:B------:R2:W-:Y:S04]  /*9d90*/  LDGSTS.E.BYPASS.LTC128B.128 [R245+0x17800], desc[UR16][R246.64+0x180] ;  /* 0x17800180f6f57fae */ /* 0x0005e8000b981a10 */
[----:B------:R-:W-:Y:S04]  /*9da0*/  LDSM.16.M88.4 R168, [R225] ;  /* 0x00000000e1a8783b */ /* 0x000fe80000000200 */
[----:B------:R-:W5:Y:S04]  /*9db0*/  LDSM.16.M88.4 R172, [R224+UR5+0x8000] ;  /* 0x00800005e0ac783b */ /* 0x000f680008000200 */
[----:B------:R-:W3:Y:S04]  /*9dc0*/  LDSM.16.M88.4 R176, [R224+UR5+0x8800] ;  /* 0x00880005e0b0783b */ /* 0x000ee80008000200 */
[----:B------:R-:W4:Y:S04]  /*9dd0*/  LDSM.16.M88.4 R180, [R224+UR5+0x9000] ;  /* 0x00900005e0b4783b */ /* 0x000f280008000200 */
[----:B------:R-:W0:Y:S04]  /*9de0*/  LDGDEPBAR ;  /* 0x00000000000079af */ /* 0x000e280000000000 */
[----:B------:R-:W2:Y:S04]  /*9df0*/  LDSM.16.M88.4 R184, [R224+UR5+0x9800] ;  /* 0x00980005e0b8783b */ /* 0x000ea80008000200 */
[----:B------:R-:W-:Y:S04]  /*9e00*/  LDSM.16.M88.4 R188, [R223] ;  /* 0x00000000dfbc783b */ /* 0x000fe80000000200 */
[----:B------:R-:W2:Y:S04]  /*9e10*/  LDSM.16.M88.4 R192, [R166+0x8000] ;  /* 0x00800000a6c0783b */ /* 0x000ea80000000200 */
[----:B------:R-:W2:Y:S04]  /*9e20*/  LDSM.16.M88.4 R196, [R166+0x8800] ;  /* 0x00880000a6c4783b */ /* 0x000ea80000000200 */
[----:B------:R-:W-:Y:S04]  /*9e30*/  LDSM.16.M88.4 R200, [R167] ;  /* 0x00000000a7c8783b */ /* 0x000fe80000000200 */
[----:B------:R-:W-:Y:S01]  /*9e40*/  LDSM.16.M88.4 R204, [R3+0x8000] ;  /* 0x0080000003cc783b */ /* 0x000fe20000000200 */
[C---:B-----5:R-:W-:Y:S03]  /*9e50*/  HMMA.16816.F32 R4, R168.reuse, R172, RZ ;  /* 0x000000aca804723c */ /* 0x060fe600000018ff */
[----:B------:R-:W-:Y:S04]  /*9e60*/  LDSM.16.M88.4 R208, [R3+0x8800] ;  /* 0x0088000003d0783b */ /* 0x000fe80000000200 */
[----:B-1----:R-:W-:Y:S01]  /*9e70*/  LDSM.16.M88.4 R212, [R224+UR5+0xe000] ;  /* 0x00e00005e0d4783b */ /* 0x002fe20008000200 */
[C---:B------:R-:W-:Y:S03]  /*9e80*/  HMMA.16816.F32 R8, R168.reuse, R174, RZ ;  /* 0x000000aea808723c */ /* 0x040fe600000018ff */
[----:B------:R-:W1:Y:S05]  /*9e90*/  LDSM.16.M88.4 R172, [R166+0x9000] ;  /* 0x00900000a6ac783b */ /* 0x000e6a0000000200 */
[C---:B---3--:R-:W-:Y:S08]  /*9ea0*/  HMMA.16816.F32 R12, R168.reuse, R176, RZ ;  /* 0x000000b0a80c723c */ /* 0x048ff000000018ff */
[C---:B------:R-:W-:Y:S01]  /*9eb0*/  HMMA.16816.F32 R16, R168.reuse, R178, RZ ;  /* 0x000000b2a810723c */ /* 0x040fe200000018ff */
[----:B------:R-:W3:Y:S07]  /*9ec0*/  LDSM.16.M88.4 R176, [R166+0x9800] ;  /* 0x00980000a6b0783b */ /* 0x000eee0000000200 */
[C---:B----4-:R-:W-:Y:S08]  /*9ed0*/  HMMA.16816.F32 R20, R168.reuse, R180, RZ ;  /* 0x000000b4a814723c */ /* 0x050ff000000018ff */
[C---:B------:R-:W-:Y:S01]  /*9ee0*/  HMMA.16816.F32 R24, R168.reuse, R182, RZ ;  /* 0x000000b6a818723c */ /* 0x040fe200000018ff */
[----:B------:R-:W-:Y:S07]  /*9ef0*/  LDSM.16.M88.4 R180, [R3+0x9800] ;  /* 0x0098000003b4783b */ /* 0x000fee0000000200 */
[C---:B--2---:R-:W-:Y:S08]  /*9f00*/  HMMA.16816.F32 R28, R168.reuse, R184, RZ ;  /* 0x000000b8a81c723c */ /* 0x044ff000000018ff */
[----:B------:R-:W-:Y:S01]  /*9f10*/  HMMA.16816.F32 R32, R168, R186, RZ ;  /* 0x000000baa820723c */ /* 0x000fe200000018ff */
[----:B------:R-:W2:Y:S04]  /*9f20*/  LDSM.16.M88.4 R168, [R3+0x9000] ;  /* 0x0090000003a8783b */ /* 0x000ea80000000200 */
        /* <DEDUP_REMOVED lines=10> */
[C---:B---3--:R-:W-:Y:S08]  /*9fd0*/  HMMA.16816.F32 R28, R188.reuse, R176, R28 ;  /* 0x000000b0bc1c723c */ /* 0x048ff0000000181c */
[----:B------:R-:W-:Y:S01]  /*9fe0*/  HMMA.16816.F32 R32, R188, R178, R32 ;  /* 0x000000b2bc20723c */ /* 0x000fe20000001820 */
[----:B------:R-:W3:Y:S04]  /*9ff0*/  LDSM.16.M88.4 R176, [R2+0x9800] ;  /* 0x0098000002b0783b */ /* 0x000ee80000000200 */
[----:B------:R-:W-:Y:S03]  /*a000*/  LDSM.16.M88.4 R188, [R225+0x2000] ;  /* 0x00200000e1bc783b */ /* 0x000fe60000000200 */
[C---:B------:R-:W-:Y:S08]  /*a010*/  HMMA.16816.F32 R4, R200.reuse, R204, R4 ;  /* 0x000000ccc804723c */ /* 0x040ff00000001804 */
[C---:B------:R-:W-:Y:S01]  /*a020*/  HMMA.16816.F32 R8, R200.reuse, R206, R8 ;  /* 0x000000cec808723c */ /* 0x040fe20000001808 */
[----:B------:R-:W3:Y:S07]  /*a030*/  LDSM.16.M88.4 R204, [R224+UR5+0xa000] ;  /* 0x00a00005e0cc783b */ /* 0x000eee0008000200 */
[C---:B------:R-:W-:Y:S08]  /*a040*/  HMMA.16816.F32 R12, R200.reuse, R208, R12 ;  /* 0x000000d0c80c723c */ /* 0x040ff0000000180c */
[C---:B------:R-:W-:Y:S01]  /*a050*/  HMMA.16816.F32 R16, R200.reuse, R210, R16 ;  /* 0x000000d2c810723c */ /* 0x040fe20000001810 */
[----:B------:R-:W3:Y:S07]  /*a060*/  LDSM.16.M88.4 R208, [R224+UR5+0xa800] ;  /* 0x00a80005e0d0783b */ /* 0x000eee0008000200 */
[C---:B--2---:R-:W-:Y:S08]  /*a070*/  HMMA.16816.F32 R20, R200.reuse, R168, R20 ;  /* 0x000000a8c814723c */ /* 0x044ff00000001814 */
[C---:B------:R-:W-:Y:S01]  /*a080*/  HMMA.16816.F32 R24, R200.reuse, R170, R24 ;  /* 0x000000aac818723c */ /* 0x040fe20000001818 */
[----:B------:R-:W2:Y:S07]  /*a090*/  LDSM.16.M88.4 R168, [R224+UR5+0xb000] ;  /* 0x00b00005e0a8783b */ /* 0x000eae0008000200 */
[C---:B------:R-:W-:Y:S08]  /*a0a0*/  HMMA.16816.F32 R28, R200.reuse, R180, R28 ;  /* 0x000000b4c81c723c */ /* 0x040ff0000000181c */
[----:B------:R-:W-:Y:S01]  /*a0b0*/  HMMA.16816.F32 R32, R200, R182, R32 ;  /* 0x000000b6c820723c */ /* 0x000fe20000001820 */
[----:B------:R-:W2:Y:S04]  /*a0c0*/  LDSM.16.M88.4 R180, [R224+UR5+0xb800] ;  /* 0x00b80005e0b4783b */ /* 0x000ea80008000200 */
        /* <DEDUP_REMOVED lines=23> */
[C---:B------:R-:W-:Y:S08]  /*a240*/  HMMA.16816.F32 R28, R188.reuse, R180, R28 ;  /* 0x000000b4bc1c723c */ /* 0x040ff0000000181c */
[----:B------:R-:W-:Y:S01]  /*a250*/  HMMA.16816.F32 R32, R188, R182, R32 ;  /* 0x000000b6bc20723c */ /* 0x000fe20000001820 */
[----:B------:R-:W2:Y:S04]  /*a260*/  LDSM.16.M88.4 R180, [R3+0xa000] ;  /* 0x00a0000003b4783b */ /* 0x000ea80000000200 */
[----:B------:R-:W2:Y:S03]  /*a270*/  LDSM.16.M88.4 R188, [R3+0xb000] ;  /* 0x00b0000003bc783b */ /* 0x000ea60000000200 */
        /* <DEDUP_REMOVED lines=29> */
[C---:B---3--:R-:W-:Y:S08]  /*a450*/  HMMA.16816.F32 R12, R196.reuse, R176, R12 ;  /* 0x000000b0c40c723c */ /* 0x048ff0000000180c */
[C---:B------:R-:W-:Y:S01]  /*a460*/  HMMA.16816.F32 R16, R196.reuse, R178, R16 ;  /* 0x000000b2c410723c */ /* 0x040fe20000001810 */
[----:B------:R-:W3:Y:S07]  /*a470*/  LDSM.16.M88.4 R176, [R224+UR5+0xd800] ;  /* 0x00d80005e0b0783b */ /* 0x000eee0008000200 */
[C---:B--2---:R-:W-:Y:S08]  /*a480*/  HMMA.16816.F32 R20, R196.reuse, R180, R20 ;  /* 0x000000b4c414723c */ /* 0x044ff00000001814 */
        /* <DEDUP_REMOVED lines=120> */
[-C--:B------:R-:W-:Y:S02]  /*ac10*/  LOP3.LUT R173, R173, R164.reuse, RZ, 0x3c, !PT ;  /* 0x000000a4adad7212 */ /* 0x080fe400078e3cff */
[----:B------:R-:W1:Y:S02]  /*ac20*/  I2F.RP R172, R2 ;  /* 0x0000000200ac7306 */ /* 0x000e640000209400 */
[----:B------:R-:W-:Y:S08]  /*ac30*/  ISETP.GE.AND P2, PT, R173, RZ, PT ;  /* 0x000000ffad00720c */ /* 0x000ff00003f46270 */
[----:B-1----:R-:W1:Y:S02]  /*ac40*/  MUFU.RCP R3, R172 ;  /* 0x000000ac00037308 */ /* 0x002e640000001000 */
[----:B-1----:R-:W-:Y:S01]  /*ac50*/  VIADD R170, R3, 0xffffffe ;  /* 0x0ffffffe03aa7836 */ /* 0x002fe20000000000 */
[----:B------:R-:W-:Y:S07]  /*ac60*/  IADD3 R3, PT, PT, R239, -0x40, RZ ;  /* 0xffffffc0ef037810 */ /* 0x000fee0007ffe0ff */
[----:B------:R-:W1:Y:S01]  /*ac70*/  F2I.FTZ.U32.TRUNC.NTZ R171, R170 ;  /* 0x000000aa00ab7305 */ /* 0x000e62000021f000 */
[----:B------:R-:W-:Y:S02]  /*ac80*/  IABS R168, R3 ;  /* 0x0000000300a87213 */ /* 0x000fe40000000000 */
[----:B------:R-:W-:Y:S01]  /*ac90*/  LOP3.LUT R3, R3, R164, RZ, 0x3c, !PT ;  /* 0x000000a403037212 */ /* 0x000fe200078e3cff */
[--C-:B-1----:R-:W-:Y:S02]  /*aca0*/  IMAD.MOV R169, RZ, RZ, -R171.reuse ;  /* 0x000000ffffa97224 */ /* 0x102fe400078e0aab */
[----:B------:R-:W-:Y:S02]  /*acb0*/  IMAD.MOV.U32 R170, RZ, RZ, RZ ;  /* 0x000000ffffaa7224 */ /* 0x000fe400078e00ff */
[----:B------:R-:W-:Y:S04]  /*acc0*/  IMAD R169, R169, R2, RZ ;  /* 0x00000002a9a97224 */ /* 0x000fe800078e02ff */
[----:B------:R-:W-:Y:S06]  /*acd0*/  IMAD.HI.U32 R169, R171, R169, R170 ;  /* 0x000000a9aba97227 */ /* 0x000fec00078e00aa */
[C---:B------:R-:W-:Y:S04]  /*ace0*/  IMAD.HI.U32 R172, R169.reuse, R168, RZ ;  /* 0x000000a8a9ac7227 */ /* 0x040fe800078e00ff */
[----:B------:R-:W-:Y:S01]  /*acf0*/  IMAD.HI.U32 R170, R169, R166, RZ ;  /* 0x000000a6a9aa7227 */ /* 0x000fe200078e00ff */
[----:B------:R-:W-:Y:S03]  /*ad00*/  IADD3 R171, PT, PT, -R172, RZ, RZ ;  /* 0x000000ffacab7210 */ /* 0x000fe60007ffe1ff */
[----:B------:R-:W-:Y:S02]  /*ad10*/  IMAD.MOV R169, RZ, RZ, -R170 ;  /* 0x000000ffffa97224 */ /* 0x000fe400078e0aaa */
[C---:B------:R-:W-:Y:S01]  /*ad20*/  IMAD R168, R2.reuse, R171, R168 ;  /* 0x000000ab02a87224 */ /* 0x040fe200078e02a8 */
[----:B------:R-:W-:Y:S01]  /*ad30*/  LOP3.LUT R171, RZ, R164, RZ, 0x33, !PT ;  /* 0x000000a4ffab7212 */ /* 0x000fe200078e33ff */
[C---:B------:R-:W-:Y:S03]  /*ad40*/  IMAD R166, R2.reuse, R169, R166 ;  /* 0x000000a902a67224 */ /* 0x040fe600078e02a6 */
[C---:B------:R-:W-:Y:S02]  /*ad50*/  ISETP.GT.U32.AND P4, PT, R2.reuse, R168, PT ;  /* 0x000000a80200720c */ /* 0x040fe40003f84070 */
[----:B------:R-:W-:Y:S11]  /*ad60*/  ISETP.GT.U32.AND P3, PT, R2, R166, PT ;  /* 0x000000a60200720c */ /* 0x000ff60003f64070 */
[--C-:B------:R-:W-:Y:S02]  /*ad70*/  @!P4 IMAD.IADD R168, R168, 0x1, -R2.reuse ;  /* 0x00000001a8a8c824 */ /* 0x100fe400078e0a02 */
[----:B------:R-:W-:Y:S01]  /*ad80*/  @!P3 IADD3 R170, PT, PT, R170, 0x1, RZ ;  /* 0x00000001aaaab810 */ /* 0x000fe20007ffe0ff */
[----:B------:R-:W-:Y:S01]  /*ad90*/  @!P3 IMAD.IADD R166, R166, 0x1, -R2 ;  /* 0x00000001a6a6b824 */ /* 0x000fe200078e0a02 */
[----:B------:R-:W-:Y:S01]  /*ada0*/  ISETP.GE.AND P3, PT, R3, RZ, PT ;  /* 0x000000ff0300720c */ /* 0x000fe20003f66270 */
[----:B------:R-:W-:Y:S01]  /*adb0*/  @!P4 VIADD R172, R172, 0x1 ;  /* 0x00000001acacc836 */ /* 0x000fe20000000000 */
[-C--:B------:R-:W-:Y:S02]  /*adc0*/  ISETP.GE.U32.AND P6, PT, R168, R2.reuse, PT ;  /* 0x00000002a800720c */ /* 0x080fe40003fc6070 */
[----:B------:R-:W-:Y:S02]  /*add0*/  ISETP.GE.U32.AND P5, PT, R166, R2, PT ;  /* 0x00000002a600720c */ /* 0x000fe40003fa6070 */
[----:B------:R-:W-:Y:S01]  /*ade0*/  ISETP.NE.AND P4, PT, R164, RZ, PT ;  /* 0x000000ffa400720c */ /* 0x000fe20003f85270 */
[----:B------:R-:W1:Y:S08]  /*adf0*/  LDC.64 R2, c[0x0][0x3b8] ;  /* 0x0000ee00ff027b82 */ /* 0x000e700000000a00 */
[----:B------:R-:W-:Y:S02]  /*ae00*/  @P6 IADD3 R172, PT, PT, R172, 0x1, RZ ;  /* 0x00000001acac6810 */ /* 0x000fe40007ffe0ff */
[----:B------:R-:W-:Y:S03]  /*ae10*/  @P5 VIADD R170, R170, 0x1 ;  /* 0x00000001aaaa5836 */ /* 0x000fe60000000000 */
[----:B------:R-:W-:Y:S02]  /*ae20*/  @!P3 IMAD.MOV R172, RZ, RZ, -R172 ;  /* 0x000000ffffacb224 */ /* 0x000fe400078e0aac */
[----:B------:R-:W-:Y:S05]  /*ae30*/  @!P2 IMAD.MOV R170, RZ, RZ, -R170 ;  /* 0x000000ffffaaa224 */ /* 0x000fea00078e0aaa */
        /* <DEDUP_REMOVED lines=23> */
.L_x_1949:
[----:B------:R-:W-:Y:S02]  /*afb0*/  IMAD.MOV.U32 R229, RZ, RZ, R227 ;  /* 0x000000ffffe57224 */ /* 0x000fe400078e00e3 */
[C---:B------:R-:W-:Y:S01]  /*afc0*/  IMAD.SHL.U32 R3, R2.reuse, 0x20, RZ ;  /* 0x0000002002037824 */ /* 0x040fe200078e00ff */
[----:B------:R-:W-:Y:S02]  /*afd0*/  SHF.L.U64.HI R2, R2, 0x5, R167 ;  /* 0x0000000502027819 */ /* 0x000fe400000102a7 */
[----:B------:R-:W-:Y:S01]  /*afe0*/  @!PT LDS RZ, [RZ] ;  /* 0x00000000fffff984 */ /* 0x000fe20000000800 */
[----:B------:R-:W-:Y:S01]  /*aff0*/  @!PT LDS RZ, [RZ] ;  /* 0x00000000fffff984 */ /* 0x000fe20000000800 */
[----:B------:R-:W-:Y:S01]  /*b000*/  @!PT LDS RZ, [RZ] ;  /* 0x00000000fffff984 */ /* 0x000fe20000000800 */
[----:B------:R1:W-:Y:S02]  /*b010*/  LDGSTS.E.BYPASS.LTC128B.128 [R245+0x8000], desc[UR16][R228.64] ;  /* 0x08000000e4f57fae */ /* 0x0003e4000b981a10 */
[C---:B------:R-:W-:Y:S02]  /*b020*/  IADD3 R166, P2, PT, R3.reuse, R228, RZ ;  /* 0x000000e403a67210 */ /* 0x040fe40007f5e0ff */
[----:B------:R1:W-:Y:S02]  /*b030*/  LDGSTS.E.BYPASS.LTC128B.128 [R245+0xa000], desc[UR16][R228.64+0x80] ;  /* 0x0a000080e4f57fae */ /* 0x0003e4000b981a10 */
[C---:B------:R-:W-:Y:S01]  /*b040*/  IADD3 R168, P3, PT, R3.reuse, R166, RZ ;  /* 0x000000a603a87210 */ /* 0x040fe20007f7e0ff */
[C---:B------:R-:W-:Y:S01]  /*b050*/  IMAD.X R167, R2.reuse, 0x1, R227, P2 ;  /* 0x0000000102a77824 */ /* 0x040fe200010e06e3 */
[----:B------:R1:W-:Y:S02]  /*b060*/  LDGSTS.E.BYPASS.LTC128B.128 [R245+0xc000], desc[UR16][R228.64+0x100] ;  /* 0x0c000100e4f57fae */ /* 0x0003e4000b981a10 */
[----:B------:R-:W-:Y:S02]  /*b070*/  IADD3 R170, P2, PT, R3, R168, RZ ;  /* 0x000000a803aa7210 */ /* 0x000fe40007f5e0ff */
[----:B------:R1:W-:Y:S01]  /*b080*/  LDGSTS.E.BYPASS.LTC128B.128 [R245+0xe000], desc[UR16][R228.64+0x180] ;  /* 0x0e000180e4f57fae */ /* 0x0003e2000b981a10 */
[C---:B------:R-:W-:Y:S03]  /*b090*/  IADD3.X R169, PT, PT, R2.reuse, R167, RZ, P3, !PT ;  /* 0x000000a702a97210 */ /* 0x040fe60001ffe4ff */
[----:B------:R1:W-:Y:S01]  /*b0a0*/  LDGSTS.E.BYPASS.LTC128B.128 [R245+0x8800], desc[UR16][R166.64] ;  /* 0x08800000a6f57fae */ /* 0x0003e2000b981a10 */
[----:B------:R-:W-:Y:S03]  /*b0b0*/  IADD3.X R171, PT, PT, R2, R169, RZ, P2, !PT ;  /* 0x000000a902ab7210 */ /* 0x000fe600017fe4ff */
        /* <DEDUP_REMOVED lines=12> */
.L_x_1948:
        /* <DEDUP_REMOVED lines=17> */
[----:B-1----:R-:W-:Y:S02]  /*b290*/  FMNMX3.FTZ R167, R2, R34, R35, !PT ;  /* 0x0000002202a77276 */ /* 0x002fe40007810023 */
        /* <DEDUP_REMOVED lines=460> */
.L_x_1946:
[----:B------:R-:W1:Y:S01]  /*cf60*/  SHFL.BFLY PT, R0, R241, 0x2, 0x1f ;  /* 0x0c401f00f1007f89 */ /* 0x000e6200000e0000 */
[----:B------:R-:W2:Y:S01]  /*cf70*/  S2UR UR6, SR_CTAID.X ;  /* 0x00000000000679c3 */ /* 0x000ea20000002500 */
[----:B------:R-:W-:Y:S01]  /*cf80*/  LOP3.LUT R221, R221, 0x30, RZ, 0xc0, !PT ;  /* 0x00000030dddd7812 */ /* 0x000fe200078ec0ff */
[----:B------:R-:W-:Y:S01]  /*cf90*/  BSSY.RECONVERGENT B0, `(.L_x_1951) ;  /* 0x0000154000007945 */ /* 0x000fe20003800200 */
[----:B------:R-:W3:Y:S01]  /*cfa0*/  SHFL.BFLY PT, R10, R243, 0x2, 0x1f ;  /* 0x0c401f00f30a7f89 */ /* 0x000ee200000e0000 */
[----:B------:R-:W4:Y:S01]  /*cfb0*/  S2R R2, SR_TID.X ;  /* 0x0000000000027919 */ /* 0x000f220000002100 */
[----:B------:R-:W5:Y:S01]  /*cfc0*/  S2R R29, SR_CTAID.Z ;  /* 0x00000000001d7919 */ /* 0x000f620000002700 */
[----:B-1----:R-:W-:Y:S01]  /*cfd0*/  FADD.FTZ R9, R0, R241 ;  /* 0x000000f100097221 */ /* 0x002fe20000010000 */
[----:B--2---:R-:W-:Y:S01]  /*cfe0*/  USHF.L.U32 UR6, UR6, 0x6, URZ ;  /* 0x0000000606067899 */ /* 0x004fe200080006ff */
[----:B---3--:R-:W-:-:S03]  /*cff0*/  FADD.FTZ R10, R10, R243 ;  /* 0x000000f30a0a7221 */ /* 0x008fc60000010000 */
[----:B------:R-:W1:Y:S04]  /*d000*/  SHFL.BFLY PT, R4, R9, 0x1, 0x1f ;  /* 0x0c201f0009047f89 */ /* 0x000e6800000e0000 */
[----:B------:R-:W2:Y:S01]  /*d010*/  SHFL.BFLY PT, R5, R10, 0x1, 0x1f ;  /* 0x0c201f000a057f89 */ /* 0x000ea200000e0000 */
[C---:B----4-:R-:W-:Y:S02]  /*d020*/  SHF.L.U32 R7, R2.reuse, 0x4, RZ ;  /* 0x0000000402077819 */ /* 0x050fe400000006ff */
[----:B------:R-:W-:Y:S02]  /*d030*/  SHF.L.U32 R0, R2, 0x1, RZ ;  /* 0x0000000102007819 */ /* 0x000fe400000006ff */
[----:B------:R-:W-:Y:S02]  /*d040*/  LOP3.LUT R7, R7, 0x1c0, RZ, 0xc0, !PT ;  /* 0x000001c007077812 */ /* 0x000fe400078ec0ff */
[----:B------:R-:W-:-:S02]  /*d050*/  LOP3.LUT R217, R217, 0x6, R0, 0xf8, !PT ;  /* 0x00000006d9d97812 */ /* 0x000fc400078ef800 */
[----:B------:R-:W-:Y:S02]  /*d060*/  LOP3.LUT R0, R7, 0x38, R0, 0xf8, !PT ;  /* 0x0000003807007812 */ /* 0x000fe400078ef800 */
[----:B------:R-:W-:Y:S02]  /*d070*/  MOV R7, 0x20 ;  /* 0x0000002000077802 */ /* 0x000fe40000000f00 */
[----:B------:R-:W-:Y:S01]  /*d080*/  LOP3.LUT R0, R217, R0, RZ, 0xfc, !PT ;  /* 0x00000000d9007212 */ /* 0x000fe200078efcff */
[----:B-1----:R-:W-:Y:S01]  /*d090*/  FADD.FTZ R4, R9, R4 ;  /* 0x0000000409047221 */ /* 0x002fe20000010000 */
[----:B------:R-:W-:Y:S02]  /*d0a0*/  LOP3.LUT P3, RZ, R2, 0x8, RZ, 0xc0, !PT ;  /* 0x0000000802ff7812 */ /* 0x000fe4000786c0ff */
[----:B------:R-:W-:Y:S01]  /*d0b0*/  LEA R9, R0, UR5, 0x1 ;  /* 0x0000000500097c11 */ /* 0x000fe2000f8e08ff */
[----:B------:R-:W1:Y:S01]  /*d0c0*/  MUFU.RCP R6, R4 ;  /* 0x0000000400067308 */ /* 0x000e620000001000 */
[----:B--2---:R-:W-:Y:S01]  /*d0d0*/  FADD.FTZ R5, R10, R5 ;  /* 0x000000050a057221 */ /* 0x004fe20000010000 */
[----:B------:R-:W-:-:S02]  /*d0e0*/  FSETP.NE.FTZ.AND P1, PT, R4, RZ, PT ;  /* 0x000000ff0400720b */ /* 0x000fc40003f35000 */
[----:B------:R-:W-:Y:S02]  /*d0f0*/  SEL R0, R7, 0xffffffe0, !P3 ;  /* 0xffffffe007007807 */ /* 0x000fe40005800000 */
[----:B------:R-:W-:Y:S02]  /*d100*/  FSETP.NE.FTZ.AND P2, PT, R5, RZ, PT ;  /* 0x000000ff0500720b */ /* 0x000fe40003f55000 */
[----:B------:R-:W2:Y:S01]  /*d110*/  MUFU.RCP R8, R5 ;  /* 0x0000000500087308 */ /* 0x000ea20000001000 */
[C---:B------:R-:W-:Y:S02]  /*d120*/  IADD3 R13, PT, PT, R9.reuse, 0x40, RZ ;  /* 0x00000040090d7810 */ /* 0x040fe40007ffe0ff */
[----:B------:R-:W-:Y:S02]  /*d130*/  IADD3 R11, PT, PT, R9, R0, RZ ;  /* 0x00000000090b7210 */ /* 0x000fe40007ffe0ff */
[----:B------:R-:W-:Y:S02]  /*d140*/  ISETP.NE.AND P3, PT, R232, -0x1, PT ;  /* 0xffffffffe800780c */ /* 0x000fe40003f65270 */
[----:B------:R-:W3:Y:S01]  /*d150*/  @P1 LDC R16, c[0x0][0x458] ;  /* 0x00011600ff101b82 */ /* 0x000ee20000000800 */
[----:B------:R-:W4:Y:S01]  /*d160*/  @P1 MUFU.LG2 R4, R4 ;  /* 0x0000000400041308 */ /* 0x000f220000000c00 */
[----:B------:R-:W-:-:S02]  /*d170*/  LOP3.LUT P5, RZ, R2, 0x3, RZ, 0xc0, !PT ;  /* 0x0000000302ff7812 */ /* 0x000fc400078ac0ff */
[----:B-1----:R-:W-:Y:S02]  /*d180*/  FSEL R6, R6, 1, P1 ;  /* 0x3f80000006067808 */ /* 0x002fe40000800000 */
[----:B------:R-:W-:-:S03]  /*d190*/  SHF.R.U32.HI R18, RZ, 0x2, R2 ;  /* 0x00000002ff127819 */ /* 0x000fc60000011602 */
        /* <DEDUP_REMOVED lines=65> */
[----:B------:R-:W1:Y:S01]  /*d5b0*/  @!P3 LDC.64 R22, c[0x0][0x400] ;  /* 0x00010000ff16bb82 */ /* 0x000e620000000a00 */
[----:B--2---:R-:W-:Y:S01]  /*d5c0*/  FSEL R8, R8, 1, P2 ;  /* 0x3f80000008087808 */ /* 0x004fe20001000000 */
[----:B------:R-:W2:Y:S01]  /*d5d0*/  @P2 MUFU.LG2 R5, R5 ;  /* 0x0000000500052308 */ /* 0x000ea20000000c00 */
[----:B------:R-:W-:Y:S01]  /*d5e0*/  SEL R6, R6, 0xfffffff0, !P0 ;  /* 0xfffffff006067807 */ /* 0x000fe20004000000 */
[----:B----4-:R-:W-:Y:S01]  /*d5f0*/  @P1 FMUL.FTZ R4, R4, 0.69314718246459960938 ;  /* 0x3f31721804041820 */ /* 0x010fe20000410000 */
[----:B------:R-:W-:Y:S01]  /*d600*/  LOP3.LUT P0, RZ, R2, 0x10, RZ, 0xc0, !PT ;  /* 0x0000001002ff7812 */ /* 0x000fe2000780c0ff */
        /* <DEDUP_REMOVED lines=12> */
[----:B------:R-:W-:Y:S01]  /*d6d0*/  @P0 IADD3 R13, PT, PT, R9, -0x40, RZ ;  /* 0xffffffc0090d0810 */ /* 0x000fe20007ffe0ff */
[C---:B------:R-:W-:Y:S01]  /*d6e0*/  FMUL.FTZ R56, R8.reuse, R56 ;  /* 0x0000003808387220 */ /* 0x040fe20000410000 */
[----:B------:R-:W-:Y:S01]  /*d6f0*/  F2FP.F16.F32.PACK_AB R160, R161, R160 ;  /* 0x000000a0a1a0723e */ /* 0x000fe200000000ff */
[C---:B------:R-:W-:Y:S01]  /*d700*/  FMUL.FTZ R57, R8.reuse, R57 ;  /* 0x0000003908397220 */ /* 0x040fe20000410000 */
[----:B------:R-:W-:Y:S01]  /*d710*/  F2FP.F16.F32.PACK_AB R162, R163, R162 ;  /* 0x000000a2a3a2723e */ /* 0x000fe200000000ff */
[C---:B------:R-:W-:Y:S01]  /*d720*/  FMUL.FTZ R60, R8.reuse, R60 ;  /* 0x0000003c083c7220 */ /* 0x040fe20000410000 */
[----:B------:R-:W-:Y:S01]  /*d730*/  F2FP.F16.F32.PACK_AB R36, R37, R36 ;  /* 0x000000242524723e */ /* 0x000fe200000000ff */
[C---:B------:R-:W-:Y:S01]  /*d740*/  FMUL.FTZ R61, R8.reuse, R61 ;  /* 0x0000003d083d7220 */ /* 0x040fe20000410000 */
[----:B------:R-:W-:Y:S01]  /*d750*/  F2FP.F16.F32.PACK_AB R38, R39, R38 ;  /* 0x000000262726723e */ /* 0x000fe200000000ff */
[C---:B------:R-:W-:Y:S01]  /*d760*/  FMUL.FTZ R64, R8.reuse, R64 ;  /* 0x0000004008407220 */ /* 0x040fe20000410000 */
[----:B------:R-:W-:Y:S01]  /*d770*/  IADD3 R7, PT, PT, R9, R6, RZ ;  /* 0x0000000609077210 */ /* 0x000fe20007ffe0ff */
        /* <DEDUP_REMOVED lines=8> */
[----:B------:R-:W-:Y:S01]  /*d800*/  FMUL.FTZ R73, R8, R73 ;  /* 0x0000004908497220 */ /* 0x000fe20000410000 */
[----:B------:R-:W-:Y:S01]  /*d810*/  IADD3 R15, PT, PT, R6, R11, RZ ;  /* 0x0000000b060f7210 */ /* 0x000fe20007ffe0ff */
[----:B------:R-:W-:Y:S01]  /*d820*/  STS [R9], R160 ;  /* 0x000000a009007388 */ /* 0x000fe20000000800 */
[----:B------:R-:W-:Y:S01]  /*d830*/  IADD3 R17, PT, PT, R0, R13, RZ ;  /* 0x0000000d00117210 */ /* 0x000fe20007ffe0ff */
[C---:B------:R-:W-:Y:S01]  /*d840*/  FMUL.FTZ R76, R8.reuse, R76 ;  /* 0x0000004c084c7220 */ /* 0x040fe20000410000 */
[----:B------:R-:W-:Y:S01]  /*d850*/  F2FP.F16.F32.PACK_AB R48, R49, R48 ;  /* 0x000000303130723e */ /* 0x000fe200000000ff */
[----:B------:R-:W-:Y:S01]  /*d860*/  STS [R9+0x400], R162 ;  /* 0x000400a209007388 */ /* 0x000fe20000000800 */
[----:B------:R-:W-:Y:S01]  /*d870*/  F2FP.F16.F32.PACK_AB R50, R51, R50 ;  /* 0x000000323332723e */ /* 0x000fe200000000ff */
[C---:B------:R-:W-:Y:S01]  /*d880*/  FMUL.FTZ R77, R8.reuse, R77 ;  /* 0x0000004d084d7220 */ /* 0x040fe20000410000 */
[----:B------:R-:W-:Y:S01]  /*d890*/  F2FP.F16.F32.PACK_AB R52, R53, R52 ;  /* 0x000000343534723e */ /* 0x000fe200000000ff */
[----:B------:R-:W-:Y:S01]  /*d8a0*/  STS [R7], R36 ;  /* 0x0000002407007388 */ /* 0x000fe20000000800 */
[----:B------:R-:W-:Y:S01]  /*d8b0*/  F2FP.F16.F32.PACK_AB R54, R55, R54 ;  /* 0x000000363736723e */ /* 0x000fe200000000ff */
[----:B------:R-:W-:Y:S01]  /*d8c0*/  FMUL.FTZ R80, R8, R80 ;  /* 0x0000005008507220 */ /* 0x000fe20000410000 */
[----:B------:R-:W-:Y:S01]  /*d8d0*/  IADD3 R19, PT, PT, R6, R13, RZ ;  /* 0x0000000d06137210 */ /* 0x000fe20007ffe0ff */
[----:B------:R-:W-:Y:S01]  /*d8e0*/  STS [R7+0x400], R38 ;  /* 0x0004002607007388 */ /* 0x000fe20000000800 */
[----:B------:R-:W-:Y:S01]  /*d8f0*/  F2FP.F16.F32.PACK_AB R56, R57, R56 ;  /* 0x000000383938723e */ /* 0x000fe200000000ff */
[C---:B------:R-:W-:Y:S01]  /*d900*/  FMUL.FTZ R81, R8.reuse, R81 ;  /* 0x0000005108517220 */ /* 0x040fe20000410000 */
[----:B------:R-:W-:Y:S01]  /*d910*/  F2FP.F16.F32.PACK_AB R58, R59, R58 ;  /* 0x0000003a3b3a723e */ /* 0x000fe200000000ff */
[----:B------:R-:W-:Y:S01]  /*d920*/  STS [R11], R40 ;  /* 0x000000280b007388 */ /* 0x000fe20000000800 */
[----:B------:R-:W-:Y:S01]  /*d930*/  F2FP.F16.F32.PACK_AB R60, R61, R60 ;  /* 0x0000003c3d3c723e */ /* 0x000fe200000000ff */
[----:B------:R-:W-:Y:S01]  /*d940*/  FMUL.FTZ R84, R8, R84 ;  /* 0x0000005408547220 */ /* 0x000fe20000410000 */
[----:B------:R-:W-:Y:S01]  /*d950*/  F2FP.F16.F32.PACK_AB R62, R63, R62 ;  /* 0x0000003e3f3e723e */ /* 0x000fe200000000ff */
[----:B------:R-:W-:Y:S01]  /*d960*/  STS [R11+0x400], R42 ;  /* 0x0004002a0b007388 */ /* 0x000fe20000000800 */
[----:B------:R-:W-:Y:S01]  /*d970*/  IADD3 R21, PT, PT, R6, R17, RZ ;  /* 0x0000001106157210 */ /* 0x000fe20007ffe0ff */
[C---:B------:R-:W-:Y:S01]  /*d980*/  FMUL.FTZ R85, R8.reuse, R85 ;  /* 0x0000005508557220 */ /* 0x040fe20000410000 */
[----:B------:R-:W-:Y:S01]  /*d990*/  F2FP.F16.F32.PACK_AB R64, R65, R64 ;  /* 0x000000404140723e */ /* 0x000fe200000000ff */
[----:B------:R-:W-:Y:S01]  /*d9a0*/  STS [R15], R44 ;  /* 0x0000002c0f007388 */ /* 0x000fe20000000800 */
[----:B------:R-:W-:Y:S01]  /*d9b0*/  F2FP.F16.F32.PACK_AB R66, R67, R66 ;  /* 0x000000424342723e */ /* 0x000fe200000000ff */
[C---:B------:R-:W-:Y:S01]  /*d9c0*/  FMUL.FTZ R88, R8.reuse, R88 ;  /* 0x0000005808587220 */ /* 0x040fe20000410000 */
[C---:B------:R-:W-:Y:S01]  /*d9d0*/  FMUL.FTZ R89, R8.reuse, R89 ;  /* 0x0000005908597220 */ /* 0x040fe20000410000 */
[----:B------:R-:W-:Y:S01]  /*d9e0*/  STS [R15+0x400], R46 ;  /* 0x0004002e0f007388 */ /* 0x000fe20000000800 */
[----:B------:R-:W-:Y:S01]  /*d9f0*/  F2FP.F16.F32.PACK_AB R68, R69, R68 ;  /* 0x000000444544723e */ /* 0x000fe200000000ff */
[C---:B------:R-:W-:Y:S01]  /*da00*/  FMUL.FTZ R92, R8.reuse, R92 ;  /* 0x0000005c085c7220 */ /* 0x040fe20000410000 */
[----:B------:R-:W-:Y:S01]  /*da10*/  F2FP.F16.F32.PACK_AB R70, R71, R70 ;  /* 0x000000464746723e */ /* 0x000fe200000000ff */
[----:B------:R-:W-:Y:S01]  /*da20*/  STS [R13], R48 ;  /* 0x000000300d007388 */ /* 0x000fe20000000800 */
[C---:B------:R-:W-:Y:S01]  /*da30*/  FMUL.FTZ R93, R8.reuse, R93 ;  /* 0x0000005d085d7220 */ /* 0x040fe20000410000 */
[----:B------:R-:W-:Y:S01]  /*da40*/  F2FP.F16.F32.PACK_AB R72, R73, R72 ;  /* 0x000000484948723e */ /* 0x000fe200000000ff */
[C---:B------:R-:W-:Y:S01]  /*da50*/  FMUL.FTZ R96, R8.reuse, R96 ;  /* 0x0000006008607220 */ /* 0x040fe20000410000 */
[----:B------:R-:W-:Y:S01]  /*da60*/  STS [R13+0x400], R50 ;  /* 0x000400320d007388 */ /* 0x000fe20000000800 */
[----:B------:R-:W-:Y:S01]  /*da70*/  F2FP.F16.F32.PACK_AB R74, R75, R74 ;  /* 0x0000004a4b4a723e */ /* 0x000fe200000000ff */
        /* <DEDUP_REMOVED lines=26> */
[----:B------:R-:W-:Y:S01]  /*dc20*/  STS [R9+0x2000], R64 ;  /* 0x0020004009007388 */ /* 0x000fe20000000800 */
[C---:B------:R-:W-:Y:S01]  /*dc30*/  FMUL.FTZ R117, R8.reuse, R117 ;  /* 0x0000007508757220 */ /* 0x040fe20000410000 */
[----:B------:R-:W-:Y:S01]  /*dc40*/  F2FP.F16.F32.PACK_AB R96, R97, R96 ;  /* 0x000000606160723e */ /* 0x000fe200000000ff */
[C---:B------:R-:W-:Y:S01]  /*dc50*/  FMUL.FTZ R120, R8.reuse, R120 ;  /* 0x0000007808787220 */ /* 0x040fe20000410000 */
[----:B------:R-:W-:Y:S01]  /*dc60*/  STS [R9+0x2400], R66 ;  /* 0x0024004209007388 */ /* 0x000fe20000000800 */
[----:B------:R-:W-:Y:S01]  /*dc70*/  F2FP.F16.F32.PACK_AB R98, R99, R98 ;  /* 0x000000626362723e */ /* 0x000fe200000000ff */
[C---:B------:R-:W-:Y:S01]  /*dc80*/  FMUL.FTZ R121, R8.reuse, R121 ;  /* 0x0000007908797220 */ /* 0x040fe20000410000 */
[----:B------:R-:W-:Y:S01]  /*dc90*/  F2FP.F16.F32.PACK_AB R100, R101, R100 ;  /* 0x000000646564723e */ /* 0x000fe200000000ff */
[----:B------:R-:W-:Y:S01]  /*dca0*/  STS [R7+0x2000], R68 ;  /* 0x0020004407007388 */ /* 0x000fe20000000800 */
        /* <DEDUP_REMOVED lines=45> */
[----:B------:R-:W-:Y:S01]  /*df80*/  FMUL.FTZ R153, R8, R153 ;  /* 0x0000009908997220 */ /* 0x000fe20000410000 */
[----:B------:R-:W-:Y:S01]  /*df90*/  F2FP.F16.F32.PACK_AB R136, R137, R136 ;  /* 0x000000888988723e */ /* 0x000fe200000000ff */
[----:B------:R-:W-:Y:S01]  /*dfa0*/  STS [R21+0x2000], R92 ;  /* 0x0020005c15007388 */ /* 0x000fe20000000800 */
[----:B------:R-:W-:Y:S01]  /*dfb0*/  F2FP.F16.F32.PACK_AB R138, R139, R138 ;  /* 0x0000008a8b8a723e */ /* 0x000fe200000000ff */
[----:B------:R-:W4:Y:S01]  /*dfc0*/  LDC.U8 R0, c[0x0][0x548] ;  /* 0x00015200ff007b82 */ /* 0x000f220000000000 */
[----:B------:R-:W-:Y:S01]  /*dfd0*/  F2FP.F16.F32.PACK_AB R140, R141, R140 ;  /* 0x0000008c8d8c723e */ /* 0x000fe200000000ff */
[----:B------:R-:W-:Y:S01]  /*dfe0*/  STS [R21+0x2400], R94 ;  /* 0x0024005e15007388 */ /* 0x000fe20000000800 */
[----:B------:R-:W-:Y:S01]  /*dff0*/  F2FP.F16.F32.PACK_AB R142, R143, R142 ;  /* 0x0000008e8f8e723e */ /* 0x000fe200000000ff */
[----:B--2---:R-:W-:Y:S01]  /*e000*/  @P2 FMUL.FTZ R5, R5, 0.69314718246459960938 ;  /* 0x3f31721805052820 */ /* 0x004fe20000410000 */
        /* <DEDUP_REMOVED lines=11> */
[----:B------:R-:W-:-:S02]  /*e0c0*/  F2FP.F16.F32.PACK_AB R154, R155, R154 ;  /* 0x0000009a9b9a723e */ /* 0x000fc400000000ff */
[----:B------:R-:W-:Y:S01]  /*e0d0*/  LOP3.LUT R221, R221, 0x7, R18, 0xf8, !PT ;  /* 0x00000007dddd7812 */ /* 0x000fe200078ef812 */
[----:B------:R-:W-:Y:S01]  /*e0e0*/  STS [R11+0x4000], R104 ;  /* 0x004000680b007388 */ /* 0x000fe20000000800 */
[----:B----4-:R-:W-:-:S03]  /*e0f0*/  ISETP.NE.AND P4, PT, R0, RZ, PT ;  /* 0x000000ff0000720c */ /* 0x010fc60003f85270 */
[----:B------:R-:W-:Y:S01]  /*e100*/  STS [R11+0x4400], R106 ;  /* 0x0044006a0b007388 */ /* 0x000fe20000000800 */
[----:B------:R-:W-:-:S03]  /*e110*/  ISETP.NE.OR P0, PT, R232, -0x1, !P4 ;  /* 0xffffffffe800780c */ /* 0x000fc60006705670 */
        /* <DEDUP_REMOVED lines=19> */
[----:B--2---:R-:W2:Y:S03]  /*e250*/  @P3 LDC.64 R8, c[0x0][0x408] ;  /* 0x00010200ff083b82 */ /* 0x004ea60000000a00 */
[----:B------:R-:W-:Y:S04]  /*e260*/  STS [R13+0x6000], R144 ;  /* 0x006000900d007388 */ /* 0x000fe80000000800 */
[----:B------:R-:W-:Y:S01]  /*e270*/  STS [R13+0x6400], R146 ;  /* 0x006400920d007388 */ /* 0x000fe20000000800 */
[----:B----4-:R-:W4:Y:S03]  /*e280*/  LDC R7, c[0x0][0x434] ;  /* 0x00010d00ff077b82 */ /* 0x010f260000000800 */
[----:B------:R-:W-:Y:S04]  /*e290*/  STS [R19+0x6000], R148 ;  /* 0x0060009413007388 */ /* 0x000fe80000000800 */
[----:B------:R1:W-:Y:S01]  /*e2a0*/  STS [R19+0x6400], R150 ;  /* 0x0064009613007388 */ /* 0x0003e20000000800 */
[----:B---3--:R-:W3:Y:S03]  /*e2b0*/  LDC.64 R10, c[0x0][0x408] ;  /* 0x00010200ff0a7b82 */ /* 0x008ee60000000a00 */
[----:B------:R-:W-:Y:S04]  /*e2c0*/  STS [R17+0x6000], R156 ;  /* 0x0060009c11007388 */ /* 0x000fe80000000800 */
[----:B------:R5:W-:Y:S04]  /*e2d0*/  STS [R17+0x6400], R158 ;  /* 0x0064009e11007388 */ /* 0x000be80000000800 */
[----:B------:R-:W-:Y:S04]  /*e2e0*/  STS [R21+0x6000], R152 ;  /* 0x0060009815007388 */ /* 0x000fe80000000800 */
[----:B------:R2:W-:Y:S01]  /*e2f0*/  STS [R21+0x6400], R154 ;  /* 0x0064009a15007388 */ /* 0x0005e20000000800 */
[----:B------:R-:W-:Y:S08]  /*e300*/  BAR.SYNC.DEFER_BLOCKING 0x0 ;  /* 0x0000000000007b1d */ /* 0x000ff00000010000 */
[----:B-1----:R-:W1:Y:S01]  /*e310*/  @P2 LDC R19, c[0x0][0x458] ;  /* 0x00011600ff132b82 */ /* 0x002e620000000800 */
[----:B------:R-:W4:Y:S07]  /*e320*/  S2R R6, SR_CTAID.Y ;  /* 0x0000000000067919 */ /* 0x000f2e0000002600 */
[----:B-----5:R-:W5:Y:S01]  /*e330*/  @P4 LDC R17, c[0x0][0x454] ;  /* 0x00011500ff114b82 */ /* 0x020f620000000800 */
[----:B--2---:R-:W-:Y:S01]  /*e340*/  @P3 IMAD.WIDE.U32 R20, R232, R8, RZ ;  /* 0x00000008e8143225 */ /* 0x004fe200078e00ff */
[----:B------:R-:W-:-:S03]  /*e350*/  MOV R8, 0x7f800000 ;  /* 0x7f80000000087802 */ /* 0x000fc60000000f00 */
[----:B------:R-:W-:Y:S01]  /*e360*/  @P1 FFMA.FTZ R8, R3, R16, R4 ;  /* 0x0000001003081223 */ /* 0x000fe20000010004 */
[----:B------:R2:W2:Y:S01]  /*e370*/  LDS.128 R12, [R245+0x1800] ;  /* 0x00180000f50c7984 */ /* 0x0004a20000000c00 */
[----:B----4-:R-:W-:-:S04]  /*e380*/  @!P3 IMAD.WIDE.U32 R24, R6, R22, RZ ;  /* 0x000000160618b225 */ /* 0x010fc800078e00ff */
[----:B------:R-:W-:Y:S02]  /*e390*/  @!P3 IMAD R23, R6, R23, R25 ;  /* 0x000000170617b224 */ /* 0x000fe400078e0219 */
[----:B------:R-:W-:Y:S01]  /*e3a0*/  @P3 IMAD R23, R232, R9, R21 ;  /* 0x00000009e8173224 */ /* 0x000fe200078e0215 */
[----:B------:R-:W-:Y:S01]  /*e3b0*/  MOV R9, 0x7f800000 ;  /* 0x7f80000000097802 */ /* 0x000fe20000000f00 */
[----:B------:R-:W-:Y:S02]  /*e3c0*/  @!P4 IMAD R0, R6, R0, R29 ;  /* 0x000000000600c224 */ /* 0x000fe400078e021d */
[----:B-1----:R-:W-:Y:S01]  /*e3d0*/  @P2 FFMA.FTZ R9, R164, R19, R5 ;  /* 0x00000013a4092223 */ /* 0x002fe20000010005 */
[-C--:B------:R-:W-:Y:S02]  /*e3e0*/  @!P0 IMAD R232, R6, R7.reuse, RZ ;  /* 0x0000000706e88224 */ /* 0x080fe400078e02ff */
[----:B------:R-:W-:Y:S02]  /*e3f0*/  @!P4 IMAD R0, R0, R7, RZ ;  /* 0x000000070000c224 */ /* 0x000fe400078e02ff */
[----:B-----5:R-:W-:Y:S01]  /*e400*/  @P4 IMAD R0, R29, R17, R232 ;  /* 0x000000111d004224 */ /* 0x020fe200078e02e8 */
[----:B---3--:R-:W-:Y:S06]  /*e410*/  @P5 BRA `(.L_x_1952) ;  /* 0x00000000002c5947 */ /* 0x008fec0003800000 */
        /* <DEDUP_REMOVED lines=11> */
.L_x_1952:
[----:B------:R-:W-:Y:S05]  /*e4d0*/  BSYNC.RECONVERGENT B0 ;  /* 0x0000000000007941 */ /* 0x000fea0003800200 */
.L_x_1951:
[----:B------:R-:W-:Y:S01]  /*e4e0*/  IMAD.MOV.U32 R219, RZ, RZ, RZ ;  /* 0x000000ffffdb7224 */ /* 0x000fe200078e00ff */
[----:B------:R-:W-:Y:S01]  /*e4f0*/  SHF.R.U32.HI R3, RZ, 0x3, R2 ;  /* 0x00000003ff037819 */ /* 0x000fe20000011602 */
[----:B------:R-:W-:Y:S01]  /*e500*/  @P3 IMAD.MOV.U32 R24, RZ, RZ, R20 ;  /* 0x000000ffff183224 */ /* 0x000fe200078e0014 */
[----:B------:R3:W4:Y:S01]  /*e510*/  LDS.128 R16, [R245+0x4000] ;  /* 0x00400000f5107984 */ /* 0x0007220000000c00 */
[----:B-1----:R-:W-:Y:S01]  /*e520*/  IMAD.WIDE.U32 R4, R10, UR6, R218 ;  /* 0x000000060a047c25 */ /* 0x002fe2000f8e00da */
[C---:B------:R-:W-:Y:S01]  /*e530*/  IADD3 R7, PT, PT, R3.reuse, 0x10, RZ ;  /* 0x0000001003077810 */ /* 0x040fe20007ffe0ff */
[----:B------:R-:W1:Y:S01]  /*e540*/  LDCU.64 UR4, c[0x0][0x410] ;  /* 0x00008200ff0477ac */ /* 0x000e620008000a00 */
[----:B------:R-:W-:Y:S01]  /*e550*/  ISETP.GE.AND P3, PT, R3, R226, PT ;  /* 0x000000e20300720c */ /* 0x000fe20003f66270 */
[----:B------:R-:W-:Y:S01]  /*e560*/  IMAD R0, R11, UR6, R5 ;  /* 0x000000060b007c24 */ /* 0x000fe2000f8e0205 */
[----:B------:R-:W-:Y:S01]  /*e570*/  IADD3 R8, P0, PT, R24, R4, RZ ;  /* 0x0000000418087210 */ /* 0x000fe20007f1e0ff */
[----:B------:R-:W-:Y:S01]  /*e580*/  VIADD R5, R3, 0x20 ;  /* 0x0000002003057836 */ /* 0x000fe20000000000 */
[----:B------:R-:W-:Y:S01]  /*e590*/  ISETP.GE.AND P2, PT, R7, R226, PT ;  /* 0x000000e20700720c */ /* 0x000fe20003f46270 */
[----:B------:R3:W2:Y:S01]  /*e5a0*/  LDS.128 R24, [R245] ;  /* 0x00000000f5187984 */ /* 0x0006a20000000c00 */
[----:B------:R-:W-:Y:S01]  /*e5b0*/  IADD3.X R9, PT, PT, R23, R0, RZ, P0, !PT ;  /* 0x0000000017097210 */ /* 0x000fe200007fe4ff */
[----:B------:R-:W-:Y:S01]  /*e5c0*/  BSSY.RECONVERGENT B0, `(.L_x_1953) ;  /* 0x0000013000007945 */ /* 0x000fe20003800200 */
[-C--:B------:R-:W-:Y:S01]  /*e5d0*/  ISETP.GE.AND P1, PT, R5, R226.reuse, PT ;  /* 0x000000e20500720c */ /* 0x080fe20003f26270 */
[----:B------:R-:W-:Y:S01]  /*e5e0*/  VIADD R5, R3, 0x30 ;  /* 0x0000003003057836 */ /* 0x000fe20000000000 */
[----:B------:R3:W2:Y:S04]  /*e5f0*/  LDS.128 R20, [R245+0x2000] ;  /* 0x00200000f5147984 */ /* 0x0006a80000000c00 */
[----:B------:R-:W-:-:S02]  /*e600*/  ISETP.GE.AND P0, PT, R5, R226, PT ;  /* 0x000000e20500720c */ /* 0x000fc40003f06270 */
[----:B------:R3:W2:Y:S01]  /*e610*/  LDS.128 R4, [R245+0x6000] ;  /* 0x00600000f5047984 */ /* 0x0006a20000000c00 */
[----:B-1----:R-:W-:-:S04]  /*e620*/  IMAD.WIDE.U32 R8, R29, UR4, R8 ;  /* 0x000000041d087c25 */ /* 0x002fc8000f8e0008 */
[----:B------:R-:W-:Y:S01]  /*e630*/  IMAD R29, R29, UR5, R9 ;  /* 0x000000051d1d7c24 */ /* 0x000fe2000f8e0209 */
[----:B------:R-:W-:Y:S06]  /*e640*/  @P3 BRA `(.L_x_1954) ;  /* 0x0000000000283947 */ /* 0x000fec0003800000 */
[----:B------:R-:W1:Y:S01]  /*e650*/  LDCU.64 UR4, c[0x0][0x3f0] ;  /* 0x00007e00ff0477ac */ /* 0x000e620008000a00 */
[----:B------:R-:W-:-:S05]  /*e660*/  MOV R28, R8 ;  /* 0x00000008001c7202 */ /* 0x000fca0000000f00 */
[----:B------:R-:W-:-:S04]  /*e670*/  IMAD.WIDE.U32 R30, R3, R10, R28 ;  /* 0x0000000a031e7225 */ /* 0x000fc800078e001c */
[----:B------:R-:W-:Y:S01]  /*e680*/  IMAD R0, R3, R11, R31 ;  /* 0x0000000b03007224 */ /* 0x000fe200078e021f */
[----:B-1----:R-:W-:-:S04]  /*e690*/  LEA R32, P3, R30, UR4, 0x1 ;  /* 0x000000041e207c11 */ /* 0x002fc8000f8608ff */
[----:B------:R-:W-:-:S05]  /*e6a0*/  LEA.HI.X R33, R30, UR5, R0, 0x1, P3 ;  /* 0x000000051e217c11 */ /* 0x000fca00098f0c00 */
[----:B--2---:R1:W-:Y:S04]  /*e6b0*/  STG.E.128 desc[UR16][R32.64], R24 ;  /* 0x0000001820007986 */ /* 0x0043e8000c101d10 */
[----:B------:R1:W-:Y:S04]  /*e6c0*/  STG.E.128 desc[UR16][R32.64+0x80], R20 ;  /* 0x0000801420007986 */ /* 0x0003e8000c101d10 */
[----:B----4-:R1:W-:Y:S04]  /*e6d0*/  STG.E.128 desc[UR16][R32.64+0x100], R16 ;  /* 0x0001001020007986 */ /* 0x0103e8000c101d10 */
[----:B------:R1:W-:Y:S02]  /*e6e0*/  STG.E.128 desc[UR16][R32.64+0x180], R4 ;  /* 0x0001800420007986 */ /* 0x0003e4000c101d10 */
.L_x_1954:
[----:B------:R-:W-:Y:S05]  /*e6f0*/  BSYNC.RECONVERGENT B0 ;  /* 0x0000000000007941 */ /* 0x000fea0003800200 */
.L_x_1953:
[----:B-12---:R1:W2:Y:S01]  /*e700*/  LDS.128 R24, [R245+0x800] ;  /* 0x00080000f5187984 */ /* 0x0062a20000000c00 */
[----:B------:R-:W-:Y:S03]  /*e710*/  BSSY.RECONVERGENT B0, `(.L_x_1955) ;  /* 0x0000014000007945 */ /* 0x000fe60003800200 */
[----:B------:R1:W1:Y:S04]  /*e720*/  LDS.128 R20, [R245+0x2800] ;  /* 0x00280000f5147984 */ /* 0x0002680000000c00 */
[----:B----4-:R4:W1:Y:S04]  /*e730*/  LDS.128 R16, [R245+0x4800] ;  /* 0x00480000f5107984 */ /* 0x0108680000000c00 */
[----:B------:R4:W1:Y:S01]  /*e740*/  LDS.128 R4, [R245+0x6800] ;  /* 0x00680000f5047984 */ /* 0x0008620000000c00 */
[----:B------:R-:W-:Y:S05]  /*e750*/  @P2 BRA `(.L_x_1956) ;  /* 0x00000000003c2947 */ /* 0x000fea0003800000 */
[----:B------:R-:W-:Y:S01]  /*e760*/  IADD3 R31, P2, PT, R3, 0x10, RZ ;  /* 0x00000010031f7810 */ /* 0x000fe20007f5e0ff */
[----:B------:R-:W5:Y:S01]  /*e770*/  LDCU.64 UR4, c[0x0][0x3f0] ;  /* 0x00007e00ff0477ac */ /* 0x000f620008000a00 */
[----:B------:R-:W-:-:S03]  /*e780*/  IMAD.MOV.U32 R32, RZ, RZ, R8 ;  /* 0x000000ffff207224 */ /* 0x000fc600078e0008 */
[----:B------:R-:W-:-:S04]  /*e790*/  IMAD.X R33, RZ, RZ, RZ, P2 ;  /* 0x000000ffff217224 */ /* 0x000fc800010e06ff */
[----:B------:R-:W-:Y:S01]  /*e7a0*/  IMAD R0, R33, R10, RZ ;  /* 0x0000000a21007224 */ /* 0x000fe200078e02ff */
[----:B------:R-:W-:-:S03]  /*e7b0*/  MOV R33, R29 ;  /* 0x0000001d00217202 */ /* 0x000fc60000000f00 */
[C---:B------:R-:W-:Y:S02]  /*e7c0*/  IMAD R0, R31.reuse, R11, R0 ;  /* 0x0000000b1f007224 */ /* 0x040fe400078e0200 */
[----:B------:R-:W-:-:S03]  /*e7d0*/  IMAD.WIDE.U32 R32, R31, R10, R32 ;  /* 0x0000000a1f207225 */ /* 0x000fc600078e0020 */
[----:B-----5:R-:W-:Y:S02]  /*e7e0*/  LEA R30, P2, R32, UR4, 0x1 ;  /* 0x00000004201e7c11 */ /* 0x020fe4000f8408ff */
[----:B------:R-:W-:-:S04]  /*e7f0*/  IADD3 R0, PT, PT, R0, R33, RZ ;  /* 0x0000002100007210 */ /* 0x000fc80007ffe0ff */
[----:B------:R-:W-:-:S05]  /*e800*/  LEA.HI.X R31, R32, UR5, R0, 0x1, P2 ;  /* 0x00000005201f7c11 */ /* 0x000fca00090f0c00 */
[----:B--2---:R2:W-:Y:S04]  /*e810*/  STG.E.128 desc[UR16][R30.64], R24 ;  /* 0x000000181e007986 */ /* 0x0045e8000c101d10 */
[----:B-1----:R2:W-:Y:S04]  /*e820*/  STG.E.128 desc[UR16][R30.64+0x80], R20 ;  /* 0x000080141e007986 */ /* 0x0025e8000c101d10 */
[----:B------:R2:W-:Y:S04]  /*e830*/  STG.E.128 desc[UR16][R30.64+0x100], R16 ;  /* 0x000100101e007986 */ /* 0x0005e8000c101d10 */
[----:B------:R2:W-:Y:S02]  /*e840*/  STG.E.128 desc[UR16][R30.64+0x180], R4 ;  /* 0x000180041e007986 */ /* 0x0005e4000c101d10 */
.L_x_1956:
[----:B------:R-:W-:Y:S05]  /*e850*/  BSYNC.RECONVERGENT B0 ;  /* 0x0000000000007941 */ /* 0x000fea0003800200 */
.L_x_1955:
[----:B--2---:R2:W2:Y:S01]  /*e860*/  LDS.128 R24, [R245+0x1000] ;  /* 0x00100000f5187984 */ /* 0x0044a20000000c00 */
[----:B------:R-:W-:Y:S03]  /*e870*/  BSSY.RECONVERGENT B0, `(.L_x_1957) ;  /* 0x0000014000007945 */ /* 0x000fe60003800200 */
[----:B-1----:R1:W1:Y:S04]  /*e880*/  LDS.128 R20, [R245+0x3000] ;  /* 0x00300000f5147984 */ /* 0x0022680000000c00 */
[----:B------:R1:W1:Y:S04]  /*e890*/  LDS.128 R16, [R245+0x5000] ;  /* 0x00500000f5107984 */ /* 0x0002680000000c00 */
        /* <DEDUP_REMOVED lines=17> */
.L_x_1958:
[----:B------:R-:W-:Y:S05]  /*e9b0*/  BSYNC.RECONVERGENT B0 ;  /* 0x0000000000007941 */ /* 0x000fea0003800200 */
.L_x_1957:
[----:B-12---:R1:W2:Y:S04]  /*e9c0*/  LDS.128 R16, [R245+0x3800] ;  /* 0x00380000f5107984 */ /* 0x0062a80000000c00 */
[----:B------:R1:W1:Y:S04]  /*e9d0*/  LDS.128 R4, [R245+0x5800] ;  /* 0x00580000f5047984 */ /* 0x0002680000000c00 */
[----:B------:R1:W1:Y:S01]  /*e9e0*/  LDS.128 R20, [R245+0x7800] ;  /* 0x00780000f5147984 */ /* 0x0002620000000c00 */
[----:B------:R-:W-:Y:S05]  /*e9f0*/  @P0 EXIT ;  /* 0x000000000000094d */ /* 0x000fea0003800000 */
[----:B------:R-:W-:Y:S01]  /*ea00*/  IADD3 R3, P0, PT, R3, 0x30, RZ ;  /* 0x0000003003037810 */ /* 0x000fe20007f1e0ff */
[----:B------:R-:W5:Y:S03]  /*ea10*/  LDCU.64 UR4, c[0x0][0x3f0] ;  /* 0x00007e00ff0477ac */ /* 0x000f660008000a00 */
[----:B------:R-:W-:-:S05]  /*ea20*/  IADD3.X R9, PT, PT, RZ, RZ, RZ, P0, !PT ;  /* 0x000000ffff097210 */ /* 0x000fca00007fe4ff */
[----:B------:R-:W-:Y:S01]  /*ea30*/  IMAD R0, R9, R10, RZ ;  /* 0x0000000a09007224 */ /* 0x000fe200078e02ff */
[----:B------:R-:W-:-:S03]  /*ea40*/  MOV R9, R29 ;  /* 0x0000001d00097202 */ /* 0x000fc60000000f00 */
[C---:B------:R-:W-:Y:S02]  /*ea50*/  IMAD R0, R3.reuse, R11, R0 ;  /* 0x0000000b03007224 */ /* 0x040fe400078e0200 */
[----:B------:R-:W-:-:S03]  /*ea60*/  IMAD.WIDE.U32 R8, R3, R10, R8 ;  /* 0x0000000a03087225 */ /* 0x000fc600078e0008 */
[----:B-----5:R-:W-:Y:S02]  /*ea70*/  LEA R2, P0, R8, UR4, 0x1 ;  /* 0x0000000408027c11 */ /* 0x020fe4000f8008ff */
[----:B------:R-:W-:-:S04]  /*ea80*/  IADD3 R0, PT, PT, R0, R9, RZ ;  /* 0x0000000900007210 */ /* 0x000fc80007ffe0ff */
[----:B------:R-:W-:-:S05]  /*ea90*/  LEA.HI.X R3, R8, UR5, R0, 0x1, P0 ;  /* 0x0000000508037c11 */ /* 0x000fca00080f0c00 */
[----:B------:R-:W-:Y:S04]  /*eaa0*/  STG.E.128 desc[UR16][R2.64], R12 ;  /* 0x0000000c02007986 */ /* 0x000fe8000c101d10 */
[----:B--2---:R-:W-:Y:S04]  /*eab0*/  STG.E.128 desc[UR16][R2.64+0x80], R16 ;  /* 0x0000801002007986 */ /* 0x004fe8000c101d10 */
[----:B-1----:R-:W-:Y:S04]  /*eac0*/  STG.E.128 desc[UR16][R2.64+0x100], R4 ;  /* 0x0001000402007986 */ /* 0x002fe8000c101d10 */
[----:B------:R-:W-:Y:S01]  /*ead0*/  STG.E.128 desc[UR16][R2.64+0x180], R20 ;  /* 0x0001801402007986 */ /* 0x000fe2000c101d10 */
[----:B------:R-:W-:Y:S05]  /*eae0*/  EXIT ;  /* 0x000000000000794d */ /* 0x000fea0003800000 */
.L_x_1959:
        /* <DEDUP_REMOVED lines=9> */
.L_x_4076:


//--------------------- .text._ZN5flash24flash_fwd_splitkv_kernelI23Flash_fwd_kernel_traitsILi256ELi64ELi64ELi4ELb0ELb0EN7cutlass6half_tE19Flash_kernel_traitsILi256ELi64ELi64ELi4ES3_EELb1ELb0ELb0ELb0ELb1ELb1ELb0ELb0EEEvNS_16Flash_fwd_paramsE --------------------------
	.section	.text._ZN5flash24flash_fwd_splitkv_kernelI23Flash_fwd_kernel_traitsILi256ELi64ELi64ELi4ELb0ELb0EN7cutlass6half_tE19Flash_kernel_traitsILi256ELi64ELi64ELi4ES3_EELb1ELb0ELb0ELb0ELb1ELb1ELb0ELb0EEEvNS_16Flash_fwd_paramsE,"ax",@progbits
	.align	128
        .global         _ZN5flash24flash_fwd_splitkv_kernelI23Flash_fwd_kernel_traitsILi256ELi64ELi64ELi4ELb0ELb0EN7cutlass6half_tE19Flash_kernel_traitsILi256ELi64ELi64ELi4ES3_EELb1ELb0ELb0ELb0ELb1ELb1ELb0ELb0EEEvNS_16Flash_fwd_paramsE
        .type           _ZN5flash24flash_fwd_splitkv_kernelI23Flash_fwd_kernel_traitsILi256ELi64ELi64ELi4ELb0ELb0EN7cutlass6half_tE19Flash_kernel_traitsILi256ELi64ELi64ELi4ES3_EELb1ELb0ELb0ELb0ELb1ELb1ELb0ELb0EEEvNS_16Flash_fwd_paramsE,@function
        .size           _ZN5flash24flash_fwd_splitkv_kernelI23Flash_fwd_kernel_traitsILi256ELi64ELi64ELi4ELb0ELb0EN7cutlass6half_tE19Flash_kernel_traitsILi256ELi64ELi64ELi4ES3_EELb1ELb0ELb0ELb0ELb1ELb1ELb0ELb0EEEvNS_16Flash_fwd_paramsE,(.L_x_4077 - _ZN5flash24flash_fwd_splitkv_kernelI23Flash_fwd_kernel_traitsILi256ELi64ELi64ELi4ELb0ELb0EN7cutlass6half_tE19Flash_kernel_traitsILi256ELi64ELi64ELi4ES3_EELb1ELb0ELb0ELb0ELb1ELb1ELb0ELb0EEEvNS_16Flash_fwd_paramsE)
        .other          _ZN5flash24flash_fwd_splitkv_kernelI23Flash_fwd_kernel_traitsILi256ELi64ELi64ELi4ELb0ELb0EN7cutlass6half_tE19Flash_kernel_traitsILi256ELi64ELi64ELi4ES3_EELb1ELb0ELb0ELb0ELb1ELb1ELb0ELb0EEEvNS_16Flash_fwd_paramsE,@"STO_CUDA_ENTRY STV_DEFAULT"
_ZN5flash24flash_fwd_splitkv_kernelI23Flash_fwd_kernel_traitsILi256ELi64ELi64ELi4ELb0ELb0EN7cutlass6half_tE19Flash_kernel_traitsILi256ELi64ELi64ELi4ES3_EELb1ELb0ELb0ELb0ELb1ELb1ELb0ELb0EEEvNS_16Flash_fwd_paramsE:
.text._ZN5flash24flash_fwd_splitkv_kernelI23Flash_fwd_kernel_traitsILi256ELi64ELi64ELi4ELb0ELb0EN7cutlass6half_tE19Flash_kernel_traitsILi256ELi64ELi64ELi4ES3_EELb1ELb0ELb0ELb0ELb1ELb1ELb0ELb0EEEvNS_16Flash_fwd_paramsE:
        /* <DEDUP_REMOVED lines=51> */
.L_x_1960:
        /* <DEDUP_REMOVED lines=71> */
.L_x_1963:
[----:B------:R-:W-:Y:S05]  /*07a0*/  BSYNC.RECONVERGENT B0 ;  /* 0x0000000000007941 */ /* 0x000fea0003800200 */
.L_x_1962:
        /* <DEDUP_REMOVED lines=17> */
.L_x_1965:
[----:B------:R-:W-:Y:S05]  /*08c0*/  BSYNC.RECONVERGENT B0 ;  /* 0x0000000000007941 */ /* 0x000fea0003800200 */
.L_x_1964:
        /* <DEDUP_REMOVED lines=17> */
.L_x_1967:
[----:B------:R-:W-:Y:S05]  /*09e0*/  BSYNC.RECONVERGENT B0 ;  /* 0x0000000000007941 */ /* 0x000fea0003800200 */
.L_x_1966:
        /* <DEDUP_REMOVED lines=16> */
.L_x_1969:
[----:B------:R-:W-:Y:S05]  /*0af0*/  BSYNC.RECONVERGENT B0 ;  /* 0x0000000000007941 */ /* 0x000fea0003800200 */
.L_x_1968:
        /* <DEDUP_REMOVED lines=20> */
.L_x_1961:
        /* <DEDUP_REMOVED lines=10> */
.L_x_1970:
        /* <DEDUP_REMOVED lines=99> */
.L_x_1971:
        /* <DEDUP_REMOVED lines=15> */
.L_x_1973:
[----:B------:R-:W2:Y:S01]  /*1400*/  LDC.64 R166, c[0x0][0x3b8] ;  /* 0x0000ee00ffa67b82 */ /* 0x000ea20000000a00 */
[----:B------:R-:W-:-:S05]  /*1410*/  IADD3 R4, PT, PT, R2, R3, RZ ;  /* 0x0000000302047210 */ /* 0x000fca0007ffe0ff */
[C---:B--2---:R-:W-:Y:S02]  /*1420*/  IMAD R11, R4.reuse, R167, RZ ;  /* 0x000000a7040b7224 */ /* 0x044fe400078e02ff */
[----:B------:R-:W-:-:S05]  /*1430*/  IMAD.WIDE.U32 R4, R4, R166, RZ ;  /* 0x000000a604047225 */ /* 0x000fca00078e00ff */
[----:B------:R-:W-:Y:S02]  /*1440*/  IADD3 R11, PT, PT, R5, R11, RZ ;  /* 0x0000000b050b7210 */ /* 0x000fe40007ffe0ff */
[----:B------:R-:W-:Y:S02]  /*1450*/  MOV R10, R4 ;  /* 0x00000004000a7202 */ /* 0x000fe40000000f00 */
.L_x_1974:
        /* <DEDUP_REMOVED lines=14> */
.L_x_1975:
[----:B------:R-:W2:Y:S01]  /*1540*/  LDC.64 R180, c[0x0][0x3c0] ;  /* 0x0000f000ffb47b82 */ /* 0x000ea20000000a00 */
[----:B------:R-:W-:-:S05]  /*1550*/  IADD3 R2, PT, PT, R2, R3, RZ ;  /* 0x0000000302027210 */ /* 0x000fca0007ffe0ff */
[C---:B--2---:R-:W-:Y:S02]  /*1560*/  IMAD R13, R2.reuse, R181, RZ ;  /* 0x000000b5020d7224 */ /* 0x044fe400078e02ff */
[----:B------:R-:W-:-:S05]  /*1570*/  IMAD.WIDE.U32 R2, R2, R180, RZ ;  /* 0x000000b402027225 */ /* 0x000fca00078e00ff */
[----:B------:R-:W-:Y:S02]  /*1580*/  IADD3 R13, PT, PT, R3, R13, RZ ;  /* 0x0000000d030d7210 */ /* 0x000fe40007ffe0ff */
[----:B------:R-:W-:-:S07]  /*1590*/  MOV R12, R2 ;  /* 0x00000002000c7202 */ /* 0x000fce0000000f00 */
.L_x_1976:
        /* <DEDUP_REMOVED lines=44> */
.L_x_1972:
[----:B------:R-:W-:Y:S01]  /*1860*/  ISETP.NE.AND P0, PT, R232, -0x1, PT ;  /* 0xffffffffe800780c */ /* 0x000fe20003f05270 */
[----:B------:R-:W-:Y:S01]  /*1870*/  IMAD.IADD R226, R92, 0x1, -R89 ;  /* 0x000000015ce27824 */ /* 0x000fe200078e0a59 */
[----:B------:R-:W-:Y:S01]  /*1880*/  SHF.R.U32.HI R12, RZ, 0x3, R217 ;  /* 0x00000003ff0c7819 */ /* 0x000fe200000116d9 */
[----:B------:R-:W-:Y:S01]  /*1890*/  IMAD.SHL.U32 R245, R217, 0x8, RZ ;  /* 0x00000008d9f57824 */ /* 0x000fe200078e00ff */
[----:B------:R-:W1:Y:S01]  /*18a0*/  LDCU.64 UR4, c[0x0][0x3c8] ;  /* 0x00007900ff0477ac */ /* 0x000e620008000a00 */
[----:B------:R-:W-:Y:S01]  /*18b0*/  MOV R13, RZ ;  /* 0x000000ff000d7202 */ /* 0x000fe20000000f00 */
[----:B------:R-:W-:Y:S01]  /*18c0*/  IMAD.SHL.U32 R79, R0, 0x40, RZ ;  /* 0x00000040004f7824 */ /* 0x000fe200078e00ff */
[CC--:B------:R-:W-:Y:S01]  /*18d0*/  ISETP.GE.AND P4, PT, R12.reuse, R226.reuse, PT ;  /* 0x000000e20c00720c */ /* 0x0c0fe20003f86270 */
[C---:B------:R-:W-:Y:S01]  /*18e0*/  VIADD R11, R12.reuse, 0x20 ;  /* 0x000000200c0b7836 */ /* 0x040fe20000000000 */
[C---:B------:R-:W-:Y:S01]  /*18f0*/  IADD3 R23, PT, PT, R12.reuse, 0x10, RZ ;  /* 0x000000100c177810 */ /* 0x040fe20007ffe0ff */
[----:B------:R-:W-:Y:S01]  /*1900*/  IMAD.WIDE.U32 R26, R27, 0x40, R12 ;  /* 0x000000401b1a7825 */ /* 0x000fe200078e000c */
[----:B------:R-:W-:Y:S01]  /*1910*/  LOP3.LUT R216, R245, 0x38, RZ, 0xc0, !PT ;  /* 0x00000038f5d87812 */ /* 0x000fe200078ec0ff */
[----:B------:R-:W2:Y:S01]  /*1920*/  LDCU.64 UR6, c[0x0][0x388] ;  /* 0x00007100ff0677ac */ /* 0x000ea20008000a00 */
[----:B------:R-:W3:Y:S01]  /*1930*/  @P0 LDC.64 R4, c[0x0][0x3b0] ;  /* 0x0000ec00ff040b82 */ /* 0x000ee20000000a00 */
[-C--:B------:R-:W-:Y:S01]  /*1940*/  ISETP.GE.AND P3, PT, R23, R226.reuse, PT ;  /* 0x000000e21700720c */ /* 0x080fe20003f66270 */
[----:B------:R-:W-:Y:S01]  /*1950*/  VIADD R13, R12, 0x30 ;  /* 0x000000300c0d7836 */ /* 0x000fe20000000000 */
[----:B------:R-:W-:-:S02]  /*1960*/  ISETP.GE.AND P1, PT, R11, R226, PT ;  /* 0x000000e20b00720c */ /* 0x000fc40003f26270 */
[----:B------:R-:W-:Y:S02]  /*1970*/  IADD3 R78, PT, PT, R79, -0x40, RZ ;  /* 0xffffffc04f4e7810 */ /* 0x000fe40007ffe0ff */
[C---:B------:R-:W-:Y:S01]  /*1980*/  SHF.L.U32 R81, R166.reuse, 0x4, RZ ;  /* 0x00000004a6517819 */ /* 0x040fe200000006ff */
[----:B------:R-:W4:Y:S01]  /*1990*/  @!P0 LDC.64 R6, c[0x0][0x398] ;  /* 0x0000e600ff068b82 */ /* 0x000f220000000a00 */
[----:B------:R-:W-:Y:S02]  /*19a0*/  SHF.L.U64.HI R80, R166, 0x4, R167 ;  /* 0x00000004a6507819 */ /* 0x000fe400000102a7 */
[C---:B------:R-:W-:Y:S02]  /*19b0*/  SHF.L.U32 R76, R217.reuse, 0x6, RZ ;  /* 0x00000006d94c7819 */ /* 0x040fe400000006ff */
[----:B------:R-:W-:Y:S02]  /*19c0*/  SHF.L.U32 R171, R217, 0x5, RZ ;  /* 0x00000005d9ab7819 */ /* 0x000fe400000006ff */
[----:B------:R-:W-:Y:S01]  /*19d0*/  LOP3.LUT R170, R216, 0x1c0, R76, 0xf8, !PT ;  /* 0x000001c0d8aa7812 */ /* 0x000fe200078ef84c */
[----:B------:R-:W5:Y:S01]  /*19e0*/  @!P4 LDC.64 R2, c[0x0][0x3b0] ;  /* 0x0000ec00ff02cb82 */ /* 0x000f620000000a00 */
[----:B------:R-:W-:-:S02]  /*19f0*/  @!P1 IADD3 R15, P5, PT, R26, 0x20, RZ ;  /* 0x000000201a0f9810 */ /* 0x000fc40007fbe0ff */
[----:B------:R-:W-:Y:S02]  /*1a00*/  LOP3.LUT R88, R76, 0x400, RZ, 0xc0, !PT ;  /* 0x000004004c587812 */ /* 0x000fe400078ec0ff */
[----:B------:R-:W-:Y:S02]  /*1a10*/  SHF.R.U32.HI R219, RZ, 0x1, R217 ;  /* 0x00000001ffdb7819 */ /* 0x000fe400000116d9 */
[----:B------:R-:W-:Y:S01]  /*1a20*/  LOP3.LUT R171, R171, 0x7c00, RZ, 0xc0, !PT ;  /* 0x00007c00abab7812 */ /* 0x000fe200078ec0ff */
[----:B---3--:R-:W-:Y:S01]  /*1a30*/  @P0 IMAD.WIDE.U32 R20, R232, R4, RZ ;  /* 0x00000004e8140225 */ /* 0x008fe200078e00ff */
[----:B------:R-:W-:Y:S02]  /*1a40*/  MOV R77, 0x20 ;  /* 0x00000020004d7802 */ /* 0x000fe40000000f00 */
[----:B------:R-:W-:Y:S01]  /*1a50*/  MOV R193, 0x40 ;  /* 0x0000004000c17802 */ /* 0x000fe20000000f00 */
        /* <DEDUP_REMOVED lines=18> */
[----:B------:R-:W-:Y:S01]  /*1b80*/  @!P4 MOV R24, R18 ;  /* 0x000000120018c202 */ /* 0x000fe20000000f00 */
[----:B------:R-:W-:Y:S01]  /*1b90*/  @!P3 IMAD.X R9, RZ, RZ, R27, P2 ;  /* 0x000000ffff09b224 */ /* 0x000fe200010e061b */
[----:B------:R-:W1:Y:S01]  /*1ba0*/  S2UR UR5, SR_CgaCtaId ;  /* 0x00000000000579c3 */ /* 0x000e620000008800 */
[----:B------:R-:W-:Y:S01]  /*1bb0*/  @!P3 IMAD.MOV.U32 R30, RZ, RZ, R18 ;  /* 0x000000ffff1eb224 */ /* 0x000fe200078e0012 */
[C---:B------:R-:W-:Y:S01]  /*1bc0*/  @!P0 IADD3 R17, P2, PT, R26.reuse, 0x30, RZ ;  /* 0x000000301a118810 */ /* 0x040fe20007f5e0ff */
[----:B------:R-:W-:Y:S01]  /*1bd0*/  @!P4 IMAD.WIDE.U32 R28, R26, R2, R24 ;  /* 0x000000021a1cc225 */ /* 0x000fe200078e0018 */
[----:B------:R-:W-:Y:S02]  /*1be0*/  @!P3 MOV R31, R25 ;  /* 0x00000019001fb202 */ /* 0x000fe40000000f00 */
[----:B------:R-:W-:Y:S01]  /*1bf0*/  @!P1 IADD3.X R19, PT, PT, RZ, R27, RZ, P5, !PT ;  /* 0x0000001bff139210 */ /* 0x000fe20002ffe4ff */
[----:B------:R-:W-:Y:S01]  /*1c00*/  @!P0 IMAD.X R21, RZ, RZ, R27, P2 ;  /* 0x000000ffff158224 */ /* 0x000fe200010e061b */
[----:B------:R-:W5:Y:S01]  /*1c10*/  @!P3 LDC.64 R2, c[0x0][0x380] ;  /* 0x0000e000ff02bb82 */ /* 0x000f620000000a00 */
[----:B---3--:R-:W-:Y:S01]  /*1c20*/  @!P4 LEA R26, P6, R28, R6, 0x1 ;  /* 0x000000061c1ac211 */ /* 0x008fe200078c08ff */
[----:B------:R-:W-:Y:S01]  /*1c30*/  @!P4 IMAD.IADD R22, R29, 0x1, R22 ;  /* 0x000000011d16c824 */ /* 0x000fe200078e0216 */
[----:B------:R-:W-:Y:S01]  /*1c40*/  IADD3 R32, P2, PT, R216, R8, RZ ;  /* 0x00000008d8207210 */ /* 0x000fe20007f5e0ff */
[----:B------:R-:W-:-:S03]  /*1c50*/  @!P0 IMAD.MOV.U32 R24, RZ, RZ, R18 ;  /* 0x000000ffff188224 */ /* 0x000fc600078e0012 */
[----:B------:R-:W-:Y:S01]  /*1c60*/  @!P4 LEA.HI.X R27, R28, R7, R22, 0x1, P6 ;  /* 0x000000071c1bc211 */ /* 0x000fe200030f0c16 */
[-C--:B----4-:R-:W-:Y:S02]  /*1c70*/  @!P3 IMAD R6, R9, R4.reuse, RZ ;  /* 0x000000040906b224 */ /* 0x090fe400078e02ff */
[----:B------:R-:W3:Y:S01]  /*1c80*/  @!P1 LDC.64 R8, c[0x0][0x3b0] ;  /* 0x0000ec00ff089b82 */ /* 0x000ee20000000a00 */
[----:B------:R-:W-:-:S04]  /*1c90*/  @!P3 IMAD.WIDE.U32 R30, R20, R4, R30 ;  /* 0x00000004141eb225 */ /* 0x000fc800078e001e */
[----:B------:R-:W-:Y:S01]  /*1ca0*/  @!P3 IMAD R6, R20, R5, R6 ;  /* 0x000000051406b224 */ /* 0x000fe200078e0206 */
[----:B-1----:R-:W-:Y:S01]  /*1cb0*/  ULEA UR5, UR5, UR4, 0x18 ;  /* 0x0000000405057291 */ /* 0x002fe2000f8ec0ff */
[----:B------:R-:W-:Y:S01]  /*1cc0*/  IMAD.X R33, RZ, RZ, R16, P2 ;  /* 0x000000ffff217224 */ /* 0x000fe200010e0610 */
[----:B------:R-:W1:Y:S01]  /*1cd0*/  @!P0 LDC.64 R4, c[0x0][0x3b0] ;  /* 0x0000ec00ff048b82 */ /* 0x000e620000000a00 */
[----:B------:R-:W-:Y:S01]  /*1ce0*/  IMAD.IADD R16, R83, 0x1, -R78 ;  /* 0x0000000153107824 */ /* 0x000fe200078e0a4e */
[----:B------:R-:W-:Y:S01]  /*1cf0*/  @!P3 IADD3 R20, PT, PT, R31, R6, RZ ;  /* 0x000000061f14b210 */ /* 0x000fe20007ffe0ff */
[----:B------:R-:W-:Y:S01]  /*1d00*/  @!P1 IMAD.MOV.U32 R22, RZ, RZ, R18 ;  /* 0x000000ffff169224 */ /* 0x000fe200078e0012 */
[----:B------:R-:W-:Y:S01]  /*1d10*/  LEA R245, R245, UR5, 0x1 ;  /* 0x00000005f5f57c11 */ /* 0x000fe2000f8e08ff */
[----:B------:R-:W-:Y:S01]  /*1d20*/  IMAD.WIDE.U32 R32, R12, R166, R32 ;  /* 0x000000a60c207225 */ /* 0x000fe200078e0020 */
[C---:B-----5:R-:W-:Y:S01]  /*1d30*/  @!P3 LEA R28, P2, R30.reuse, R2, 0x1 ;  /* 0x000000021e1cb211 */ /* 0x060fe200078408ff */
[----:B------:R-:W4:Y:S01]  /*1d40*/  LDCU UR4, c[0x0][0x50c] ;  /* 0x0000a180ff0477ac */ /* 0x000f220008000800 */
[----:B------:R-:W5:Y:S01]  /*1d50*/  @!P1 LDC.64 R6, c[0x0][0x380] ;  /* 0x0000e000ff069b82 */ /* 0x000f620000000a00 */
        /* <DEDUP_REMOVED lines=8> */
[----:B------:R-:W-:Y:S01]  /*1de0*/  @!P4 LDGSTS.E.BYPASS.LTC128B.128 [R245+0x2000], desc[UR16][R26.64+0x80] ;  /* 0x020000801af5cfae */ /* 0x000fe2000b981a10 */
[----:B------:R-:W-:Y:S01]  /*1df0*/  @!P1 MOV R23, R25 ;  /* 0x0000001900179202 */ /* 0x000fe20000000f00 */
[----:B------:R-:W4:Y:S01]  /*1e00*/  @!P0 LDC.64 R2, c[0x0][0x380] ;  /* 0x0000e000ff028b82 */ /* 0x000f220000000a00 */
[-C--:B---3--:R-:W-:Y:S01]  /*1e10*/  @!P1 IMAD R18, R19, R8.reuse, RZ ;  /* 0x0000000813129224 */ /* 0x088fe200078e02ff */
[----:B------:R-:W-:Y:S01]  /*1e20*/  @!P4 LDGSTS.E.BYPASS.LTC128B.128 [R245+0x4000], desc[UR16][R26.64+0x100] ;  /* 0x040001001af5cfae */ /* 0x000fe2000b981a10 */
[----:B--2---:R-:W-:Y:S01]  /*1e30*/  LEA R228, P6, R32, UR6, 0x1 ;  /* 0x0000000620e47c11 */ /* 0x004fe2000f8c08ff */
[----:B------:R-:W-:-:S02]  /*1e40*/  @!P1 IMAD.WIDE.U32 R22, R15, R8, R22 ;  /* 0x000000080f169225 */ /* 0x000fc400078e0016 */
[----:B------:R-:W-:Y:S01]  /*1e50*/  @!P4 LDGSTS.E.BYPASS.LTC128B.128 [R245+0x6000], desc[UR16][R26.64+0x180] ;  /* 0x060001801af5cfae */ /* 0x000fe2000b981a10 */
[----:B------:R-:W-:Y:S01]  /*1e60*/  IADD3 R14, P4, PT, R216, R14, RZ ;  /* 0x0000000ed80e7210 */ /* 0x000fe20007f9e0ff */
[----:B------:R-:W-:Y:S01]  /*1e70*/  @!P1 IMAD R9, R15, R9, R18 ;  /* 0x000000090f099224 */ /* 0x000fe200078e0212 */
[----:B------:R-:W-:Y:S01]  /*1e80*/  LEA.HI.X R227, R32, UR7, R227, 0x1, P6 ;  /* 0x0000000720e37c11 */ /* 0x000fe2000b0f0ce3 */
[----:B------:R-:W-:Y:S01]  /*1e90*/  @!P3 LDGSTS.E.BYPASS.LTC128B.128 [R245+0x800], desc[UR16][R28.64] ;  /* 0x008000001cf5bfae */ /* 0x000fe2000b981a10 */
[----:B-1----:R-:W-:Y:S01]  /*1ea0*/  @!P0 IMAD R8, R21, R4, RZ ;  /* 0x0000000415088224 */ /* 0x002fe200078e02ff */
[----:B------:R-:W-:Y:S01]  /*1eb0*/  ISETP.GE.AND P6, PT, R12, R16, PT ;  /* 0x000000100c00720c */ /* 0x000fe20003fc6270 */
[----:B------:R-:W-:Y:S01]  /*1ec0*/  @!P0 IMAD.WIDE.U32 R24, R17, R4, R24 ;  /* 0x0000000411188225 */ /* 0x000fe200078e0018 */
[----:B------:R-:W-:Y:S01]  /*1ed0*/  @!P3 LDGSTS.E.BYPASS.LTC128B.128 [R245+0x2800], desc[UR16][R28.64+0x80] ;  /* 0x028000801cf5bfae */ /* 0x000fe2000b981a10 */
[----:B------:R-:W-:Y:S01]  /*1ee0*/  @!P1 IADD3 R9, PT, PT, R23, R9, RZ ;  /* 0x0000000917099210 */ /* 0x000fe20007ffe0ff */
[----:B------:R-:W1:Y:S01]  /*1ef0*/  LDCU.64 UR6, c[0x0][0x390] ;  /* 0x00007200ff0677ac */ /* 0x000e620008000a00 */
[----:B------:R-:W-:Y:S01]  /*1f00*/  @!P0 IMAD R5, R17, R5, R8 ;  /* 0x0000000511058224 */ /* 0x000fe200078e0208 */
[----:B------:R-:W-:Y:S01]  /*1f10*/  @!P3 LDGSTS.E.BYPASS.LTC128B.128 [R245+0x4800], desc[UR16][R28.64+0x100] ;  /* 0x048001001cf5bfae */ /* 0x000fe2000b981a10 */
[----:B------:R-:W-:-:S03]  /*1f20*/  IMAD.X R15, RZ, RZ, R10, P4 ;  /* 0x000000ffff0f7224 */ /* 0x000fc600020e060a */
[----:B------:R-:W-:Y:S01]  /*1f30*/  @!P3 LDGSTS.E.BYPASS.LTC128B.128 [R245+0x6800], desc[UR16][R28.64+0x180] ;  /* 0x068001801cf5bfae */ /* 0x000fe2000b981a10 */
[----:B-----5:R-:W-:Y:S01]  /*1f40*/  @!P1 LEA R6, P3, R22, R6, 0x1 ;  /* 0x0000000616069211 */ /* 0x020fe200078608ff */
[----:B------:R-:W-:Y:S01]  /*1f50*/  IMAD.WIDE.U32 R14, R12, R180, R14 ;  /* 0x000000b40c0e7225 */ /* 0x000fe200078e000e */
[----:B------:R-:W-:Y:S02]  /*1f60*/  @!P0 IADD3 R5, PT, PT, R25, R5, RZ ;  /* 0x0000000519058210 */ /* 0x000fe40007ffe0ff */
[----:B------:R-:W-:Y:S01]  /*1f70*/  @!P1 LEA.HI.X R7, R22, R7, R9, 0x1, P3 ;  /* 0x0000000716079211 */ /* 0x000fe200018f0c09 */
[----:B------:R-:W-:Y:S01]  /*1f80*/  IMAD R231, R12, R181, R15 ;  /* 0x000000b50ce77224 */ /* 0x000fe200078e020f */
[----:B------:R-:W-:Y:S02]  /*1f90*/  ISETP.GE.AND P3, PT, R13, R16, PT ;  /* 0x000000100d00720c */ /* 0x000fe40003f66270 */
[C---:B----4-:R-:W-:Y:S01]  /*1fa0*/  @!P0 LEA R4, P4, R24.reuse, R2, 0x1 ;  /* 0x0000000218048211 */ /* 0x050fe200078808ff */
[----:B------:R-:W-:Y:S03]  /*1fb0*/  @!P1 LDGSTS.E.BYPASS.LTC128B.128 [R245+0x1000], desc[UR16][R6.64] ;  /* 0x0100000006f59fae */ /* 0x000fe6000b981a10 */
[----:B------:R-:W-:Y:S01]  /*1fc0*/  @!P0 LEA.HI.X R5, R24, R3, R5, 0x1, P4 ;  /* 0x0000000318058211 */ /* 0x000fe200020f0c05 */
[----:B------:R-:W-:Y:S01]  /*1fd0*/  @!P1 LDGSTS.E.BYPASS.LTC128B.128 [R245+0x3000], desc[UR16][R6.64+0x80] ;  /* 0x0300008006f59fae */ /* 0x000fe2000b981a10 */
[----:B------:R-:W-:-:S03]  /*1fe0*/  ISETP.GE.AND P4, PT, R11, R16, PT ;  /* 0x000000100b00720c */ /* 0x000fc60003f86270 */
        /* <DEDUP_REMOVED lines=24> */
[----:B------:R-:W-:Y:S01]  /*2170*/  @!P5 LDGSTS.E.BYPASS.LTC128B.128 [R245+0x8800], desc[UR16][R2.64] ;  /* 0x0880000002f5dfae */ /* 0x000fe2000b981a10 */
[----:B------:R-:W-:-:S03]  /*2180*/  VIADD R82, R88, UR5 ;  /* 0x0000000558527c36 */ /* 0x000fc60008000000 */
        /* <DEDUP_REMOVED lines=14> */
[----:B------:R1:W-:Y:S01]  /*2270*/  @!P3 LDGSTS.E.BYPASS.LTC128B.128 [R245+0xf800], desc[UR16][R14.64+0x180] ;  /* 0x0f8001800ef5bfae */ /* 0x0003e2000b981a10 */
[----:B------:R-:W-:Y:S02]  /*2280*/  ISETP.GE.AND P3, PT, R11, R16, PT ;  /* 0x000000100b00720c */ /* 0x000fe40003f66270 */
[C---:B------:R-:W-:Y:S01]  /*2290*/  @!P2 LEA R6, P0, R3.reuse, R230, 0x1 ;  /* 0x000000e60306a211 */ /* 0x040fe200078008ff */
[----:B------:R-:W0:Y:S03]  /*22a0*/  LDGDEPBAR ;  /* 0x00000000000079af */ /* 0x000e260000000000 */
[----:B------:R-:W-:Y:S02]  /*22b0*/  @!P2 LEA.HI.X R7, R3, R231, R2, 0x1, P0 ;  /* 0x000000e70307a211 */ /* 0x000fe400000f0c02 */
[----:B------:R-:W-:Y:S01]  /*22c0*/  LOP3.LUT R3, R219, 0x8, RZ, 0xc0, !PT ;  /* 0x00000008db037812 */ /* 0x000fe200078ec0ff */
[----:B--2---:R-:W-:Y:S01]  /*22d0*/  @!P1 IMAD.WIDE.U32 R4, R180, 0x60, R230 ;  /* 0x00000060b4049825 */ /* 0x004fe200078e00e6 */
[----:B------:R-:W-:-:S03]  /*22e0*/  LOP3.LUT R2, R171, 0x200, R76, 0xf8, !PT ;  /* 0x00000200ab027812 */ /* 0x000fc600078ef84c */
[----:B------:R-:W-:Y:S02]  /*22f0*/  @!P3 LEA R8, P0, R180, R230, 0x6 ;  /* 0x000000e6b408b211 */ /* 0x000fe400078030ff */
[----:B------:R-:W-:Y:S02]  /*2300*/  @!P1 IADD3 R5, PT, PT, R5, R9, RZ ;  /* 0x0000000905059210 */ /* 0x000fe40007ffe0ff */
[----:B------:R-:W-:Y:S02]  /*2310*/  LOP3.LUT R3, R170, R3, RZ, 0x3c, !PT ;  /* 0x00000003aa037212 */ /* 0x000fe400078e3cff */
[----:B------:R-:W-:Y:S02]  /*2320*/  @!P3 LEA.HI.X R9, R180, R231, R181, 0x6, P0 ;  /* 0x000000e7b409b211 */ /* 0x000fe400000f34b5 */
[----:B------:R-:W-:Y:S01]  /*2330*/  LOP3.LUT P0, RZ, R217, 0x4, RZ, 0xc0, !PT ;  /* 0x00000004d9ff7812 */ /* 0x000fe2000780c0ff */
[----:B------:R-:W-:-:S03]  /*2340*/  IMAD.IADD R2, R3, 0x1, R2 ;  /* 0x0000000103027824 */ /* 0x000fc600078e0202 */
[----:B------:R-:W-:Y:S01]  /*2350*/  SEL R193, R193, 0xffffffc0, !P0 ;  /* 0xffffffc0c1c17807 */ /* 0x000fe20004000000 */
[----:B------:R-:W-:-:S04]  /*2360*/  DEPBAR.LE SB0, 0x0 ;  /* 0x000080000000791a */ /* 0x000fc80000000000 */
[----:B------:R-:W-:Y:S01]  /*2370*/  BAR.SYNC.DEFER_BLOCKING 0x0 ;  /* 0x0000000000007b1d */ /* 0x000fe20000010000 */
[----:B------:R-:W-:-:S05]  /*2380*/  LEA R90, R2, UR5, 0x1 ;  /* 0x00000005025a7c11 */ /* 0x000fca000f8e08ff */
[----:B------:R-:W-:Y:S01]  /*2390*/  IMAD.IADD R86, R90, 0x1, R193 ;  /* 0x000000015a567824 */ /* 0x000fe200078e02c1 */
        /* <DEDUP_REMOVED lines=26> */
[----:B------:R-:W-:Y:S01]  /*2540*/  @P3 STS.128 [R245+0x13000], RZ ;  /* 0x013000fff5003388 */ /* 0x000fe20000000c00 */
[----:B------:R-:W-:Y:S01]  /*2550*/  IADD3 R87, PT, PT, R90, R77, RZ ;  /* 0x0000004d5a577210 */ /* 0x000fe20007ffe0ff */
[C---:B------:R-:W-:Y:S01]  /*2560*/  IMAD.IADD R84, R82.reuse, 0x1, R77 ;  /* 0x0000000152547824 */ /* 0x040fe200078e024d */
[----:B------:R-:W-:Y:S01]  /*2570*/  IADD3 R82, PT, PT, R82, R193, RZ ;  /* 0x000000c152527210 */ /* 0x000fe20007ffe0ff */
[----:B------:R-:W-:Y:S01]  /*2580*/  @P3 STS.128 [R245+0x15000], RZ ;  /* 0x015000fff5003388 */ /* 0x000fe20000000c00 */
[C---:B------:R-:W-:Y:S02]  /*2590*/  IMAD.IADD R85, R77.reuse, 0x1, R86 ;  /* 0x000000014d557824 */ /* 0x040fe400078e0256 */
[----:B------:R-:W-:Y:S01]  /*25a0*/  IADD3 R2, PT, PT, R77, R82, RZ ;  /* 0x000000524d027210 */ /* 0x000fe20007ffe0ff */
[----:B------:R-:W-:Y:S04]  /*25b0*/  @P3 STS.128 [R245+0x17000], RZ ;  /* 0x017000fff5003388 */ /* 0x000fe80000000c00 */
        /* <DEDUP_REMOVED lines=20> */
[----:B-1----:R-:W1:Y:S04]  /*2700*/  LDSM.16.M88.4 R12, [R88+UR5+0x8800] ;  /* 0x00880005580c783b */ /* 0x002e680008000200 */
[----:B------:R-:W4:Y:S04]  /*2710*/  LDSM.16.M88.4 R56, [R88+UR5+0x9000] ;  /* 0x009000055838783b */ /* 0x000f280008000200 */
[----:B------:R-:W5:Y:S04]  /*2720*/  LDSM.16.M88.4 R28, [R88+UR5+0x9800] ;  /* 0x00980005581c783b */ /* 0x000f680008000200 */
[----:B------:R-:W-:Y:S04]  /*2730*/  LDSM.16.M88.4 R32, [R84+0x8000] ;  /* 0x008000005420783b */ /* 0x000fe80000000200 */
[----:B--2---:R-:W2:Y:S04]  /*2740*/  LDSM.16.M88.4 R4, [R87] ;  /* 0x000000005704783b */ /* 0x004ea80000000200 */
[----:B------:R-:W2:Y:S04]  /*2750*/  LDSM.16.M88.4 R8, [R84+0x8800] ;  /* 0x008800005408783b */ /* 0x000ea80000000200 */
[----:B------:R-:W2:Y:S04]  /*2760*/  LDSM.16.M88.4 R72, [R84+0x9000] ;  /* 0x009000005448783b */ /* 0x000ea80000000200 */
[----:B------:R-:W2:Y:S04]  /*2770*/  LDSM.16.M88.4 R44, [R84+0x9800] ;  /* 0x00980000542c783b */ /* 0x000ea80000000200 */
[----:B------:R-:W-:Y:S01]  /*2780*/  LDSM.16.M88.4 R36, [R82+0x8000] ;  /* 0x008000005224783b */ /* 0x000fe20000000200 */
[C---:B---3--:R-:W-:Y:S03]  /*2790*/  HMMA.16816.F32 R24, R48.reuse, R20, RZ ;  /* 0x000000143018723c */ /* 0x048fe600000018ff */
[----:B------:R-:W-:Y:S04]  /*27a0*/  LDSM.16.M88.4 R68, [R82+0x8800] ;  /* 0x008800005244783b */ /* 0x000fe80000000200 */
[----:B------:R-:W-:Y:S01]  /*27b0*/  LDSM.16.M88.4 R64, [R82+0x9000] ;  /* 0x009000005240783b */ /* 0x000fe20000000200 */
[C---:B-1----:R-:W-:Y:S03]  /*27c0*/  HMMA.16816.F32 R16, R48.reuse, R12, RZ ;  /* 0x0000000c3010723c */ /* 0x042fe600000018ff */
[----:B------:R-:W-:Y:S04]  /*27d0*/  LDSM.16.M88.4 R40, [R82+0x9800] ;  /* 0x009800005228783b */ /* 0x000fe80000000200 */
[----:B------:R-:W0:Y:S01]  /*27e0*/  LDGDEPBAR ;  /* 0x00000000000079af */ /* 0x000e220000000000 */
[C---:B----4-:R-:W-:Y:S08]  /*27f0*/  HMMA.16816.F32 R60, R48.reuse, R56, RZ ;  /* 0x00000038303c723c */ /* 0x050ff000000018ff */
[C---:B------:R-:W-:Y:S08]  /*2800*/  HMMA.16816.F32 R20, R48.reuse, R22, RZ ;  /* 0x000000163014723c */ /* 0x040ff000000018ff */
[C---:B------:R-:W-:Y:S08]  /*2810*/  HMMA.16816.F32 R12, R48.reuse, R14, RZ ;  /* 0x0000000e300c723c */ /* 0x040ff000000018ff */
[C---:B------:R-:W-:Y:S08]  /*2820*/  HMMA.16816.F32 R56, R48.reuse, R58, RZ ;  /* 0x0000003a3038723c */ /* 0x040ff000000018ff */
[C---:B-----5:R-:W-:Y:S08]  /*2830*/  HMMA.16816.F32 R52, R48.reuse, R28, RZ ;  /* 0x0000001c3034723c */ /* 0x060ff000000018ff */
[----:B------:R-:W-:Y:S01]  /*2840*/  HMMA.16816.F32 R48, R48, R30, RZ ;  /* 0x0000001e3030723c */ /* 0x000fe200000018ff */
[----:B------:R-:W1:Y:S07]  /*2850*/  LDSM.16.M88.4 R28, [R86] ;  /* 0x00000000561c783b */ /* 0x000e6e0000000200 */
[C---:B--2---:R-:W-:Y:S08]  /*2860*/  HMMA.16816.F32 R24, R4.reuse, R32, R24 ;  /* 0x000000200418723c */ /* 0x044ff00000001818 */
        /* <DEDUP_REMOVED lines=147> */
[----:B-1----:R-:W-:Y:S08]  /*31a0*/  HMMA.16816.F32 R16, R68, R8, R16 ;  /* 0x000000084410723c */ /* 0x002ff00000001810 */
[----:B---3--:R-:W-:Y:S08]  /*31b0*/  HMMA.16816.F32 R24, R72, R28, R24 ;  /* 0x0000001c4818723c */ /* 0x008ff00000001818 */
[C---:B------:R-:W-:Y:S01]  /*31c0*/  HMMA.16816.F32 R12, R68.reuse, R10, R12 ;  /* 0x0000000a440c723c */ /* 0x040fe2000000180c */
[----:B------:R-:W1:Y:S07]  /*31d0*/  LDSM.16.M88.4 R8, [R82+0xe800] ;  /* 0x00e800005208783b */ /* 0x000e6e0000000200 */
[C---:B--2---:R-:W-:Y:S08]  /*31e0*/  HMMA.16816.F32 R60, R68.reuse, R4, R60 ;  /* 0x00000004443c723c */ /* 0x044ff0000000183c */
[----:B------:R-:W-:Y:S01]  /*31f0*/  HMMA.16816.F32 R56, R68, R6, R56 ;  /* 0x000000064438723c */ /* 0x000fe20000001838 */
[----:B------:R-:W2:Y:S04]  /*3200*/  LDSM.16.M88.4 R4, [R84+0xf000] ;  /* 0x00f000005404783b */ /* 0x000ea80000000200 */
[----:B------:R-:W-:Y:S03]  /*3210*/  LDSM.16.M88.4 R84, [R84+0xf800] ;  /* 0x00f800005454783b */ /* 0x000fe60000000200 */
[----:B------:R-:W-:Y:S01]  /*3220*/  HMMA.16816.F32 R20, R72, R30, R20 ;  /* 0x0000001e4814723c */ /* 0x000fe20000001814 */
[----:B------:R-:W3:Y:S07]  /*3230*/  LDSM.16.M88.4 R28, [R88+UR5+0xf800] ;  /* 0x00f80005581c783b */ /* 0x000eee0008000200 */
[----:B----4-:R-:W-:Y:S08]  /*3240*/  HMMA.16816.F32 R24, R40, R32, R24 ;  /* 0x000000202818723c */ /* 0x010ff00000001818 */
[C---:B------:R-:W-:Y:S01]  /*3250*/  HMMA.16816.F32 R36, R44.reuse, R48, R16 ;  /* 0x000000302c24723c */ /* 0x040fe20000001810 */
[----:B------:R-:W4:Y:S07]  /*3260*/  LDSM.16.M88.4 R16, [R2+0xe800] ;  /* 0x00e800000210783b */ /* 0x000f2e0000000200 */
[----:B------:R-:W-:Y:S03]  /*3270*/  HMMA.16816.F32 R12, R44, R50, R12 ;  /* 0x000000322c0c723c */ /* 0x000fe6000000180c */
[----:B------:R-:W-:Y:S01]  /*3280*/  FMUL.FTZ R24, R24, UR4 ;  /* 0x0000000418187c20 */ /* 0x000fe20008410000 */
[----:B------:R-:W-:-:S03]  /*3290*/  FMUL.FTZ R33, R25, UR4 ;  /* 0x0000000419217c20 */ /* 0x000fc60008410000 */
[----:B------:R5:W2:Y:S01]  /*32a0*/  MUFU.TANH R32, R24 ;  /* 0x0000001800207308 */ /* 0x000aa20000002400 */
[----:B------:R-:W-:Y:S01]  /*32b0*/  HMMA.16816.F32 R20, R40, R34, R20 ;  /* 0x000000222814723c */ /* 0x000fe20000001814 */
[----:B------:R-:W-:Y:S01]  /*32c0*/  FMUL.FTZ R34, R26, UR4 ;  /* 0x000000041a227c20 */ /* 0x000fe20008410000 */
[----:B------:R-:W-:-:S05]  /*32d0*/  FMUL.FTZ R35, R27, UR4 ;  /* 0x000000041b237c20 */ /* 0x000fca0008410000 */
[----:B------:R-:W3:Y:S01]  /*32e0*/  MUFU.TANH R33, R33 ;  /* 0x0000002100217308 */ /* 0x000ee20000002400 */
[C---:B-1----:R-:W-:Y:S07]  /*32f0*/  HMMA.16816.F32 R36, R72.reuse, R8, R36 ;  /* 0x000000084824723c */ /* 0x042fee0000001824 */
[----:B------:R-:W1:Y:S01]  /*3300*/  MUFU.TANH R34, R34 ;  /* 0x0000002200227308 */ /* 0x000e620000002400 */
[----:B------:R-:W-:Y:S01]  /*3310*/  HMMA.16816.F32 R12, R72, R10, R12 ;  /* 0x0000000a480c723c */ /* 0x000fe2000000180c */
[----:B-----5:R-:W5:Y:S02]  /*3320*/  LDSM.16.M88.4 R24, [R82+0xf000] ;  /* 0x00f000005218783b */ /* 0x020f640000000200 */
[----:B------:R-:W-:Y:S01]  /*3330*/  FMUL.FTZ R20, R20, UR4 ;  /* 0x0000000414147c20 */ /* 0x000fe20008410000 */
[----:B------:R-:W-:Y:S01]  /*3340*/  FMUL.FTZ R21, R21, UR4 ;  /* 0x0000000415157c20 */ /* 0x000fe20008410000 */
[----:B------:R-:W-:Y:S01]  /*3350*/  LDSM.16.M88.4 R8, [R2+0xf000] ;  /* 0x00f000000208783b */ /* 0x000fe20000000200 */
[----:B------:R-:W-:Y:S01]  /*3360*/  FMUL.FTZ R22, R22, UR4 ;  /* 0x0000000416167c20 */ /* 0x000fe20008410000 */
[----:B------:R-:W-:Y:S01]  /*3370*/  FMUL.FTZ R23, R23, UR4 ;  /* 0x0000000417177c20 */ /* 0x000fe20008410000 */
[C---:B--2---:R-:W-:Y:S01]  /*3380*/  HMMA.16816.F32 R60, R44.reuse, R4, R60 ;  /* 0x000000042c3c723c */ /* 0x044fe2000000183c */
[----:B------:R-:W2:Y:S07]  /*3390*/  MUFU.TANH R35, R35 ;  /* 0x0000002300237308 */ /* 0x000eae0000002400 */
[----:B------:R-:W-:Y:S01]  /*33a0*/  HMMA.16816.F32 R56, R44, R6, R56 ;  /* 0x000000062c38723c */ /* 0x000fe20000001838 */
[----:B------:R-:W1:Y:S01]  /*33b0*/  LDSM.16.M88.4 R4, [R82+0xf800] ;  /* 0x00f800005204783b */ /* 0x000e620000000200 */
[----:B------:R-:W1:Y:S06]  /*33c0*/  MUFU.TANH R20, R20 ;  /* 0x0000001400147308 */ /* 0x000e6c0000002400 */
[C---:B---3--:R-:W-:Y:S02]  /*33d0*/  HMMA.16816.F32 R52, R68.reuse, R28, R52 ;  /* 0x0000001c4434723c */ /* 0x048fe40000001834 */
[----:B------:R-:W3:Y:S06]  /*33e0*/  MUFU.TANH R21, R21 ;  /* 0x0000001500157308 */ /* 0x000eec0000002400 */
[----:B------:R-:W-:Y:S02]  /*33f0*/  HMMA.16816.F32 R64, R68, R30, R64 ;  /* 0x0000001e4440723c */ /* 0x000fe40000001840 */
[----:B------:R-:W1:Y:S06]  /*3400*/  MUFU.TANH R22, R22 ;  /* 0x0000001600167308 */ /* 0x000e6c0000002400 */
[C---:B----4-:R-:W-:Y:S02]  /*3410*/  HMMA.16816.F32 R36, R40.reuse, R16, R36 ;  /* 0x000000102824723c */ /* 0x050fe40000001824 */
[----:B------:R-:W4:Y:S06]  /*3420*/  MUFU.TANH R23, R23 ;  /* 0x0000001700177308 */ /* 0x000f2c0000002400 */
[----:B------:R-:W-:Y:S01]  /*3430*/  HMMA.16816.F32 R12, R40, R18, R12 ;  /* 0x00000012280c723c */ /* 0x000fe2000000180c */
[----:B------:R2:W3:Y:S01]  /*3440*/  LDSM.16.M88.4 R16, [R2+0xf800] ;  /* 0x00f800000210783b */ /* 0x0004e20000000200 */
[----:B------:R-:W-:-:S06]  /*3450*/  DEPBAR.LE SB0, 0x0 ;  /* 0x000080000000791a */ /* 0x000fcc0000000000 */
[----:B------:R-:W-:Y:S03]  /*3460*/  HMMA.16816.F32 R52, R44, R84, R52 ;  /* 0x000000542c34723c */ /* 0x000fe60000001834 */
[----:B------:R-:W-:Y:S01]  /*3470*/  FMUL.FTZ R28, R36, UR4 ;  /* 0x00000004241c7c20 */ /* 0x000fe20008410000 */
[----:B------:R-:W-:-:S04]  /*3480*/  FMUL.FTZ R29, R37, UR4 ;  /* 0x00000004251d7c20 */ /* 0x000fc80008410000 */
[----:B------:R-:W-:Y:S01]  /*3490*/  HMMA.16816.F32 R64, R44, R86, R64 ;  /* 0x000000562c40723c */ /* 0x000fe20000001840 */
[----:B------:R-:W1:Y:S02]  /*34a0*/  MUFU.TANH R28, R28 ;  /* 0x0000001c001c7308 */ /* 0x000e640000002400 */
[----:B------:R-:W-:-:S05]  /*34b0*/  FMUL.FTZ R12, R12, UR4 ;  /* 0x000000040c0c7c20 */ /* 0x000fca0008410000 */
[C---:B-----5:R-:W-:Y:S01]  /*34c0*/  HMMA.16816.F32 R60, R72.reuse, R24, R60 ;  /* 0x00000018483c723c */ /* 0x060fe2000000183c */
[----:B------:R-:W-:Y:S01]  /*34d0*/  FMUL.FTZ R24, R38, UR4 ;  /* 0x0000000426187c20 */ /* 0x000fe20008410000 */
[----:B------:R-:W-:Y:S01]  /*34e0*/  FMUL.FTZ R25, R39, UR4 ;  /* 0x0000000427197c20 */ /* 0x000fe20008410000 */
[----:B--2---:R-:W-:Y:S01]  /*34f0*/  SHF.R.U32.HI R2, RZ, 0x2, R217 ;  /* 0x00000002ff027819 */ /* 0x004fe200000116d9 */
[----:B------:R-:W2:Y:S03]  /*3500*/  MUFU.TANH R29, R29 ;  /* 0x0000001d001d7308 */ /* 0x000ea60000002400 */
[----:B------:R-:W-:Y:S01]  /*3510*/  LOP3.LUT R2, R2, 0x7, RZ, 0xc0, !PT ;  /* 0x0000000702027812 */ /* 0x000fe200078ec0ff */
[C---:B------:R-:W-:Y:S04]  /*3520*/  HMMA.16816.F32 R56, R72.reuse, R26, R56 ;  /* 0x0000001a4838723c */ /* 0x040fe80000001838 */
[----:B------:R-:W2:Y:S04]  /*3530*/  MUFU.TANH R24, R24 ;  /* 0x0000001800187308 */ /* 0x000ea80000002400 */
[----:B-1----:R-:W-:Y:S01]  /*3540*/  HMMA.16816.F32 R52, R72, R4, R52 ;  /* 0x000000044834723c */ /* 0x002fe20000001834 */
[----:B------:R-:W-:-:S03]  /*3550*/  FMUL.FTZ R4, R15, UR4 ;  /* 0x000000040f047c20 */ /* 0x000fc60008410000 */
[----:B------:R-:W1:Y:S04]  /*3560*/  MUFU.TANH R25, R25 ;  /* 0x0000001900197308 */ /* 0x000e680000002400 */
[----:B------:R-:W-:Y:S01]  /*3570*/  HMMA.16816.F32 R64, R72, R6, R64 ;  /* 0x000000064840723c */ /* 0x000fe20000001840 */
[----:B------:R-:W-:-:S03]  /*3580*/  LOP3.LUT R6, R219, 0x1f0, RZ, 0xc0, !PT ;  /* 0x000001f0db067812 */ /* 0x000fc600078ec0ff */
[----:B------:R1:W1:Y:S01]  /*3590*/  MUFU.TANH R26, R12 ;  /* 0x0000000c001a7308 */ /* 0x0002620000002400 */
[----:B------:R-:W-:-:S03]  /*35a0*/  IADD3 R89, PT, PT, R6, 0x1, R89 ;  /* 0x0000000106597810 */ /* 0x000fc60007ffe059 */
[C---:B------:R-:W-:Y:S01]  /*35b0*/  HMMA.16816.F32 R60, R40.reuse, R8, R60 ;  /* 0x00000008283c723c */ /* 0x040fe2000000183c */
[----:B------:R-:W-:Y:S01]  /*35c0*/  FMUL.FTZ R9, R13, UR4 ;  /* 0x000000040d097c20 */ /* 0x000fe20008410000 */
[----:B------:R-:W-:Y:S01]  /*35d0*/  FMUL.FTZ R8, R14, UR4 ;  /* 0x000000040e087c20 */ /* 0x000fe20008410000 */
[----:B------:R-:W-:Y:S01]  /*35e0*/  IADD3 R2, PT, PT, -R92, R89, R2 ;  /* 0x000000595c027210 */ /* 0x000fe20007ffe102 */
[----:B------:R-:W1:Y:S03]  /*35f0*/  MUFU.TANH R4, R4 ;  /* 0x0000000400047308 */ /* 0x000e660000002400 */
[--C-:B------:R-:W-:Y:S01]  /*3600*/  IADD3 R2, PT, PT, R2, UR14, R83.reuse ;  /* 0x0000000e02027c10 */ /* 0x100fe2000fffe053 */
[----:B------:R-:W-:Y:S03]  /*3610*/  HMMA.16816.F32 R56, R40, R10, R56 ;  /* 0x0000000a2838723c */ /* 0x000fe60000001838 */
[C---:B------:R-:W-:Y:S01]  /*3620*/  VIMNMX R165, PT, PT, R2.reuse, R83, PT ;  /* 0x0000005302a57248 */ /* 0x040fe20003fe0100 */
[----:B------:R-:W1:Y:S01]  /*3630*/  MUFU.TANH R9, R9 ;  /* 0x0000000900097308 */ /* 0x000e620000002400 */
[----:B------:R-:W-:-:S03]  /*3640*/  VIADDMNMX R2, R2, 0x8, R83, PT ;  /* 0x0000000802027846 */ /* 0x000fc60003800153 */
[C---:B---3--:R-:W-:Y:S03]  /*3650*/  HMMA.16816.F32 R52, R40.reuse, R16, R52 ;  /* 0x000000102834723c */ /* 0x048fe60000001834 */
[----:B------:R-:W-:Y:S01]  /*3660*/  FMUL.FTZ R60, R60, UR4 ;  /* 0x000000043c3c7c20 */ /* 0x000fe20008410000 */
[----:B------:R-:W-:Y:S01]  /*3670*/  FMUL.FTZ R61, R61, UR4 ;  /* 0x000000043d3d7c20 */ /* 0x000fe20008410000 */
[----:B------:R-:W-:Y:S01]  /*3680*/  FMUL.FTZ R62, R62, UR4 ;  /* 0x000000043e3e7c20 */ /* 0x000fe20008410000 */
[----:B------:R-:W-:Y:S01]  /*3690*/  FMUL.FTZ R63, R63, UR4 ;  /* 0x000000043f3f7c20 */ /* 0x000fe20008410000 */
[----:B------:R-:W3:Y:S01]  /*36a0*/  MUFU.TANH R8, R8 ;  /* 0x0000000800087308 */ /* 0x000ee20000002400 */
        /* <DEDUP_REMOVED lines=42> */
.L_x_1978:
[----:B------:R-:W2:Y:S01]  /*3950*/  LDC R7, c[0x0][0x4f0] ;  /* 0x00013c00ff077b82 */ /* 0x000ea20000000800 */
[----:B------:R-:W-:Y:S01]  /*3960*/  IADD3 R14, PT, PT, R79, -0x80, RZ ;  /* 0xffffff804f0e7810 */ /* 0x000fe20007ffe0ff */
[----:B------:R-:W3:Y:S01]  /*3970*/  LDCU.64 UR6, c[0x0][0x3a0] ;  /* 0x00007400ff0677ac */ /* 0x000ee20008000a00 */
[----:B------:R-:W-:Y:S02]  /*3980*/  IABS R11, R78 ;  /* 0x0000004e000b7213 */ /* 0x000fe40000000000 */
[----:B------:R-:W-:Y:S02]  /*3990*/  IABS R10, R14 ;  /* 0x0000000e000a7213 */ /* 0x000fe40000000000 */
[-C--:B--2---:R-:W-:Y:S02]  /*39a0*/  IABS R5, R7.reuse ;  /* 0x0000000700057213 */ /* 0x084fe40000000000 */
        /* <DEDUP_REMOVED lines=39> */
[----:B------:R-:W-:-:S04]  /*3c20*/  IMAD R7, R10, R7, -0x40 ;  /* 0xffffffc00a077424 */ /* 0x000fc800078e0207 */
[----:B------:R-:W-:Y:S01]  /*3c30*/  IMAD.WIDE.U32 R12, R7, R166, RZ ;  /* 0x000000a6070c7225 */ /* 0x000fe200078e00ff */
[----:B------:R-:W-:-:S05]  /*3c40*/  SHF.R.S32.HI R5, RZ, 0x1f, R7 ;  /* 0x0000001fff057819 */ /* 0x000fca0000011407 */
[----:B------:R-:W-:-:S04]  /*3c50*/  IMAD R10, R5, R166, RZ ;  /* 0x000000a6050a7224 */ /* 0x000fc800078e02ff */
[----:B------:R-:W-:-:S04]  /*3c60*/  IMAD R10, R7, R167, R10 ;  /* 0x000000a7070a7224 */ /* 0x000fc800078e020a */
[----:B------:R-:W-:Y:S01]  /*3c70*/  IMAD.IADD R13, R13, 0x1, R10 ;  /* 0x000000010d0d7824 */ /* 0x000fe200078e020a */
[----:B--2---:R-:W-:-:S04]  /*3c80*/  IADD3 R6, PT, PT, R11, -R6, RZ ;  /* 0x800000060b067210 */ /* 0x004fc80007ffe0ff */
[----:B------:R-:W-:Y:S01]  /*3c90*/  SHF.R.S32.HI R5, RZ, 0x1f, R6 ;  /* 0x0000001fff057819 */ /* 0x000fe20000011406 */
[----:B---3--:R-:W-:-:S04]  /*3ca0*/  IMAD.WIDE.U32 R12, R6, UR6, R12 ;  /* 0x00000006060c7c25 */ /* 0x008fc8000f8e000c */
[----:B------:R-:W-:Y:S01]  /*3cb0*/  IMAD R5, R5, UR6, RZ ;  /* 0x0000000605057c24 */ /* 0x000fe2000f8e02ff */
[----:B------:R-:W-:-:S03]  /*3cc0*/  LEA R228, P1, R12, R228, 0x1 ;  /* 0x000000e40ce47211 */ /* 0x000fc600078208ff */
[----:B------:R-:W-:-:S05]  /*3cd0*/  IMAD R5, R6, UR7, R5 ;  /* 0x0000000706057c24 */ /* 0x000fca000f8e0205 */
[----:B------:R-:W-:-:S04]  /*3ce0*/  IADD3 R5, PT, PT, R13, R5, RZ ;  /* 0x000000050d057210 */ /* 0x000fc80007ffe0ff */
[----:B------:R-:W-:-:S07]  /*3cf0*/  LEA.HI.X R227, R12, R227, R5, 0x1, P1 ;  /* 0x000000e30ce37211 */ /* 0x000fce00008f0c05 */
.L_x_1979:
[C---:B------:R-:W-:Y:S01]  /*3d00*/  IMAD.SHL.U32 R6, R166.reuse, 0x20, RZ ;  /* 0x00000020a6067824 */ /* 0x040fe200078e00ff */
[C---:B------:R-:W-:Y:S01]  /*3d10*/  LEA R10, P1, R81.reuse, R228, 0x1 ;  /* 0x000000e4510a7211 */ /* 0x040fe200078208ff */
[----:B------:R-:W-:Y:S01]  /*3d20*/  IMAD.MOV.U32 R229, RZ, RZ, R227 ;  /* 0x000000ffffe57224 */ /* 0x000fe200078e00e3 */
[----:B------:R-:W-:Y:S02]  /*3d30*/  SHF.L.U64.HI R5, R166, 0x5, R167 ;  /* 0x00000005a6057819 */ /* 0x000fe400000102a7 */
[C---:B-1----:R-:W-:Y:S02]  /*3d40*/  IADD3 R12, P3, PT, R6.reuse, R10, RZ ;  /* 0x0000000a060c7210 */ /* 0x042fe40007f7e0ff */
        /* <DEDUP_REMOVED lines=24> */
.L_x_1977:
[----:B--2---:R-:W-:Y:S01]  /*3ed0*/  IMAD.SHL.U32 R6, R217, 0x2, RZ ;  /* 0x00000002d9067824 */ /* 0x004fe200078e00ff */
        /* <DEDUP_REMOVED lines=8> */
[C---:B------:R-:W-:Y:S01]  /*3f60*/  VIADD R11, R79.reuse, 0xffffffd0 ;  /* 0xffffffd04f0b7836 */ /* 0x040fe20000000000 */
        /* <DEDUP_REMOVED lines=14> */
[----:B------:R-:W-:Y:S01]  /*4050*/  ISETP.GE.AND P4, PT, R6, R2, PT ;  /* 0x000000020600720c */ /* 0x000fe20003f86270 */
[----:B------:R-:W-:Y:S01]  /*4060*/  LDSM.16.MT88.4 R40, [R218+0x12000] ;  /* 0x01200000da28783b */ /* 0x000fe20000004200 */
[----:B------:R-:W-:Y:S01]  /*4070*/  FSEL R33, R33, -INF , !P5 ;  /* 0xff80000021217808 */ /* 0x000fe20006800000 */
[----:B------:R-:W-:Y:S01]  /*4080*/  IMAD.IADD R196, R77, 0x1, R206 ;  /* 0x000000014dc47824 */ /* 0x000fe200078e02ce */
[----:B------:R-:W-:Y:S01]  /*4090*/  FSEL R6, R35, -INF , !P3 ;  /* 0xff80000023067808 */ /* 0x000fe20005800000 */
[----:B------:R-:W-:Y:S01]  /*40a0*/  LDSM.16.MT88.4 R48, [R198+0x12000] ;  /* 0x01200000c630783b */ /* 0x000fe20000004200 */
[----:B------:R-:W-:-:S02]  /*40b0*/  ISETP.GE.AND P5, PT, R5, R165, PT ;  /* 0x000000a50500720c */ /* 0x000fc40003fa6270 */
[-C--:B------:R-:W-:Y:S01]  /*40c0*/  ISETP.GE.AND P3, PT, R5, R2.reuse, PT ;  /* 0x000000020500720c */ /* 0x080fe20003f66270 */
[----:B------:R-:W-:Y:S01]  /*40d0*/  LDSM.16.MT88.4 R80, [R198+0x14000] ;  /* 0x01400000c650783b */ /* 0x000fe20000004200 */
[----:B------:R-:W-:Y:S02]  /*40e0*/  FSEL R5, R20, -INF , !P1 ;  /* 0xff80000014057808 */ /* 0x000fe40004800000 */
[----:B------:R-:W-:Y:S01]  /*40f0*/  FSEL R22, R22, -INF , !P4 ;  /* 0xff80000016167808 */ /* 0x000fe20006000000 */
[----:B------:R-:W-:Y:S01]  /*4100*/  LDSM.16.MT88.4 R148, [R198+0x10000] ;  /* 0x01000000c694783b */ /* 0x000fe20000004200 */
[C---:B------:R-:W-:Y:S02]  /*4110*/  ISETP.GE.AND P1, PT, R11.reuse, R165, PT ;  /* 0x000000a50b00720c */ /* 0x040fe40003f26270 */
[----:B------:R-:W-:Y:S01]  /*4120*/  ISETP.GE.AND P4, PT, R11, R2, PT ;  /* 0x000000020b00720c */ /* 0x000fe20003f86270 */
[----:B------:R-:W-:Y:S01]  /*4130*/  VIADD R11, R79, 0xffffffd8 ;  /* 0xffffffd84f0b7836 */ /* 0x000fe20000000000 */
        /* <DEDUP_REMOVED lines=11> */
[----:B-1----:R-:W-:Y:S01]  /*41f0*/  LDSM.16.MT88.4 R56, [R206+0x12000] ;  /* 0x01200000ce38783b */ /* 0x002fe20000004200 */
        /* <DEDUP_REMOVED lines=17> */
[----:B------:R-:W-:Y:S01]  /*4310*/  FSEL R9, R9, -INF , !P5 ;  /* 0xff80000009097808 */ /* 0x000fe20006800000 */
[----:B------:R-:W-:Y:S01]  /*4320*/  LDSM.16.MT88.4 R120, [R206+0x16000] ;  /* 0x01600000ce78783b */ /* 0x000fe20000004200 */
[----:B------:R-:W-:Y:S01]  /*4330*/  FSEL R8, R4, -INF , !P3 ;  /* 0xff80000004087808 */ /* 0x000fe20005800000 */
[----:B------:R-:W-:Y:S01]  /*4340*/  VIADD R4, R79, 0xffffffe9 ;  /* 0xffffffe94f047836 */ /* 0x000fe20000000000 */
[CC--:B------:R-:W-:Y:S01]  /*4350*/  ISETP.GE.AND P1, PT, R17.reuse, R165.reuse, PT ;  /* 0x000000a51100720c */ /* 0x0c0fe20003f26270 */
[----:B------:R-:W-:Y:S01]  /*4360*/  LDSM.16.MT88.4 R24, [R198+0x10800] ;  /* 0x01080000c618783b */ /* 0x000fe20000004200 */
[-C--:B------:R-:W-:Y:S01]  /*4370*/  ISETP.GE.AND P4, PT, R17, R2.reuse, PT ;  /* 0x000000021100720c */ /* 0x080fe20003f86270 */
[----:B------:R-:W-:Y:S01]  /*4380*/  VIADD R17, R79, 0xfffffff0 ;  /* 0xfffffff04f117836 */ /* 0x000fe20000000000 */
[C---:B------:R-:W-:Y:S01]  /*4390*/  ISETP.GE.AND P5, PT, R18.reuse, R165, PT ;  /* 0x000000a51200720c */ /* 0x040fe20003fa6270 */
[----:B------:R-:W-:Y:S01]  /*43a0*/  LDSM.16.MT88.4 R28, [R218+0x14800] ;  /* 0x01480000da1c783b */ /* 0x000fe20000004200 */
[----:B------:R-:W-:-:S02]  /*43b0*/  ISETP.GE.AND P3, PT, R18, R2, PT ;  /* 0x000000021200720c */ /* 0x000fc40003f66270 */
[----:B------:R-:W-:Y:S01]  /*43c0*/  FMNMX3.FTZ R18, R7, R33, R5, !PT ;  /* 0x0000002107127276 */ /* 0x000fe20007810005 */
[----:B------:R-:W-:Y:S01]  /*43d0*/  LDSM.16.MT88.4 R176, [R196+0x10800] ;  /* 0x01080000c4b0783b */ /* 0x000fe20000004200 */
[----:B------:R-:W-:Y:S02]  /*43e0*/  FSEL R211, R211, -INF , !P5 ;  /* 0xff800000d3d37808 */ /* 0x000fe40006800000 */
[----:B------:R-:W-:Y:S01]  /*43f0*/  FSEL R220, R220, -INF , !P3 ;  /* 0xff800000dcdc7808 */ /* 0x000fe20005800000 */
[----:B------:R-:W-:Y:S01]  /*4400*/  LDSM.16.MT88.4 R172, [R218+0x12800] ;  /* 0x01280000daac783b */ /* 0x000fe20000004200 */
[----:B------:R-:W-:Y:S02]  /*4410*/  FSEL R205, R205, -INF , !P1 ;  /* 0xff800000cdcd7808 */ /* 0x000fe40004800000 */
[----:B------:R-:W-:Y:S02]  /*4420*/  FSEL R214, R214, -INF , !P4 ;  /* 0xff800000d6d67808 */ /* 0x000fe40006000000 */
[----:B------:R-:W-:-:S02]  /*4430*/  ISETP.GE.AND P5, PT, R4, R165, PT ;  /* 0x000000a50400720c */ /* 0x000fc40003fa6270 */
[-C--:B------:R-:W-:Y:S01]  /*4440*/  ISETP.GE.AND P3, PT, R4, R2.reuse, PT ;  /* 0x000000020400720c */ /* 0x080fe20003f66270 */
[----:B------:R-:W-:Y:S01]  /*4450*/  VIADD R4, R79, 0xfffffff1 ;  /* 0xfffffff14f047836 */ /* 0x000fe20000000000 */
[C---:B------:R-:W-:Y:S02]  /*4460*/  ISETP.GE.AND P1, PT, R17.reuse, R165, PT ;  /* 0x000000a51100720c */ /* 0x040fe40003f26270 */
[----:B------:R-:W-:Y:S02]  /*4470*/  ISETP.GE.AND P4, PT, R17, R2, PT ;  /* 0x000000021100720c */ /* 0x000fe40003f86270 */
[----:B------:R-:W-:Y:S02]  /*4480*/  FMNMX3.FTZ R18, R18, R21, R15, !PT ;  /* 0x0000001512127276 */ /* 0x000fe4000781000f */
[----:B------:R-:W-:Y:S02]  /*4490*/  FMNMX3.FTZ R17, R34, R6, R22, !PT ;  /* 0x0000000622117276 */ /* 0x000fe40007810016 */
[----:B------:R-:W-:-:S02]  /*44a0*/  FMNMX3.FTZ R18, R18, R13, R11, !PT ;  /* 0x0000000d12127276 */ /* 0x000fc4000781000b */
[----:B------:R-:W-:Y:S02]  /*44b0*/  FSEL R207, R207, -INF , !P5 ;  /* 0xff800000cfcf7808 */ /* 0x000fe40006800000 */
[----:B------:R-:W-:Y:S02]  /*44c0*/  FSEL R212, R212, -INF , !P3 ;  /* 0xff800000d4d47808 */ /* 0x000fe40005800000 */
[----:B------:R-:W-:Y:S02]  /*44d0*/  FMNMX3.FTZ R17, R17, R16, R14, !PT ;  /* 0x0000001011117276 */ /* 0x000fe4000781000e */
[C---:B------:R-:W-:Y:S02]  /*44e0*/  ISETP.GE.AND P5, PT, R4.reuse, R165, PT ;  /* 0x000000a50400720c */ /* 0x040fe40003fa6270 */
[----:B------:R-:W-:Y:S01]  /*44f0*/  ISETP.GE.AND P3, PT, R4, R2, PT ;  /* 0x000000020400720c */ /* 0x000fe20003f66270 */
[C---:B------:R-:W-:Y:S01]  /*4500*/  VIADD R4, R79.reuse, 0xfffffff8 ;  /* 0xfffffff84f047836 */ /* 0x040fe20000000000 */
[----:B------:R-:W-:Y:S01]  /*4510*/  FMNMX3.FTZ R18, R18, R9, R221, !PT ;  /* 0x0000000912127276 */ /* 0x000fe200078100dd */
[----:B------:R-:W-:Y:S01]  /*4520*/  VIADD R79, R79, 0xfffffff9 ;  /* 0xfffffff94f4f7836 */ /* 0x000fe20000000000 */
[----:B------:R-:W-:-:S02]  /*4530*/  FMNMX3.FTZ R17, R17, R12, R10, !PT ;  /* 0x0000000c11117276 */ /* 0x000fc4000781000a */
[----:B------:R-:W-:Y:S02]  /*4540*/  FSEL R215, R215, -INF , !P1 ;  /* 0xff800000d7d77808 */ /* 0x000fe40004800000 */
[----:B------:R-:W-:Y:S02]  /*4550*/  ISETP.GE.AND P1, PT, R4, R165, PT ;  /* 0x000000a50400720c */ /* 0x000fe40003f26270 */
[----:B------:R-:W-:Y:S02]  /*4560*/  FMNMX3.FTZ R18, R18, R211, R205, !PT ;  /* 0x000000d312127276 */ /* 0x000fe400078100cd */
[----:B------:R-:W-:Y:S02]  /*4570*/  FMNMX3.FTZ R17, R17, R8, R222, !PT ;  /* 0x0000000811117276 */ /* 0x000fe400078100de */
[----:B------:R-:W-:Y:S02]  /*4580*/  FSEL R213, R213, -INF , !P5 ;  /* 0xff800000d5d57808 */ /* 0x000fe40006800000 */
[----:B------:R-:W-:-:S02]  /*4590*/  ISETP.GE.AND P5, PT, R79, R165, PT ;  /* 0x000000a54f00720c */ /* 0x000fc40003fa6270 */
[----:B------:R-:W-:Y:S02]  /*45a0*/  FSEL R209, R209, -INF , !P1 ;  /* 0xff800000d1d17808 */ /* 0x000fe40004800000 */
[----:B------:R-:W-:Y:S02]  /*45b0*/  FMNMX3.FTZ R18, R18, R207, R215, !PT ;  /* 0x000000cf12127276 */ /* 0x000fe400078100d7 */
[----:B------:R-:W-:Y:S02]  /*45c0*/  ISETP.GE.AND P1, PT, R4, R2, PT ;  /* 0x000000020400720c */ /* 0x000fe40003f26270 */
[----:B------:R-:W-:Y:S02]  /*45d0*/  FSEL R204, R204, -INF , !P4 ;  /* 0xff800000cccc7808 */ /* 0x000fe40006000000 */
[----:B------:R-:W-:Y:S02]  /*45e0*/  FMNMX3.FTZ R17, R17, R220, R214, !PT ;  /* 0x000000dc11117276 */ /* 0x000fe400078100d6 */
[----:B------:R-:W-:-:S02]  /*45f0*/  FSEL R203, R203, -INF , !P5 ;  /* 0xff800000cbcb7808 */ /* 0x000fc40006800000 */
[----:B------:R-:W-:Y:S02]  /*4600*/  FMNMX3.FTZ R18, R18, R213, R209, !PT ;  /* 0x000000d512127276 */ /* 0x000fe400078100d1 */
[----:B------:R-:W-:Y:S02]  /*4610*/  ISETP.GE.AND P4, PT, R79, R2, PT ;  /* 0x000000024f00720c */ /* 0x000fe40003f86270 */
[----:B------:R-:W-:Y:S02]  /*4620*/  FSEL R202, R202, -INF , !P3 ;  /* 0xff800000caca7808 */ /* 0x000fe40005800000 */
[----:B------:R-:W-:Y:S02]  /*4630*/  FSEL R200, R200, -INF , !P1 ;  /* 0xff800000c8c87808 */ /* 0x000fe40004800000 */
[----:B------:R-:W-:Y:S02]  /*4640*/  FMNMX3.FTZ R17, R17, R212, R204, !PT ;  /* 0x000000d411117276 */ /* 0x000fe400078100cc */
[----:B------:R-:W-:-:S02]  /*4650*/  FMNMX.FTZ R18, R203, R18, !PT ;  /* 0x00000012cb127209 */ /* 0x000fc40007810000 */
        /* <DEDUP_REMOVED lines=29> */
[----:B------:R-:W2:Y:S01]  /*4830*/  MUFU.EX2 R194, R194 ;  /* 0x000000c200c27308 */ /* 0x000ea20000000800 */
[--C-:B------:R-:W-:Y:S01]  /*4840*/  FFMA.FTZ R185, R14, UR4, -R201.reuse ;  /* 0x000000040eb97c23 */ /* 0x100fe200080108c9 */
[--C-:B------:R-:W-:Y:S01]  /*4850*/  FFMA.FTZ R184, R12, UR4, -R201.reuse ;  /* 0x000000040cb87c23 */ /* 0x100fe200080108c9 */
[----:B------:R-:W3:Y:S01]  /*4860*/  LDSM.16.MT88.4 R16, [R198+0x12800] ;  /* 0x01280000c610783b */ /* 0x000ee20000004200 */
[----:B------:R-:W-:Y:S01]  /*4870*/  MUFU.EX2 R191, R191 ;  /* 0x000000bf00bf7308 */ /* 0x000fe20000000800 */
[--C-:B------:R-:W-:Y:S01]  /*4880*/  FFMA.FTZ R183, R11, UR4, -R208.reuse ;  /* 0x000000040bb77c23 */ /* 0x100fe200080108d0 */
[--C-:B------:R-:W-:Y:S01]  /*4890*/  FFMA.FTZ R182, R9, UR4, -R208.reuse ;  /* 0x0000000409b67c23 */ /* 0x100fe200080108d0 */
[----:B------:R-:W4:Y:S01]  /*48a0*/  LDSM.16.MT88.4 R12, [R198+0x14800] ;  /* 0x01480000c60c783b */ /* 0x000f220000004200 */
[----:B------:R-:W5:Y:S01]  /*48b0*/  MUFU.EX2 R190, R190 ;  /* 0x000000be00be7308 */ /* 0x000f620000000800 */
[--C-:B------:R-:W-:Y:S01]  /*48c0*/  FFMA.FTZ R169, R10, UR4, -R201.reuse ;  /* 0x000000040aa97c23 */ /* 0x100fe200080108c9 */
[--C-:B------:R-:W-:Y:S01]  /*48d0*/  FFMA.FTZ R168, R8, UR4, -R201.reuse ;  /* 0x0000000408a87c23 */ /* 0x100fe200080108c9 */
[----:B------:R-:W-:Y:S01]  /*48e0*/  LDSM.16.MT88.4 R20, [R198+0x16800] ;  /* 0x01680000c614783b */ /* 0x000fe20000004200 */
[----:B------:R-:W-:Y:S01]  /*48f0*/  MUFU.EX2 R195, R195 ;  /* 0x000000c300c37308 */ /* 0x000fe20000000800 */
[--C-:B------:R-:W-:Y:S01]  /*4900*/  FFMA.FTZ R210, R205, UR4, -R208.reuse ;  /* 0x00000004cdd27c23 */ /* 0x100fe200080108d0 */
[----:B--2---:R-:W-:Y:S01]  /*4910*/  F2FP.F16.F32.PACK_AB R128, R194, R197 ;  /* 0x000000c5c280723e */ /* 0x004fe200000000ff */
[----:B------:R-:W2:Y:S01]  /*4920*/  LDSM.16.MT88.4 R8, [R218+0x10800] ;  /* 0x01080000da08783b */ /* 0x000ea20000004200 */
[----:B------:R-:W1:Y:S01]  /*4930*/  MUFU.EX2 R192, R192 ;  /* 0x000000c000c07308 */ /* 0x000e620000000800 */
[--C-:B------:R-:W-:Y:S01]  /*4940*/  FFMA.FTZ R207, R207, UR4, -R208.reuse ;  /* 0x00000004cfcf7c23 */ /* 0x100fe200080108d0 */
[--C-:B------:R-:W-:Y:S01]  /*4950*/  FFMA.FTZ R212, R212, UR4, -R201.reuse ;  /* 0x00000004d4d47c23 */ /* 0x100fe200080108c9 */
[----:B------:R-:W-:Y:S01]  /*4960*/  LDSM.16.MT88.4 R32, [R206+0x12800] ;  /* 0x01280000ce20783b */ /* 0x000fe20000004200 */
[----:B------:R-:W-:Y:S01]  /*4970*/  MUFU.EX2 R189, R189 ;  /* 0x000000bd00bd7308 */ /* 0x000fe20000000800 */
[--C-:B------:R-:W-:Y:S01]  /*4980*/  FFMA.FTZ R200, R200, UR4, -R201.reuse ;  /* 0x00000004c8c87c23 */ /* 0x100fe200080108c9 */
[----:B-----5:R-:W-:Y:S01]  /*4990*/  F2FP.F16.F32.PACK_AB R130, R190, R191 ;  /* 0x000000bfbe82723e */ /* 0x020fe200000000ff */
[----:B------:R-:W-:Y:S01]  /*49a0*/  FFMA.FTZ R241, R199, UR4, -R201 ;  /* 0x00000004c7f17c23 */ /* 0x000fe200080108c9 */
[----:B------:R-:W5:Y:S01]  /*49b0*/  MUFU.EX2 R188, R188 ;  /* 0x000000bc00bc7308 */ /* 0x000f620000000800 */
        /* <DEDUP_REMOVED lines=10> */
[C---:B-----5:R-:W-:Y:S01]  /*4a60*/  F2FP.F16.F32.PACK_AB R131, R188.reuse, R189 ;  /* 0x000000bdbc83723e */ /* 0x060fe200000000ff */
[----:B------:R-:W-:Y:S01]  /*4a70*/  FADD.FTZ R189, R189, R192 ;  /* 0x000000c0bdbd7221 */ /* 0x000fe20000010000 */
[----:B------:R-:W-:Y:S03]  /*4a80*/  MUFU.EX2 R182, R182 ;  /* 0x000000b600b67308 */ /* 0x000fe60000000800 */
[----:B------:R-:W-:Y:S01]  /*4a90*/  FADD.FTZ R188, R188, R189 ;  /* 0x000000bdbcbc7221 */ /* 0x000fe20000010000 */
[----:B------:R-:W-:Y:S01]  /*4aa0*/  MUFU.EX2 R185, R185 ;  /* 0x000000b900b97308 */ /* 0x000fe20000000800 */
[C---:B------:R-:W-:Y:S03]  /*4ab0*/  HMMA.16816.F32 R44, R128.reuse, R48, RZ ;  /* 0x00000030802c723c */ /* 0x040fe600000018ff */
[----:B------:R-:W5:Y:S04]  /*4ac0*/  MUFU.EX2 R184, R184 ;  /* 0x000000b800b87308 */ /* 0x000f680000000800 */
[----:B------:R-:W-:Y:S01]  /*4ad0*/  MUFU.EX2 R169, R169 ;  /* 0x000000a900a97308 */ /* 0x000fe20000000800 */
[C---:B------:R-:W-:Y:S03]  /*4ae0*/  HMMA.16816.F32 R76, R128.reuse, R80, RZ ;  /* 0x00000050804c723c */ /* 0x040fe600000018ff */
[----:B------:R-:W3:Y:S04]  /*4af0*/  MUFU.EX2 R168, R168 ;  /* 0x000000a800a87308 */ /* 0x000ee80000000800 */
        /* <DEDUP_REMOVED lines=42> */
[----:B---3--:R-:W-:-:S03]  /*4da0*/  F2FP.F16.F32.PACK_AB R7, R168, R169 ;  /* 0x000000a9a807723e */ /* 0x008fc600000000ff */
[----:B------:R-:W-:-:S04]  /*4db0*/  FADD.FTZ R169, R169, R184 ;  /* 0x000000b8a9a97221 */ /* 0x000fc80000010000 */
[----:B------:R-:W-:Y:S01]  /*4dc0*/  HMMA.16816.F32 R44, R4, R16, R44 ;  /* 0x00000010042c723c */ /* 0x000fe2000000182c */
[----:B------:R-:W-:-:S07]  /*4dd0*/  FADD.FTZ R168, R168, R169 ;  /* 0x000000a9a8a87221 */ /* 0x000fce0000010000 */
[C---:B------:R-:W-:Y:S01]  /*4de0*/  HMMA.16816.F32 R48, R4.reuse, R18, R48 ;  /* 0x000000120430723c */ /* 0x040fe20000001830 */
[----:B------:R-:W1:Y:S07]  /*4df0*/  LDSM.16.MT88.4 R16, [R206+0x10800] ;  /* 0x01080000ce10783b */ /* 0x000e6e0000004200 */
[C---:B----4-:R-:W-:Y:S08]  /*4e00*/  HMMA.16816.F32 R76, R4.reuse, R12, R76 ;  /* 0x0000000c044c723c */ /* 0x050ff0000000184c */
[C---:B------:R-:W-:Y:S01]  /*4e10*/  HMMA.16816.F32 R80, R4.reuse, R14, R80 ;  /* 0x0000000e0450723c */ /* 0x040fe20000001850 */
[----:B------:R-:W3:Y:S07]  /*4e20*/  LDSM.16.MT88.4 R12, [R196+0x12800] ;  /* 0x01280000c40c783b */ /* 0x000eee0000004200 */
[C---:B--2---:R-:W-:Y:S08]  /*4e30*/  HMMA.16816.F32 R160, R4.reuse, R8, R160 ;  /* 0x0000000804a0723c */ /* 0x044ff000000018a0 */
[C---:B------:R-:W-:Y:S01]  /*4e40*/  HMMA.16816.F32 R156, R4.reuse, R10, R156 ;  /* 0x0000000a049c723c */ /* 0x040fe2000000189c */
[----:B------:R-:W2:Y:S07]  /*4e50*/  LDSM.16.MT88.4 R8, [R218+0x16800] ;  /* 0x01680000da08783b */ /* 0x000eae0000004200 */
        /* <DEDUP_REMOVED lines=8> */
[----:B------:R1:W5:Y:S07]  /*4ee0*/  LDSM.16.MT88.4 R16, [R206+0x16800] ;  /* 0x01680000ce10783b */ /* 0x00036e0000004200 */
[C---:B---3--:R-:W-:Y:S08]  /*4ef0*/  HMMA.16816.F32 R60, R4.reuse, R12, R60 ;  /* 0x0000000c043c723c */ /* 0x048ff0000000183c */
[C---:B------:R-:W-:Y:S01]  /*4f00*/  HMMA.16816.F32 R64, R4.reuse, R14, R64 ;  /* 0x0000000e0440723c */ /* 0x040fe20000001840 */
[----:B------:R-:W3:Y:S07]  /*4f10*/  LDSM.16.MT88.4 R12, [R196+0x16800] ;  /* 0x01680000c40c783b */ /* 0x000eee0000004200 */
[----:B--2---:R-:W-:Y:S01]  /*4f20*/  HMMA.16816.F32 R100, R4, R8, R100 ;  /* 0x000000080464723c */ /* 0x004fe20000001864 */
[----:B-1----:R-:W-:Y:S01]  /*4f30*/  FFMA.FTZ R206, R221, UR4, -R208 ;  /* 0x00000004ddce7c23 */ /* 0x002fe200080108d0 */
[----:B------:R-:W-:-:S05]  /*4f40*/  FFMA.FTZ R221, R214, UR4, -R201 ;  /* 0x00000004d6dd7c23 */ /* 0x000fca00080108c9 */
[----:B------:R-:W-:Y:S01]  /*4f50*/  MUFU.EX2 R206, R206 ;  /* 0x000000ce00ce7308 */ /* 0x000fe20000000800 */
[C---:B------:R-:W-:Y:S01]  /*4f60*/  HMMA.16816.F32 R104, R4.reuse, R10, R104 ;  /* 0x0000000a0468723c */ /* 0x040fe20000001868 */
[----:B------:R-:W1:Y:S02]  /*4f70*/  LDSM.16.MT88.4 R8, [R198+0x13000] ;  /* 0x01300000c608783b */ /* 0x000e640000004200 */
[----:B------:R-:W-:Y:S05]  /*4f80*/  MUFU.EX2 R221, R221 ;  /* 0x000000dd00dd7308 */ /* 0x000fea0000000800 */
[----:B----4-:R-:W-:Y:S01]  /*4f90*/  HMMA.16816.F32 R92, R4, R20, R92 ;  /* 0x00000014045c723c */ /* 0x010fe2000000185c */
[----:B------:R-:W-:Y:S01]  /*4fa0*/  FFMA.FTZ R20, R211, UR4, -R208 ;  /* 0x00000004d3147c23 */ /* 0x000fe200080108d0 */
[----:B------:R-:W-:-:S03]  /*4fb0*/  FFMA.FTZ R211, R222, UR4, -R201 ;  /* 0x00000004ded37c23 */ /* 0x000fc600080108c9 */
[----:B------:R-:W2:Y:S03]  /*4fc0*/  MUFU.EX2 R205, R20 ;  /* 0x0000001400cd7308 */ /* 0x000ea60000000800 */
[----:B------:R-:W-:Y:S01]  /*4fd0*/  HMMA.16816.F32 R68, R4, R28, R68 ;  /* 0x0000001c0444723c */ /* 0x000fe20000001844 */
[----:B------:R-:W-:Y:S01]  /*4fe0*/  FFMA.FTZ R28, R220, UR4, -R201 ;  /* 0x00000004dc1c7c23 */ /* 0x000fe200080108c9 */
[----:B------:R-:W-:Y:S01]  /*4ff0*/  MUFU.EX2 R211, R211 ;  /* 0x000000d300d37308 */ /* 0x000fe20000000800 */
[----:B------:R-:W-:-:S03]  /*5000*/  IMAD.IADD R220, R193, 0x1, R218 ;  /* 0x00000001c1dc7824 */ /* 0x000fc600078e02da */
[----:B------:R4:W2:Y:S02]  /*5010*/  MUFU.EX2 R214, R28 ;  /* 0x0000001c00d67308 */ /* 0x0008a40000000800 */
        /* <DEDUP_REMOVED lines=11> */
[C---:B-----5:R-:W-:Y:S08]  /*50d0*/  HMMA.16816.F32 R84, R4.reuse, R24, R84 ;  /* 0x000000180454723c */ /* 0x060ff00000001854 */
[C---:B------:R-:W-:Y:S01]  /*50e0*/  HMMA.16816.F32 R88, R4.reuse, R26, R88 ;  /* 0x0000001a0458723c */ /* 0x040fe20000001858 */
[----:B------:R-:W-:Y:S07]  /*50f0*/  LDSM.16.MT88.4 R24, [R198+0x11000] ;  /* 0x01100000c618783b */ /* 0x000fee0000004200 */
[C---:B------:R-:W-:Y:S01]  /*5100*/  HMMA.16816.F32 R96, R4.reuse, R22, R96 ;  /* 0x000000160460723c */ /* 0x040fe20000001860 */
[----:B------:R-:W-:Y:S07]  /*5110*/  LDSM.16.MT88.4 R20, [R198+0x17000] ;  /* 0x01700000c614783b */ /* 0x000fee0000004200 */
[C---:B------:R-:W-:Y:S08]  /*5120*/  HMMA.16816.F32 R116, R4.reuse, R16, R116 ;  /* 0x000000100474723c */ /* 0x040ff00000001874 */
[C---:B------:R-:W-:Y:S01]  /*5130*/  HMMA.16816.F32 R120, R4.reuse, R18, R120 ;  /* 0x000000120478723c */ /* 0x040fe20000001878 */
[----:B------:R-:W4:Y:S07]  /*5140*/  LDSM.16.MT88.4 R16, [R198+0x15000] ;  /* 0x01500000c610783b */ /* 0x000f2e0000004200 */
        /* <DEDUP_REMOVED lines=8> */
[----:B------:R-:W-:-:S06]  /*51d0*/  FADD.FTZ R214, R214, R211 ;  /* 0x000000d3d6d67221 */ /* 0x000fcc0000010000 */
[C---:B-1----:R-:W-:Y:S08]  /*51e0*/  HMMA.16816.F32 R44, R4.reuse, R8, R44 ;  /* 0x00000008042c723c */ /* 0x042ff0000000182c */
        /* <DEDUP_REMOVED lines=59> */
[----:B--2---:R-:W-:-:S02]  /*55a0*/  F2FP.F16.F32.PACK_AB R5, R209, R202 ;  /* 0x000000cad105723e */ /* 0x004fc400000000ff */
[----:B------:R-:W-:Y:S02]  /*55b0*/  F2FP.F16.F32.PACK_AB R6, R204, R203 ;  /* 0x000000cbcc06723e */ /* 0x000fe400000000ff */
[----:B------:R-:W-:-:S07]  /*55c0*/  F2FP.F16.F32.PACK_AB R7, R241, R200 ;  /* 0x000000c8f107723e */ /* 0x000fce00000000ff */
[C---:B------:R-:W-:Y:S08]  /*55d0*/  HMMA.16816.F32 R44, R4.reuse, R8, R44 ;  /* 0x00000008042c723c */ /* 0x040ff0000000182c */
        /* <DEDUP_REMOVED lines=121> */
.L_x_1981:
[----:B------:R-:W-:Y:S01]  /*5d70*/  UMOV UR4, URZ ;  /* 0x000000ff00047c82 */ /* 0x000fe20008000000 */
[----:B------:R-:W-:Y:S01]  /*5d80*/  IMAD.SHL.U32 R4, R180, 0x40, RZ ;  /* 0x00000040b4047824 */ /* 0x000fe200078e00ff */
[----:B------:R-:W-:-:S05]  /*5d90*/  IADD3 R5, P1, PT, RZ, -UR4, RZ ;  /* 0x80000004ff057c10 */ /* 0x000fca000ff3e0ff */
[----:B------:R-:W-:-:S05]  /*5da0*/  IMAD.X R4, RZ, RZ, ~R4, P1 ;  /* 0x000000ffff047224 */ /* 0x000fca00008e0e04 */
[----:B------:R-:W-:-:S04]  /*5db0*/  SHF.R.S64 R5, R5, 0x1f, R4 ;  /* 0x0000001f05057819 */ /* 0x000fc80000001004 */
[----:B------:R-:W-:-:S04]  /*5dc0*/  IADD3 R230, P1, PT, R5, R230, RZ ;  /* 0x000000e605e67210 */ /* 0x000fc80007f3e0ff */
[----:B------:R-:W-:-:S09]  /*5dd0*/  LEA.HI.X.SX32 R231, R4, R231, 0x1, P1 ;  /* 0x000000e704e77211 */ /* 0x000fd200008f0eff */
.L_x_1982:
[----:B------:R-:W1:Y:S01]  /*5de0*/  LDCU.64 UR6, c[0x0][0x3c0] ;  /* 0x00007800ff0677ac */ /* 0x000e620008000a00 */
[C---:B------:R-:W-:Y:S01]  /*5df0*/  IMAD.SHL.U32 R245, R217.reuse, 0x8, RZ ;  /* 0x00000008d9f57824 */ /* 0x040fe200078e00ff */
[--C-:B------:R-:W-:Y:S01]  /*5e00*/  LOP3.LUT R7, R170, 0x8, R217.reuse, 0x78, !PT ;  /* 0x00000008aa077812 */ /* 0x100fe200078e78d9 */
[C---:B------:R-:W-:Y:S01]  /*5e10*/  IMAD.SHL.U32 R4, R217.reuse, 0x40, RZ ;  /* 0x00000040d9047824 */ /* 0x040fe200078e00ff */
[--C-:B------:R-:W-:Y:S01]  /*5e20*/  SHF.R.U32.HI R219, RZ, 0x1, R217.reuse ;  /* 0x00000001ffdb7819 */ /* 0x100fe200000116d9 */
[----:B------:R-:W-:Y:S01]  /*5e30*/  IMAD.SHL.U32 R171, R217, 0x20, RZ ;  /* 0x00000020d9ab7824 */ /* 0x000fe200078e00ff */
[----:B------:R-:W-:Y:S01]  /*5e40*/  LOP3.LUT R6, R245, 0x1f8, RZ, 0xc0, !PT ;  /* 0x000001f8f5067812 */ /* 0x000fe200078ec0ff */
[----:B------:R-:W-:Y:S01]  /*5e50*/  IMAD.MOV.U32 R220, RZ, RZ, 0x20 ;  /* 0x00000020ffdc7424 */ /* 0x000fe200078e00ff */
[----:B------:R-:W-:Y:S02]  /*5e60*/  LOP3.LUT R168, R4, 0x400, RZ, 0xc0, !PT ;  /* 0x0000040004a87812 */ /* 0x000fe400078ec0ff */
[----:B------:R-:W-:-:S02]  /*5e70*/  LOP3.LUT R6, R6, 0x38, R217, 0x78, !PT ;  /* 0x0000003806067812 */ /* 0x000fc400078e78d9 */
[----:B------:R-:W-:Y:S01]  /*5e80*/  LOP3.LUT R171, R171, 0x7c00, RZ, 0xc0, !PT ;  /* 0x00007c00abab7812 */ /* 0x000fe200078ec0ff */
[----:B------:R-:W-:Y:S01]  /*5e90*/  IMAD R168, R7, 0x2, R168 ;  /* 0x0000000207a87824 */ /* 0x000fe200078e02a8 */
[----:B------:R-:W-:Y:S02]  /*5ea0*/  LOP3.LUT R245, R6, 0x1e00, R245, 0xf8, !PT ;  /* 0x00001e0006f57812 */ /* 0x000fe400078ef8f5 */
[----:B------:R-:W-:Y:S01]  /*5eb0*/  LOP3.LUT R5, R219, 0x8, RZ, 0xc0, !PT ;  /* 0x00000008db057812 */ /* 0x000fe200078ec0ff */
[----:B------:R-:W-:Y:S01]  /*5ec0*/  VIADD R221, R168, UR5 ;  /* 0x00000005a8dd7c36 */ /* 0x000fe20008000000 */
[----:B-1----:R-:W-:Y:S01]  /*5ed0*/  USHF.L.U32 UR4, UR6, 0x5, URZ ;  /* 0x0000000506047899 */ /* 0x002fe200080006ff */
[----:B------:R-:W-:Y:S01]  /*5ee0*/  LEA R245, R245, UR5, 0x1 ;  /* 0x00000005f5f57c11 */ /* 0x000fe2000f8e08ff */
[----:B------:R-:W-:Y:S01]  /*5ef0*/  USHF.L.U64.HI UR7, UR6, 0x5, UR7 ;  /* 0x0000000506077899 */ /* 0x000fe20008010207 */
[----:B------:R-:W-:Y:S02]  /*5f00*/  LOP3.LUT R4, R171, 0x200, R4, 0xf8, !PT ;  /* 0x00000200ab047812 */ /* 0x000fe400078ef804 */
[----:B------:R-:W-:Y:S01]  /*5f10*/  SEL R220, R220, 0xffffffe0, !P2 ;  /* 0xffffffe0dcdc7807 */ /* 0x000fe20005000000 */
[----:B------:R-:W-:Y:S01]  /*5f20*/  @!PT LDS RZ, [RZ] ;  /* 0x00000000fffff984 */ /* 0x000fe20000000800 */
[----:B------:R-:W-:Y:S01]  /*5f30*/  @!PT LDS RZ, [RZ] ;  /* 0x00000000fffff984 */ /* 0x000fe20000000800 */
[----:B------:R-:W-:Y:S01]  /*5f40*/  @!PT LDS RZ, [RZ] ;  /* 0x00000000fffff984 */ /* 0x000fe20000000800 */
[----:B------:R-:W-:Y:S01]  /*5f50*/  LDGSTS.E.BYPASS.LTC128B.128 [R245+0x10000], desc[UR16][R230.64] ;  /* 0x10000000e6f57fae */ /* 0x000fe2000b981a10 */
[----:B------:R-:W-:-:S02]  /*5f60*/  IADD3 R6, P1, PT, R230, UR4, RZ ;  /* 0x00000004e6067c10 */ /* 0x000fc4000ff3e0ff */
[----:B------:R-:W-:Y:S01]  /*5f70*/  LOP3.LUT R4, R4, R170, R5, 0xf6, !PT ;  /* 0x000000aa04047212 */ /* 0x000fe200078ef605 */
[----:B------:R-:W-:Y:S01]  /*5f80*/  LDGSTS.E.BYPASS.LTC128B.128 [R245+0x12000], desc[UR16][R230.64+0x80] ;  /* 0x12000080e6f57fae */ /* 0x000fe2000b981a10 */
[----:B------:R-:W-:Y:S01]  /*5f90*/  IADD3.X R7, PT, PT, R231, UR7, RZ, P1, !PT ;  /* 0x00000007e7077c10 */ /* 0x000fe20008ffe4ff */
[C---:B------:R-:W-:Y:S01]  /*5fa0*/  IMAD.IADD R170, R221.reuse, 0x1, R220 ;  /* 0x00000001ddaa7824 */ /* 0x040fe200078e02dc */
[----:B------:R-:W-:Y:S01]  /*5fb0*/  IADD3 R10, P1, PT, R6, UR4, RZ ;  /* 0x00000004060a7c10 */ /* 0x000fe2000ff3e0ff */
[----:B------:R-:W-:Y:S01]  /*5fc0*/  LDGSTS.E.BYPASS.LTC128B.128 [R245+0x14000], desc[UR16][R230.64+0x100] ;  /* 0x14000100e6f57fae */ /* 0x000fe2000b981a10 */
[----:B------:R-:W-:Y:S01]  /*5fd0*/  LEA R234, R4, UR5, 0x1 ;  /* 0x0000000504ea7c11 */ /* 0x000fe2000f8e08ff */
[----:B------:R-:W-:Y:S01]  /*5fe0*/  IMAD.IADD R221, R221, 0x1, R193 ;  /* 0x00000001dddd7824 */ /* 0x000fe200078e02c1 */
[----:B------:R-:W-:Y:S01]  /*5ff0*/  IADD3.X R11, PT, PT, R7, UR7, RZ, P1, !PT ;  /* 0x00000007070b7c10 */ /* 0x000fe20008ffe4ff */
[----:B------:R-:W-:Y:S01]  /*6000*/  LDGSTS.E.BYPASS.LTC128B.128 [R245+0x16000], desc[UR16][R230.64+0x180] ;  /* 0x16000180e6f57fae */ /* 0x000fe2000b981a10 */
[----:B------:R-:W-:Y:S01]  /*6010*/  IADD3 R8, P1, PT, R10, UR4, RZ ;  /* 0x000000040a087c10 */ /* 0x000fe2000ff3e0ff */
[--C-:B------:R-:W-:Y:S01]  /*6020*/  IMAD.IADD R224, R220, 0x1, R234.reuse ;  /* 0x00000001dce07824 */ /* 0x100fe200078e02ea */
[----:B------:R-:W1:Y:S01]  /*6030*/  LDCU UR4, c[0x0][0x50c] ;  /* 0x0000a180ff0477ac */ /* 0x000e620008000800 */
[----:B------:R-:W-:Y:S01]  /*6040*/  LDGSTS.E.BYPASS.LTC128B.128 [R245+0x10800], desc[UR16][R6.64] ;  /* 0x1080000006f57fae */ /* 0x000fe2000b981a10 */
[----:B------:R-:W-:Y:S01]  /*6050*/  IADD3.X R9, PT, PT, R11, UR7, RZ, P1, !PT ;  /* 0x000000070b097c10 */ /* 0x000fe20008ffe4ff */
[----:B------:R-:W-:-:S02]  /*6060*/  IMAD.IADD R223, R193, 0x1, R234 ;  /* 0x00000001c1df7824 */ /* 0x000fc400078e02ea */
[----:B------:R-:W-:Y:S02]  /*6070*/  LDGSTS.E.BYPASS.LTC128B.128 [R245+0x12800], desc[UR16][R6.64+0x80] ;  /* 0x1280008006f57fae */ /* 0x000fe4000b981a10 */
[C---:B------:R-:W-:Y:S02]  /*6080*/  IMAD.IADD R222, R220.reuse, 0x1, R223 ;  /* 0x00000001dcde7824 */ /* 0x040fe400078e02df */
[----:B------:R-:W-:Y:S01]  /*6090*/  LDGSTS.E.BYPASS.LTC128B.128 [R245+0x14800], desc[UR16][R6.64+0x100] ;  /* 0x1480010006f57fae */ /* 0x000fe2000b981a10 */
[----:B------:R-:W-:-:S03]  /*60a0*/  IMAD.IADD R220, R220, 0x1, R221 ;  /* 0x00000001dcdc7824 */ /* 0x000fc600078e02dd */
[----:B------:R2:W-:Y:S04]  /*60b0*/  LDGSTS.E.BYPASS.LTC128B.128 [R245+0x16800], desc[UR16][R6.64+0x180] ;  /* 0x1680018006f57fae */ /* 0x0005e8000b981a10 */
        /* <DEDUP_REMOVED lines=9> */
[----:B------:R-:W4:Y:S04]  /*6150*/  LDSM.16.M88.4 R12, [R168+UR5+0x8000] ;  /* 0x00800005a80c783b */ /* 0x000f280008000200 */
[----:B------:R-:W5:Y:S04]  /*6160*/  LDSM.16.M88.4 R184, [R168+UR5+0x8800] ;  /* 0x00880005a8b8783b */ /* 0x000f680008000200 */
[----:B------:R-:W1:Y:S04]  /*6170*/  LDSM.16.M88.4 R176, [R168+UR5+0x9000] ;  /* 0x00900005a8b0783b */ /* 0x000e680008000200 */
[----:B------:R-:W1:Y:S04]  /*6180*/  LDSM.16.M88.4 R20, [R168+UR5+0x9800] ;  /* 0x00980005a814783b */ /* 0x000e680008000200 */
[----:B--2---:R-:W-:Y:S04]  /*6190*/  LDSM.16.M88.4 R4, [R224] ;  /* 0x00000000e004783b */ /* 0x004fe80000000200 */
[----:B------:R-:W2:Y:S04]  /*61a0*/  LDSM.16.M88.4 R24, [R170+0x8000] ;  /* 0x00800000aa18783b */ /* 0x000ea80000000200 */
[----:B---3--:R-:W3:Y:S04]  /*61b0*/  LDSM.16.M88.4 R8, [R170+0x8800] ;  /* 0x00880000aa08783b */ /* 0x008ee80000000200 */
[----:B------:R-:W3:Y:S04]  /*61c0*/  LDSM.16.M88.4 R32, [R170+0x9000] ;  /* 0x00900000aa20783b */ /* 0x000ee80000000200 */
[----:B------:R-:W3:Y:S04]  /*61d0*/  LDSM.16.M88.4 R208, [R170+0x9800] ;  /* 0x00980000aad0783b */ /* 0x000ee80000000200 */
[----:B------:R-:W-:Y:S01]  /*61e0*/  LDSM.16.M88.4 R200, [R221+0x8000] ;  /* 0x00800000ddc8783b */ /* 0x000fe20000000200 */
[C---:B----4-:R-:W-:Y:S03]  /*61f0*/  HMMA.16816.F32 R16, R204.reuse, R12, RZ ;  /* 0x0000000ccc10723c */ /* 0x050fe600000018ff */
[----:B------:R-:W-:Y:S04]  /*6200*/  LDSM.16.M88.4 R28, [R222] ;  /* 0x00000000de1c783b */ /* 0x000fe80000000200 */
[----:B------:R-:W-:Y:S01]  /*6210*/  LDSM.16.M88.4 R192, [R221+0x9000] ;  /* 0x00900000ddc0783b */ /* 0x000fe20000000200 */
[C---:B-----5:R-:W-:Y:S03]  /*6220*/  HMMA.16816.F32 R188, R204.reuse, R184, RZ ;  /* 0x000000b8ccbc723c */ /* 0x060fe600000018ff */
[----:B------:R-:W-:Y:S04]  /*6230*/  LDSM.16.M88.4 R196, [R221+0x8800] ;  /* 0x00880000ddc4783b */ /* 0x000fe80000000200 */
[----:B------:R-:W-:Y:S01]  /*6240*/  LDSM.16.M88.4 R212, [R220+0x9800] ;  /* 0x00980000dcd4783b */ /* 0x000fe20000000200 */
[C---:B-1----:R-:W-:Y:S03]  /*6250*/  HMMA.16816.F32 R180, R204.reuse, R176, RZ ;  /* 0x000000b0ccb4723c */ /* 0x042fe600000018ff */
[----:B------:R-:W0:Y:S05]  /*6260*/  LDGDEPBAR ;  /* 0x00000000000079af */ /* 0x000e2a0000000000 */
[C---:B------:R-:W-:Y:S08]  /*6270*/  HMMA.16816.F32 R12, R204.reuse, R14, RZ ;  /* 0x0000000ecc0c723c */ /* 0x040ff000000018ff */
[C---:B------:R-:W-:Y:S08]  /*6280*/  HMMA.16816.F32 R184, R204.reuse, R186, RZ ;  /* 0x000000baccb8723c */ /* 0x040ff000000018ff */
[C---:B------:R-:W-:Y:S08]  /*6290*/  HMMA.16816.F32 R176, R204.reuse, R178, RZ ;  /* 0x000000b2ccb0723c */ /* 0x040ff000000018ff */
[C---:B------:R-:W-:Y:S08]  /*62a0*/  HMMA.16816.F32 R172, R204.reuse, R20, RZ ;  /* 0x00000014ccac723c */ /* 0x040ff000000018ff */
[----:B------:R-:W-:Y:S01]  /*62b0*/  HMMA.16816.F32 R204, R204, R22, RZ ;  /* 0x00000016cccc723c */ /* 0x000fe200000018ff */
[----:B------:R-:W1:Y:S07]  /*62c0*/  LDSM.16.M88.4 R20, [R223] ;  /* 0x00000000df14783b */ /* 0x000e6e0000000200 */
        /* <DEDUP_REMOVED lines=9> */
[C---:B------:R-:W-:Y:S08]  /*6360*/  HMMA.16816.F32 R172, R4.reuse, R208, R172 ;  /* 0x000000d004ac723c */ /* 0x040ff000000018ac */
[----:B------:R-:W-:Y:S01]  /*6370*/  HMMA.16816.F32 R204, R4, R210, R204 ;  /* 0x000000d204cc723c */ /* 0x000fe200000018cc */
[----:B------:R-:W4:Y:S04]  /*6380*/  LDSM.16.M88.4 R4, [R220+0x9000] ;  /* 0x00900000dc04783b */ /* 0x000f280000000200 */
[----:B------:R-:W-:Y:S03]  /*6390*/  LDSM.16.M88.4 R208, [R168+UR5+0xb800] ;  /* 0x00b80005a8d0783b */ /* 0x000fe60008000200 */
[C---:B-1----:R-:W-:Y:S08]  /*63a0*/  HMMA.16816.F32 R16, R20.reuse, R200, R16 ;  /* 0x000000c81410723c */ /* 0x042ff00000001810 */
[C---:B------:R-:W-:Y:S01]  /*63b0*/  HMMA.16816.F32 R12, R20.reuse, R202, R12 ;  /* 0x000000ca140c723c */ /* 0x040fe2000000180c */
[----:B------:R-:W-:Y:S07]  /*63c0*/  LDSM.16.M88.4 R200, [R234+0x2000] ;  /* 0x00200000eac8783b */ /* 0x000fee0000000200 */
[C---:B--2---:R-:W-:Y:S08]  /*63d0*/  HMMA.16816.F32 R172, R20.reuse, R24, R172 ;  /* 0x0000001814ac723c */ /* 0x044ff000000018ac */
[----:B------:R-:W-:Y:S01]  /*63e0*/  HMMA.16816.F32 R204, R20, R26, R204 ;  /* 0x0000001a14cc723c */ /* 0x000fe200000018cc */
[----:B------:R-:W1:Y:S07]  /*63f0*/  LDSM.16.M88.4 R24, [R168+UR5+0xa000] ;  /* 0x00a00005a818783b */ /* 0x000e6e0008000200 */
[C---:B---3--:R-:W-:Y:S08]  /*6400*/  HMMA.16816.F32 R16, R28.reuse, R8, R16 ;  /* 0x000000081c10723c */ /* 0x048ff00000001810 */
[----:B------:R-:W-:Y:S01]  /*6410*/  HMMA.16816.F32 R12, R28, R10, R12 ;  /* 0x0000000a1c0c723c */ /* 0x000fe2000000180c */
[----:B------:R-:W2:Y:S07]  /*6420*/  LDSM.16.M88.4 R8, [R168+UR5+0xb000] ;  /* 0x00b00005a808783b */ /* 0x000eae0008000200 */
        /* <DEDUP_REMOVED lines=22> */
[----:B------:R-:W1:Y:S07]  /*6590*/  LDSM.16.M88.4 R8, [R223+0x2000] ;  /* 0x00200000df08783b */ /* 0x000e6e0000000200 */
[C---:B---3--:R-:W-:Y:S08]  /*65a0*/  HMMA.16816.F32 R188, R200.reuse, R20, R188 ;  /* 0x00000014c8bc723c */ /* 0x048ff000000018bc */
[C---:B------:R-:W-:Y:S01]  /*65b0*/  HMMA.16816.F32 R184, R200.reuse, R22, R184 ;  /* 0x00000016c8b8723c */ /* 0x040fe200000018b8 */
[----:B------:R-:W2:Y:S07]  /*65c0*/  LDSM.16.M88.4 R20, [R221+0xa800] ;  /* 0x00a80000dd14783b */ /* 0x000eae0000000200 */
[C---:B------:R-:W-:Y:S08]  /*65d0*/  HMMA.16816.F32 R172, R200.reuse, R208, R172 ;  /* 0x000000d0c8ac723c */ /* 0x040ff000000018ac */
[----:B------:R-:W-:Y:S01]  /*65e0*/  HMMA.16816.F32 R204, R200, R210, R204 ;  /* 0x000000d2c8cc723c */ /* 0x000fe200000018cc */
[----:B------:R-:W-:Y:S04]  /*65f0*/  LDSM.16.M88.4 R208, [R221+0xb800] ;  /* 0x00b80000ddd0783b */ /* 0x000fe80000000200 */
[----:B------:R-:W-:Y:S03]  /*6600*/  LDSM.16.M88.4 R200, [R220+0xa800] ;  /* 0x00a80000dcc8783b */ /* 0x000fe60000000200 */
[C---:B----4-:R-:W-:Y:S08]  /*6610*/  HMMA.16816.F32 R16, R4.reuse, R196, R16 ;  /* 0x000000c40410723c */ /* 0x050ff00000001810 */
[C---:B------:R-:W-:Y:S01]  /*6620*/  HMMA.16816.F32 R12, R4.reuse, R198, R12 ;  /* 0x000000c6040c723c */ /* 0x040fe2000000180c */
[----:B------:R-:W3:Y:S07]  /*6630*/  LDSM.16.M88.4 R196, [R221+0xb000] ;  /* 0x00b00000ddc4783b */ /* 0x000eee0000000200 */
        /* <DEDUP_REMOVED lines=18> */
[----:B------:R-:W-:Y:S07]  /*6760*/  LDSM.16.M88.4 R196, [R168+UR5+0xc800] ;  /* 0x00c80005a8c4783b */ /* 0x000fee0008000200 */
[C---:B------:R-:W-:Y:S08]  /*6770*/  HMMA.16816.F32 R172, R8.reuse, R208, R172 ;  /* 0x000000d008ac723c */ /* 0x040ff000000018ac */
[----:B------:R-:W-:Y:S01]  /*6780*/  HMMA.16816.F32 R204, R8, R210, R204 ;  /* 0x000000d208cc723c */ /* 0x000fe200000018cc */
[----:B------:R-:W3:Y:S04]  /*6790*/  LDSM.16.M88.4 R8, [R168+UR5+0xd000] ;  /* 0x00d00005a808783b */ /* 0x000ee80008000200 */
[----:B------:R-:W-:Y:S03]  /*67a0*/  LDSM.16.M88.4 R208, [R222+0x4000] ;  /* 0x00400000ded0783b */ /* 0x000fe60000000200 */
[C---:B----4-:R-:W-:Y:S08]  /*67b0*/  HMMA.16816.F32 R16, R4.reuse, R192, R16 ;  /* 0x000000c00410723c */ /* 0x050ff00000001810 */
[C---:B------:R-:W-:Y:S01]  /*67c0*/  HMMA.16816.F32 R12, R4.reuse, R194, R12 ;  /* 0x000000c2040c723c */ /* 0x040fe2000000180c */
[----:B------:R-:W4:Y:S07]  /*67d0*/  LDSM.16.M88.4 R192, [R168+UR5+0xd800] ;  /* 0x00d80005a8c0783b */ /* 0x000f2e0008000200 */
        /* <DEDUP_REMOVED lines=8> */
[----:B------:R-:W1:Y:S04]  /*6860*/  LDSM.16.M88.4 R4, [R224+0x4000] ;  /* 0x00400000e004783b */ /* 0x000e680000000200 */
[----:B------:R-:W5:Y:S03]  /*6870*/  LDSM.16.M88.4 R24, [R170+0xc800] ;  /* 0x00c80000aa18783b */ /* 0x000f660000000200 */
        /* <DEDUP_REMOVED lines=9> */
[C---:B----4-:R-:W-:Y:S08]  /*6910*/  HMMA.16816.F32 R172, R28.reuse, R192, R172 ;  /* 0x000000c01cac723c */ /* 0x050ff000000018ac */
[----:B------:R-:W-:Y:S01]  /*6920*/  HMMA.16816.F32 R204, R28, R194, R204 ;  /* 0x000000c21ccc723c */ /* 0x000fe200000018cc */
[----:B------:R-:W4:Y:S04]  /*6930*/  LDSM.16.M88.4 R28, [R223+0x4000] ;  /* 0x00400000df1c783b */ /* 0x000f280000000200 */
[----:B------:R-:W4:Y:S03]  /*6940*/  LDSM.16.M88.4 R192, [R221+0xd000] ;  /* 0x00d00000ddc0783b */ /* 0x000f260000000200 */
[C---:B-1----:R-:W-:Y:S08]  /*6950*/  HMMA.16816.F32 R16, R4.reuse, R32, R16 ;  /* 0x000000200410723c */ /* 0x042ff00000001810 */
[C---:B------:R-:W-:Y:S01]  /*6960*/  HMMA.16816.F32 R12, R4.reuse, R34, R12 ;  /* 0x00000022040c723c */ /* 0x040fe2000000180c */
[----:B------:R-:W1:Y:S07]  /*6970*/  LDSM.16.M88.4 R32, [R221+0xd800] ;  /* 0x00d80000dd20783b */ /* 0x000e6e0000000200 */
[C---:B-----5:R-:W-:Y:S08]  /*6980*/  HMMA.16816.F32 R188, R4.reuse, R24, R188 ;  /* 0x0000001804bc723c */ /* 0x060ff000000018bc */
[C---:B------:R-:W-:Y:S01]  /*6990*/  HMMA.16816.F32 R184, R4.reuse, R26, R184 ;  /* 0x0000001a04b8723c */ /* 0x040fe200000018b8 */
[----:B------:R-:W5:Y:S07]  /*69a0*/  LDSM.16.M88.4 R24, [R220+0xc000] ;  /* 0x00c00000dc18783b */ /* 0x000f6e0000000200 */
[C---:B--2---:R-:W-:Y:S08]  /*69b0*/  HMMA.16816.F32 R180, R4.reuse, R20, R180 ;  /* 0x0000001404b4723c */ /* 0x044ff000000018b4 */
[C---:B------:R-:W-:Y:S01]  /*69c0*/  HMMA.16816.F32 R176, R4.reuse, R22, R176 ;  /* 0x0000001604b0723c */ /* 0x040fe200000018b0 */
[----:B------:R-:W2:Y:S07]  /*69d0*/  LDSM.16.M88.4 R20, [R220+0xc800] ;  /* 0x00c80000dc14783b */ /* 0x000eae0000000200 */
[C---:B---3--:R-:W-:Y:S08]  /*69e0*/  HMMA.16816.F32 R172, R4.reuse, R8, R172 ;  /* 0x0000000804ac723c */ /* 0x048ff000000018ac */
[----:B------:R-:W-:Y:S01]  /*69f0*/  HMMA.16816.F32 R204, R4, R10, R204 ;  /* 0x0000000a04cc723c */ /* 0x000fe200000018cc */
[----:B------:R-:W3:Y:S04]  /*6a00*/  LDSM.16.M88.4 R4, [R168+UR5+0xe000] ;  /* 0x00e00005a804783b */ /* 0x000ee80008000200 */
[----:B------:R-:W3:Y:S03]  /*6a10*/  LDSM.16.M88.4 R8, [R220+0xd000] ;  /* 0x00d00000dc08783b */ /* 0x000ee60000000200 */
[C---:B----4-:R-:W-:Y:S08]  /*6a20*/  HMMA.16816.F32 R16, R28.reuse, R212, R16 ;  /* 0x000000d41c10723c */ /* 0x050ff00000001810 */
[C---:B------:R-:W-:Y:S01]  /*6a30*/  HMMA.16816.F32 R12, R28.reuse, R214, R12 ;  /* 0x000000d61c0c723c */ /* 0x040fe2000000180c */
[----:B------:R-:W-:Y:S07]  /*6a40*/  LDSM.16.M88.4 R212, [R220+0xd800] ;  /* 0x00d80000dcd4783b */ /* 0x000fee0000000200 */
[C---:B------:R-:W-:Y:S08]  /*6a50*/  HMMA.16816.F32 R188, R28.reuse, R196, R188 ;  /* 0x000000c41cbc723c */ /* 0x040ff000000018bc */
[C---:B------:R-:W-:Y:S01]  /*6a60*/  HMMA.16816.F32 R184, R28.reuse, R198, R184 ;  /* 0x000000c61cb8723c */ /* 0x040fe200000018b8 */
[----:B------:R-:W-:Y:S07]  /*6a70*/  LDSM.16.M88.4 R196, [R168+UR5+0xe800] ;  /* 0x00e80005a8c4783b */ /* 0x000fee0008000200 */
[C---:B------:R-:W-:Y:S08]  /*6a80*/  HMMA.16816.F32 R180, R28.reuse, R192, R180 ;  /* 0x000000c01cb4723c */ /* 0x040ff000000018b4 */
[C---:B------:R-:W-:Y:S01]  /*6a90*/  HMMA.16816.F32 R176, R28.reuse, R194, R176 ;  /* 0x000000c21cb0723c */ /* 0x040fe200000018b0 */
[----:B------:R-:W-:Y:S07]  /*6aa0*/  LDSM.16.M88.4 R192, [R170+0xe000] ;  /* 0x00e00000aac0783b */ /* 0x000fee0000000200 */
[C---:B-1----:R-:W-:Y:S08]  /*6ab0*/  HMMA.16816.F32 R172, R28.reuse, R32, R172 ;  /* 0x000000201cac723c */ /* 0x042ff000000018ac */
[----:B------:R-:W-:Y:S01]  /*6ac0*/  HMMA.16816.F32 R204, R28, R34, R204 ;  /* 0x000000221ccc723c */ /* 0x000fe200000018cc */
[----:B------:R-:W1:Y:S04]  /*6ad0*/  LDSM.16.M88.4 R32, [R224+0x6000] ;  /* 0x00600000e020783b */ /* 0x000e680000000200 */
[----:B------:R-:W-:Y:S03]  /*6ae0*/  LDSM.16.M88.4 R28, [R170+0xe800] ;  /* 0x00e80000aa1c783b */ /* 0x000fe60000000200 */
[C---:B-----5:R-:W-:Y:S08]  /*6af0*/  HMMA.16816.F32 R16, R208.reuse, R24, R16 ;  /* 0x00000018d010723c */ /* 0x060ff00000001810 */
[C---:B------:R-:W-:Y:S01]  /*6b00*/  HMMA.16816.F32 R12, R208.reuse, R26, R12 ;  /* 0x0000001ad00c723c */ /* 0x040fe2000000180c */
[----:B------:R-:W-:Y:S07]  /*6b10*/  LDSM.16.M88.4 R24, [R223+0x6000] ;  /* 0x00600000df18783b */ /* 0x000fee0000000200 */
[C---:B--2---:R-:W-:Y:S08]  /*6b20*/  HMMA.16816.F32 R188, R208.reuse, R20, R188 ;  /* 0x00000014d0bc723c */ /* 0x044ff000000018bc */
[----:B------:R-:W-:Y:S01]  /*6b30*/  HMMA.16816.F32 R184, R208, R22, R184 ;  /* 0x00000016d0b8723c */ /* 0x000fe200000018b8 */
[----:B------:R-:W2:Y:S07]  /*6b40*/  LDSM.16.M88.4 R20, [R221+0xe000] ;  /* 0x00e00000dd14783b */ /* 0x000eae0000000200 */
[----:B---3--:R-:W-:Y:S08]  /*6b50*/  HMMA.16816.F32 R16, R200, R4, R16 ;  /* 0x00000004c810723c */ /* 0x008ff00000001810 */
[C---:B------:R-:W-:Y:S08]  /*6b60*/  HMMA.16816.F32 R180, R208.reuse, R8, R180 ;  /* 0x00000008d0b4723c */ /* 0x040ff000000018b4 */
[----:B------:R-:W-:Y:S01]  /*6b70*/  HMMA.16816.F32 R176, R208, R10, R176 ;  /* 0x0000000ad0b0723c */ /* 0x000fe200000018b0 */
[----:B------:R-:W-:Y:S07]  /*6b80*/  LDSM.16.M88.4 R8, [R222+0x6000] ;  /* 0x00600000de08783b */ /* 0x000fee0000000200 */
[----:B------:R-:W-:Y:S01]  /*6b90*/  HMMA.16816.F32 R12, R200, R6, R12 ;  /* 0x00000006c80c723c */ /* 0x000fe2000000180c */
[----:B------:R-:W3:Y:S07]  /*6ba0*/  LDSM.16.M88.4 R4, [R220+0xe000] ;  /* 0x00e00000dc04783b */ /* 0x000eee0000000200 */
[----:B-1----:R-:W-:Y:S08]  /*6bb0*/  HMMA.16816.F32 R16, R32, R192, R16 ;  /* 0x000000c02010723c */ /* 0x002ff00000001810 */
[----:B------:R-:W-:Y:S08]  /*6bc0*/  HMMA.16816.F32 R172, R208, R212, R172 ;  /* 0x000000d4d0ac723c */ /* 0x000ff000000018ac */
[----:B------:R-:W-:Y:S01]  /*6bd0*/  HMMA.16816.F32 R12, R32, R194, R12 ;  /* 0x000000c2200c723c */ /* 0x000fe2000000180c */
[----:B------:R-:W1:Y:S07]  /*6be0*/  LDSM.16.M88.4 R192, [R168+UR5+0xf000] ;  /* 0x00f00005a8c0783b */ /* 0x000e6e0008000200 */
[----:B--2---:R-:W-:Y:S08]  /*6bf0*/  HMMA.16816.F32 R16, R24, R20, R16 ;  /* 0x000000141810723c */ /* 0x004ff00000001810 */
[----:B------:R-:W-:Y:S08]  /*6c00*/  HMMA.16816.F32 R204, R208, R214, R204 ;  /* 0x000000d6d0cc723c */ /* 0x000ff000000018cc */
[----:B------:R-:W-:Y:S01]  /*6c10*/  HMMA.16816.F32 R208, R200, R196, R188 ;  /* 0x000000c4c8d0723c */ /* 0x000fe200000018bc */
[----:B------:R-:W2:Y:S07]  /*6c20*/  LDSM.16.M88.4 R188, [R221+0xe800] ;  /* 0x00e80000ddbc783b */ /* 0x000eae0000000200 */
[----:B------:R-:W-:Y:S01]  /*6c30*/  HMMA.16816.F32 R12, R24, R22, R12 ;  /* 0x00000016180c723c */ /* 0x000fe2000000180c */
[----:B------:R-:W-:Y:S07]  /*6c40*/  LDSM.16.M88.4 R20, [R170+0xf000] ;  /* 0x00f00000aa14783b */ /* 0x000fee0000000200 */
[----:B---3--:R-:W-:Y:S08]  /*6c50*/  HMMA.16816.F32 R16, R8, R4, R16 ;  /* 0x000000040810723c */ /* 0x008ff00000001810 */
[----:B------:R-:W-:Y:S01]  /*6c60*/  HMMA.16816.F32 R184, R200, R198, R184 ;  /* 0x000000c6c8b8723c */ /* 0x000fe200000018b8 */
[----:B------:R-:W3:Y:S07]  /*6c70*/  LDSM.16.M88.4 R196, [R220+0xe800] ;  /* 0x00e80000dcc4783b */ /* 0x000eee0000000200 */
[----:B------:R-:W-:Y:S03]  /*6c80*/  HMMA.16816.F32 R208, R32, R28, R208 ;  /* 0x0000001c20d0723c */ /* 0x000fe600000018d0 */
[----:B------:R-:W-:Y:S01]  /*6c90*/  FMUL.FTZ R16, R16, UR4 ;  /* 0x0000000410107c20 */ /* 0x000fe20008410000 */
[----:B------:R-:W-:-:S04]  /*6ca0*/  FMUL.FTZ R17, R17, UR4 ;  /* 0x0000000411117c20 */ /* 0x000fc80008410000 */
[----:B------:R-:W-:Y:S01]  /*6cb0*/  HMMA.16816.F32 R12, R8, R6, R12 ;  /* 0x00000006080c723c */ /* 0x000fe2000000180c */
[----:B------:R-:W-:Y:S07]  /*6cc0*/  LDSM.16.M88.4 R4, [R221+0xf000] ;  /* 0x00f00000dd04783b */ /* 0x000fee0000000200 */
[----:B-1----:R-:W-:Y:S01]  /*6cd0*/  HMMA.16816.F32 R180, R200, R192, R180 ;  /* 0x000000c0c8b4723c */ /* 0x002fe200000018b4 */
[----:B------:R-:W-:Y:S07]  /*6ce0*/  MUFU.TANH R192, R16 ;  /* 0x0000001000c07308 */ /* 0x000fee0000002400 */
[----:B--2---:R-:W-:Y:S01]  /*6cf0*/  HMMA.16816.F32 R208, R24, R188, R208 ;  /* 0x000000bc18d0723c */ /* 0x004fe200000018d0 */
[----:B------:R1:W2:Y:S01]  /*6d00*/  MUFU.TANH R193, R17 ;  /* 0x0000001100c17308 */ /* 0x0002a20000002400 */
[----:B------:R-:W-:Y:S01]  /*6d10*/  FMUL.FTZ R188, R18, UR4 ;  /* 0x0000000412bc7c20 */ /* 0x000fe20008410000 */
[----:B------:R-:W-:Y:S01]  /*6d20*/  FMUL.FTZ R189, R19, UR4 ;  /* 0x0000000413bd7c20 */ /* 0x000fe20008410000 */
[----:B------:R-:W-:-:S04]  /*6d30*/  FMUL.FTZ R12, R12, UR4 ;  /* 0x000000040c0c7c20 */ /* 0x000fc80008410000 */
[----:B------:R-:W-:Y:S01]  /*6d40*/  HMMA.16816.F32 R184, R32, R30, R184 ;  /* 0x0000001e20b8723c */ /* 0x000fe200000018b8 */
[----:B------:R4:W-:Y:S01]  /*6d50*/  MUFU.TANH R212, R12 ;  /* 0x0000000c00d47308 */ /* 0x0009e20000002400 */
[----:B------:R-:W-:Y:S06]  /*6d60*/  LDSM.16.M88.4 R28, [R220+0xf000] ;  /* 0x00f00000dc1c783b */ /* 0x000fec0000000200 */
[----:B------:R-:W-:Y:S01]  /*6d70*/  HMMA.16816.F32 R176, R200, R194, R176 ;  /* 0x000000c2c8b0723c */ /* 0x000fe200000018b0 */
[----:B------:R-:W-:Y:S01]  /*6d80*/  MUFU.TANH R188, R188 ;  /* 0x000000bc00bc7308 */ /* 0x000fe20000002400 */
[----:B-1----:R1:W5:Y:S06]  /*6d90*/  LDSM.16.M88.4 R16, [R168+UR5+0xf800] ;  /* 0x00f80005a810783b */ /* 0x00236c0008000200 */
[----:B---3--:R-:W-:Y:S01]  /*6da0*/  HMMA.16816.F32 R208, R8, R196, R208 ;  /* 0x000000c408d0723c */ /* 0x008fe200000018d0 */
[----:B------:R-:W-:Y:S01]  /*6db0*/  FMUL.FTZ R196, R13, UR4 ;  /* 0x000000040dc47c20 */ /* 0x000fe20008410000 */
[----:B------:R-:W3:Y:S06]  /*6dc0*/  MUFU.TANH R189, R189 ;  /* 0x000000bd00bd7308 */ /* 0x000eec0000002400 */
[----:B------:R-:W-:Y:S01]  /*6dd0*/  HMMA.16816.F32 R184, R24, R190, R184 ;  /* 0x000000be18b8723c */ /* 0x000fe200000018b8 */
[----:B------:R-:W-:Y:S01]  /*6de0*/  FMUL.FTZ R190, R14, UR4 ;  /* 0x000000040ebe7c20 */ /* 0x000fe20008410000 */
[----:B------:R-:W-:Y:S01]  /*6df0*/  FMUL.FTZ R191, R15, UR4 ;  /* 0x000000040fbf7c20 */ /* 0x000fe20008410000 */
[----:B------:R-:W-:Y:S01]  /*6e00*/  MUFU.TANH R196, R196 ;  /* 0x000000c400c47308 */ /* 0x000fe20000002400 */
[----:B----4-:R-:W4:Y:S04]  /*6e10*/  LDSM.16.M88.4 R12, [R170+0xf800] ;  /* 0x00f80000aa0c783b */ /* 0x010f280000000200 */
[----:B------:R-:W-:Y:S03]  /*6e20*/  HMMA.16816.F32 R180, R32, R20, R180 ;  /* 0x0000001420b4723c */ /* 0x000fe600000018b4 */
[----:B------:R-:W-:Y:S01]  /*6e30*/  FMUL.FTZ R197, R208, UR4 ;  /* 0x00000004d0c57c20 */ /* 0x000fe20008410000 */
[----:B------:R-:W-:Y:S01]  /*6e40*/  MUFU.TANH R191, R191 ;  /* 0x000000bf00bf7308 */ /* 0x000fe20000002400 */
[----:B-1----:R-:W-:Y:S01]  /*6e50*/  FMUL.FTZ R168, R210, UR4 ;  /* 0x00000004d2a87c20 */ /* 0x002fe20008410000 */
[----:B------:R-:W-:-:S02]  /*6e60*/  FMUL.FTZ R211, R211, UR4 ;  /* 0x00000004d3d37c20 */ /* 0x000fc40008410000 */
[----:B------:R-:W-:Y:S01]  /*6e70*/  HMMA.16816.F32 R176, R32, R22, R176 ;  /* 0x0000001620b0723c */ /* 0x000fe200000018b0 */
[----:B------:R-:W1:Y:S03]  /*6e80*/  LDSM.16.M88.4 R20, [R221+0xf800] ;  /* 0x00f80000dd14783b */ /* 0x000e660000000200 */
[----:B------:R-:W-:Y:S04]  /*6e90*/  MUFU.TANH R197, R197 ;  /* 0x000000c500c57308 */ /* 0x000fe80000002400 */
[----:B------:R-:W-:Y:S01]  /*6ea0*/  HMMA.16816.F32 R184, R8, R198, R184 ;  /* 0x000000c608b8723c */ /* 0x000fe200000018b8 */
[----:B------:R-:W-:-:S03]  /*6eb0*/  FMUL.FTZ R199, R209, UR4 ;  /* 0x00000004d1c77c20 */ /* 0x000fc60008410000 */
[----:B------:R-:W3:Y:S04]  /*6ec0*/  MUFU.TANH R190, R190 ;  /* 0x000000be00be7308 */ /* 0x000ee80000002400 */
[C---:B-----5:R-:W-:Y:S04]  /*6ed0*/  HMMA.16816.F32 R172, R200.reuse, R16, R172 ;  /* 0x00000010c8ac723c */ /* 0x060fe800000018ac */
[----:B------:R-:W-:Y:S04]  /*6ee0*/  MUFU.TANH R16, R211 ;  /* 0x000000d300107308 */ /* 0x000fe80000002400 */
[----:B------:R-:W-:Y:S01]  /*6ef0*/  HMMA.16816.F32 R204, R200, R18, R204 ;  /* 0x00000012c8cc723c */ /* 0x000fe200000018cc */
[----:B------:R-:W-:-:S02]  /*6f00*/  IMAD.SHL.U32 R18, R217, 0x2, RZ ;  /* 0x00000002d9127824 */ /* 0x000fc400078e00ff */
[----:B------:R-:W-:Y:S01]  /*6f10*/  FMUL.FTZ R17, R184, UR4 ;  /* 0x00000004b8117c20 */ /* 0x000fe20008410000 */
[----:B------:R-:W5:Y:S04]  /*6f20*/  MUFU.TANH R199, R199 ;  /* 0x000000c700c77308 */ /* 0x000f680000002400 */
[C---:B------:R-:W-:Y:S04]  /*6f30*/  HMMA.16816.F32 R180, R24.reuse, R4, R180 ;  /* 0x0000000418b4723c */ /* 0x040fe800000018b4 */
[----:B------:R-:W5:Y:S04]  /*6f40*/  MUFU.TANH R17, R17 ;  /* 0x0000001100117308 */ /* 0x000f680000002400 */
[----:B------:R-:W-:Y:S01]  /*6f50*/  HMMA.16816.F32 R176, R24, R6, R176 ;  /* 0x0000000618b0723c */ /* 0x000fe200000018b0 */
[----:B------:R-:W5:Y:S01]  /*6f60*/  LDSM.16.M88.4 R4, [R220+0xf800] ;  /* 0x00f80000dc04783b */ /* 0x000f620000000200 */
[----:B------:R-:W-:-:S04]  /*6f70*/  DEPBAR.LE SB0, 0x0 ;  /* 0x000080000000791a */ /* 0x000fc80000000000 */
[----:B------:R-:W-:Y:S02]  /*6f80*/  MUFU.TANH R168, R168 ;  /* 0x000000a800a87308 */ /* 0x000fe40000002400 */
[----:B----4-:R-:W-:Y:S01]  /*6f90*/  HMMA.16816.F32 R172, R32, R12, R172 ;  /* 0x0000000c20ac723c */ /* 0x010fe200000018ac */
[----:B------:R-:W-:Y:S02]  /*6fa0*/  IMAD.SHL.U32 R13, R0, 0x40, RZ ;  /* 0x00000040000d7824 */ /* 0x000fe400078e00ff */
[----:B------:R-:W-:-:S03]  /*6fb0*/  FMUL.FTZ R12, R187, UR4 ;  /* 0x00000004bb0c7c20 */ /* 0x000fc60008410000 */
[----:B------:R-:W-:Y:S02]  /*6fc0*/  LOP3.LUT R13, R13, 0x6, R18, 0xf8, !PT ;  /* 0x000000060d0d7812 */ /* 0x000fe400078ef812 */
[----:B------:R-:W-:Y:S01]  /*6fd0*/  HMMA.16816.F32 R204, R32, R14, R204 ;  /* 0x0000000e20cc723c */ /* 0x000fe200000018cc */
[----:B------:R-:W-:Y:S02]  /*6fe0*/  MUFU.TANH R12, R12 ;  /* 0x0000000c000c7308 */ /* 0x000fe40000002400 */
[C---:B------:R-:W-:Y:S02]  /*6ff0*/  VIADD R18, R13.reuse, 0xffffff80 ;  /* 0xffffff800d127836 */ /* 0x040fe40000000000 */
[----:B------:R-:W-:-:S03]  /*7000*/  VIADD R14, R13, 0xffffff81 ;  /* 0xffffff810d0e7836 */ /* 0x000fc60000000000 */
[----:B------:R-:W-:Y:S01]  /*7010*/  HMMA.16816.F32 R180, R8, R28, R180 ;  /* 0x0000001c08b4723c */ /* 0x000fe200000018b4 */
[-C--:B------:R-:W-:Y:S01]  /*7020*/  ISETP.GE.AND P3, PT, R18, R2.reuse, PT ;  /* 0x000000021200720c */ /* 0x080fe20003f66270 */
[----:B------:R-:W-:Y:S01]  /*7030*/  FMUL.FTZ R29, R186, UR4 ;  /* 0x00000004ba1d7c20 */ /* 0x000fe20008410000 */
[CC--:B------:R-:W-:Y:S01]  /*7040*/  ISETP.GE.AND P1, PT, R14.reuse, R165.reuse, PT ;  /* 0x000000a50e00720c */ /* 0x0c0fe20003f26270 */
[----:B------:R-:W-:Y:S01]  /*7050*/  FMUL.FTZ R28, R185, UR4 ;  /* 0x00000004b91c7c20 */ /* 0x000fe20008410000 */
[----:B------:R-:W-:Y:S01]  /*7060*/  ISETP.GE.AND P6, PT, R14, R2, PT ;  /* 0x000000020e00720c */ /* 0x000fe20003fc6270 */
[----:B------:R-:W-:Y:S01]  /*7070*/  VIADD R14, R13, 0xffffff88 ;  /* 0xffffff880d0e7836 */ /* 0x000fe20000000000 */
[----:B--2---:R-:W-:Y:S01]  /*7080*/  FSEL R193, R193, -INF , !P1 ;  /* 0xff800000c1c17808 */ /* 0x004fe20004800000 */
[----:B-1----:R-:W-:Y:S01]  /*7090*/  HMMA.16816.F32 R172, R24, R20, R172 ;  /* 0x0000001418ac723c */ /* 0x002fe200000018ac */
[-C--:B------:R-:W-:Y:S01]  /*70a0*/  ISETP.GE.AND P4, PT, R18, R165.reuse, PT ;  /* 0x000000a51200720c */ /* 0x080fe20003f86270 */
[----:B------:R-:W1:Y:S01]  /*70b0*/  MUFU.TANH R29, R29 ;  /* 0x0000001d001d7308 */ /* 0x000e620000002400 */
[----:B------:R-:W-:-:S02]  /*70c0*/  ISETP.GE.AND P5, PT, R14, R165, PT ;  /* 0x000000a50e00720c */ /* 0x000fc40003fa6270 */
[----:B---3--:R-:W-:Y:S02]  /*70d0*/  FSEL R19, R189, -INF , !P6 ;  /* 0xff800000bd137808 */ /* 0x008fe40007000000 */
[----:B------:R-:W-:Y:S01]  /*70e0*/  FSEL R15, R192, -INF , !P4 ;  /* 0xff800000c00f7808 */ /* 0x000fe20006000000 */
[----:B------:R-:W-:Y:S01]  /*70f0*/  HMMA.16816.F32 R204, R24, R22, R204 ;  /* 0x0000001618cc723c */ /* 0x000fe200000018cc */
[----:B------:R-:W-:Y:S01]  /*7100*/  FSEL R25, R212, -INF , !P5 ;  /* 0xff800000d4197808 */ /* 0x000fe20006800000 */
[----:B------:R-:W-:Y:S01]  /*7110*/  MUFU.TANH R28, R28 ;  /* 0x0000001c001c7308 */ /* 0x000fe20000002400 */
[----:B------:R-:W-:Y:S01]  /*7120*/  FMUL.FTZ R180, R180, UR4 ;  /* 0x00000004b4b47c20 */ /* 0x000fe20008410000 */
[----:B------:R-:W-:Y:S01]  /*7130*/  FMUL.FTZ R181, R181, UR4 ;  /* 0x00000004b5b57c20 */ /* 0x000fe20008410000 */
[----:B------:R-:W-:Y:S01]  /*7140*/  FMUL.FTZ R182, R182, UR4 ;  /* 0x00000004b6b67c20 */ /* 0x000fe20008410000 */
[----:B------:R-:W-:Y:S01]  /*7150*/  ISETP.GE.AND P4, PT, R14, R2, PT ;  /* 0x000000020e00720c */ /* 0x000fe20003f86270 */
[----:B------:R-:W-:Y:S01]  /*7160*/  VIADD R14, R13, 0xffffff91 ;  /* 0xffffff910d0e7836 */ /* 0x000fe20000000000 */
[----:B------:R-:W-:Y:S01]  /*7170*/  HMMA.16816.F32 R176, R8, R30, R176 ;  /* 0x0000001e08b0723c */ /* 0x000fe200000018b0 */
[----:B------:R-:W-:Y:S01]  /*7180*/  FMUL.FTZ R183, R183, UR4 ;  /* 0x00000004b7b77c20 */ /* 0x000fe20008410000 */
[----:B------:R-:W-:Y:S01]  /*7190*/  MUFU.TANH R233, R180 ;  /* 0x000000b400e97308 */ /* 0x000fe20000002400 */
[----:B------:R-:W-:-:S02]  /*71a0*/  FSEL R21, R190, -INF , !P4 ;  /* 0xff800000be157808 */ /* 0x000fc40006000000 */
[----:B------:R-:W-:-:S03]  /*71b0*/  ISETP.GE.AND P4, PT, R14, R165, PT ;  /* 0x000000a50e00720c */ /* 0x000fc60003f86270 */
[C---:B-----5:R-:W-:Y:S01]  /*71c0*/  HMMA.16816.F32 R172, R8.reuse, R4, R172 ;  /* 0x0000000408ac723c */ /* 0x060fe200000018ac */
[----:B------:R-:W-:Y:S01]  /*71d0*/  VIADD R4, R13, 0xffffff89 ;  /* 0xffffff890d047836 */ /* 0x000fe20000000000 */
[----:B------:R-:W-:Y:S01]  /*71e0*/  FSEL R5, R188, -INF , !P3 ;  /* 0xff800000bc057808 */ /* 0x000fe20005800000 */
[----:B------:R-:W-:Y:S01]  /*71f0*/  MUFU.TANH R229, R181 ;  /* 0x000000b500e57308 */ /* 0x000fe20000002400 */
[----:B------:R-:W-:Y:S02]  /*7200*/  FSEL R199, R199, -INF , !P4 ;  /* 0xff800000c7c77808 */ /* 0x000fe40006000000 */
[CC--:B------:R-:W-:Y:S02]  /*7210*/  ISETP.GE.AND P3, PT, R4.reuse, R165.reuse, PT ;  /* 0x000000a50400720c */ /* 0x0c0fe40003f66270 */
[-C--:B------:R-:W-:Y:S01]  /*7220*/  ISETP.GE.AND P1, PT, R4, R2.reuse, PT ;  /* 0x000000020400720c */ /* 0x080fe20003f26270 */
[----:B------:R-:W-:Y:S01]  /*7230*/  VIADD R4, R13, 0xffffff90 ;  /* 0xffffff900d047836 */ /* 0x000fe20000000000 */
[----:B------:R-:W-:Y:S01]  /*7240*/  HMMA.16816.F32 R204, R8, R6, R204 ;  /* 0x0000000608cc723c */ /* 0x000fe200000018cc */
[----:B------:R-:W2:Y:S01]  /*7250*/  MUFU.TANH R187, R182 ;  /* 0x000000b600bb7308 */ /* 0x000ea20000002400 */
[----:B------:R-:W-:Y:S01]  /*7260*/  FSEL R23, R191, -INF , !P1 ;  /* 0xff800000bf177808 */ /* 0x000fe20004800000 */
[----:B------:R-:W-:Y:S01]  /*7270*/  FMUL.FTZ R177, R177, UR4 ;  /* 0x00000004b1b17c20 */ /* 0x000fe20008410000 */
[-C--:B------:R-:W-:Y:S01]  /*7280*/  ISETP.GE.AND P6, PT, R4, R165.reuse, PT ;  /* 0x000000a50400720c */ /* 0x080fe20003fc6270 */
[----:B------:R-:W-:Y:S01]  /*7290*/  FMUL.FTZ R176, R176, UR4 ;  /* 0x00000004b0b07c20 */ /* 0x000fe20008410000 */
[-C--:B------:R-:W-:Y:S01]  /*72a0*/  ISETP.GE.AND P5, PT, R4, R2.reuse, PT ;  /* 0x000000020400720c */ /* 0x080fe20003fa6270 */
[----:B------:R-:W-:Y:S01]  /*72b0*/  VIADD R4, R13, 0xffffff98 ;  /* 0xffffff980d047836 */ /* 0x000fe20000000000 */
[----:B------:R-:W-:Y:S01]  /*72c0*/  FSEL R197, R197, -INF , !P6 ;  /* 0xff800000c5c57808 */ /* 0x000fe20007000000 */
[----:B------:R-:W-:Y:S01]  /*72d0*/  FMUL.FTZ R179, R179, UR4 ;  /* 0x00000004b3b37c20 */ /* 0x000fe20008410000 */
[----:B------:R-:W-:Y:S01]  /*72e0*/  FSEL R27, R196, -INF , !P3 ;  /* 0xff800000c41b7808 */ /* 0x000fe20005800000 */
[----:B------:R-:W-:Y:S01]  /*72f0*/  VIADD R6, R13, 0xffffff99 ;  /* 0xffffff990d067836 */ /* 0x000fe20000000000 */
[C---:B------:R-:W-:Y:S01]  /*7300*/  ISETP.GE.AND P1, PT, R4.reuse, R165, PT ;  /* 0x000000a50400720c */ /* 0x040fe20003f26270 */
[----:B------:R-:W-:Y:S01]  /*7310*/  FMUL.FTZ R209, R175, UR4 ;  /* 0x00000004afd17c20 */ /* 0x000fe20008410000 */
[-C--:B------:R-:W-:Y:S01]  /*7320*/  ISETP.GE.AND P6, PT, R4, R2.reuse, PT ;  /* 0x000000020400720c */ /* 0x080fe20003fc6270 */
[----:B------:R-:W-:Y:S01]  /*7330*/  VIADD R4, R13, 0xffffffa0 ;  /* 0xffffffa00d047836 */ /* 0x000fe20000000000 */
[-C--:B------:R-:W-:Y:S01]  /*7340*/  ISETP.GE.AND P3, PT, R14, R2.reuse, PT ;  /* 0x000000020e00720c */ /* 0x080fe20003f66270 */
[----:B------:R3:W-:Y:S01]  /*7350*/  MUFU.TANH R223, R177 ;  /* 0x000000b100df7308 */ /* 0x0007e20000002400 */
[----:B------:R-:W-:Y:S01]  /*7360*/  FSEL R203, R17, -INF , !P1 ;  /* 0xff80000011cb7808 */ /* 0x000fe20004800000 */
[----:B------:R-:W-:Y:S01]  /*7370*/  FMUL.FTZ R173, R173, UR4 ;  /* 0x00000004adad7c20 */ /* 0x000fe20008410000 */
[-C--:B------:R-:W-:Y:S01]  /*7380*/  ISETP.GE.AND P1, PT, R4, R2.reuse, PT ;  /* 0x000000020400720c */ /* 0x080fe20003f26270 */
[----:B------:R-:W-:Y:S01]  /*7390*/  FMUL.FTZ R178, R178, UR4 ;  /* 0x00000004b2b27c20 */ /* 0x000fe20008410000 */
[----:B------:R-:W-:Y:S01]  /*73a0*/  ISETP.GE.AND P4, PT, R6, R2, PT ;  /* 0x000000020600720c */ /* 0x000fe20003f86270 */
[----:B------:R-:W-:Y:S01]  /*73b0*/  FMUL.FTZ R172, R172, UR4 ;  /* 0x00000004acac7c20 */ /* 0x000fe20008410000 */
[----:B-1----:R-:W-:Y:S01]  /*73c0*/  FSEL R175, R29, -INF , !P6 ;  /* 0xff8000001daf7808 */ /* 0x002fe20007000000 */
[----:B------:R-:W1:Y:S01]  /*73d0*/  MUFU.TANH R185, R183 ;  /* 0x000000b700b97308 */ /* 0x000e620000002400 */
[----:B------:R-:W-:Y:S01]  /*73e0*/  FMUL.FTZ R174, R174, UR4 ;  /* 0x00000004aeae7c20 */ /* 0x000fe20008410000 */
[----:B--2---:R-:W-:Y:S01]  /*73f0*/  FSEL R187, R187, -INF , !P1 ;  /* 0xff800000bbbb7808 */ /* 0x004fe20004800000 */
[----:B------:R-:W-:Y:S01]  /*7400*/  FMUL.FTZ R7, R206, UR4 ;  /* 0x00000004ce077c20 */ /* 0x000fe20008410000 */
[----:B------:R-:W-:Y:S01]  /*7410*/  FMUL.FTZ R206, R207, UR4 ;  /* 0x00000004cfce7c20 */ /* 0x000fe20008410000 */
[----:B------:R-:W-:Y:S01]  /*7420*/  FMUL.FTZ R204, R204, UR4 ;  /* 0x00000004cccc7c20 */ /* 0x000fe20008410000 */
[----:B------:R-:W-:-:S02]  /*7430*/  FMUL.FTZ R205, R205, UR4 ;  /* 0x00000004cdcd7c20 */ /* 0x000fc40008410000 */
[----:B------:R-:W2:Y:S01]  /*7440*/  MUFU.TANH R225, R176 ;  /* 0x000000b000e17308 */ /* 0x000ea20000002400 */
[----:B---3--:R-:W-:Y:S02]  /*7450*/  FSEL R177, R16, -INF , !P3 ;  /* 0xff80000010b17808 */ /* 0x008fe40005800000 */
[----:B------:R-:W-:Y:S01]  /*7460*/  ISETP.GE.AND P3, PT, R4, R165, PT ;  /* 0x000000a50400720c */ /* 0x000fe20003f66270 */
[----:B------:R-:W-:-:S04]  /*7470*/  VIADD R4, R13, 0xffffffa8 ;  /* 0xffffffa80d047836 */ /* 0x000fc80000000000 */
[----:B------:R3:W-:Y:S01]  /*7480*/  MUFU.TANH R181, R179 ;  /* 0x000000b300b57308 */ /* 0x0007e20000002400 */
[----:B------:R-:W-:Y:S02]  /*7490*/  FSEL R233, R233, -INF , !P3 ;  /* 0xff800000e9e97808 */ /* 0x000fe40005800000 */
[----:B------:R-:W-:-:S05]  /*74a0*/  ISETP.GE.AND P3, PT, R4, R2, PT ;  /* 0x000000020400720c */ /* 0x000fca0003f66270 */
[----:B------:R-:W4:Y:S08]  /*74b0*/  MUFU.TANH R209, R209 ;  /* 0x000000d100d17308 */ /* 0x000f300000002400 */
[----:B------:R5:W-:Y:S01]  /*74c0*/  MUFU.TANH R221, R173 ;  /* 0x000000ad00dd7308 */ /* 0x000be20000002400 */
[----:B---3--:R-:W-:Y:S02]  /*74d0*/  FSEL R179, R168, -INF , !P5 ;  /* 0xff800000a8b37808 */ /* 0x008fe40006800000 */
[----:B------:R-:W-:Y:S01]  /*74e0*/  ISETP.GE.AND P5, PT, R6, R165, PT ;  /* 0x000000a50600720c */ /* 0x000fe20003fa6270 */
[----:B------:R-:W-:-:S04]  /*74f0*/  VIADD R6, R13, 0xffffffa1 ;  /* 0xffffffa10d067836 */ /* 0x000fc80000000000 */
[----:B------:R-:W3:Y:S01]  /*7500*/  MUFU.TANH R183, R178 ;  /* 0x000000b200b77308 */ /* 0x000ee20000002400 */
[----:B------:R-:W-:Y:S02]  /*7510*/  FSEL R201, R28, -INF , !P5 ;  /* 0xff8000001cc97808 */ /* 0x000fe40006800000 */
[CC--:B------:R-:W-:Y:S02]  /*7520*/  ISETP.GE.AND P6, PT, R6.reuse, R165.reuse, PT ;  /* 0x000000a50600720c */ /* 0x0c0fe40003fc6270 */
[----:B------:R-:W-:Y:S01]  /*7530*/  ISETP.GE.AND P5, PT, R6, R2, PT ;  /* 0x000000020600720c */ /* 0x000fe20003fa6270 */
[----:B------:R-:W-:Y:S01]  /*7540*/  VIADD R6, R13, 0xffffffb1 ;  /* 0xffffffb10d067836 */ /* 0x000fe20000000000 */
[----:B------:R-:W-:Y:S01]  /*7550*/  FSEL R229, R229, -INF , !P6 ;  /* 0xff800000e5e57808 */ /* 0x000fe20007000000 */
[----:B------:R-:W3:Y:S01]  /*7560*/  MUFU.TANH R215, R172 ;  /* 0x000000ac00d77308 */ /* 0x000ee20000002400 */
[----:B-1----:R-:W-:Y:S02]  /*7570*/  FSEL R185, R185, -INF , !P5 ;  /* 0xff800000b9b97808 */ /* 0x002fe40006800000 */
[----:B-----5:R-:W-:Y:S01]  /*7580*/  FSEL R173, R12, -INF , !P4 ;  /* 0xff8000000cad7808 */ /* 0x020fe20006000000 */
[----:B------:R-:W-:Y:S01]  /*7590*/  BAR.SYNC.DEFER_BLOCKING 0x0 ;  /* 0x0000000000007b1d */ /* 0x000fe20000010000 */
[----:B------:R-:W-:Y:S01]  /*75a0*/  ISETP.GE.AND P4, PT, R4, R165, PT ;  /* 0x000000a50400720c */ /* 0x000fe20003f86270 */
[----:B------:R-:W-:-:S03]  /*75b0*/  VIADD R4, R13, 0xffffffa9 ;  /* 0xffffffa90d047836 */ /* 0x000fc60000000000 */
[----:B--2---:R-:W-:Y:S01]  /*75c0*/  FSEL R225, R225, -INF , !P4 ;  /* 0xff800000e1e17808 */ /* 0x004fe20006000000 */
[----:B------:R-:W1:Y:S01]  /*75d0*/  MUFU.TANH R211, R174 ;  /* 0x000000ae00d37308 */ /* 0x000e620000002400 */
[CC--:B------:R-:W-:Y:S02]  /*75e0*/  ISETP.GE.AND P1, PT, R4.reuse, R165.reuse, PT ;  /* 0x000000a50400720c */ /* 0x0c0fe40003f26270 */
[-C--:B------:R-:W-:Y:S01]  /*75f0*/  ISETP.GE.AND P6, PT, R4, R2.reuse, PT ;  /* 0x000000020400720c */ /* 0x080fe20003fc6270 */
[----:B------:R-:W-:Y:S01]  /*7600*/  VIADD R4, R13, 0xffffffb0 ;  /* 0xffffffb00d047836 */ /* 0x000fe20000000000 */
[----:B------:R-:W-:Y:S02]  /*7610*/  FSEL R223, R223, -INF , !P1 ;  /* 0xff800000dfdf7808 */ /* 0x000fe40004800000 */
[----:B------:R-:W-:Y:S01]  /*7620*/  ISETP.GE.AND P1, PT, R6, R2, PT ;  /* 0x000000020600720c */ /* 0x000fe20003f26270 */
[----:B------:R-:W2:Y:S01]  /*7630*/  MUFU.TANH R213, R204 ;  /* 0x000000cc00d57308 */ /* 0x000ea20000002400 */
[----:B------:R-:W-:-:S02]  /*7640*/  ISETP.GE.AND P5, PT, R4, R165, PT ;  /* 0x000000a50400720c */ /* 0x000fc40003fa6270 */
[----:B------:R-:W-:Y:S02]  /*7650*/  ISETP.GE.AND P4, PT, R4, R2, PT ;  /* 0x000000020400720c */ /* 0x000fe40003f86270 */
[----:B----4-:R-:W-:Y:S02]  /*7660*/  FSEL R209, R209, -INF , !P1 ;  /* 0xff800000d1d17808 */ /* 0x010fe40004800000 */
[----:B------:R-:W-:Y:S01]  /*7670*/  ISETP.GE.U32.AND P1, PT, R0, 0x3, PT ;  /* 0x000000030000780c */ /* 0x000fe20003f26070 */
[----:B------:R-:W4:Y:S01]  /*7680*/  MUFU.TANH R210, R205 ;  /* 0x000000cd00d27308 */ /* 0x000f220000002400 */
[----:B---3--:R-:W-:Y:S02]  /*7690*/  FSEL R183, R183, -INF , !P3 ;  /* 0xff800000b7b77808 */ /* 0x008fe40005800000 */
[----:B------:R-:W-:Y:S01]  /*76a0*/  ISETP.GE.AND P3, PT, R6, R165, PT ;  /* 0x000000a50600720c */ /* 0x000fe20003f66270 */
[----:B------:R-:W-:Y:S01]  /*76b0*/  VIADD R6, R13, 0xffffffb8 ;  /* 0xffffffb80d067836 */ /* 0x000fe20000000000 */
[----:B------:R-:W-:Y:S01]  /*76c0*/  FSEL R181, R181, -INF , !P6 ;  /* 0xff800000b5b57808 */ /* 0x000fe20007000000 */
[----:B------:R-:W-:Y:S01]  /*76d0*/  VIADD R13, R13, 0xffffffb9 ;  /* 0xffffffb90d0d7836 */ /* 0x000fe20000000000 */
[----:B------:R-:W-:Y:S01]  /*76e0*/  FSEL R215, R215, -INF , !P5 ;  /* 0xff800000d7d77808 */ /* 0x000fe20006800000 */
[----:B------:R-:W3:Y:S01]  /*76f0*/  MUFU.TANH R4, R7 ;  /* 0x0000000700047308 */ /* 0x000ee20000002400 */
[----:B-1----:R-:W-:-:S02]  /*7700*/  FSEL R211, R211, -INF , !P4 ;  /* 0xff800000d3d37808 */ /* 0x002fc40006000000 */
[----:B------:R-:W-:Y:S02]  /*7710*/  FSEL R221, R221, -INF , !P3 ;  /* 0xff800000dddd7808 */ /* 0x000fe40005800000 */
[CC--:B------:R-:W-:Y:S02]  /*7720*/  ISETP.GE.AND P6, PT, R6.reuse, R165.reuse, PT ;  /* 0x000000a50600720c */ /* 0x0c0fe40003fc6270 */
[C---:B------:R-:W-:Y:S01]  /*7730*/  ISETP.GE.AND P5, PT, R13.reuse, R165, PT ;  /* 0x000000a50d00720c */ /* 0x040fe20003fa6270 */
[----:B------:R-:W1:Y:S01]  /*7740*/  MUFU.TANH R206, R206 ;  /* 0x000000ce00ce7308 */ /* 0x000e620000002400 */
[-C--:B------:R-:W-:Y:S02]  /*7750*/  ISETP.GE.AND P4, PT, R6, R2.reuse, PT ;  /* 0x000000020600720c */ /* 0x080fe40003f86270 */
[----:B------:R-:W-:Y:S02]  /*7760*/  ISETP.GE.AND P3, PT, R13, R2, PT ;  /* 0x000000020d00720c */ /* 0x000fe40003f66270 */
[----:B--2---:R-:W-:-:S02]  /*7770*/  FSEL R213, R213, -INF , !P6 ;  /* 0xff800000d5d57808 */ /* 0x004fc40007000000 */
[----:B----4-:R-:W-:Y:S02]  /*7780*/  FSEL R210, R210, -INF , !P5 ;  /* 0xff800000d2d27808 */ /* 0x010fe40006800000 */
[----:B---3--:R-:W-:Y:S02]  /*7790*/  FSEL R207, R4, -INF , !P4 ;  /* 0xff80000004cf7808 */ /* 0x008fe40006000000 */
[----:B-1----:R-:W-:Y:S01]  /*77a0*/  FSEL R206, R206, -INF , !P3 ;  /* 0xff800000cece7808 */ /* 0x002fe20005800000 */
[----:B------:R-:W-:Y:S06]  /*77b0*/  @!P1 BRA `(.L_x_1983) ;  /* 0x0000000400909947 */ /* 0x000fec0003800000 */
        /* <DEDUP_REMOVED lines=63> */
.L_x_1984:
[----:B------:R-:W-:Y:S01]  /*7bb0*/  UMOV UR4, URZ ;  /* 0x000000ff00047c82 */ /* 0x000fe20008000000 */
[----:B------:R-:W-:Y:S01]  /*7bc0*/  IMAD.SHL.U32 R2, R166, 0x40, RZ ;  /* 0x00000040a6027824 */ /* 0x000fe200078e00ff */
[----:B------:R-:W-:-:S05]  /*7bd0*/  IADD3 R4, P1, PT, RZ, -UR4, RZ ;  /* 0x80000004ff047c10 */ /* 0x000fca000ff3e0ff */
[----:B------:R-:W-:-:S05]  /*7be0*/  IMAD.X R2, RZ, RZ, ~R2, P1 ;  /* 0x000000ffff027224 */ /* 0x000fca00008e0e02 */
[----:B------:R-:W-:-:S04]  /*7bf0*/  SHF.R.S64 R7, R4, 0x1f, R2 ;  /* 0x0000001f04077819 */ /* 0x000fc80000001002 */
[----:B------:R-:W-:-:S04]  /*7c00*/  IADD3 R228, P1, PT, R7, R228, RZ ;  /* 0x000000e407e47210 */ /* 0x000fc80007f3e0ff */
[----:B------:R-:W-:-:S09]  /*7c10*/  LEA.HI.X.SX32 R227, R2, R227, 0x1, P1 ;  /* 0x000000e302e37211 */ /* 0x000fd200008f0eff */
.L_x_1985:
        /* <DEDUP_REMOVED lines=30> */
.L_x_1983:
[----:B------:R-:W-:Y:S01]  /*7e00*/  FMNMX3.FTZ R2, R3, R5, R19, !PT ;  /* 0x0000000503027276 */ /* 0x000fe20007810013 */
[----:B------:R-:W2:Y:S01]  /*7e10*/  LDCU UR4, c[0x0][0x45c] ;  /* 0x00008b80ff0477ac */ /* 0x000ea20008000800 */
        /* <DEDUP_REMOVED lines=11> */
[----:B-1----:R-:W-:Y:S02]  /*7ed0*/  FMNMX3.FTZ R7, R2, R211, R209, !PT ;  /* 0x000000d302077276 */ /* 0x002fe400078100d1 */
[----:B------:R-:W-:Y:S02]  /*7ee0*/  FMNMX3.FTZ R9, R4, R215, R221, !PT ;  /* 0x000000d704097276 */ /* 0x000fe400078100dd */
[----:B------:R-:W-:Y:S02]  /*7ef0*/  FMNMX3.FTZ R7, R7, R207, R206, !PT ;  /* 0x000000cf07077276 */ /* 0x000fe400078100ce */
[----:B------:R-:W-:Y:S02]  /*7f00*/  FMNMX3.FTZ R9, R9, R213, R210, !PT ;  /* 0x000000d509097276 */ /* 0x000fe400078100d2 */
[C---:B------:R-:W-:Y:S01]  /*7f10*/  IADD3 R16, PT, PT, R218.reuse, 0x10000, RZ ;  /* 0x00010000da107810 */ /* 0x040fe20007ffe0ff */
[----:B------:R-:W1:Y:S01]  /*7f20*/  SHFL.BFLY PT, R2, R7, 0x2, 0x1f ;  /* 0x0c401f0007027f89 */ /* 0x000e6200000e0000 */
[----:B------:R-:W-:-:S02]  /*7f30*/  IADD3 R204, PT, PT, R218, 0x10040, RZ ;  /* 0x00010040dacc7810 */ /* 0x000fc40007ffe0ff */
[----:B------:R-:W-:Y:S01]  /*7f40*/  @P0 IADD3 R204, PT, PT, R16, -0x40, RZ ;  /* 0xffffffc010cc0810 */ /* 0x000fe20007ffe0ff */
[----:B------:R-:W3:Y:S01]  /*7f50*/  SHFL.BFLY PT, R4, R9, 0x2, 0x1f ;  /* 0x0c401f0009047f89 */ /* 0x000ee200000e0000 */
[----:B------:R-:W-:Y:S02]  /*7f60*/  MOV R195, 0x20 ;  /* 0x0000002000c37802 */ /* 0x000fe40000000f00 */
[----:B------:R-:W-:Y:S01]  /*7f70*/  IADD3 R238, PT, PT, R0, -0x3, RZ ;  /* 0xfffffffd00ee7810 */ /* 0x000fe20007ffe0ff */
[----:B------:R-:W-:Y:S01]  /*7f80*/  LDSM.16.MT88.4 R28, [R204] ;  /* 0x00000000cc1c783b */ /* 0x000fe20000004200 */
[----:B------:R-:W-:-:S04]  /*7f90*/  SEL R195, R195, 0xffffffe0, !P2 ;  /* 0xffffffe0c3c37807 */ /* 0x000fc80005000000 */
[C---:B------:R-:W-:Y:S02]  /*7fa0*/  IADD3 R205, PT, PT, R195.reuse, R218, RZ ;  /* 0x000000dac3cd7210 */ /* 0x040fe40007ffe0ff */
[----:B------:R-:W-:Y:S02]  /*7fb0*/  IADD3 R195, PT, PT, R195, R204, RZ ;  /* 0x000000ccc3c37210 */ /* 0x000fe40007ffe0ff */
[----:B-1----:R-:W-:Y:S02]  /*7fc0*/  FMNMX.FTZ R2, R7, R2, !PT ;  /* 0x0000000207027209 */ /* 0x002fe40007810000 */
[----:B---3--:R-:W-:-:S03]  /*7fd0*/  FMNMX.FTZ R4, R9, R4, !PT ;  /* 0x0000000409047209 */ /* 0x008fc60007810000 */
[----:B------:R-:W1:Y:S04]  /*7fe0*/  SHFL.BFLY PT, R189, R2, 0x1, 0x1f ;  /* 0x0c201f0002bd7f89 */ /* 0x000e6800000e0000 */
[----:B------:R-:W3:Y:S01]  /*7ff0*/  SHFL.BFLY PT, R191, R4, 0x1, 0x1f ;  /* 0x0c201f0004bf7f89 */ /* 0x000ee200000e0000 */
[----:B-1----:R-:W-:-:S04]  /*8000*/  FMNMX.FTZ R189, R2, R189, !PT ;  /* 0x000000bd02bd7209 */ /* 0x002fc80007810000 */
[C---:B------:R-:W-:Y:S01]  /*8010*/  FSETP.NEU.FTZ.AND P1, PT, R189.reuse, -INF , PT ;  /* 0xff800000bd00780b */ /* 0x040fe20003f3d000 */
[C---:B--2---:R-:W-:Y:S01]  /*8020*/  FMUL.FTZ R208, R189.reuse, UR4 ;  /* 0x00000004bdd07c20 */ /* 0x044fe20008410000 */
        /* <DEDUP_REMOVED lines=8> */
[--C-:B------:R-:W-:Y:S01]  /*80b0*/  FFMA.FTZ R2, R19, UR4, -R208.reuse ;  /* 0x0000000413027c23 */ /* 0x100fe200080108d0 */
[----:B------:R-:W-:Y:S01]  /*80c0*/  FSEL R212, R212, RZ, P3 ;  /* 0x000000ffd4d47208 */ /* 0x000fe20001800000 */
[--C-:B------:R-:W-:Y:S01]  /*80d0*/  FFMA.FTZ R192, R21, UR4, -R208.reuse ;  /* 0x0000000415c07c23 */ /* 0x100fe200080108d0 */
[----:B------:R-:W-:Y:S01]  /*80e0*/  FFMA.FTZ R8, R23, UR4, -R208 ;  /* 0x0000000417087c23 */ /* 0x000fe200080108d0 */
[----:B------:R-:W-:Y:S01]  /*80f0*/  FADD.FTZ R5, R164, -R5 ;  /* 0x80000005a4057221 */ /* 0x000fe20000010000 */
[----:B------:R-:W-:Y:S01]  /*8100*/  MUFU.EX2 R168, R168 ;  /* 0x000000a800a87308 */ /* 0x000fe20000000800 */
[--C-:B------:R-:W-:Y:S01]  /*8110*/  FFMA.FTZ R188, R193, UR4, -R212.reuse ;  /* 0x00000004c1bc7c23 */ /* 0x100fe200080108d4 */
[----:B------:R-:W-:Y:S01]  /*8120*/  FMUL.FTZ R193, R4, UR4 ;  /* 0x0000000404c17c20 */ /* 0x000fe20008410000 */
[----:B------:R-:W-:Y:S01]  /*8130*/  FMUL.FTZ R194, R5, UR4 ;  /* 0x0000000405c27c20 */ /* 0x000fe20008410000 */
[--C-:B------:R-:W-:Y:S01]  /*8140*/  FFMA.FTZ R190, R15, UR4, -R212.reuse ;  /* 0x000000040fbe7c23 */ /* 0x100fe200080108d4 */
[--C-:B------:R-:W-:Y:S01]  /*8150*/  FFMA.FTZ R170, R25, UR4, -R212.reuse ;  /* 0x0000000419aa7c23 */ /* 0x100fe200080108d4 */
[--C-:B------:R-:W-:Y:S01]  /*8160*/  FFMA.FTZ R169, R27, UR4, -R212.reuse ;  /* 0x000000041ba97c23 */ /* 0x100fe200080108d4 */
[----:B------:R-:W-:Y:S01]  /*8170*/  MUFU.EX2 R188, R188 ;  /* 0x000000bc00bc7308 */ /* 0x000fe20000000800 */
[----:B------:R-:W-:Y:S01]  /*8180*/  LDSM.16.MT88.4 R20, [R205+0x10000] ;  /* 0x01000000cd14783b */ /* 0x000fe20000004200 */
[--C-:B------:R-:W-:Y:S01]  /*8190*/  FFMA.FTZ R196, R201, UR4, -R212.reuse ;  /* 0x00000004c9c47c23 */ /* 0x100fe200080108d4 */
[----:B------:R-:W-:Y:S01]  /*81a0*/  FFMA.FTZ R198, R199, UR4, -R212 ;  /* 0x00000004c7c67c23 */ /* 0x000fe200080108d4 */
[----:B------:R-:W1:Y:S01]  /*81b0*/  MUFU.EX2 R194, R194 ;  /* 0x000000c200c27308 */ /* 0x000e620000000800 */
[----:B------:R-:W-:Y:S01]  /*81c0*/  LDSM.16.MT88.4 R12, [R218+0x10000] ;  /* 0x01000000da0c783b */ /* 0x000fe20000004200 */
[--C-:B------:R-:W-:Y:S01]  /*81d0*/  FFMA.FTZ R202, R177, UR4, -R208.reuse ;  /* 0x00000004b1ca7c23 */ /* 0x100fe200080108d0 */
[--C-:B------:R-:W-:Y:S01]  /*81e0*/  FFMA.FTZ R201, R175, UR4, -R208.reuse ;  /* 0x00000004afc97c23 */ /* 0x100fe200080108d0 */
[----:B------:R-:W2:Y:S01]  /*81f0*/  MUFU.EX2 R193, R193 ;  /* 0x000000c100c17308 */ /* 0x000ea20000000800 */
[----:B------:R-:W-:Y:S01]  /*8200*/  FFMA.FTZ R200, R173, UR4, -R208 ;  /* 0x00000004adc87c23 */ /* 0x000fe200080108d0 */
[----:B------:R-:W-:Y:S01]  /*8210*/  LDSM.16.MT88.4 R164, [R204+0x2800] ;  /* 0x00280000cca4783b */ /* 0x000fe20000004200 */
[--C-:B------:R-:W-:Y:S01]  /*8220*/  FFMA.FTZ R229, R229, UR4, -R212.reuse ;  /* 0x00000004e5e57c23 */ /* 0x100fe200080108d4 */
[----:B------:R-:W3:Y:S01]  /*8230*/  MUFU.EX2 R190, R190 ;  /* 0x000000be00be7308 */ /* 0x000ee20000000800 */
[--C-:B------:R-:W-:Y:S01]  /*8240*/  FFMA.FTZ R214, R233, UR4, -R212.reuse ;  /* 0x00000004e9d67c23 */ /* 0x100fe200080108d4 */
[----:B------:R-:W-:Y:S01]  /*8250*/  LDSM.16.MT88.4 R172, [R205+0x12800] ;  /* 0x01280000cdac783b */ /* 0x000fe20000004200 */
[----:B------:R-:W-:Y:S01]  /*8260*/  FFMA.FTZ R220, R223, UR4, -R212 ;  /* 0x00000004dfdc7c23 */ /* 0x000fe200080108d4 */
[----:B------:R-:W-:Y:S01]  /*8270*/  MUFU.EX2 R170, R170 ;  /* 0x000000aa00aa7308 */ /* 0x000fe20000000800 */
[--C-:B------:R-:W-:Y:S01]  /*8280*/  FFMA.FTZ R233, R187, UR4, -R208.reuse ;  /* 0x00000004bbe97c23 */ /* 0x100fe200080108d0 */
[-C--:B-1----:R-:W-:Y:S01]  /*8290*/  FMUL.FTZ R32, R136, R194.reuse ;  /* 0x000000c288207220 */ /* 0x082fe20000410000 */
[-C--:B------:R-:W-:Y:S01]  /*82a0*/  FMUL.FTZ R33, R137, R194.reuse ;  /* 0x000000c289217220 */ /* 0x080fe20000410000 */
[----:B------:R-:W1:Y:S01]  /*82b0*/  MUFU.EX2 R169, R169 ;  /* 0x000000a900a97308 */ /* 0x000e620000000800 */
[-C--:B------:R-:W-:Y:S01]  /*82c0*/  FMUL.FTZ R24, R144, R194.reuse ;  /* 0x000000c290187220 */ /* 0x080fe20000410000 */
[-C--:B--2---:R-:W-:Y:S01]  /*82d0*/  FMUL.FTZ R34, R138, R193.reuse ;  /* 0x000000c18a227220 */ /* 0x084fe20000410000 */
[-C--:B------:R-:W-:Y:S01]  /*82e0*/  FMUL.FTZ R35, R139, R193.reuse ;  /* 0x000000c18b237220 */ /* 0x080fe20000410000 */
[----:B------:R-:W2:Y:S01]  /*82f0*/  MUFU.EX2 R2, R2 ;  /* 0x0000000200027308 */ /* 0x000ea20000000800 */
[----:B------:R-:W4:Y:S01]  /*8300*/  LDSM.16.MT88.4 R136, [R205+0x12000] ;  /* 0x01200000cd88783b */ /* 0x000f220000004200 */
[----:B------:R-:W-:Y:S01]  /*8310*/  FMUL.FTZ R25, R145, R194 ;  /* 0x000000c291197220 */ /* 0x000fe20000410000 */
[-C--:B------:R-:W-:Y:S01]  /*8320*/  FMUL.FTZ R26, R146, R193.reuse ;  /* 0x000000c1921a7220 */ /* 0x080fe20000410000 */
[----:B------:R-:W-:Y:S01]  /*8330*/  MUFU.EX2 R192, R192 ;  /* 0x000000c000c07308 */ /* 0x000fe20000000800 */
[-C--:B------:R-:W-:Y:S01]  /*8340*/  FMUL.FTZ R27, R147, R193.reuse ;  /* 0x000000c1931b7220 */ /* 0x080fe20000410000 */
[----:B---3--:R-:W-:Y:S01]  /*8350*/  F2FP.F16.F32.PACK_AB R4, R188, R190 ;  /* 0x000000bebc04723e */ /* 0x008fe200000000ff */
[----:B------:R-:W3:Y:S01]  /*8360*/  LDSM.16.MT88.4 R144, [R204+0x2000] ;  /* 0x00200000cc90783b */ /* 0x000ee20000004200 */
[----:B------:R-:W5:Y:S01]  /*8370*/  MUFU.EX2 R3, R8 ;  /* 0x0000000800037308 */ /* 0x000f620000000800 */
[----:B------:R-:W-:Y:S01]  /*8380*/  FMUL.FTZ R140, R140, R194 ;  /* 0x000000c28c8c7220 */ /* 0x000fe20000410000 */
[----:B-1----:R-:W-:Y:S01]  /*8390*/  F2FP.F16.F32.PACK_AB R6, R169, R170 ;  /* 0x000000aaa906723e */ /* 0x002fe200000000ff */
[----:B------:R-:W-:Y:S01]  /*83a0*/  FMUL.FTZ R141, R141, R194 ;  /* 0x000000c28d8d7220 */ /* 0x000fe20000410000 */
[-C--:B------:R-:W-:Y:S01]  /*83b0*/  FMUL.FTZ R142, R142, R193.reuse ;  /* 0x000000c18e8e7220 */ /* 0x080fe20000410000 */
[-C--:B------:R-:W-:Y:S01]  /*83c0*/  FMUL.FTZ R143, R143, R193.reuse ;  /* 0x000000c18f8f7220 */ /* 0x080fe20000410000 */
[----:B--2---:R-:W-:Y:S01]  /*83d0*/  F2FP.F16.F32.PACK_AB R5, R2, R168 ;  /* 0x000000a80205723e */ /* 0x004fe200000000ff */
[-C--:B------:R-:W-:Y:S01]  /*83e0*/  FMUL.FTZ R44, R44, R194.reuse ;  /* 0x000000c22c2c7220 */ /* 0x080fe20000410000 */
[-C--:B------:R-:W-:Y:S01]  /*83f0*/  FMUL.FTZ R45, R45, R194.reuse ;  /* 0x000000c22d2d7220 */ /* 0x080fe20000410000 */
[-C--:B------:R-:W-:Y:S01]  /*8400*/  FMUL.FTZ R46, R46, R193.reuse ;  /* 0x000000c12e2e7220 */ /* 0x080fe20000410000 */
[-C--:B------:R-:W-:Y:S01]  /*8410*/  FMUL.FTZ R47, R47, R193.reuse ;  /* 0x000000c12f2f7220 */ /* 0x080fe20000410000 */
[-C--:B------:R-:W-:Y:S01]  /*8420*/  FMUL.FTZ R48, R48, R194.reuse ;  /* 0x000000c230307220 */ /* 0x080fe20000410000 */
[----:B------:R-:W-:Y:S01]  /*8430*/  FMUL.FTZ R49, R49, R194 ;  /* 0x000000c231317220 */ /* 0x000fe20000410000 */
[-C--:B------:R-:W-:Y:S01]  /*8440*/  FMUL.FTZ R50, R50, R193.reuse ;  /* 0x000000c132327220 */ /* 0x080fe20000410000 */
[----:B-----5:R-:W-:Y:S01]  /*8450*/  F2FP.F16.F32.PACK_AB R7, R3, R192 ;  /* 0x000000c00307723e */ /* 0x020fe200000000ff */
        /* <DEDUP_REMOVED lines=36> */
[----:B------:R-:W-:Y:S01]  /*86a0*/  LDSM.16.MT88.4 R152, [R195] ;  /* 0x00000000c398783b */ /* 0x000fe20000004200 */
        /* <DEDUP_REMOVED lines=63> */
[----:B------:R-:W-:Y:S01]  /*8aa0*/  MUFU.EX2 R198, R198 ;  /* 0x000000c600c67308 */ /* 0x000fe20000000800 */
[-C--:B------:R-:W-:Y:S01]  /*8ab0*/  FMUL.FTZ R8, R160, R194.reuse ;  /* 0x000000c2a0087220 */ /* 0x080fe20000410000 */
[-C--:B------:R-:W-:Y:S01]  /*8ac0*/  FMUL.FTZ R9, R161, R194.reuse ;  /* 0x000000c2a1097220 */ /* 0x080fe20000410000 */
[C---:B------:R-:W-:Y:S01]  /*8ad0*/  HMMA.16816.F32 R16, R4.reuse, R20, R16 ;  /* 0x000000140410723c */ /* 0x040fe20000001810 */
[----:B------:R-:W-:Y:S01]  /*8ae0*/  MUFU.EX2 R196, R196 ;  /* 0x000000c400c47308 */ /* 0x000fe20000000800 */
[-C--:B------:R-:W-:Y:S01]  /*8af0*/  FMUL.FTZ R10, R162, R193.reuse ;  /* 0x000000c1a20a7220 */ /* 0x080fe20000410000 */
[-C--:B------:R-:W-:Y:S01]  /*8b00*/  FMUL.FTZ R11, R163, R193.reuse ;  /* 0x000000c1a30b7220 */ /* 0x080fe20000410000 */
[-C--:B------:R-:W-:Y:S01]  /*8b10*/  FMUL.FTZ R156, R156, R194.reuse ;  /* 0x000000c29c9c7220 */ /* 0x080fe20000410000 */
[----:B------:R-:W-:Y:S01]  /*8b20*/  MUFU.EX2 R202, R202 ;  /* 0x000000ca00ca7308 */ /* 0x000fe20000000800 */
[-C--:B------:R-:W-:Y:S01]  /*8b30*/  FMUL.FTZ R157, R157, R194.reuse ;  /* 0x000000c29d9d7220 */ /* 0x080fe20000410000 */
[-C--:B------:R-:W-:Y:S01]  /*8b40*/  FMUL.FTZ R158, R158, R193.reuse ;  /* 0x000000c19e9e7220 */ /* 0x080fe20000410000 */
[C---:B-1----:R-:W-:Y:S01]  /*8b50*/  HMMA.16816.F32 R84, R4.reuse, R140, R84 ;  /* 0x0000008c0454723c */ /* 0x042fe20000001854 */
[----:B------:R-:W-:Y:S01]  /*8b60*/  MUFU.EX2 R201, R201 ;  /* 0x000000c900c97308 */ /* 0x000fe20000000800 */
[-C--:B------:R-:W-:Y:S01]  /*8b70*/  FMUL.FTZ R159, R159, R193.reuse ;  /* 0x000000c19f9f7220 */ /* 0x080fe20000410000 */
[-C--:B------:R-:W-:Y:S01]  /*8b80*/  FMUL.FTZ R36, R36, R194.reuse ;  /* 0x000000c224247220 */ /* 0x080fe20000410000 */
[-C--:B------:R-:W-:Y:S01]  /*8b90*/  FMUL.FTZ R37, R37, R194.reuse ;  /* 0x000000c225257220 */ /* 0x080fe20000410000 */
[----:B------:R-:W-:Y:S01]  /*8ba0*/  MUFU.EX2 R200, R200 ;  /* 0x000000c800c87308 */ /* 0x000fe20000000800 */
        /* <DEDUP_REMOVED lines=23> */
[----:B------:R-:W-:Y:S01]  /*8d20*/  LDSM.16.MT88.4 R160, [R218+0x14800] ;  /* 0x01480000daa0783b */ /* 0x000fe20000004200 */
[--C-:B------:R-:W-:Y:S01]  /*8d30*/  FFMA.FTZ R222, R185, UR4, -R208.reuse ;  /* 0x00000004b9de7c23 */ /* 0x100fe200080108d0 */
[----:B------:R-:W-:Y:S01]  /*8d40*/  FFMA.FTZ R224, R183, UR4, -R208 ;  /* 0x00000004b7e07c23 */ /* 0x000fe200080108d0 */
[C---:B------:R-:W-:Y:S01]  /*8d50*/  HMMA.16816.F32 R20, R4.reuse, R22, R148 ;  /* 0x000000160414723c */ /* 0x040fe20000001894 */
[----:B------:R-:W4:Y:S01]  /*8d60*/  LDSM.16.MT88.4 R148, [R218+0x12000] ;  /* 0x01200000da94783b */ /* 0x000f220000004200 */
[----:B------:R-:W-:Y:S01]  /*8d70*/  MUFU.EX2 R214, R214 ;  /* 0x000000d600d67308 */ /* 0x000fe20000000800 */
[----:B------:R-:W-:Y:S01]  /*8d80*/  FFMA.FTZ R243, R243, R194, R190 ;  /* 0x000000c2f3f37223 */ /* 0x000fe200000100be */
[----:B------:R-:W-:Y:S01]  /*8d90*/  FFMA.FTZ R193, R241, R193, R168 ;  /* 0x000000c1f1c17223 */ /* 0x000fe200000100a8 */
[----:B------:R-:W-:Y:S01]  /*8da0*/  LDSM.16.MT88.4 R184, [R218+0x13000] ;  /* 0x01300000dab8783b */ /* 0x000fe20000004200 */
[----:B------:R-:W-:Y:S01]  /*8db0*/  MUFU.EX2 R220, R220 ;  /* 0x000000dc00dc7308 */ /* 0x000fe20000000800 */
[----:B------:R-:W-:Y:S01]  /*8dc0*/  FADD.FTZ R243, R188, R243 ;  /* 0x000000f3bcf37221 */ /* 0x000fe20000010000 */
[----:B------:R-:W-:Y:S01]  /*8dd0*/  HMMA.16816.F32 R32, R4, R152, R32 ;  /* 0x000000980420723c */ /* 0x000fe20000001820 */
[----:B------:R-:W-:Y:S01]  /*8de0*/  FADD.FTZ R193, R2, R193 ;  /* 0x000000c102c17221 */ /* 0x000fe20000010000 */
[----:B------:R-:W-:Y:S01]  /*8df0*/  MUFU.EX2 R233, R233 ;  /* 0x000000e900e97308 */ /* 0x000fe20000000800 */
[----:B------:R-:W-:-:S02]  /*8e00*/  FADD.FTZ R170, R170, R243 ;  /* 0x000000f3aaaa7221 */ /* 0x000fc40000010000 */
[----:B------:R-:W-:Y:S01]  /*8e10*/  FADD.FTZ R192, R192, R193 ;  /* 0x000000c1c0c07221 */ /* 0x000fe20000010000 */
[----:B------:R-:W-:Y:S01]  /*8e20*/  MUFU.EX2 R222, R222 ;  /* 0x000000de00de7308 */ /* 0x000fe20000000800 */
[----:B------:R-:W-:Y:S01]  /*8e30*/  FADD.FTZ R170, R169, R170 ;  /* 0x000000aaa9aa7221 */ /* 0x000fe20000010000 */
[----:B------:R-:W-:Y:S01]  /*8e40*/  HMMA.16816.F32 R132, R4, R154, R132 ;  /* 0x0000009a0484723c */ /* 0x000fe20000001884 */
[----:B------:R-:W5:Y:S01]  /*8e50*/  LDSM.16.MT88.4 R152, [R195+0x6000] ;  /* 0x00600000c398783b */ /* 0x000f620000004200 */
[----:B------:R-:W-:Y:S01]  /*8e60*/  MUFU.EX2 R224, R224 ;  /* 0x000000e000e07308 */ /* 0x000fe20000000800 */
[----:B------:R-:W-:Y:S01]  /*8e70*/  FADD.FTZ R192, R3, R192 ;  /* 0x000000c003c07221 */ /* 0x000fe20000010000 */
[----:B------:R-:W-:-:S04]  /*8e80*/  MOV R3, R189 ;  /* 0x000000bd00037202 */ /* 0x000fc80000000f00 */
[C---:B---3--:R-:W-:Y:S08]  /*8e90*/  HMMA.16816.F32 R100, R4.reuse, R144, R100 ;  /* 0x000000900464723c */ /* 0x048ff00000001864 */
[C---:B------:R-:W-:Y:S01]  /*8ea0*/  HMMA.16816.F32 R104, R4.reuse, R146, R104 ;  /* 0x000000920468723c */ /* 0x040fe20000001868 */
[----:B------:R-:W3:Y:S07]  /*8eb0*/  LDSM.16.MT88.4 R144, [R205+0x10800] ;  /* 0x01080000cd90783b */ /* 0x000eee0000004200 */
[----:B-1----:R-:W-:Y:S01]  /*8ec0*/  HMMA.16816.F32 R108, R4, R140, R108 ;  /* 0x0000008c046c723c */ /* 0x002fe2000000186c */
[--C-:B------:R-:W-:Y:S01]  /*8ed0*/  FFMA.FTZ R140, R197, UR4, -R212.reuse ;  /* 0x00000004c58c7c23 */ /* 0x100fe200080108d4 */
[----:B------:R-:W-:Y:S01]  /*8ee0*/  FFMA.FTZ R197, R203, UR4, -R212 ;  /* 0x00000004cbc57c23 */ /* 0x000fe200080108d4 */
[----:B------:R-:W-:-:S02]  /*8ef0*/  FFMA.FTZ R203, R179, UR4, -R208 ;  /* 0x00000004b3cb7c23 */ /* 0x000fc400080108d0 */
[----:B------:R1:W5:Y:S01]  /*8f00*/  MUFU.EX2 R199, R140 ;  /* 0x0000008c00c77308 */ /* 0x0003620000000800 */
[----:B------:R-:W-:Y:S02]  /*8f10*/  LDSM.16.MT88.4 R176, [R218+0x12800] ;  /* 0x01280000dab0783b */ /* 0x000fe40000004200 */
[C---:B--2---:R-:W-:Y:S01]  /*8f20*/  HMMA.16816.F32 R116, R4.reuse, R136, R116 ;  /* 0x000000880474723c */ /* 0x044fe20000001874 */
[----:B------:R-:W-:Y:S04]  /*8f30*/  MUFU.EX2 R197, R197 ;  /* 0x000000c500c57308 */ /* 0x000fe80000000800 */
[----:B------:R-:W2:Y:S03]  /*8f40*/  MUFU.EX2 R203, R203 ;  /* 0x000000cb00cb7308 */ /* 0x000ea60000000800 */
[C---:B------:R-:W-:Y:S01]  /*8f50*/  HMMA.16816.F32 R120, R4.reuse, R138, R120 ;  /* 0x0000008a0478723c */ /* 0x040fe20000001878 */
[----:B------:R-:W3:Y:S07]  /*8f60*/  LDSM.16.MT88.4 R136, [R195+0x800] ;  /* 0x00080000c388783b */ /* 0x000eee0000004200 */
[C---:B------:R-:W-:Y:S08]  /*8f70*/  HMMA.16816.F32 R8, R4.reuse, R12, R8 ;  /* 0x0000000c0408723c */ /* 0x040ff00000001808 */
[C---:B------:R-:W-:Y:S01]  /*8f80*/  HMMA.16816.F32 R12, R4.reuse, R14, R156 ;  /* 0x0000000e040c723c */ /* 0x040fe2000000189c */
[----:B------:R-:W-:Y:S07]  /*8f90*/  LDSM.16.MT88.4 R156, [R205+0x14800] ;  /* 0x01480000cd9c783b */ /* 0x000fee0000004200 */
[C---:B----4-:R-:W-:Y:S08]  /*8fa0*/  HMMA.16816.F32 R36, R4.reuse, R148, R36 ;  /* 0x000000940424723c */ /* 0x050ff00000001824 */
[C---:B------:R-:W-:Y:S01]  /*8fb0*/  HMMA.16816.F32 R40, R4.reuse, R150, R40 ;  /* 0x000000960428723c */ /* 0x040fe20000001828 */
[----:B------:R-:W4:Y:S07]  /*8fc0*/  LDSM.16.MT88.4 R148, [R218+0x10800] ;  /* 0x01080000da94783b */ /* 0x000f2e0000004200 */
[C---:B------:R-:W-:Y:S01]  /*8fd0*/  HMMA.16816.F32 R112, R4.reuse, R142, R112 ;  /* 0x0000008e0470723c */ /* 0x040fe20000001870 */
[----:B-1----:R-:W1:Y:S07]  /*8fe0*/  LDSM.16.MT88.4 R140, [R204+0x800] ;  /* 0x00080000cc8c783b */ /* 0x002e6e0000004200 */
[C---:B-----5:R-:W-:Y:S08]  /*8ff0*/  HMMA.16816.F32 R124, R4.reuse, R152, R124 ;  /* 0x00000098047c723c */ /* 0x060ff0000000187c */
[----:B------:R-:W-:Y:S01]  /*9000*/  HMMA.16816.F32 R4, R4, R154, R128 ;  /* 0x0000009a0404723c */ /* 0x000fe20000001880 */
[----:B------:R-:W-:Y:S01]  /*9010*/  F2FP.F16.F32.PACK_AB R128, R198, R199 ;  /* 0x000000c7c680723e */ /* 0x000fe200000000ff */
[----:B------:R-:W5:Y:S01]  /*9020*/  LDSM.16.MT88.4 R152, [R195+0x2800] ;  /* 0x00280000c398783b */ /* 0x000f620000004200 */
[----:B--2---:R-:W-:Y:S01]  /*9030*/  F2FP.F16.F32.PACK_AB R129, R202, R203 ;  /* 0x000000cbca81723e */ /* 0x004fe200000000ff */
[----:B------:R-:W-:Y:S01]  /*9040*/  FADD.FTZ R199, R199, R170 ;  /* 0x000000aac7c77221 */ /* 0x000fe20000010000 */
[----:B------:R-:W-:Y:S01]  /*9050*/  F2FP.F16.F32.PACK_AB R130, R196, R197 ;  /* 0x000000c5c482723e */ /* 0x000fe200000000ff */
[----:B------:R-:W-:Y:S01]  /*9060*/  FADD.FTZ R203, R203, R192 ;  /* 0x000000c0cbcb7221 */ /* 0x000fe20000010000 */
[----:B------:R-:W-:Y:S01]  /*9070*/  F2FP.F16.F32.PACK_AB R131, R200, R201 ;  /* 0x000000c9c883723e */ /* 0x000fe200000000ff */
[----:B------:R-:W-:-:S02]  /*9080*/  FADD.FTZ R198, R198, R199 ;  /* 0x000000c7c6c67221 */ /* 0x000fc40000010000 */
[----:B------:R-:W-:Y:S02]  /*9090*/  FADD.FTZ R202, R202, R203 ;  /* 0x000000cbcaca7221 */ /* 0x000fe40000010000 */
[----:B------:R-:W-:Y:S02]  /*90a0*/  FADD.FTZ R197, R197, R198 ;  /* 0x000000c6c5c57221 */ /* 0x000fe40000010000 */
[----:B---3--:R-:W-:Y:S01]  /*90b0*/  HMMA.16816.F32 R16, R128, R144, R16 ;  /* 0x000000908010723c */ /* 0x008fe20000001810 */
[----:B------:R-:W-:Y:S01]  /*90c0*/  FADD.FTZ R201, R201, R202 ;  /* 0x000000cac9c97221 */ /* 0x000fe20000010000 */
[----:B------:R-:W-:-:S03]  /*90d0*/  FADD.FTZ R197, R196, R197 ;  /* 0x000000c5c4c57221 */ /* 0x000fc60000010000 */
[----:B------:R-:W-:-:S03]  /*90e0*/  FADD.FTZ R200, R200, R201 ;  /* 0x000000c9c8c87221 */ /* 0x000fc60000010000 */
[C---:B------:R-:W-:Y:S01]  /*90f0*/  HMMA.16816.F32 R20, R128.reuse, R146, R20 ;  /* 0x000000928014723c */ /* 0x040fe20000001814 */
[----:B------:R-:W2:Y:S07]  /*9100*/  LDSM.16.MT88.4 R144, [R195+0x4800] ;  /* 0x00480000c390783b */ /* 0x000eae0000004200 */
[C---:B------:R-:W-:Y:S08]  /*9110*/  HMMA.16816.F32 R32, R128.reuse, R136, R32 ;  /* 0x000000888020723c */ /* 0x040ff00000001820 */
[C---:B------:R-:W-:Y:S01]  /*9120*/  HMMA.16816.F32 R132, R128.reuse, R138, R132 ;  /* 0x0000008a8084723c */ /* 0x040fe20000001884 */
[----:B------:R-:W3:Y:S07]  /*9130*/  LDSM.16.MT88.4 R136, [R205+0x16800] ;  /* 0x01680000cd88783b */ /* 0x000eee0000004200 */
[C---:B----4-:R-:W-:Y:S08]  /*9140*/  HMMA.16816.F32 R8, R128.reuse, R148, R8 ;  /* 0x000000948008723c */ /* 0x050ff00000001808 */
[C---:B------:R-:W-:Y:S01]  /*9150*/  HMMA.16816.F32 R12, R128.reuse, R150, R12 ;  /* 0x00000096800c723c */ /* 0x040fe2000000180c */
[----:B------:R-:W4:Y:S07]  /*9160*/  LDSM.16.MT88.4 R148, [R204+0x4800] ;  /* 0x00480000cc94783b */ /* 0x000f2e0000004200 */
[C---:B-1----:R-:W-:Y:S08]  /*9170*/  HMMA.16816.F32 R24, R128.reuse, R140, R24 ;  /* 0x0000008c8018723c */ /* 0x042ff00000001818 */
[C---:B------:R-:W-:Y:S01]  /*9180*/  HMMA.16816.F32 R28, R128.reuse, R142, R28 ;  /* 0x0000008e801c723c */ /* 0x040fe2000000181c */
[----:B------:R-:W1:Y:S07]  /*9190*/  LDSM.16.MT88.4 R140, [R218+0x16800] ;  /* 0x01680000da8c783b */ /* 0x000e6e0000004200 */
        /* <DEDUP_REMOVED lines=8> */
[----:B------:R-:W2:Y:S07]  /*9220*/  LDSM.16.MT88.4 R156, [R218+0x11000] ;  /* 0x01100000da9c783b */ /* 0x000eae0000004200 */
[----:B---3--:R-:W-:Y:S01]  /*9230*/  HMMA.16816.F32 R108, R128, R136, R108 ;  /* 0x00000088806c723c */ /* 0x008fe2000000186c */
[----:B------:R-:W-:-:S02]  /*9240*/  FFMA.FTZ R136, R225, UR4, -R212 ;  /* 0x00000004e1887c23 */ /* 0x000fc400080108d4 */
[----:B------:R3:W2:Y:S04]  /*9250*/  MUFU.EX2 R225, R229 ;  /* 0x000000e500e17308 */ /* 0x0006a80000000800 */
[----:B------:R5:W2:Y:S01]  /*9260*/  MUFU.EX2 R223, R136 ;  /* 0x0000008800df7308 */ /* 0x000aa20000000800 */
[C---:B------:R-:W-:Y:S08]  /*9270*/  HMMA.16816.F32 R36, R128.reuse, R176, R36 ;  /* 0x000000b08024723c */ /* 0x040ff00000001824 */
[C---:B------:R-:W-:Y:S01]  /*9280*/  HMMA.16816.F32 R40, R128.reuse, R178, R40 ;  /* 0x000000b28028723c */ /* 0x040fe20000001828 */
[----:B---3--:R-:W-:Y:S01]  /*9290*/  FFMA.FTZ R229, R181, UR4, -R208 ;  /* 0x00000004b5e57c23 */ /* 0x008fe200080108d0 */
[----:B------:R-:W-:Y:S04]  /*92a0*/  LDSM.16.MT88.4 R176, [R205+0x13000] ;  /* 0x01300000cdb0783b */ /* 0x000fe80000004200 */
[----:B------:R-:W-:Y:S01]  /*92b0*/  LDSM.16.MT88.4 R180, [R195+0x1000] ;  /* 0x00100000c3b4783b */ /* 0x000fe20000004200 */
[----:B------:R-:W3:Y:S01]  /*92c0*/  MUFU.EX2 R229, R229 ;  /* 0x000000e500e57308 */ /* 0x000ee20000000800 */
        /* <DEDUP_REMOVED lines=11> */
[C---:B-1----:R-:W-:Y:S08]  /*9380*/  HMMA.16816.F32 R100, R128.reuse, R140, R100 ;  /* 0x0000008c8064723c */ /* 0x042ff00000001864 */
[C---:B------:R-:W-:Y:S01]  /*9390*/  HMMA.16816.F32 R104, R128.reuse, R142, R104 ;  /* 0x0000008e8068723c */ /* 0x040fe20000001868 */
[----:B------:R-:W-:Y:S07]  /*93a0*/  LDSM.16.MT88.4 R140, [R205+0x11000] ;  /* 0x01100000cd8c783b */ /* 0x000fee0000004200 */
[C---:B------:R-:W-:Y:S01]  /*93b0*/  HMMA.16816.F32 R112, R128.reuse, R138, R112 ;  /* 0x0000008a8070723c */ /* 0x040fe20000001870 */
[----:B-----5:R-:W1:Y:S07]  /*93c0*/  LDSM.16.MT88.4 R136, [R204+0x1000] ;  /* 0x00100000cc88783b */ /* 0x020e6e0000004200 */
[C---:B------:R-:W-:Y:S08]  /*93d0*/  HMMA.16816.F32 R116, R128.reuse, R152, R116 ;  /* 0x000000988074723c */ /* 0x040ff00000001874 */
[C---:B------:R-:W-:Y:S01]  /*93e0*/  HMMA.16816.F32 R120, R128.reuse, R154, R120 ;  /* 0x0000009a8078723c */ /* 0x040fe20000001878 */
[----:B------:R-:W-:Y:S07]  /*93f0*/  LDSM.16.MT88.4 R152, [R218+0x15000] ;  /* 0x01500000da98783b */ /* 0x000fee0000004200 */
[C---:B--2---:R-:W-:Y:S08]  /*9400*/  HMMA.16816.F32 R124, R128.reuse, R144, R124 ;  /* 0x00000090807c723c */ /* 0x044ff0000000187c */
[----:B------:R-:W-:Y:S01]  /*9410*/  HMMA.16816.F32 R128, R128, R146, R4 ;  /* 0x000000928080723c */ /* 0x000fe20000001804 */
[----:B------:R-:W-:Y:S01]  /*9420*/  F2FP.F16.F32.PACK_AB R4, R225, R214 ;  /* 0x000000d6e104723e */ /* 0x000fe200000000ff */
[----:B------:R-:W-:Y:S01]  /*9430*/  LDSM.16.MT88.4 R144, [R204+0x5000] ;  /* 0x00500000cc90783b */ /* 0x000fe20000004200 */
[----:B------:R-:W-:Y:S01]  /*9440*/  F2FP.F16.F32.PACK_AB R5, R222, R233 ;  /* 0x000000e9de05723e */ /* 0x000fe200000000ff */
[----:B------:R-:W-:Y:S01]  /*9450*/  FADD.FTZ R214, R214, R197 ;  /* 0x000000c5d6d67221 */ /* 0x000fe20000010000 */
[----:B------:R-:W-:Y:S01]  /*9460*/  F2FP.F16.F32.PACK_AB R6, R220, R223 ;  /* 0x000000dfdc06723e */ /* 0x000fe200000000ff */
[----:B------:R-:W-:Y:S01]  /*9470*/  FADD.FTZ R233, R233, R200 ;  /* 0x000000c8e9e97221 */ /* 0x000fe20000010000 */
[----:B---3--:R-:W-:Y:S01]  /*9480*/  F2FP.F16.F32.PACK_AB R7, R229, R224 ;  /* 0x000000e0e507723e */ /* 0x008fe200000000ff */
        /* <DEDUP_REMOVED lines=121> */
.L_x_1980:
        /* <DEDUP_REMOVED lines=18> */
[----:B------:R-:W3:Y:S01]  /*9d40*/  LDCU UR4, c[0x0][0x45c] ;  /* 0x00008b80ff0477ac */ /* 0x000ee20008000800 */
[----:B------:R-:W4:Y:S01]  /*9d50*/  LDCU.64 UR6, c[0x0][0x3a0] ;  /* 0x00007400ff0677ac */ /* 0x000f220008000a00 */
[----:B------:R-:W2:Y:S01]  /*9d60*/  LDCU.64 UR8, c[0x0][0x3a8] ;  /* 0x00007500ff0877ac */ /* 0x000ea20008000a00 */
[----:B-1----:R-:W-:-:S12]  /*9d70*/  ULEA UR5, UR5, UR11, 0x18 ;  /* 0x0000000b05057291 */ /* 0x002fd8000f8ec0ff */
.L_x_1990:
        /* <DEDUP_REMOVED lines=70> */
[C---:B------:R-:W-:Y:S01]  /*a1e0*/  IMAD.WIDE.U32 R8, R5.reuse, UR8, R8 ;  /* 0x0000000805087c25 */ /* 0x040fe2000f8e0008 */
[----:B------:R-:W-:Y:S02]  /*a1f0*/  SHF.R.S32.HI R6, RZ, 0x1f, R5 ;  /* 0x0000001fff067819 */ /* 0x000fe40000011405 */
[----:B------:R-:W-:Y:S03]  /*a200*/  LEA R230, P0, R8, R3, 0x1 ;  /* 0x0000000308e67211 */ /* 0x000fe600078008ff */
[----:B------:R-:W-:Y:S04]  /*a210*/  IMAD R6, R6, UR8, RZ ;  /* 0x0000000806067c24 */ /* 0x000fe8000f8e02ff */
[----:B------:R-:W-:Y:S04]  /*a220*/  IMAD R6, R5, UR9, R6 ;  /* 0x0000000905067c24 */ /* 0x000fe8000f8e0206 */
[----:B------:R-:W-:Y:S05]  /*a230*/  IMAD.IADD R231, R9, 0x1, R6 ;  /* 0x0000000109e77824 */ /* 0x000fea00078e0206 */
[----:B------:R-:W-:Y:S07]  /*a240*/  LEA.HI.X R231, R8, R2, R231, 0x1, P0 ;  /* 0x0000000208e77211 */ /* 0x000fee00000f0ce7 */
.L_x_1987:
[----:B------:R-:W-:Y:S01]  /*a250*/  LOP3.LUT R245, R245, 0x1e00, R168, 0xf8, !PT ;  /* 0x00001e00f5f57812 */ /* 0x000fe200078ef8a8 */
[----:B------:R-:W-:Y:S01]  /*a260*/  IMAD.MOV.U32 R220, RZ, RZ, 0x20 ;  /* 0x00000020ffdc7424 */ /* 0x000fe200078e00ff */
[----:B------:R-:W-:Y:S02]  /*a270*/  SHF.L.U32 R167, R217, 0x5, RZ ;  /* 0x00000005d9a77819 */ /* 0x000fe400000006ff */
[----:B------:R-:W-:Y:S02]  /*a280*/  LEA R245, R245, UR5, 0x1 ;  /* 0x00000005f5f57c11 */ /* 0x000fe4000f8e08ff */
[----:B------:R-:W-:Y:S02]  /*a290*/  LOP3.LUT R171, R167, 0x7c00, RZ, 0xc0, !PT ;  /* 0x00007c00a7ab7812 */ /* 0x000fe400078ec0ff */
[C---:B------:R-:W-:Y:S01]  /*a2a0*/  SHF.L.U32 R167, R166.reuse, 0x5, RZ ;  /* 0x00000005a6a77819 */ /* 0x040fe200000006ff */
[----:B------:R-:W-:Y:S01]  /*a2b0*/  @!PT LDS RZ, [RZ] ;  /* 0x00000000fffff984 */ /* 0x000fe20000000800 */
[----:B------:R-:W-:Y:S01]  /*a2c0*/  @!PT LDS RZ, [RZ] ;  /* 0x00000000fffff984 */ /* 0x000fe20000000800 */
[----:B------:R-:W-:Y:S01]  /*a2d0*/  @!PT LDS RZ, [RZ] ;  /* 0x00000000fffff984 */ /* 0x000fe20000000800 */
[----:B------:R-:W-:Y:S01]  /*a2e0*/  LDGSTS.E.BYPASS.LTC128B.128 [R245+0x10000], desc[UR16][R230.64] ;  /* 0x10000000e6f57fae */ /* 0x000fe2000b981a10 */
[----:B------:R-:W-:Y:S02]  /*a2f0*/  SHF.L.U64.HI R165, R166, 0x5, R165 ;  /* 0x00000005a6a57819 */ /* 0x000fe400000102a5 */
[----:B------:R-:W-:Y:S02]  /*a300*/  IADD3 R204, P0, PT, R167, R230, RZ ;  /* 0x000000e6a7cc7210 */ /* 0x000fe40007f1e0ff */
[----:B------:R-:W-:Y:S01]  /*a310*/  LDGSTS.E.BYPASS.LTC128B.128 [R245+0x12000], desc[UR16][R230.64+0x80] ;  /* 0x12000080e6f57fae */ /* 0x000fe2000b981a10 */
[----:B------:R-:W-:Y:S02]  /*a320*/  SHF.L.U32 R224, R217, 0x6, RZ ;  /* 0x00000006d9e07819 */ /* 0x000fe400000006ff */
[----:B------:R-:W-:Y:S02]  /*a330*/  IADD3.X R205, PT, PT, R165, R231, RZ, P0, !PT ;  /* 0x000000e7a5cd7210 */ /* 0x000fe400007fe4ff */
[----:B------:R-:W-:Y:S01]  /*a340*/  LDGSTS.E.BYPASS.LTC128B.128 [R245+0x14000], desc[UR16][R230.64+0x100] ;  /* 0x14000100e6f57fae */ /* 0x000fe2000b981a10 */
[----:B------:R-:W-:Y:S02]  /*a350*/  IADD3 R206, P2, PT, R167, R204, RZ ;  /* 0x000000cca7ce7210 */ /* 0x000fe40007f5e0ff */
[----:B------:R-:W-:Y:S02]  /*a360*/  LOP3.LUT R216, R168, 0x38, RZ, 0xc0, !PT ;  /* 0x00000038a8d87812 */ /* 0x000fe400078ec0ff */
[----:B------:R-:W-:Y:S01]  /*a370*/  LDGSTS.E.BYPASS.LTC128B.128 [R245+0x16000], desc[UR16][R230.64+0x180] ;  /* 0x16000180e6f57fae */ /* 0x000fe2000b981a10 */
[----:B------:R-:W-:Y:S02]  /*a380*/  IADD3.X R207, PT, PT, R165, R205, RZ, P2, !PT ;  /* 0x000000cda5cf7210 */ /* 0x000fe400017fe4ff */
[----:B------:R-:W-:Y:S02]  /*a390*/  IADD3 R166, P0, PT, R167, R206, RZ ;  /* 0x000000cea7a67210 */ /* 0x000fe40007f1e0ff */
[----:B------:R-:W-:Y:S01]  /*a3a0*/  LDGSTS.E.BYPASS.LTC128B.128 [R245+0x10800], desc[UR16][R204.64] ;  /* 0x10800000ccf57fae */ /* 0x000fe2000b981a10 */
[--C-:B------:R-:W-:Y:S02]  /*a3b0*/  SHF.R.U32.HI R219, RZ, 0x1, R217.reuse ;  /* 0x00000001ffdb7819 */ /* 0x100fe400000116d9 */
[----:B------:R-:W-:Y:S02]  /*a3c0*/  IADD3.X R167, PT, PT, R165, R207, RZ, P0, !PT ;  /* 0x000000cfa5a77210 */ /* 0x000fe400007fe4ff */
[----:B------:R-:W-:Y:S01]  /*a3d0*/  LDGSTS.E.BYPASS.LTC128B.128 [R245+0x12800], desc[UR16][R204.64+0x80] ;  /* 0x12800080ccf57fae */ /* 0x000fe2000b981a10 */
[--C-:B------:R-:W-:Y:S02]  /*a3e0*/  LOP3.LUT R164, R216, 0x1c0, R224.reuse, 0xf8, !PT ;  /* 0x000001c0d8a47812 */ /* 0x100fe400078ef8e0 */
[----:B------:R-:W-:Y:S02]  /*a3f0*/  LOP3.LUT R2, R219, 0x8, RZ, 0xc0, !PT ;  /* 0x00000008db027812 */ /* 0x000fe400078ec0ff */
[----:B------:R-:W-:Y:S01]  /*a400*/  LDGSTS.E.BYPASS.LTC128B.128 [R245+0x14800], desc[UR16][R204.64+0x100] ;  /* 0x14800100ccf57fae */ /* 0x000fe2000b981a10 */
[----:B------:R-:W-:Y:S02]  /*a410*/  LOP3.LUT R3, R171, 0x200, R224, 0xf8, !PT ;  /* 0x00000200ab037812 */ /* 0x000fe400078ef8e0 */
[----:B------:R-:W-:Y:S02]  /*a420*/  LOP3.LUT R173, R164, 0x8, R217, 0x78, !PT ;  /* 0x00000008a4ad7812 */ /* 0x000fe400078e78d9 */
[----:B------:R-:W-:Y:S01]  /*a430*/  LDGSTS.E.BYPASS.LTC128B.128 [R245+0x16800], desc[UR16][R204.64+0x180] ;  /* 0x16800180ccf57fae */ /* 0x000fe2000b981a10 */
[----:B------:R-:W-:Y:S02]  /*a440*/  LOP3.LUT R2, R3, R164, R2, 0xf6, !PT ;  /* 0x000000a403027212 */ /* 0x000fe400078ef602 */
[----:B------:R-:W-:Y:S02]  /*a450*/  LOP3.LUT R224, R224, 0x400, RZ, 0xc0, !PT ;  /* 0x00000400e0e07812 */ /* 0x000fe400078ec0ff */
[----:B------:R-:W-:Y:S01]  /*a460*/  LDGSTS.E.BYPASS.LTC128B.128 [R245+0x11000], desc[UR16][R206.64] ;  /* 0x11000000cef57fae */ /* 0x000fe2000b981a10 */
[----:B------:R-:W-:Y:S01]  /*a470*/  LEA R225, R2, UR5, 0x1 ;  /* 0x0000000502e17c11 */ /* 0x000fe2000f8e08ff */
[----:B------:R-:W-:Y:S01]  /*a480*/  IMAD.MOV.U32 R2, RZ, RZ, 0x40 ;  /* 0x00000040ff027424 */ /* 0x000fe200078e00ff */
[----:B------:R-:W-:Y:S02]  /*a490*/  LEA R224, R173, R224, 0x1 ;  /* 0x000000e0ade07211 */ /* 0x000fe400078e08ff */
[----:B------:R-:W-:Y:S01]  /*a4a0*/  LDGSTS.E.BYPASS.LTC128B.128 [R245+0x13000], desc[UR16][R206.64+0x80] ;  /* 0x13000080cef57fae */ /* 0x000fe2000b981a10 */
[C---:B------:R-:W-:Y:S02]  /*a4b0*/  LOP3.LUT P0, RZ, R217.reuse, 0x2, RZ, 0xc0, !PT ;  /* 0x00000002d9ff7812 */ /* 0x040fe4000780c0ff */
[----:B------:R-:W-:Y:S02]  /*a4c0*/  IADD3 R3, PT, PT, R224, UR5, RZ ;  /* 0x00000005e0037c10 */ /* 0x000fe4000fffe0ff */
[----:B------:R-:W-:Y:S01]  /*a4d0*/  LDGSTS.E.BYPASS.LTC128B.128 [R245+0x15000], desc[UR16][R206.64+0x100] ;  /* 0x15000100cef57fae */ /* 0x000fe2000b981a10 */
[----:B------:R-:W-:Y:S02]  /*a4e0*/  SEL R220, R220, 0xffffffe0, !P0 ;  /* 0xffffffe0dcdc7807 */ /* 0x000fe40004000000 */
[----:B------:R-:W-:Y:S02]  /*a4f0*/  LOP3.LUT P0, RZ, R217, 0x4, RZ, 0xc0, !PT ;  /* 0x00000004d9ff7812 */ /* 0x000fe4000780c0ff */
[----:B------:R-:W-:Y:S01]  /*a500*/  LDGSTS.E.BYPASS.LTC128B.128 [R245+0x17000], desc[UR16][R206.64+0x180] ;  /* 0x17000180cef57fae */ /* 0x000fe2000b981a10 */
[-C--:B------:R-:W-:Y:S02]  /*a510*/  IADD3 R222, PT, PT, R220, R225.reuse, RZ ;  /* 0x000000e1dcde7210 */ /* 0x080fe40007ffe0ff */
[C---:B------:R-:W-:Y:S02]  /*a520*/  IADD3 R221, PT, PT, R3.reuse, R220, RZ ;  /* 0x000000dc03dd7210 */ /* 0x040fe40007ffe0ff */
[----:B------:R-:W-:Y:S01]  /*a530*/  LDGSTS.E.BYPASS.LTC128B.128 [R245+0x11800], desc[UR16][R166.64] ;  /* 0x11800000a6f57fae */ /* 0x000fe2000b981a10 */
[----:B------:R-:W-:Y:S02]  /*a540*/  SEL R2, R2, 0xffffffc0, !P0 ;  /* 0xffffffc002027807 */ /* 0x000fe40004000000 */
[----:B------:R-:W-:Y:S02]  /*a550*/  ISETP.NE.AND P2, PT, R238, 0x1, PT ;  /* 0x00000001ee00780c */ /* 0x000fe40003f45270 */
[----:B------:R-:W-:Y:S01]  /*a560*/  LDGSTS.E.BYPASS.LTC128B.128 [R245+0x13800], desc[UR16][R166.64+0x80] ;  /* 0x13800080a6f57fae */ /* 0x000fe2000b981a10 */
[----:B------:R-:W-:Y:S02]  /*a570*/  IADD3 R223, PT, PT, R2, R225, RZ ;  /* 0x000000e102df7210 */ /* 0x000fe40007ffe0ff */
[----:B------:R-:W-:Y:S02]  /*a580*/  IADD3 R3, PT, PT, R3, R2, RZ ;  /* 0x0000000203037210 */ /* 0x000fe40007ffe0ff */
[----:B------:R-:W-:Y:S01]  /*a590*/  LDGSTS.E.BYPASS.LTC128B.128 [R245+0x15800], desc[UR16][R166.64+0x100] ;  /* 0x15800100a6f57fae */ /* 0x000fe2000b981a10 */
[C---:B------:R-:W-:Y:S02]  /*a5a0*/  IADD3 R168, PT, PT, R220.reuse, R223, RZ ;  /* 0x000000dfdca87210 */ /* 0x040fe40007ffe0ff */
[----:B------:R-:W-:Y:S02]  /*a5b0*/  IADD3 R2, PT, PT, R220, R3, RZ ;  /* 0x00000003dc027210 */ /* 0x000fe40007ffe0ff */
[----:B------:R1:W-:Y:S05]  /*a5c0*/  LDGSTS.E.BYPASS.LTC128B.128 [R245+0x17800], desc[UR16][R166.64+0x180] ;  /* 0x17800180a6f57fae */ /* 0x0003ea000b981a10 */
[----:B------:R-:W-:Y:S05]  /*a5d0*/  LDSM.16.M88.4 R172, [R225] ;  /* 0x00000000e1ac783b */ /* 0x000fea0000000200 */
[----:B------:R-:W2:Y:S05]  /*a5e0*/  LDSM.16.M88.4 R176, [R224+UR5+0x8000] ;  /* 0x00800005e0b0783b */ /* 0x000eaa0008000200 */
[----:B------:R-:W5:Y:S05]  /*a5f0*/  LDSM.16.M88.4 R180, [R224+UR5+0x8800] ;  /* 0x00880005e0b4783b */ /* 0x000f6a0008000200 */
[----:B------:R-:W3:Y:S05]  /*a600*/  LDSM.16.M88.4 R184, [R224+UR5+0x9000] ;  /* 0x00900005e0b8783b */ /* 0x000eea0008000200 */
[----:B------:R-:W0:Y:S05]  /*a610*/  LDGDEPBAR ;  /* 0x00000000000079af */ /* 0x000e2a0000000000 */
[----:B------:R-:W4:Y:S05]  /*a620*/  LDSM.16.M88.4 R188, [R224+UR5+0x9800] ;  /* 0x00980005e0bc783b */ /* 0x000f2a0008000200 */
[----:B------:R-:W-:Y:S05]  /*a630*/  LDSM.16.M88.4 R192, [R222] ;  /* 0x00000000dec0783b */ /* 0x000fea0000000200 */
[----:B------:R-:W4:Y:S05]  /*a640*/  LDSM.16.M88.4 R196, [R221+0x8000] ;  /* 0x00800000ddc4783b */ /* 0x000f2a0000000200 */
[----:B------:R-:W4:Y:S05]  /*a650*/  LDSM.16.M88.4 R200, [R221+0x8800] ;  /* 0x00880000ddc8783b */ /* 0x000f2a0000000200 */
[----:B-1----:R-:W-:Y:S01]  /*a660*/  LDSM.16.M88.4 R164, [R223] ;  /* 0x00000000dfa4783b */ /* 0x002fe20000000200 */
[C---:B--2---:R-:W-:Y:S04]  /*a670*/  HMMA.16816.F32 R4, R172.reuse, R176, RZ ;  /* 0x000000b0ac04723c */ /* 0x044fe800000018ff */
[----:B------:R-:W-:Y:S04]  /*a680*/  LDSM.16.M88.4 R204, [R2+0x8000] ;  /* 0x0080000002cc783b */ /* 0x000fe80000000200 */
[C---:B------:R-:W-:Y:S01]  /*a690*/  HMMA.16816.F32 R8, R172.reuse, R178, RZ ;  /* 0x000000b2ac08723c */ /* 0x040fe200000018ff */
[----:B------:R-:W-:Y:S05]  /*a6a0*/  LDSM.16.M88.4 R176, [R221+0x9800] ;  /* 0x00980000ddb0783b */ /* 0x000fea0000000200 */
[----:B------:R-:W-:Y:S02]  /*a6b0*/  LDSM.16.M88.4 R208, [R3+0xa000] ;  /* 0x00a0000003d0783b */ /* 0x000fe40000000200 */
[C---:B-----5:R-:W-:Y:S03]  /*a6c0*/  HMMA.16816.F32 R12, R172.reuse, R180, RZ ;  /* 0x000000b4ac0c723c */ /* 0x060fe600000018ff */
[----:B------:R-:W-:Y:S05]  /*a6d0*/  LDSM.16.M88.4 R212, [R221+0xc000] ;  /* 0x00c00000ddd4783b */ /* 0x000fea0000000200 */
[C---:B------:R-:W-:Y:S01]  /*a6e0*/  HMMA.16816.F32 R16, R172.reuse, R182, RZ ;  /* 0x000000b6ac10723c */ /* 0x040fe200000018ff */
[----:B------:R-:W-:Y:S07]  /*a6f0*/  LDSM.16.M88.4 R180, [R3+0x8000] ;  /* 0x0080000003b4783b */ /* 0x000fee0000000200 */
[C---:B---3--:R-:W-:Y:S08]  /*a700*/  HMMA.16816.F32 R20, R172.reuse, R184, RZ ;  /* 0x000000b8ac14723c */ /* 0x048ff000000018ff */
[C---:B------:R-:W-:Y:S01]  /*a710*/  HMMA.16816.F32 R24, R172.reuse, R186, RZ ;  /* 0x000000baac18723c */ /* 0x040fe200000018ff */
[----:B------:R-:W-:Y:S07]  /*a720*/  LDSM.16.M88.4 R184, [R3+0x8800] ;  /* 0x0088000003b8783b */ /* 0x000fee0000000200 */
[C---:B----4-:R-:W-:Y:S08]  /*a730*/  HMMA.16816.F32 R28, R172.reuse, R188, RZ ;  /* 0x000000bcac1c723c */ /* 0x050ff000000018ff */
        /* <DEDUP_REMOVED lines=14> */
[----:B------:R-:W5:Y:S05]  /*a820*/  LDSM.16.M88.4 R176, [R2+0x9000] ;  /* 0x0090000002b0783b */ /* 0x000f6a0000000200 */
[----:B------:R-:W-:Y:S02]  /*a830*/  LDSM.16.M88.4 R192, [R224+UR5+0xb000] ;  /* 0x00b00005e0c0783b */ /* 0x000fe40008000200 */
[C---:B------:R-:W-:Y:S08]  /*a840*/  HMMA.16816.F32 R4, R164.reuse, R180, R4 ;  /* 0x000000b4a404723c */ /* 0x040ff00000001804 */
[C---:B------:R-:W-:Y:S01]  /*a850*/  HMMA.16816.F32 R8, R164.reuse, R182, R8 ;  /* 0x000000b6a408723c */ /* 0x040fe20000001808 */
[----:B------:R-:W-:Y:S07]  /*a860*/  LDSM.16.M88.4 R180, [R225+0x2000] ;  /* 0x00200000e1b4783b */ /* 0x000fee0000000200 */
        /* <DEDUP_REMOVED lines=19> */
[C---:B--2---:R-:W-:Y:S08]  /*a9a0*/  HMMA.16816.F32 R28, R200.reuse, R164, R28 ;  /* 0x000000a4c81c723c */ /* 0x044ff0000000181c */
[----:B------:R-:W-:Y:S01]  /*a9b0*/  HMMA.16816.F32 R32, R200, R166, R32 ;  /* 0x000000a6c820723c */ /* 0x000fe20000001820 */
[----:B------:R-:W2:Y:S05]  /*a9c0*/  LDSM.16.M88.4 R164, [R221+0xb000] ;  /* 0x00b00000dda4783b */ /* 0x000eaa0000000200 */
[----:B------:R-:W-:Y:S02]  /*a9d0*/  LDSM.16.M88.4 R200, [R223+0x2000] ;  /* 0x00200000dfc8783b */ /* 0x000fe40000000200 */
[C---:B------:R-:W-:Y:S08]  /*a9e0*/  HMMA.16816.F32 R4, R180.reuse, R184, R4 ;  /* 0x000000b8b404723c */ /* 0x040ff00000001804 */
[C---:B------:R-:W-:Y:S01]  /*a9f0*/  HMMA.16816.F32 R8, R180.reuse, R186, R8 ;  /* 0x000000bab408723c */ /* 0x040fe20000001808 */
[----:B------:R-:W4:Y:S07]  /*aa00*/  LDSM.16.M88.4 R184, [R221+0xb800] ;  /* 0x00b80000ddb8783b */ /* 0x000f2e0000000200 */
        /* <DEDUP_REMOVED lines=21> */
[----:B------:R-:W3:Y:S05]  /*ab60*/  LDSM.16.M88.4 R184, [R2+0xb800] ;  /* 0x00b8000002b8783b */ /* 0x000eea0000000200 */
        /* <DEDUP_REMOVED lines=17> */
[C---:B--2---:R-:W-:Y:S08]  /*ac80*/  HMMA.16816.F32 R12, R192.reuse, R164, R12 ;  /* 0x000000a4c00c723c */ /* 0x044ff0000000180c */
[C---:B------:R-:W-:Y:S01]  /*ac90*/  HMMA.16816.F32 R16, R192.reuse, R166, R16 ;  /* 0x000000a6c010723c */ /* 0x040fe20000001810 */
[----:B------:R-:W2:Y:S07]  /*aca0*/  LDSM.16.M88.4 R164, [R221+0xc800] ;  /* 0x00c80000dda4783b */ /* 0x000eae0000000200 */
[C---:B------:R-:W-:Y:S08]  /*acb0*/  HMMA.16816.F32 R20, R192.reuse, R176, R20 ;  /* 0x000000b0c014723c */ /* 0x040ff00000001814 */
[C---:B------:R-:W-:Y:S01]  /*acc0*/  HMMA.16816.F32 R24, R192.reuse, R178, R24 ;  /* 0x000000b2c018723c */ /* 0x040fe20000001818 */
[----:B------:R-:W2:Y:S07]  /*acd0*/  LDSM.16.M88.4 R176, [R221+0xd000] ;  /* 0x00d00000ddb0783b */ /* 0x000eae0000000200 */
[C---:B---3--:R-:W-:Y:S08]  /*ace0*/  HMMA.16816.F32 R28, R192.reuse, R184, R28 ;  /* 0x000000b8c01c723c */ /* 0x048ff0000000181c */
[----:B------:R-:W-:Y:S01]  /*acf0*/  HMMA.16816.F32 R32, R192, R186, R32 ;  /* 0x000000bac020723c */ /* 0x000fe20000001820 */
[----:B------:R-:W3:Y:S05]  /*ad00*/  LDSM.16.M88.4 R184, [R221+0xd800] ;  /* 0x00d80000ddb8783b */ /* 0x000eea0000000200 */
[----:B------:R-:W3:Y:S02]  /*ad10*/  LDSM.16.M88.4 R192, [R223+0x4000] ;  /* 0x00400000dfc0783b */ /* 0x000ee40000000200 */
[C---:B----4-:R-:W-:Y:S08]  /*ad20*/  HMMA.16816.F32 R4, R196.reuse, R208, R4 ;  /* 0x000000d0c404723c */ /* 0x050ff00000001804 */
[C---:B------:R-:W-:Y:S01]  /*ad30*/  HMMA.16816.F32 R8, R196.reuse, R210, R8 ;  /* 0x000000d2c408723c */ /* 0x040fe20000001808 */
[----:B------:R-:W-:Y:S07]  /*ad40*/  LDSM.16.M88.4 R208, [R2+0xc000] ;  /* 0x00c0000002d0783b */ /* 0x000fee0000000200 */
        /* <DEDUP_REMOVED lines=8> */
[----:B------:R-:W5:Y:S05]  /*add0*/  LDSM.16.M88.4 R188, [R3+0xd800] ;  /* 0x00d8000003bc783b */ /* 0x000f6a0000000200 */
        /* <DEDUP_REMOVED lines=13> */
[----:B------:R-:W-:Y:S02]  /*aeb0*/  LDSM.16.M88.4 R200, [R225+0x6000] ;  /* 0x00600000e1c8783b */ /* 0x000fe40000000200 */
[C---:B------:R-:W-:Y:S08]  /*aec0*/  HMMA.16816.F32 R4, R192.reuse, R204, R4 ;  /* 0x000000ccc004723c */ /* 0x040ff00000001804 */
[C---:B------:R-:W-:Y:S01]  /*aed0*/  HMMA.16816.F32 R8, R192.reuse, R206, R8 ;  /* 0x000000cec008723c */ /* 0x040fe20000001808 */
[----:B------:R-:W3:Y:S07]  /*aee0*/  LDSM.16.M88.4 R204, [R224+UR5+0xe000] ;  /* 0x00e00005e0cc783b */ /* 0x000eee0008000200 */
[C---:B-1----:R-:W-:Y:S08]  /*aef0*/  HMMA.16816.F32 R12, R192.reuse, R172, R12 ;  /* 0x000000acc00c723c */ /* 0x042ff0000000180c */
[C---:B------:R-:W-:Y:S01]  /*af00*/  HMMA.16816.F32 R16, R192.reuse, R174, R16 ;  /* 0x000000aec010723c */ /* 0x040fe20000001810 */
[----:B------:R-:W1:Y:S07]  /*af10*/  LDSM.16.M88.4 R172, [R224+UR5+0xe800] ;  /* 0x00e80005e0ac783b */ /* 0x000e6e0008000200 */
[C---:B----4-:R-:W-:Y:S08]  /*af20*/  HMMA.16816.F32 R20, R192.reuse, R180, R20 ;  /* 0x000000b4c014723c */ /* 0x050ff00000001814 */
[C---:B------:R-:W-:Y:S01]  /*af30*/  HMMA.16816.F32 R24, R192.reuse, R182, R24 ;  /* 0x000000b6c018723c */ /* 0x040fe20000001818 */
[----:B------:R-:W4:Y:S07]  /*af40*/  LDSM.16.M88.4 R180, [R224+UR5+0xf000] ;  /* 0x00f00005e0b4783b */ /* 0x000f2e0008000200 */
[C---:B-----5:R-:W-:Y:S08]  /*af50*/  HMMA.16816.F32 R28, R192.reuse, R188, R28 ;  /* 0x000000bcc01c723c */ /* 0x060ff0000000181c */
[----:B------:R-:W-:Y:S01]  /*af60*/  HMMA.16816.F32 R32, R192, R190, R32 ;  /* 0x000000bec020723c */ /* 0x000fe20000001820 */
[----:B------:R-:W5:Y:S05]  /*af70*/  LDSM.16.M88.4 R188, [R224+UR5+0xf800] ;  /* 0x00f80005e0bc783b */ /* 0x000f6a0008000200 */
[----:B------:R-:W-:Y:S02]  /*af80*/  LDSM.16.M88.4 R192, [R222+0x6000] ;  /* 0x00600000dec0783b */ /* 0x000fe40000000200 */
[C---:B------:R-:W-:Y:S08]  /*af90*/  HMMA.16816.F32 R4, R196.reuse, R208, R4 ;  /* 0x000000d0c404723c */ /* 0x040ff00000001804 */
[C---:B------:R-:W-:Y:S01]  /*afa0*/  HMMA.16816.F32 R8, R196.reuse, R210, R8 ;  /* 0x000000d2c408723c */ /* 0x040fe20000001808 */
[----:B------:R-:W5:Y:S07]  /*afb0*/  LDSM.16.M88.4 R208, [R221+0xe000] ;  /* 0x00e00000ddd0783b */ /* 0x000f6e0000000200 */
        /* <DEDUP_REMOVED lines=19> */
[C---:B-----5:R-:W-:Y:S08]  /*b0f0*/  HMMA.16816.F32 R28, R200.reuse, R188, R28 ;  /* 0x000000bcc81c723c */ /* 0x060ff0000000181c */
[----:B------:R-:W-:Y:S01]  /*b100*/  HMMA.16816.F32 R32, R200, R190, R32 ;  /* 0x000000bec820723c */ /* 0x000fe20000001820 */
[----:B------:R-:W5:Y:S05]  /*b110*/  LDSM.16.M88.4 R188, [R3+0xf800] ;  /* 0x00f8000003bc783b */ /* 0x000f6a0000000200 */
[----:B------:R-:W5:Y:S02]  /*b120*/  LDSM.16.M88.4 R200, [R168+0x6000] ;  /* 0x00600000a8c8783b */ /* 0x000f640000000200 */
[C---:B------:R-:W-:Y:S08]  /*b130*/  HMMA.16816.F32 R4, R192.reuse, R208, R4 ;  /* 0x000000d0c004723c */ /* 0x040ff00000001804 */
[C---:B------:R-:W-:Y:S08]  /*b140*/  HMMA.16816.F32 R8, R192.reuse, R210, R8 ;  /* 0x000000d2c008723c */ /* 0x040ff00000001808 */
[C---:B--2---:R-:W-:Y:S08]  /*b150*/  HMMA.16816.F32 R12, R192.reuse, R164, R12 ;  /* 0x000000a4c00c723c */ /* 0x044ff0000000180c */
[C---:B------:R-:W-:Y:S01]  /*b160*/  HMMA.16816.F32 R16, R192.reuse, R166, R16 ;  /* 0x000000a6c010723c */ /* 0x040fe20000001810 */
[----:B------:R-:W2:Y:S07]  /*b170*/  LDSM.16.M88.4 R164, [R2+0xe800] ;  /* 0x00e8000002a4783b */ /* 0x000eae0000000200 */
[C---:B------:R-:W-:Y:S08]  /*b180*/  HMMA.16816.F32 R20, R192.reuse, R176, R20 ;  /* 0x000000b0c014723c */ /* 0x040ff00000001814 */
[C---:B------:R-:W-:Y:S08]  /*b190*/  HMMA.16816.F32 R24, R192.reuse, R178, R24 ;  /* 0x000000b2c018723c */ /* 0x040ff00000001818 */
[C---:B---3--:R-:W-:Y:S08]  /*b1a0*/  HMMA.16816.F32 R28, R192.reuse, R184, R28 ;  /* 0x000000b8c01c723c */ /* 0x048ff0000000181c */
[----:B------:R-:W-:Y:S08]  /*b1b0*/  HMMA.16816.F32 R32, R192, R186, R32 ;  /* 0x000000bac020723c */ /* 0x000ff00000001820 */
[C---:B------:R-:W-:Y:S08]  /*b1c0*/  HMMA.16816.F32 R4, R196.reuse, R204, R4 ;  /* 0x000000ccc404723c */ /* 0x040ff00000001804 */
[C---:B------:R-:W-:Y:S08]  /*b1d0*/  HMMA.16816.F32 R8, R196.reuse, R206, R8 ;  /* 0x000000cec408723c */ /* 0x040ff00000001808 */
[C---:B-1----:R-:W-:Y:S08]  /*b1e0*/  HMMA.16816.F32 R12, R196.reuse, R172, R12 ;  /* 0x000000acc40c723c */ /* 0x042ff0000000180c */
[C---:B------:R-:W-:Y:S01]  /*b1f0*/  HMMA.16816.F32 R16, R196.reuse, R174, R16 ;  /* 0x000000aec410723c */ /* 0x040fe20000001810 */
[----:B------:R-:W1:Y:S07]  /*b200*/  LDSM.16.M88.4 R172, [R2+0xf000] ;  /* 0x00f0000002ac783b */ /* 0x000e6e0000000200 */
[C---:B----4-:R-:W-:Y:S08]  /*b210*/  HMMA.16816.F32 R20, R196.reuse, R180, R20 ;  /* 0x000000b4c414723c */ /* 0x050ff00000001814 */
[C---:B------:R-:W-:Y:S08]  /*b220*/  HMMA.16816.F32 R24, R196.reuse, R182, R24 ;  /* 0x000000b6c418723c */ /* 0x040ff00000001818 */
[C---:B-----5:R-:W-:Y:S08]  /*b230*/  HMMA.16816.F32 R28, R196.reuse, R188, R28 ;  /* 0x000000bcc41c723c */ /* 0x060ff0000000181c */
[----:B------:R-:W-:Y:S08]  /*b240*/  HMMA.16816.F32 R32, R196, R190, R32 ;  /* 0x000000bec420723c */ /* 0x000ff00000001820 */
[C---:B------:R-:W-:Y:S08]  /*b250*/  HMMA.16816.F32 R4, R200.reuse, R212, R4 ;  /* 0x000000d4c804723c */ /* 0x040ff00000001804 */
[C---:B------:R-:W-:Y:S08]  /*b260*/  HMMA.16816.F32 R8, R200.reuse, R214, R8 ;  /* 0x000000d6c808723c */ /* 0x040ff00000001808 */
        /* <DEDUP_REMOVED lines=10> */
[----:B------:R-:W-:Y:S03]  /*b310*/  FMUL.FTZ R204, R10, UR10 ;  /* 0x0000000a0acc7c20 */ /* 0x000fe60008410000 */
[----:B------:R3:W4:Y:S01]  /*b320*/  MUFU.TANH R9, R165 ;  /* 0x000000a500097308 */ /* 0x0007220000002400 */
[C---:B-1----:R-:W-:Y:S03]  /*b330*/  HMMA.16816.F32 R20, R200.reuse, R172, R20 ;  /* 0x000000acc814723c */ /* 0x042fe60000001814 */
[----:B------:R-:W-:Y:S01]  /*b340*/  FMUL.FTZ R246, R12, UR10 ;  /* 0x0000000a0cf67c20 */ /* 0x000fe20008410000 */
[----:B------:R-:W-:Y:S01]  /*b350*/  FMUL.FTZ R244, R13, UR10 ;  /* 0x0000000a0df47c20 */ /* 0x000fe20008410000 */
[----:B------:R-:W-:Y:S04]  /*b360*/  FMUL.FTZ R251, R15, UR10 ;  /* 0x0000000a0ffb7c20 */ /* 0x000fe80008410000 */
[----:B------:R1:W1:Y:S01]  /*b370*/  MUFU.TANH R182, R168 ;  /* 0x000000a800b67308 */ /* 0x0002620000002400 */
[C---:B------:R-:W-:Y:S03]  /*b380*/  HMMA.16816.F32 R24, R200.reuse, R174, R24 ;  /* 0x000000aec818723c */ /* 0x040fe60000001818 */
[----:B------:R-:W-:Y:S01]  /*b390*/  FMUL.FTZ R240, R16, UR10 ;  /* 0x0000000a10f07c20 */ /* 0x000fe20008410000 */
[----:B------:R-:W-:Y:S01]  /*b3a0*/  FMUL.FTZ R242, R17, UR10 ;  /* 0x0000000a11f27c20 */ /* 0x000fe20008410000 */
[----:B------:R-:W-:Y:S01]  /*b3b0*/  FMUL.FTZ R209, R18, UR10 ;  /* 0x0000000a12d17c20 */ /* 0x000fe20008410000 */
[----:B------:R-:W-:Y:S03]  /*b3c0*/  FMUL.FTZ R249, R19, UR10 ;  /* 0x0000000a13f97c20 */ /* 0x000fe60008410000 */
[----:B------:R-:W2:Y:S01]  /*b3d0*/  MUFU.TANH R198, R205 ;  /* 0x000000cd00c67308 */ /* 0x000ea20000002400 */
[----:B---3--:R-:W3:Y:S01]  /*b3e0*/  LDSM.16.M88.4 R164, [R2+0xf800] ;  /* 0x00f8000002a4783b */ /* 0x008ee20000000200 */
[----:B------:R-:W-:Y:S04]  /*b3f0*/  DEPBAR.LE SB0, 0x0 ;  /* 0x000080000000791a */ /* 0x000fe80000000000 */
[----:B------:R-:W-:Y:S04]  /*b400*/  FMUL.FTZ R210, R20, UR10 ;  /* 0x0000000a14d27c20 */ /* 0x000fe80008410000 */
[----:B------:R5:W2:Y:S01]  /*b410*/  MUFU.TANH R10, R204 ;  /* 0x000000cc000a7308 */ /* 0x000aa20000002400 */
[----:B------:R-:W-:Y:S01]  /*b420*/  BAR.SYNC.DEFER_BLOCKING 0x0 ;  /* 0x0000000000007b1d */ /* 0x000fe20000010000 */
[----:B-1----:R-:W-:Y:S01]  /*b430*/  FMUL.FTZ R168, R14, UR10 ;  /* 0x0000000a0ea87c20 */ /* 0x002fe20008410000 */
[----:B------:R-:W-:Y:S01]  /*b440*/  FMUL.FTZ R212, R21, UR10 ;  /* 0x0000000a15d47c20 */ /* 0x000fe20008410000 */
[----:B------:R-:W-:Y:S01]  /*b450*/  FMUL.FTZ R211, R22, UR10 ;  /* 0x0000000a16d37c20 */ /* 0x000fe20008410000 */
[----:B------:R-:W-:Y:S01]  /*b460*/  FMUL.FTZ R213, R23, UR10 ;  /* 0x0000000a17d57c20 */ /* 0x000fe20008410000 */
[----:B------:R-:W-:Y:S01]  /*b470*/  FMUL.FTZ R214, R24, UR10 ;  /* 0x0000000a18d67c20 */ /* 0x000fe20008410000 */
[----:B------:R-:W-:Y:S03]  /*b480*/  FMUL.FTZ R208, R25, UR10 ;  /* 0x0000000a19d07c20 */ /* 0x000fe60008410000 */
[----:B------:R1:W1:Y:S01]  /*b490*/  MUFU.TANH R223, R168 ;  /* 0x000000a800df7308 */ /* 0x0002620000002400 */
[----:B------:R-:W-:Y:S01]  /*b4a0*/  FMUL.FTZ R215, R26, UR10 ;  /* 0x0000000a1ad77c20 */ /* 0x000fe20008410000 */
[----:B------:R-:W-:Y:S08]  /*b4b0*/  FMUL.FTZ R247, R27, UR10 ;  /* 0x0000000a1bf77c20 */ /* 0x000ff00008410000 */
[----:B------:R-:W1:Y:S10]  /*b4c0*/  MUFU.TANH R252, R252 ;  /* 0x000000fc00fc7308 */ /* 0x000e740000002400 */
[----:B------:R-:W1:Y:S10]  /*b4d0*/  MUFU.TANH R250, R250 ;  /* 0x000000fa00fa7308 */ /* 0x000e740000002400 */
[----:B------:R-:W1:Y:S01]  /*b4e0*/  MUFU.TANH R248, R248 ;  /* 0x000000f800f87308 */ /* 0x000e620000002400 */
[C---:B---3--:R-:W-:Y:S09]  /*b4f0*/  HMMA.16816.F32 R28, R200.reuse, R164, R28 ;  /* 0x000000a4c81c723c */ /* 0x048ff2000000181c */
[----:B------:R-:W3:Y:S01]  /*b500*/  MUFU.TANH R246, R246 ;  /* 0x000000f600f67308 */ /* 0x000ee20000002400 */
[----:B------:R-:W-:Y:S09]  /*b510*/  HMMA.16816.F32 R32, R200, R166, R32 ;  /* 0x000000a6c820723c */ /* 0x000ff20000001820 */
[----:B------:R-:W2:Y:S01]  /*b520*/  MUFU.TANH R244, R244 ;  /* 0x000000f400f47308 */ /* 0x000ea20000002400 */
[----:B-----5:R-:W-:Y:S01]  /*b530*/  FMUL.FTZ R204, R28, UR10 ;  /* 0x0000000a1ccc7c20 */ /* 0x020fe20008410000 */
[----:B------:R-:W-:Y:S01]  /*b540*/  FMUL.FTZ R207, R29, UR10 ;  /* 0x0000000a1dcf7c20 */ /* 0x000fe20008410000 */
[----:B-1----:R-:W-:Y:S07]  /*b550*/  FMUL.FTZ R168, R30, UR10 ;  /* 0x0000000a1ea87c20 */ /* 0x002fee0008410000 */
        /* <DEDUP_REMOVED lines=45> */
[-C--:B------:R-:W-:Y:S02]  /*b830*/  LOP3.LUT R13, R13, R4.reuse, RZ, 0x3c, !PT ;  /* 0x000000040d0d7212 */ /* 0x080fe400078e3cff */
[----:B------:R-:W2:Y:S02]  /*b840*/  I2F.RP R11, R2 ;  /* 0x00000002000b7306 */ /* 0x000ea40000209400 */
[----:B------:R-:W-:Y:S08]  /*b850*/  ISETP.GE.AND P2, PT, R13, RZ, PT ;  /* 0x000000ff0d00720c */ /* 0x000ff00003f46270 */
[----:B--2---:R-:W2:Y:S02]  /*b860*/  MUFU.RCP R3, R11 ;  /* 0x0000000b00037308 */ /* 0x004ea40000001000 */
[----:B--2---:R-:W-:Y:S01]  /*b870*/  VIADD R14, R3, 0xffffffe ;  /* 0x0ffffffe030e7836 */ /* 0x004fe20000000000 */
[----:B------:R-:W-:Y:S07]  /*b880*/  IADD3 R3, PT, PT, R239, -0x40, RZ ;  /* 0xffffffc0ef037810 */ /* 0x000fee0007ffe0ff */
[----:B------:R-:W2:Y:S01]  /*b890*/  F2I.FTZ.U32.TRUNC.NTZ R15, R14 ;  /* 0x0000000e000f7305 */ /* 0x000ea2000021f000 */
[----:B------:R-:W-:Y:S02]  /*b8a0*/  IABS R8, R3 ;  /* 0x0000000300087213 */ /* 0x000fe40000000000 */
[----:B------:R-:W-:Y:S01]  /*b8b0*/  LOP3.LUT R3, R3, R4, RZ, 0x3c, !PT ;  /* 0x0000000403037212 */ /* 0x000fe200078e3cff */
        /* <DEDUP_REMOVED lines=21> */
[----:B------:R-:W2:Y:S08]  /*ba10*/  LDC.64 R2, c[0x0][0x3b8] ;  /* 0x0000ee00ff027b82 */ /* 0x000eb00000000a00 */
        /* <DEDUP_REMOVED lines=27> */
.L_x_1989:
        /* <DEDUP_REMOVED lines=29> */
.L_x_1988:
[----:B------:R-:W-:Y:S01]  /*bda0*/  FMNMX3.FTZ R3, R169, R252, R250, !PT ;  /* 0x000000fca9037276 */ /* 0x000fe200078100fa */
[----:B--2---:R-:W-:Y:S01]  /*bdb0*/  LDSM.16.MT88.4 R12, [R218+0x10000] ;  /* 0x01000000da0c783b */ /* 0x004fe20000004200 */
        /* <DEDUP_REMOVED lines=16> */
[----:B------:R-:W-:Y:S01]  /*bec0*/  MOV R189, R233 ;  /* 0x000000e900bd7202 */ /* 0x000fe20000000f00 */
[----:B------:R-:W1:Y:S01]  /*bed0*/  SHFL.BFLY PT, R3, R4, 0x2, 0x1f ;  /* 0x0c401f0004037f89 */ /* 0x000e6200000e0000 */
[----:B------:R-:W-:Y:S02]  /*bee0*/  @P0 IADD3 R189, PT, PT, R234, -0x40, RZ ;  /* 0xffffffc0eabd0810 */ /* 0x000fe40007ffe0ff */
[----:B------:R-:W-:Y:S05]  /*bef0*/  IADD3 R238, PT, PT, R238, -0x1, RZ ;  /* 0xffffffffeeee7810 */ /* 0x000fea0007ffe0ff */
[----:B------:R-:W2:Y:S01]  /*bf00*/  SHFL.BFLY PT, R2, R7, 0x2, 0x1f ;  /* 0x0c401f0007027f89 */ /* 0x000ea200000e0000 */
[----:B------:R-:W-:Y:S02]  /*bf10*/  IADD3 R220, PT, PT, R220, R189, RZ ;  /* 0x000000bddcdc7210 */ /* 0x000fe40007ffe0ff */
[----:B------:R-:W-:Y:S05]  /*bf20*/  IADD3 R239, PT, PT, R239, -0x40, RZ ;  /* 0xffffffc0efef7810 */ /* 0x000fea0007ffe0ff */
[----:B------:R-:W-:Y:S08]  /*bf30*/  LDSM.16.MT88.4 R28, [R189] ;  /* 0x00000000bd1c783b */ /* 0x000ff00000004200 */
[----:B------:R-:W-:Y:S08]  /*bf40*/  LDSM.16.MT88.4 R172, [R189+0x4800] ;  /* 0x00480000bdac783b */ /* 0x000ff00000004200 */
[----:B------:R-:W-:Y:S01]  /*bf50*/  LDSM.16.MT88.4 R176, [R220+0x4800] ;  /* 0x00480000dcb0783b */ /* 0x000fe20000004200 */
        /* <DEDUP_REMOVED lines=26> */
[----:B------:R-:W-:Y:S01]  /*c100*/  LDSM.16.MT88.4 R180, [R170+0x16800] ;  /* 0x01680000aab4783b */ /* 0x000fe20000004200 */
[--C-:B------:R-:W-:Y:S01]  /*c110*/  FFMA.FTZ R199, R246, UR4, -R185.reuse ;  /* 0x00000004f6c77c23 */ /* 0x100fe200080108b9 */
[--C-:B------:R-:W-:Y:S07]  /*c120*/  FFMA.FTZ R196, R244, UR4, -R185.reuse ;  /* 0x00000004f4c47c23 */ /* 0x100fee00080108b9 */
[----:B------:R-:W2:Y:S01]  /*c130*/  MUFU.EX2 R0, R0 ;  /* 0x0000000000007308 */ /* 0x000ea20000000800 */
[--C-:B------:R-:W-:Y:S01]  /*c140*/  FFMA.FTZ R203, R223, UR4, -R184.reuse ;  /* 0x00000004dfcb7c23 */ /* 0x100fe200080108b8 */
[--C-:B------:R-:W-:Y:S01]  /*c150*/  FFMA.FTZ R198, R251, UR4, -R184.reuse ;  /* 0x00000004fbc67c23 */ /* 0x100fe200080108b8 */
[--C-:B------:R-:W-:Y:S07]  /*c160*/  FFMA.FTZ R200, R240, UR4, -R185.reuse ;  /* 0x00000004f0c87c23 */ /* 0x100fee00080108b9 */
[----:B------:R-:W-:Y:S01]  /*c170*/  MUFU.EX2 R197, R197 ;  /* 0x000000c500c57308 */ /* 0x000fe20000000800 */
[--C-:B------:R-:W-:Y:S01]  /*c180*/  FFMA.FTZ R201, R209, UR4, -R184.reuse ;  /* 0x00000004d1c97c23 */ /* 0x100fe200080108b8 */
[--C-:B------:R-:W-:Y:S01]  /*c190*/  FFMA.FTZ R202, R249, UR4, -R184.reuse ;  /* 0x00000004f9ca7c23 */ /* 0x100fe200080108b8 */
[--C-:B------:R-:W-:Y:S07]  /*c1a0*/  FFMA.FTZ R242, R242, UR4, -R185.reuse ;  /* 0x00000004f2f27c23 */ /* 0x100fee00080108b9 */
[----:B------:R-:W3:Y:S01]  /*c1b0*/  MUFU.EX2 R194, R194 ;  /* 0x000000c200c27308 */ /* 0x000ee20000000800 */
        /* <DEDUP_REMOVED lines=52> */
[C---:B------:R-:W-:Y:S01]  /*c500*/  FMUL.FTZ R15, R0.reuse, R155 ;  /* 0x0000009b000f7220 */ /* 0x040fe20000410000 */
[C---:B------:R-:W-:Y:S01]  /*c510*/  FMUL.FTZ R46, R0.reuse, R46 ;  /* 0x0000002e002e7220 */ /* 0x040fe20000410000 */
[----:B------:R-:W1:Y:S01]  /*c520*/  LDSM.16.MT88.4 R152, [R220] ;  /* 0x00000000dc98783b */ /* 0x000e620000004200 */
[----:B------:R-:W-:Y:S01]  /*c530*/  FMUL.FTZ R47, R0, R47 ;  /* 0x0000002f002f7220 */ /* 0x000fe20000410000 */
[C---:B------:R-:W-:Y:S01]  /*c540*/  FMUL.FTZ R48, R2.reuse, R48 ;  /* 0x0000003002307220 */ /* 0x040fe20000410000 */
[----:B------:R-:W-:Y:S01]  /*c550*/  FMUL.FTZ R49, R2, R49 ;  /* 0x0000003102317220 */ /* 0x000fe20000410000 */
[----:B------:R-:W-:Y:S01]  /*c560*/  FMUL.FTZ R50, R0, R50 ;  /* 0x0000003200327220 */ /* 0x000fe20000410000 */
[C---:B------:R-:W-:Y:S01]  /*c570*/  HMMA.16816.F32 R12, R160.reuse, R20, R12 ;  /* 0x00000014a00c723c */ /* 0x040fe2000000180c */
[----:B------:R-:W2:Y:S02]  /*c580*/  MUFU.EX2 R196, R196 ;  /* 0x000000c400c47308 */ /* 0x000ea40000000800 */
        /* <DEDUP_REMOVED lines=14> */
[----:B------:R-:W-:Y:S01]  /*c670*/  FMUL.FTZ R58, R0, R58 ;  /* 0x0000003a003a7220 */ /* 0x000fe20000410000 */
[C---:B------:R-:W-:Y:S01]  /*c680*/  HMMA.16816.F32 R20, R160.reuse, R28, R20 ;  /* 0x0000001ca014723c */ /* 0x040fe20000001814 */
[----:B------:R-:W4:Y:S02]  /*c690*/  MUFU.EX2 R198, R198 ;  /* 0x000000c600c67308 */ /* 0x000f240000000800 */
        /* <DEDUP_REMOVED lines=10> */
[----:B------:R-:W5:Y:S01]  /*c740*/  LDSM.16.MT88.4 R136, [R170+0x12000] ;  /* 0x01200000aa88783b */ /* 0x000f620000004200 */
[----:B------:R-:W-:Y:S01]  /*c750*/  FMUL.FTZ R63, R0, R63 ;  /* 0x0000003f003f7220 */ /* 0x000fe20000410000 */
[C---:B------:R-:W-:Y:S01]  /*c760*/  FMUL.FTZ R64, R2.reuse, R64 ;  /* 0x0000004002407220 */ /* 0x040fe20000410000 */
[----:B------:R-:W-:Y:S01]  /*c770*/  FMUL.FTZ R65, R2, R65 ;  /* 0x0000004102417220 */ /* 0x000fe20000410000 */
[C---:B------:R-:W-:Y:S01]  /*c780*/  FMUL.FTZ R66, R0.reuse, R66 ;  /* 0x0000004200427220 */ /* 0x040fe20000410000 */
[C---:B-1----:R-:W-:Y:S01]  /*c790*/  HMMA.16816.F32 R28, R160.reuse, R152, R28 ;  /* 0x00000098a01c723c */ /* 0x042fe2000000181c */
[----:B------:R-:W1:Y:S02]  /*c7a0*/  MUFU.EX2 R209, R242 ;  /* 0x000000f200d17308 */ /* 0x000e640000000800 */
[----:B------:R-:W-:Y:S01]  /*c7b0*/  FMUL.FTZ R67, R0, R67 ;  /* 0x0000004300437220 */ /* 0x000fe20000410000 */
[C---:B------:R-:W-:Y:S01]  /*c7c0*/  FMUL.FTZ R68, R2.reuse, R68 ;  /* 0x0000004402447220 */ /* 0x040fe20000410000 */
[----:B------:R-:W-:Y:S01]  /*c7d0*/  FMUL.FTZ R69, R2, R69 ;  /* 0x0000004502457220 */ /* 0x000fe20000410000 */
[C---:B------:R-:W-:Y:S01]  /*c7e0*/  FMUL.FTZ R70, R0.reuse, R70 ;  /* 0x0000004600467220 */ /* 0x040fe20000410000 */
[----:B------:R-:W-:Y:S01]  /*c7f0*/  FMUL.FTZ R71, R0, R71 ;  /* 0x0000004700477220 */ /* 0x000fe20000410000 */
[C---:B------:R-:W-:Y:S01]  /*c800*/  HMMA.16816.F32 R32, R160.reuse, R154, R32 ;  /* 0x0000009aa020723c */ /* 0x040fe20000001820 */
[----:B------:R-:W-:Y:S02]  /*c810*/  LDSM.16.MT88.4 R152, [R189+0x2800] ;  /* 0x00280000bd98783b */ /* 0x000fe40000004200 */
[----:B------:R-:W-:Y:S01]  /*c820*/  MUFU.EX2 R201, R201 ;  /* 0x000000c900c97308 */ /* 0x000fe20000000800 */
[C---:B------:R-:W-:Y:S01]  /*c830*/  FMUL.FTZ R72, R2.reuse, R72 ;  /* 0x0000004802487220 */ /* 0x040fe20000410000 */
[----:B------:R-:W-:Y:S01]  /*c840*/  FMUL.FTZ R73, R2, R73 ;  /* 0x0000004902497220 */ /* 0x000fe20000410000 */
[C---:B------:R-:W-:Y:S01]  /*c850*/  FMUL.FTZ R74, R0.reuse, R74 ;  /* 0x0000004a004a7220 */ /* 0x040fe20000410000 */
[----:B------:R-:W-:Y:S01]  /*c860*/  FMUL.FTZ R75, R0, R75 ;  /* 0x0000004b004b7220 */ /* 0x000fe20000410000 */
[C---:B------:R-:W-:Y:S01]  /*c870*/  FMUL.FTZ R76, R2.reuse, R76 ;  /* 0x0000004c024c7220 */ /* 0x040fe20000410000 */
[C---:B---3--:R-:W-:Y:S04]  /*c880*/  HMMA.16816.F32 R36, R160.reuse, R144, R36 ;  /* 0x00000090a024723c */ /* 0x048fe80000001824 */
[----:B------:R-:W3:Y:S01]  /*c890*/  MUFU.EX2 R202, R202 ;  /* 0x000000ca00ca7308 */ /* 0x000ee20000000800 */
        /* <DEDUP_REMOVED lines=15> */
[C---:B-----5:R-:W-:Y:S03]  /*c990*/  HMMA.16816.F32 R44, R160.reuse, R136, R44 ;  /* 0x00000088a02c723c */ /* 0x060fe6000000182c */
[C---:B------:R-:W-:Y:S01]  /*c9a0*/  FMUL.FTZ R90, R0.reuse, R90 ;  /* 0x0000005a005a7220 */ /* 0x040fe20000410000 */
[----:B------:R-:W-:Y:S01]  /*c9b0*/  FMUL.FTZ R91, R0, R91 ;  /* 0x0000005b005b7220 */ /* 0x000fe20000410000 */
[C---:B------:R-:W-:Y:S01]  /*c9c0*/  FMUL.FTZ R92, R2.reuse, R92 ;  /* 0x0000005c025c7220 */ /* 0x040fe20000410000 */
[----:B------:R-:W-:Y:S01]  /*c9d0*/  FMUL.FTZ R93, R2, R93 ;  /* 0x0000005d025d7220 */ /* 0x000fe20000410000 */
[C---:B------:R-:W-:Y:S01]  /*c9e0*/  FMUL.FTZ R94, R0.reuse, R94 ;  /* 0x0000005e005e7220 */ /* 0x040fe20000410000 */
[C---:B------:R-:W-:Y:S01]  /*c9f0*/  HMMA.16816.F32 R48, R160.reuse, R138, R48 ;  /* 0x0000008aa030723c */ /* 0x040fe20000001830 */
[----:B------:R-:W5:Y:S02]  /*ca00*/  LDSM.16.MT88.4 R136, [R218+0x14000] ;  /* 0x01400000da88783b */ /* 0x000f640000004200 */
        /* <DEDUP_REMOVED lines=48> */
[--C-:B------:R-:W-:Y:S01]  /*cd10*/  FFMA.FTZ R211, R213, UR4, -R184.reuse ;  /* 0x00000004d5d37c23 */ /* 0x100fe200080108b8 */
[--C-:B------:R-:W-:Y:S01]  /*cd20*/  FFMA.FTZ R210, R210, UR4, -R185.reuse ;  /* 0x00000004d2d27c23 */ /* 0x100fe200080108b9 */
[--C-:B------:R-:W-:Y:S01]  /*cd30*/  FFMA.FTZ R213, R208, UR4, -R185.reuse ;  /* 0x00000004d0d57c23 */ /* 0x100fe200080108b9 */
[C---:B------:R-:W-:Y:S01]  /*cd40*/  HMMA.16816.F32 R80, R160.reuse, R134, R80 ;  /* 0x00000086a050723c */ /* 0x040fe20000001850 */
[----:B------:R-:W2:Y:S01]  /*cd50*/  LDSM.16.MT88.4 R132, [R218+0x16000] ;  /* 0x01600000da84783b */ /* 0x000ea20000004200 */
[----:B------:R-:W-:Y:S01]  /*cd60*/  MUFU.EX2 R212, R212 ;  /* 0x000000d400d47308 */ /* 0x000fe20000000800 */
[--C-:B------:R-:W-:Y:S01]  /*cd70*/  FFMA.FTZ R204, R204, UR4, -R185.reuse ;  /* 0x00000004cccc7c23 */ /* 0x100fe200080108b9 */
[--C-:B------:R-:W-:Y:S01]  /*cd80*/  FFMA.FTZ R207, R207, UR4, -R185.reuse ;  /* 0x00000004cfcf7c23 */ /* 0x100fe200080108b9 */
[--C-:B------:R-:W-:Y:S07]  /*cd90*/  FFMA.FTZ R168, R168, UR4, -R184.reuse ;  /* 0x00000004a8a87c23 */ /* 0x100fee00080108b8 */
[----:B------:R-:W3:Y:S01]  /*cda0*/  MUFU.EX2 R210, R210 ;  /* 0x000000d200d27308 */ /* 0x000ee20000000800 */
[----:B------:R-:W-:Y:S01]  /*cdb0*/  FFMA.FTZ R167, R167, UR4, -R184 ;  /* 0x00000004a7a77c23 */ /* 0x000fe200080108b8 */
[C---:B----4-:R-:W-:Y:S08]  /*cdc0*/  HMMA.16816.F32 R84, R160.reuse, R140, R84 ;  /* 0x0000008ca054723c */ /* 0x050ff00000001854 */
[----:B------:R-:W4:Y:S01]  /*cdd0*/  MUFU.EX2 R211, R211 ;  /* 0x000000d300d37308 */ /* 0x000f220000000800 */
[----:B------:R-:W-:Y:S01]  /*cde0*/  FFMA.FTZ R205, R205, UR4, -R185 ;  /* 0x00000004cdcd7c23 */ /* 0x000fe200080108b9 */
[----:B------:R-:W-:Y:S01]  /*cdf0*/  FFMA.FTZ R197, R2, R243, R197 ;  /* 0x000000f302c57223 */ /* 0x000fe200000100c5 */
[----:B------:R-:W-:Y:S07]  /*ce00*/  ISETP.NE.AND P2, PT, R238, RZ, PT ;  /* 0x000000ffee00720c */ /* 0x000fee0003f45270 */
[----:B------:R-:W-:Y:S01]  /*ce10*/  MUFU.EX2 R213, R213 ;  /* 0x000000d500d57308 */ /* 0x000fe20000000800 */
[----:B------:R-:W-:Y:S01]  /*ce20*/  FFMA.FTZ R195, R0, R241, R195 ;  /* 0x000000f100c37223 */ /* 0x000fe200000100c3 */
[C---:B------:R-:W-:Y:S01]  /*ce30*/  HMMA.16816.F32 R88, R160.reuse, R142, R88 ;  /* 0x0000008ea058723c */ /* 0x040fe20000001858 */
[----:B------:R-:W1:Y:S07]  /*ce40*/  LDSM.16.MT88.4 R140, [R170+0x16000] ;  /* 0x01600000aa8c783b */ /* 0x000e6e0000004200 */
[----:B------:R-:W-:Y:S01]  /*ce50*/  MUFU.EX2 R204, R204 ;  /* 0x000000cc00cc7308 */ /* 0x000fe20000000800 */
[----:B------:R-:W-:Y:S01]  /*ce60*/  FADD.FTZ R194, R194, R197 ;  /* 0x000000c5c2c27221 */ /* 0x000fe20000010000 */
[----:B------:R-:W-:Y:S08]  /*ce70*/  FADD.FTZ R190, R190, R195 ;  /* 0x000000c3bebe7221 */ /* 0x000ff00000010000 */
[----:B------:R-:W-:Y:S01]  /*ce80*/  MUFU.EX2 R207, R207 ;  /* 0x000000cf00cf7308 */ /* 0x000fe20000000800 */
[----:B------:R-:W-:Y:S01]  /*ce90*/  FADD.FTZ R193, R193, R194 ;  /* 0x000000c2c1c17221 */ /* 0x000fe20000010000 */
[----:B------:R-:W-:Y:S01]  /*cea0*/  FADD.FTZ R191, R191, R190 ;  /* 0x000000bebfbf7221 */ /* 0x000fe20000010000 */
[C---:B-----5:R-:W-:Y:S07]  /*ceb0*/  HMMA.16816.F32 R92, R160.reuse, R136, R92 ;  /* 0x00000088a05c723c */ /* 0x060fee000000185c */
[----:B------:R-:W-:Y:S01]  /*cec0*/  MUFU.EX2 R168, R168 ;  /* 0x000000a800a87308 */ /* 0x000fe20000000800 */
[----:B------:R-:W-:Y:S01]  /*ced0*/  FADD.FTZ R192, R192, R193 ;  /* 0x000000c1c0c07221 */ /* 0x000fe20000010000 */
[----:B------:R-:W-:Y:S08]  /*cee0*/  FADD.FTZ R188, R188, R191 ;  /* 0x000000bfbcbc7221 */ /* 0x000ff00000010000 */
[----:B------:R-:W-:Y:S01]  /*cef0*/  MUFU.EX2 R167, R167 ;  /* 0x000000a700a77308 */ /* 0x000fe20000000800 */
[C---:B------:R-:W-:Y:S01]  /*cf00*/  HMMA.16816.F32 R96, R160.reuse, R138, R96 ;  /* 0x0000008aa060723c */ /* 0x040fe20000001860 */
[----:B------:R-:W5:Y:S08]  /*cf10*/  LDSM.16.MT88.4 R136, [R189+0x6000] ;  /* 0x00600000bd88783b */ /* 0x000f700000004200 */
[----:B------:R-:W-:Y:S01]  /*cf20*/  MUFU.EX2 R205, R205 ;  /* 0x000000cd00cd7308 */ /* 0x000fe20000000800 */
[C---:B--2---:R-:W-:Y:S08]  /*cf30*/  HMMA.16816.F32 R100, R160.reuse, R132, R100 ;  /* 0x00000084a064723c */ /* 0x044ff00000001864 */
[C---:B------:R-:W-:Y:S01]  /*cf40*/  HMMA.16816.F32 R104, R160.reuse, R134, R104 ;  /* 0x00000086a068723c */ /* 0x040fe20000001868 */
[----:B------:R-:W2:Y:S07]  /*cf50*/  LDSM.16.MT88.4 R132, [R220+0x6000] ;  /* 0x00600000dc84783b */ /* 0x000eae0000004200 */
[C---:B-1----:R-:W-:Y:S08]  /*cf60*/  HMMA.16816.F32 R108, R160.reuse, R140, R108 ;  /* 0x0000008ca06c723c */ /* 0x042ff0000000186c */
[C---:B------:R-:W-:Y:S01]  /*cf70*/  HMMA.16816.F32 R112, R160.reuse, R142, R112 ;  /* 0x0000008ea070723c */ /* 0x040fe20000001870 */
[----:B------:R-:W-:Y:S07]  /*cf80*/  LDSM.16.MT88.4 R140, [R170+0x10800] ;  /* 0x01080000aa8c783b */ /* 0x000fee0000004200 */
[C---:B-----5:R-:W-:Y:S08]  /*cf90*/  HMMA.16816.F32 R116, R160.reuse, R136, R116 ;  /* 0x00000088a074723c */ /* 0x060ff00000001874 */
[C---:B------:R-:W-:Y:S01]  /*cfa0*/  HMMA.16816.F32 R120, R160.reuse, R138, R120 ;  /* 0x0000008aa078723c */ /* 0x040fe20000001878 */
[----:B------:R-:W1:Y:S07]  /*cfb0*/  LDSM.16.MT88.4 R136, [R218+0x10800] ;  /* 0x01080000da88783b */ /* 0x000e6e0000004200 */
[C---:B--2---:R-:W-:Y:S03]  /*cfc0*/  HMMA.16816.F32 R124, R160.reuse, R132, R124 ;  /* 0x00000084a07c723c */ /* 0x044fe6000000187c */
        /* <DEDUP_REMOVED lines=10> */
[C---:B-1----:R-:W-:Y:S08]  /*d070*/  HMMA.16816.F32 R4, R132.reuse, R136, R4 ;  /* 0x000000888404723c */ /* 0x042ff00000001804 */
        /* <DEDUP_REMOVED lines=30> */
[----:B----4-:R-:W-:Y:S07]  /*d260*/  LDSM.16.MT88.4 R156, [R220+0x3000] ;  /* 0x00300000dc9c783b */ /* 0x010fee0000004200 */
        /* <DEDUP_REMOVED lines=11> */
[C---:B-----5:R-:W-:Y:S08]  /*d320*/  HMMA.16816.F32 R100, R132.reuse, R148, R100 ;  /* 0x000000948464723c */ /* 0x060ff00000001864 */
        /* <DEDUP_REMOVED lines=133> */
.L_x_1986:
        /* <DEDUP_REMOVED lines=343> */
.L_x_1992:
[----:B------:R-:W-:Y:S05]  /*f0f0*/  BSYNC.RECONVERGENT B0 ;  /* 0x0000000000007941 */ /* 0x000fea0003800200 */
.L_x_1991:
        /* <DEDUP_REMOVED lines=33> */
.L_x_1994:
[----:B------:R-:W-:Y:S05]  /*f310*/  BSYNC.RECONVERGENT B0 ;  /* 0x0000000000007941 */ /* 0x000fea0003800200 */
.L_x_1993:
        /* <DEDUP_REMOVED lines=21> */
.L_x_1996:
[----:B------:R-:W-:Y:S05]  /*f470*/  BSYNC.RECONVERGENT B0 ;  /* 0x0000000000007941 */ /* 0x000fea0003800200 */
.L_x_1995:
        /* <DEDUP_REMOVED lines=21> */
.L_x_1998:
[----:B------:R-:W-:Y:S05]  /*f5d0*/  BSYNC.RECONVERGENT B0 ;  /* 0x0000000000007941 */ /* 0x000fea0003800200 */
.L_x_1997:
        /* <DEDUP_REMOVED lines=19> */
.L_x_1999:
        /* <DEDUP_REMOVED lines=15> */
.L_x_4077:


//--------------------- .text._ZN5flash24flash_fwd_splitkv_kernelI23Flash_fwd_kernel_traitsILi256ELi64ELi64ELi4ELb0ELb0EN7cutlass6half_tE19Flash_kernel_traitsILi256ELi64ELi64ELi4ES3_EELb1ELb0ELb1ELb0ELb0ELb0ELb0ELb0EEEvNS_16Flash_fwd_paramsE --------------------------
	.section	.text._ZN5flash24flash_fwd_splitkv_kernelI23Flash_fwd_kernel_traitsILi256ELi64ELi64ELi4ELb0ELb0EN7cutlass6half_tE19Flash_kernel_traitsILi256ELi64ELi64ELi4ES3_EELb1ELb0ELb1ELb0ELb0ELb0ELb0ELb0EEEvNS_16Flash_fwd_paramsE,"ax",@progbits
	.align	128
        .global         _ZN5flash24flash_fwd_splitkv_kernelI23Flash_fwd_kernel_traitsILi256ELi64ELi64ELi4ELb0ELb0EN7cutlass6half_tE19Flash_kernel_traitsILi256ELi64ELi64ELi4ES3_EELb1ELb0ELb1ELb0ELb0ELb0ELb0ELb0EEEvNS_16Flash_fwd_paramsE
        .type           _ZN5flash24flash_fwd_splitkv_kernelI23Flash_fwd_kernel_traitsILi256ELi64ELi64ELi4ELb0ELb0EN7cutlass6half_tE19Flash_kernel_traitsILi256ELi64ELi64ELi4ES3_EELb1ELb0ELb1ELb0ELb0ELb0ELb0ELb0EEEvNS_16Flash_fwd_paramsE,@function
        .size           _ZN5flash24flash_fwd_splitkv_kernelI23Flash_fwd_kernel_traitsILi256ELi64ELi64ELi4ELb0ELb0EN7cutlass6half_tE19Flash_kernel_traitsILi256ELi64ELi64ELi4ES3_EELb1ELb0ELb1ELb0ELb0ELb0ELb0ELb0EEEvNS_16Flash_fwd_paramsE,(.L_x_4078 - _ZN5flash24flash_fwd_splitkv_kernelI23Flash_fwd_kernel_traitsILi256ELi64ELi64ELi4ELb0ELb0EN7cutlass6half_tE19Flash_kernel_traitsILi256ELi64ELi64ELi4ES3_EELb1ELb0ELb1ELb0ELb0ELb0ELb0ELb0EEEvNS_16Flash_fwd_paramsE)
        .other          _ZN5flash24flash_fwd_splitkv_kernelI23Flash_fwd_kernel_traitsILi256ELi64ELi64ELi4ELb0ELb0EN7cutlass6half_tE19Flash_kernel_traitsILi256ELi64ELi64ELi4ES3_EELb1ELb0ELb1ELb0ELb0ELb0ELb0ELb0EEEvNS_16Flash_fwd_paramsE,@"STO_CUDA_ENTRY STV_DEFAULT"
_ZN5flash24flash_fwd_splitkv_kernelI23Flash_fwd_kernel_traitsILi256ELi64ELi64ELi4ELb0ELb0EN7cutlass6half_tE19Flash_kernel_traitsILi256ELi64ELi64ELi4ES3_EELb1ELb0ELb1ELb0ELb0ELb0ELb0ELb0EEEvNS_16Flash_fwd_paramsE:
.text._ZN5flash24flash_fwd_splitkv_kernelI23Flash_fwd_kernel_traitsILi256ELi64ELi64ELi4ELb0ELb0EN7cutlass6half_tE19Flash_kernel_traitsILi256ELi64ELi64ELi4ES3_EELb1ELb0ELb1ELb0ELb0ELb0ELb0ELb0EEEvNS_16Flash_fwd_paramsE:
[----:B------:R-:W-:Y:S01]  /*0000*/  LDC R1, c[0x0][0x37c] ;  /* 0x0000df00ff017b82 */ /* 0x000fe20000000800 */
[----:B------:R-:W1:Y:S07]  /*0010*/  LDCU.64 UR8, c[0x0][0x460] ;  /* 0x00008c00ff0877ac */ /* 0x000e6e0008000a00 */
[----:B------:R-:W2:Y:S01]  /*0020*/  S2UR UR25, SR_CTAID.Y ;  /* 0x00000000001979c3 */ /* 0x000ea20000002600 */
[----:B------:R-:W3:Y:S01]  /*0030*/  LDCU.64 UR10, c[0x0][0x470] ;  /* 0x00008e00ff0a77ac */ /* 0x000ee20008000a00 */
[----:B------:R-:W2:Y:S01]  /*0040*/  LDCU.64 UR14, c[0x0][0x460] ;  /* 0x00008c00ff0e77ac */ /* 0x000ea20008000a00 */
[----:B------:R-:W4:Y:S01]  /*0050*/  LDCU.U8 UR12, c[0x0][0x532] ;  /* 0x0000a640ff0c77ac */ /* 0x000f220008000000 */
[----:B------:R-:W4:Y:S01]  /*0060*/  LDCU.64 UR6, c[0x0][0x468] ;  /* 0x00008d00ff0677ac */ /* 0x000f220008000a00 */
[----:B-1----:R-:W-:Y:S01]  /*0070*/  ISETP.NE.U32.AND P4, PT, RZ, UR8, PT ;  /* 0x00000008ff007c0c */ /* 0x002fe2000bf85070 */
[----:B------:R-:W-:Y:S01]  /*0080*/  UISETP.NE.U32.AND UP4, UPT, UR8, URZ, UPT ;  /* 0x000000ff0800728c */ /* 0x000fe2000bf85070 */
[----:B------:R-:W1:Y:S02]  /*0090*/  LDCU.64 UR4, c[0x0][0x478] ;  /* 0x00008f00ff0477ac */ /* 0x000e640008000a00 */
[----:B------:R-:W-:Y:S01]  /*00a0*/  ISETP.NE.AND.EX P4, PT, RZ, UR9, PT, P4 ;  /* 0x00000009ff007c0c */ /* 0x000fe2000bf85340 */
[----:B---3--:R-:W-:-:S02]  /*00b0*/  UISETP.NE.U32.AND UP3, UPT, UR10, URZ, UPT ;  /* 0x000000ff0a00728c */ /* 0x008fc4000bf65070 */
[----:B------:R-:W-:Y:S01]  /*00c0*/  UISETP.NE.AND.EX UP4, UPT, UR9, URZ, UPT, UP4 ;  /* 0x000000ff0900728c */ /* 0x000fe2000bf85340 */
[----:B------:R-:W3:Y:S01]  /*00d0*/  LDCU.64 UR22, c[0x0][0x358] ;  /* 0x00006b00ff1677ac */ /* 0x000ee20008000a00 */
[----:B------:R-:W-:-:S04]  /*00e0*/  UISETP.NE.AND.EX UP3, UPT, UR11, URZ, UPT, UP3 ;  /* 0x000000ff0b00728c */ /* 0x000fc8000bf65330 */
[----:B------:R-:W-:Y:S01]  /*00f0*/  PLOP3.LUT P2, PT, PT, PT, UP4, 0x80, 0x8 ;  /* 0x000000000008781c */ /* 0x000fe20003f4f048 */
[----:B--2---:R-:W-:Y:S02]  /*0100*/  UIMAD.WIDE.U32 UR14, UR25, 0x4, UR14 ;  /* 0x00000004190e78a5 */ /* 0x004fe4000f8e000e */
[----:B------:R-:W-:Y:S02]  /*0110*/  USHF.L.U32 UR9, UR25, 0x2, URZ ;  /* 0x0000000219097899 */ /* 0x000fe400080006ff */
[----:B----4-:R-:W-:Y:S02]  /*0120*/  UISETP.NE.AND UP5, UPT, UR12, URZ, UPT ;  /* 0x000000ff0c00728c */ /* 0x010fe4000bfa5270 */
[----:B------:R-:W-:Y:S01]  /*0130*/  UISETP.EQ.U32.AND UP2, UPT, UR6, URZ, UPT ;  /* 0x000000ff0600728c */ /* 0x000fe2000bf42070 */
[----:B------:R-:W-:Y:S01]  /*0140*/  IMAD.U32 R6, RZ, RZ, UR14 ;  /* 0x0000000eff067e24 */ /* 0x000fe2000f8e00ff */
[----:B------:R-:W-:Y:S01]  /*0150*/  USHF.R.U32.HI UR8, URZ, 0x1e, UR25 ;  /* 0x0000001eff087899 */ /* 0x000fe20008011619 */
[----:B------:R-:W-:Y:S01]  /*0160*/  IMAD.U32 R7, RZ, RZ, UR15 ;  /* 0x0000000fff077e24 */ /* 0x000fe2000f8e00ff */
[----:B------:R-:W-:-:S02]  /*0170*/  @UP3 UIADD3 UR12, UP1, UPT, UR9, UR10, URZ ;  /* 0x0000000a090c3290 */ /* 0x000fc4000ff3e0ff */
[----:B------:R-:W-:Y:S02]  /*0180*/  UISETP.EQ.OR.EX UP2, UPT, UR7, URZ, !UP5, UP2 ;  /* 0x000000ff0700728c */ /* 0x000fe4000ef42720 */
[----:B-1----:R-:W-:Y:S01]  /*0190*/  UISETP.NE.U32.AND UP0, UPT, UR4, URZ, UPT ;  /* 0x000000ff0400728c */ /* 0x002fe2000bf05070 */
[----:B---3--:R-:W2:Y:S01]  /*01a0*/  @P4 LDG.E R5, desc[UR22][R6.64] ;  /* 0x0000001606054981 */ /* 0x008ea2000c1e1900 */
[----:B------:R-:W-:Y:S02]  /*01b0*/  @UP3 UIADD3.X UR13, UPT, UPT, UR8, UR11, URZ, UP1, !UPT ;  /* 0x0000000b080d3290 */ /* 0x000fe40008ffe4ff */
[----:B------:R-:W-:Y:S01]  /*01c0*/  UIADD3 UR10, UP1, UPT, UR9, UR6, URZ ;  /* 0x00000006090a7290 */ /* 0x000fe2000ff3e0ff */
[----:B------:R1:W3:Y:S01]  /*01d0*/  @P2 LDG.E R2, desc[UR22][R6.64+0x4] ;  /* 0x0000041606022981 */ /* 0x0002e2000c1e1900 */
[----:B------:R-:W-:Y:S01]  /*01e0*/  UISETP.NE.AND.EX UP0, UPT, UR5, URZ, UPT, UP0 ;  /* 0x000000ff0500728c */ /* 0x000fe2000bf05300 */
[----:B------:R-:W-:Y:S01]  /*01f0*/  PLOP3.LUT P3, PT, PT, PT, UP2, 0x80, 0x8 ;  /* 0x000000000008781c */ /* 0x000fe20003f6f028 */
[----:B------:R-:W-:Y:S01]  /*0200*/  UIADD3.X UR11, UPT, UPT, UR8, UR7, URZ, UP1, !UPT ;  /* 0x00000007080b7290 */ /* 0x000fe20008ffe4ff */
[----:B------:R-:W-:Y:S01]  /*0210*/  PLOP3.LUT P1, PT, PT, PT, UP3, 0x80, 0x8 ;  /* 0x000000000008781c */ /* 0x000fe20003f2f038 */
[----:B------:R-:W-:-:S02]  /*0220*/  IMAD.U32 R10, RZ, RZ, UR12 ;  /* 0x0000000cff0a7e24 */ /* 0x000fc4000f8e00ff */
[----:B------:R-:W-:Y:S01]  /*0230*/  PLOP3.LUT P0, PT, PT, PT, UP0, 0x80, 0x8 ;  /* 0x000000000008781c */ /* 0x000fe20003f0f008 */
[----:B------:R-:W-:-:S04]  /*0240*/  IMAD.U32 R11, RZ, RZ, UR13 ;  /* 0x0000000dff0b7e24 */ /* 0x000fc8000f8e00ff */
[----:B------:R-:W-:-:S04]  /*0250*/  @UP0 UIADD3 UR4, UP1, UPT, UR9, UR4, URZ ;  /* 0x0000000409040290 */ /* 0x000fc8000ff3e0ff */
[----:B------:R-:W-:Y:S01]  /*0260*/  @UP0 UIADD3.X UR5, UPT, UPT, UR8, UR5, URZ, UP1, !UPT ;  /* 0x0000000508050290 */ /* 0x000fe20008ffe4ff */
[----:B------:R-:W4:Y:S01]  /*0270*/  @P1 LDG.E R3, desc[UR22][R10.64] ;  /* 0x000000160a031981 */ /* 0x000f22000c1e1900 */
[----:B-1----:R-:W-:Y:S02]  /*0280*/  IMAD.U32 R6, RZ, RZ, UR10 ;  /* 0x0000000aff067e24 */ /* 0x002fe4000f8e00ff */
[----:B------:R-:W-:-:S05]  /*0290*/  IMAD.U32 R7, RZ, RZ, UR11 ;  /* 0x0000000bff077e24 */ /* 0x000fca000f8e00ff */
[----:B------:R-:W4:Y:S01]  /*02a0*/  @!P3 LDG.E R4, desc[UR22][R6.64] ;  /* 0x000000160604b981 */ /* 0x000f22000c1e1900 */
[----:B------:R-:W-:Y:S02]  /*02b0*/  IMAD.U32 R8, RZ, RZ, UR4 ;  /* 0x00000004ff087e24 */ /* 0x000fe4000f8e00ff */
[----:B------:R-:W-:Y:S01]  /*02c0*/  IMAD.U32 R9, RZ, RZ, UR5 ;  /* 0x00000005ff097e24 */ /* 0x000fe2000f8e00ff */
[----:B------:R-:W1:Y:S01]  /*02d0*/  S2UR UR10, SR_CTAID.X ;  /* 0x00000000000a79c3 */ /* 0x000e620000002500 */
[----:B------:R-:W3:Y:S03]  /*02e0*/  @!UP4 LDCU UR27, c[0x0][0x434] ;  /* 0x00008680ff1bc7ac */ /* 0x000ee60008000800 */
[----:B------:R2:W5:Y:S01]  /*02f0*/  @P0 LDG.E R0, desc[UR22][R8.64] ;  /* 0x0000001608000981 */ /* 0x000562000c1e1900 */
[----:B------:R-:W-:Y:S01]  /*0300*/  UMOV UR18, 0xffffffff ;  /* 0xffffffff00127882 */ /* 0x000fe20000000000 */
[----:B------:R-:W4:Y:S01]  /*0310*/  @!UP0 LDCU.64 UR4, c[0x0][0x488] ;  /* 0x00009100ff0487ac */ /* 0x000f220008000a00 */
[----:B------:R-:W-:Y:S01]  /*0320*/  UISETP.NE.U32.AND UP1, UPT, UR6, URZ, UPT ;  /* 0x000000ff0600728c */ /* 0x000fe2000bf25070 */
[----:B------:R-:W-:Y:S01]  /*0330*/  UMOV UR16, 0xffffffff ;  /* 0xffffffff00107882 */ /* 0x000fe20000000000 */
[----:B------:R-:W2:Y:S02]  /*0340*/  @!UP0 LDCU UR6, c[0x0][0x43c] ;  /* 0x00008780ff0687ac */ /* 0x000ea40008000800 */
[----:B------:R-:W-:-:S03]  /*0350*/  UISETP.NE.AND.EX UP1, UPT, UR7, URZ, UPT, UP1 ;  /* 0x000000ff0700728c */ /* 0x000fc6000bf25310 */
[----:B------:R-:W-:Y:S01]  /*0360*/  UMOV UR7, URZ ;  /* 0x000000ff00077c82 */ /* 0x000fe20008000000 */
[----:B-1----:R-:W-:Y:S01]  /*0370*/  USHF.L.U32 UR26, UR10, 0x6, URZ ;  /* 0x000000060a1a7899 */ /* 0x002fe200080006ff */
[----:B--2---:R-:W-:Y:S02]  /*0380*/  @P4 R2UR UR18, R5 ;  /* 0x00000000051242ca */ /* 0x004fe400000e0000 */
[----:B---3--:R-:W-:-:S13]  /*0390*/  @P2 R2UR UR11, R2 ;  /* 0x00000000020b22ca */ /* 0x008fda00000e0000 */
[----:B------:R-:W-:-:S04]  /*03a0*/  @UP4 UIADD3 UR27, UPT, UPT, UR11, -UR18, URZ ;  /* 0x800000120b1b4290 */ /* 0x000fc8000fffe0ff */
[----:B------:R-:W-:Y:S01]  /*03b0*/  UISETP.GT.AND UP2, UPT, UR27, UR26, UPT ;  /* 0x0000001a1b00728c */ /* 0x000fe2000bf44270 */
[----:B----4-:R-:W-:-:S05]  /*03c0*/  @P1 R2UR UR7, R3 ;  /* 0x00000000030712ca */ /* 0x010fca00000e0000 */
[----:B------:R-:W-:Y:S01]  /*03d0*/  PLOP3.LUT P1, PT, PT, PT, UP2, 0x80, 0x8 ;  /* 0x000000000008781c */ /* 0x000fe20003f2f028 */
[----:B------:R-:W-:Y:S01]  /*03e0*/  @!UP0 UISETP.NE.U32.AND UP2, UPT, UR4, URZ, UPT ;  /* 0x000000ff0400828c */ /* 0x000fe2000bf45070 */
[----:B------:R-:W1:Y:S01]  /*03f0*/  @!UP1 LDCU UR4, c[0x0][0x438] ;  /* 0x00008700ff0497ac */ /* 0x000e620008000800 */
[----:B------:R-:W-:Y:S01]  /*0400*/  @!P3 R2UR UR16, R4 ;  /* 0x000000000410b2ca */ /* 0x000fe200000e0000 */
[----:B------:R-:W-:-:S14]  /*0410*/  BRA.U !UP1, `(.L_x_2000) ;  /* 0x0000000109187547 */ /* 0x000fdc000b800000 */
[----:B------:R-:W-:-:S13]  /*0420*/  PLOP3.LUT P2, PT, PT, PT, UP5, 0x80, 0x8 ;  /* 0x000000000008781c */ /* 0x000fda0003f4f058 */
[----:B------:R-:W1:Y:S04]  /*0430*/  @P2 LDG.E R2, desc[UR22][R6.64+0x4] ;  /* 0x0000041606022981 */ /* 0x000e68000c1e1900 */
[----:B------:R-:W2:Y:S01]  /*0440*/  @!P2 LDG.E R3, desc[UR22][R6.64] ;  /* 0x000000160603a981 */ /* 0x000ea2000c1e1900 */
[----:B-1----:R-:W-:-:S13]  /*0450*/  @P2 R2UR UR4, R2 ;  /* 0x00000000020422ca */ /* 0x002fda00000e0000 */
[----:B------:R-:W-:-:S07]  /*0460*/  @UP5 UIADD3 UR4, UPT, UPT, UR4, -UR16, URZ ;  /* 0x8000001004045290 */ /* 0x000fce000fffe0ff */
[----:B--2---:R-:W-:Y:S02]  /*0470*/  @!P2 R2UR UR4, R3 ;  /* 0x000000000304a2ca */ /* 0x004fe400000e0000 */
.L_x_2000:
[----:B-----5:R-:W-:Y:S01]  /*0480*/  @P0 R2UR UR21, R0 ;  /* 0x00000000001502ca */ /* 0x020fe200000e0000 */
[----:B------:R-:W-:Y:S01]  /*0490*/  @!UP0 UISETP.NE.AND.EX UP2, UPT, UR5, URZ, UPT, UP2 ;  /* 0x000000ff0500828c */ /* 0x000fe2000bf45320 */
[----:B-1----:R-:W-:-:S13]  /*04a0*/  @!P1 EXIT ;  /* 0x000000000000994d */ /* 0x002fda0003800000 */
[----:B------:R-:W1:Y:S01]  /*04b0*/  LDCU UR20, c[0x0][0x508] ;  /* 0x0000a100ff1477ac */ /* 0x000e620008000800 */
[----:B------:R-:W2:Y:S01]  /*04c0*/  S2UR UR24, SR_CTAID.Z ;  /* 0x00000000001879c3 */ /* 0x000ea20000002700 */
[----:B------:R-:W3:Y:S01]  /*04d0*/  S2R R219, SR_TID.X ;  /* 0x0000000000db7919 */ /* 0x000ee20000002100 */
[----:B------:R-:W4:Y:S01]  /*04e0*/  LDCU UR12, c[0x0][0x438] ;  /* 0x00008700ff0c77ac */ /* 0x000f220008000800 */
[----:B------:R-:W-:Y:S02]  /*04f0*/  @!UP0 USEL UR6, UR6, URZ, UP2 ;  /* 0x000000ff06068287 */ /* 0x000fe40009000000 */
[----:B------:R-:W-:Y:S02]  /*0500*/  @UP0 UIADD3 UR21, UPT, UPT, UR21, -UR7, URZ ;  /* 0x8000000715150290 */ /* 0x000fe4000fffe0ff */
[----:B------:R-:W-:Y:S02]  /*0510*/  @!UP0 UIADD3 UR21, UPT, UPT, UR6, UR4, -UR7 ;  /* 0x0000000406158290 */ /* 0x000fe4000fffe807 */
[----:B------:R-:W-:-:S02]  /*0520*/  UIADD3 UR5, UPT, UPT, UR10, 0x1, URZ ;  /* 0x000000010a057890 */ /* 0x000fc4000fffe0ff */
[----:B------:R-:W-:Y:S02]  /*0530*/  UIADD3 UR10, UPT, UPT, UR21, 0x3f, URZ ;  /* 0x0000003f150a7890 */ /* 0x000fe4000fffe0ff */
[----:B------:R-:W-:Y:S02]  /*0540*/  ULEA UR5, UR5, -UR27, 0x6 ;  /* 0x8000001b05057291 */ /* 0x000fe4000f8e30ff */
[----:B------:R-:W-:Y:S02]  /*0550*/  USHF.R.S32.HI UR6, URZ, 0x1f, UR10 ;  /* 0x0000001fff067899 */ /* 0x000fe4000801140a */
[----:B-1----:R-:W-:Y:S02]  /*0560*/  UIADD3 UR5, UPT, UPT, UR10, UR20, UR5 ;  /* 0x000000140a057290 */ /* 0x002fe4000fffe005 */
[----:B----4-:R-:W-:Y:S02]  /*0570*/  UIADD3 UR12, UPT, UPT, UR12, 0x3f, URZ ;  /* 0x0000003f0c0c7890 */ /* 0x010fe4000fffe0ff */
[----:B------:R-:W-:-:S02]  /*0580*/  USHF.R.S32.HI UR4, URZ, 0x1f, UR5 ;  /* 0x0000001fff047899 */ /* 0x000fc40008011405 */
[----:B------:R-:W-:Y:S02]  /*0590*/  ULEA.HI UR6, UR6, UR10, URZ, 0x6 ;  /* 0x0000000a06067291 */ /* 0x000fe4000f8f30ff */
[----:B------:R-:W-:Y:S02]  /*05a0*/  ULEA.HI UR4, UR4, UR5, URZ, 0x6 ;  /* 0x0000000504047291 */ /* 0x000fe4000f8f30ff */
[----:B------:R-:W-:Y:S02]  /*05b0*/  USHF.R.S32.HI UR11, URZ, 0x1f, UR12 ;  /* 0x0000001fff0b7899 */ /* 0x000fe4000801140c */
[----:B------:R-:W-:Y:S02]  /*05c0*/  USHF.R.S32.HI UR6, URZ, 0x6, UR6 ;  /* 0x00000006ff067899 */ /* 0x000fe40008011406 */
[----:B------:R-:W-:Y:S02]  /*05d0*/  USHF.R.S32.HI UR4, URZ, 0x6, UR4 ;  /* 0x00000006ff047899 */ /* 0x000fe40008011404 */
[----:B------:R-:W-:-:S02]  /*05e0*/  ULEA.HI UR11, UR11, UR12, URZ, 0x6 ;  /* 0x0000000c0b0b7291 */ /* 0x000fc4000f8f30ff */
[----:B------:R-:W-:Y:S01]  /*05f0*/  IMAD.U32 R0, RZ, RZ, UR6 ;  /* 0x00000006ff007e24 */ /* 0x000fe2000f8e00ff */
[----:B------:R-:W-:Y:S01]  /*0600*/  UMOV UR6, UR25 ;  /* 0x0000001900067c82 */ /* 0x000fe20008000000 */
[----:B------:R-:W-:Y:S01]  /*0610*/  USHF.R.S32.HI UR11, URZ, 0x6, UR11 ;  /* 0x00000006ff0b7899 */ /* 0x000fe2000801140b */
[----:B------:R-:W-:-:S05]  /*0620*/  IMAD.U32 R3, RZ, RZ, UR4 ;  /* 0x00000004ff037e24 */ /* 0x000fca000f8e00ff */
[----:B------:R-:W-:-:S04]  /*0630*/  VIMNMX3 R0, R0, UR11, R3, PT ;  /* 0x0000000b00007c0f */ /* 0x000fc8000b800103 */
[----:B------:R-:W-:-:S13]  /*0640*/  R2UR UR19, R0 ;  /* 0x00000000001372ca */ /* 0x000fda00000e0000 */
[----:B------:R-:W-:-:S09]  /*0650*/  UISETP.GT.AND UP0, UPT, UR19, URZ, UPT ;  /* 0x000000ff1300728c */ /* 0x000fd2000bf04270 */
[----:B--23--:R-:W-:Y:S05]  /*0660*/  BRA.U UP0, `(.L_x_2001) ;  /* 0x0000000900447547 */ /* 0x00cfea000b800000 */
[----:B------:R-:W-:Y:S01]  /*0670*/  UISETP.NE.AND UP0, UPT, UR18, -0x1, UPT ;  /* 0xffffffff1200788c */ /* 0x000fe2000bf05270 */
[----:B------:R-:W-:Y:S01]  /*0680*/  IMAD.SHL.U32 R2, R219, 0x8, RZ ;  /* 0x00000008db027824 */ /* 0x000fe200078e00ff */
[----:B------:R-:W1:Y:S01]  /*0690*/  LDCU.64 UR8, c[0x0][0x408] ;  /* 0x00008100ff0877ac */ /* 0x000e620008000a00 */
[----:B------:R-:W-:Y:S01]  /*06a0*/  IMAD.MOV.U32 R3, RZ, RZ, RZ ;  /* 0x000000ffff037224 */ /* 0x000fe200078e00ff */
[----:B------:R-:W-:Y:S01]  /*06b0*/  SHF.R.U32.HI R219, RZ, 0x3, R219 ;  /* 0x00000003ffdb7819 */ /* 0x000fe200000116db */
[----:B------:R-:W-:Y:S01]  /*06c0*/  BSSY.RECONVERGENT B0, `(.L_x_2002) ;  /* 0x0000031000007945 */ /* 0x000fe20003800200 */
[----:B------:R-:W2:Y:S01]  /*06d0*/  LDCU.64 UR4, c[0x0][0x410] ;  /* 0x00008200ff0477ac */ /* 0x000ea20008000a00 */
[----:B------:R-:W-:Y:S02]  /*06e0*/  LOP3.LUT R2, R2, 0x38, RZ, 0xc0, !PT ;  /* 0x0000003802027812 */ /* 0x000fe400078ec0ff */
[C---:B------:R-:W-:Y:S01]  /*06f0*/  VIADD R7, R219.reuse, 0x10 ;  /* 0x00000010db077836 */ /* 0x040fe20000000000 */
[----:B------:R-:W3:Y:S01]  /*0700*/  LDCU UR7, c[0x0][0x3e0] ;  /* 0x00007c00ff0777ac */ /* 0x000ee20008000800 */
[----:B------:R-:W-:-:S02]  /*0710*/  IADD3 R6, PT, PT, R219, 0x20, RZ ;  /* 0x00000020db067810 */ /* 0x000fc40007ffe0ff */
[C---:B------:R-:W-:Y:S01]  /*0720*/  LOP3.LUT R10, R2.reuse, 0x40, RZ, 0xfc, !PT ;  /* 0x00000040020a7812 */ /* 0x040fe200078efcff */
[----:B------:R-:W4:Y:S01]  /*0730*/  @!UP0 LDCU.64 UR10, c[0x0][0x400] ;  /* 0x00008000ff0a87ac */ /* 0x000f220008000a00 */
[C---:B------:R-:W-:Y:S02]  /*0740*/  LOP3.LUT R9, R2.reuse, 0x80, RZ, 0xfc, !PT ;  /* 0x0000008002097812 */ /* 0x040fe400078efcff */
[----:B------:R-:W-:Y:S01]  /*0750*/  LOP3.LUT R8, R2, 0xc0, RZ, 0xfc, !PT ;  /* 0x000000c002087812 */ /* 0x000fe200078efcff */
[----:B------:R-:W-:Y:S01]  /*0760*/  UIADD3 UR27, UPT, UPT, -UR26, UR27, URZ ;  /* 0x0000001b1a1b7290 */ /* 0x000fe2000fffe1ff */
[----:B-1----:R-:W-:Y:S01]  /*0770*/  IMAD.U32 R5, RZ, RZ, UR8 ;  /* 0x00000008ff057e24 */ /* 0x002fe2000f8e00ff */
[----:B------:R-:W-:Y:S01]  /*0780*/  @UP0 UIMAD.WIDE.U32 UR14, UR18, UR8, URZ ;  /* 0x00000008120e02a5 */ /* 0x000fe2000f8e00ff */
[----:B------:R-:W-:Y:S02]  /*0790*/  MOV R0, UR9 ;  /* 0x0000000900007c02 */ /* 0x000fe40008000f00 */
[----:B------:R-:W-:Y:S01]  /*07a0*/  IMAD.WIDE.U32 R4, R5, UR26, R2 ;  /* 0x0000001a05047c25 */ /* 0x000fe2000f8e0002 */
[----:B------:R-:W-:-:S02]  /*07b0*/  ISETP.GE.AND P1, PT, R219, UR27, PT ;  /* 0x0000001bdb007c0c */ /* 0x000fc4000bf26270 */
[----:B------:R-:W-:Y:S01]  /*07c0*/  ISETP.GE.AND P6, PT, R6, UR27, PT ;  /* 0x0000001b06007c0c */ /* 0x000fe2000bfc6270 */
[----:B------:R-:W-:Y:S01]  /*07d0*/  IMAD R0, R0, UR26, R5 ;  /* 0x0000001a00007c24 */ /* 0x000fe2000f8e0205 */
[----:B---3--:R-:W-:Y:S01]  /*07e0*/  UIMAD UR7, UR6, UR7, UR24 ;  /* 0x00000007060772a4 */ /* 0x008fe2000f8e0218 */
[----:B--2---:R-:W-:Y:S01]  /*07f0*/  IMAD.U32 R12, RZ, RZ, UR4 ;  /* 0x00000004ff0c7e24 */ /* 0x004fe2000f8e00ff */
[----:B----4-:R-:W-:Y:S01]  /*0800*/  @!UP0 UIMAD.WIDE.U32 UR12, UR25, UR10, URZ ;  /* 0x0000000a190c82a5 */ /* 0x010fe2000f8e00ff */
[----:B------:R-:W-:Y:S01]  /*0810*/  IMAD.U32 R17, RZ, RZ, UR5 ;  /* 0x00000005ff117e24 */ /* 0x000fe2000f8e00ff */
[----:B------:R-:W1:Y:S02]  /*0820*/  LDCU UR10, c[0x0][0x434] ;  /* 0x00008680ff0a77ac */ /* 0x000e640008000800 */
[----:B------:R-:W-:Y:S02]  /*0830*/  @!UP0 UIMAD UR11, UR25, UR11, UR13 ;  /* 0x0000000b190b82a4 */ /* 0x000fe4000f8e020d */
[----:B------:R-:W-:Y:S01]  /*0840*/  @UP0 UIMAD UR11, UR18, UR9, UR15 ;  /* 0x00000009120b02a4 */ /* 0x000fe2000f8e020f */
[----:B------:R-:W-:-:S02]  /*0850*/  @UP0 UMOV UR12, UR14 ;  /* 0x0000000e000c0c82 */ /* 0x000fc40008000000 */
[----:B------:R-:W-:-:S04]  /*0860*/  IADD3 R4, P0, PT, R4, UR12, RZ ;  /* 0x0000000c04047c10 */ /* 0x000fc8000ff1e0ff */
[----:B------:R-:W-:Y:S02]  /*0870*/  IADD3.X R5, PT, PT, R0, UR11, RZ, P0, !PT ;  /* 0x0000000b00057c10 */ /* 0x000fe400087fe4ff */
[----:B------:R-:W-:Y:S01]  /*0880*/  ISETP.GE.AND P0, PT, R7, UR27, PT ;  /* 0x0000001b07007c0c */ /* 0x000fe2000bf06270 */
[----:B-1----:R-:W-:Y:S01]  /*0890*/  UIMAD UR26, UR7, UR10, UR26 ;  /* 0x0000000a071a72a4 */ /* 0x002fe2000f8e021a */
[----:B------:R-:W-:Y:S01]  /*08a0*/  IMAD.WIDE.U32 R12, R12, UR24, R4 ;  /* 0x000000180c0c7c25 */ /* 0x000fe2000f8e0004 */
[----:B------:R-:W-:-:S03]  /*08b0*/  IADD3 R4, PT, PT, R219, 0x30, RZ ;  /* 0x00000030db047810 */ /* 0x000fc60007ffe0ff */
[----:B------:R-:W-:Y:S01]  /*08c0*/  IMAD R17, R17, UR24, R13 ;  /* 0x0000001811117c24 */ /* 0x000fe2000f8e020d */
[----:B------:R-:W-:Y:S06]  /*08d0*/  @P1 BRA `(.L_x_2003) ;  /* 0x00000000003c1947 */ /* 0x000fec0003800000 */
[----:B------:R-:W1:Y:S01]  /*08e0*/  LDCU UR6, c[0x0][0x440] ;  /* 0x00008800ff0677ac */ /* 0x000e620008000800 */
[----:B------:R-:W-:Y:S01]  /*08f0*/  IMAD.MOV.U32 R16, RZ, RZ, R12 ;  /* 0x000000ffff107224 */ /* 0x000fe200078e000c */
[----:B------:R-:W2:Y:S03]  /*0900*/  LDCU.64 UR4, c[0x0][0x3f0] ;  /* 0x00007e00ff0477ac */ /* 0x000ea60008000a00 */
[----:B------:R-:W-:-:S04]  /*0910*/  IMAD.WIDE.U32 R18, R219, UR8, R16 ;  /* 0x00000008db127c25 */ /* 0x000fc8000f8e0010 */
[----:B------:R-:W-:Y:S01]  /*0920*/  IMAD R0, R219, UR9, R19 ;  /* 0x00000009db007c24 */ /* 0x000fe2000f8e0213 */
        /* <DEDUP_REMOVED lines=10> */
.L_x_2003:
[----:B------:R-:W-:Y:S05]  /*09d0*/  BSYNC.RECONVERGENT B0 ;  /* 0x0000000000007941 */ /* 0x000fea0003800200 */
.L_x_2002:
[----:B------:R-:W-:Y:S01]  /*09e0*/  BSSY.RECONVERGENT B0, `(.L_x_2004) ;  /* 0x0000017000007945 */ /* 0x000fe20003800200 */
[----:B------:R-:W-:-:S03]  /*09f0*/  ISETP.GE.AND P5, PT, R4, UR27, PT ;  /* 0x0000001b04007c0c */ /* 0x000fc6000bfa6270 */
[----:B------:R-:W-:Y:S10]  /*0a00*/  @P0 BRA `(.L_x_2005) ;  /* 0x0000000000500947 */ /* 0x000ff40003800000 */
[----:B------:R-:W2:Y:S01]  /*0a10*/  LDCU UR6, c[0x0][0x440] ;  /* 0x00008800ff0677ac */ /* 0x000ea20008000800 */
[----:B------:R-:W-:Y:S01]  /*0a20*/  IADD3 R5, P0, PT, R219, 0x10, RZ ;  /* 0x00000010db057810 */ /* 0x000fe20007f1e0ff */
[----:B-1----:R-:W-:Y:S01]  /*0a30*/  IMAD.MOV.U32 R14, RZ, RZ, R12 ;  /* 0x000000ffff0e7224 */ /* 0x002fe200078e000c */
[----:B------:R-:W1:Y:S01]  /*0a40*/  LDCU.64 UR4, c[0x0][0x3f0] ;  /* 0x00007e00ff0477ac */ /* 0x000e620008000a00 */
[----:B------:R-:W-:Y:S02]  /*0a50*/  IMAD.MOV.U32 R15, RZ, RZ, R17 ;  /* 0x000000ffff0f7224 */ /* 0x000fe400078e0011 */
[----:B------:R-:W-:Y:S02]  /*0a60*/  IMAD.X R0, RZ, RZ, RZ, P0 ;  /* 0x000000ffff007224 */ /* 0x000fe400000e06ff */
[----:B------:R-:W-:-:S04]  /*0a70*/  IMAD.WIDE.U32 R14, R5, UR8, R14 ;  /* 0x00000008050e7c25 */ /* 0x000fc8000f8e000e */
[----:B------:R-:W-:-:S04]  /*0a80*/  IMAD R0, R0, UR8, RZ ;  /* 0x0000000800007c24 */ /* 0x000fc8000f8e02ff */
[----:B------:R-:W-:Y:S01]  /*0a90*/  IMAD R0, R5, UR9, R0 ;  /* 0x0000000905007c24 */ /* 0x000fe2000f8e0200 */
        /* <DEDUP_REMOVED lines=11> */
.L_x_2005:
[----:B------:R-:W-:Y:S05]  /*0b50*/  BSYNC.RECONVERGENT B0 ;  /* 0x0000000000007941 */ /* 0x000fea0003800200 */
.L_x_2004:
        /* <DEDUP_REMOVED lines=8> */
[----:B------:R-:W-:-:S04]  /*0be0*/  IMAD.WIDE.U32 R14, R5, UR8, R14 ;  /* 0x00000008050e7c25 */ /* 0x000fc8000f8e000e */
[----:B------:R-:W-:-:S04]  /*0bf0*/  IMAD R0, R0, UR8, RZ ;  /* 0x0000000800007c24 */ /* 0x000fc8000f8e02ff */
[----:B------:R-:W-:Y:S01]  /*0c00*/  IMAD R0, R5, UR9, R0 ;  /* 0x0000000905007c24 */ /* 0x000fe2000f8e0200 */
        /* <DEDUP_REMOVED lines=11> */
.L_x_2007:
[----:B------:R-:W-:Y:S05]  /*0cc0*/  BSYNC.RECONVERGENT B0 ;  /* 0x0000000000007941 */ /* 0x000fea0003800200 */
.L_x_2006:
[----:B------:R-:W-:Y:S04]  /*0cd0*/  BSSY.RECONVERGENT B0, `(.L_x_2008) ;  /* 0x0000015000007945 */ /* 0x000fe80003800200 */
[----:B------:R-:W-:Y:S05]  /*0ce0*/  @P5 BRA `(.L_x_2009) ;  /* 0x00000000004c5947 */ /* 0x000fea0003800000 */
[----:B------:R-:W4:Y:S01]  /*0cf0*/  LDCU UR6, c[0x0][0x440] ;  /* 0x00008800ff0677ac */ /* 0x000f220008000800 */
[----:B------:R-:W-:Y:S01]  /*0d00*/  IADD3 R5, P0, PT, R219, 0x30, RZ ;  /* 0x00000030db057810 */ /* 0x000fe20007f1e0ff */
[----:B------:R-:W-:Y:S01]  /*0d10*/  IMAD.MOV.U32 R13, RZ, RZ, R17 ;  /* 0x000000ffff0d7224 */ /* 0x000fe200078e0011 */
[----:B------:R-:W5:Y:S03]  /*0d20*/  LDCU.64 UR4, c[0x0][0x3f0] ;  /* 0x00007e00ff0477ac */ /* 0x000f660008000a00 */
[----:B------:R-:W-:Y:S02]  /*0d30*/  IMAD.X R0, RZ, RZ, RZ, P0 ;  /* 0x000000ffff007224 */ /* 0x000fe400000e06ff */
[----:B------:R-:W-:-:S04]  /*0d40*/  IMAD.WIDE.U32 R12, R5, UR8, R12 ;  /* 0x00000008050c7c25 */ /* 0x000fc8000f8e000c */
[----:B------:R-:W-:-:S04]  /*0d50*/  IMAD R0, R0, UR8, RZ ;  /* 0x0000000800007c24 */ /* 0x000fc8000f8e02ff */
[----:B------:R-:W-:Y:S01]  /*0d60*/  IMAD R0, R5, UR9, R0 ;  /* 0x0000000905007c24 */ /* 0x000fe2000f8e0200 */
        /* <DEDUP_REMOVED lines=11> */
.L_x_2009:
[----:B------:R-:W-:Y:S05]  /*0e20*/  BSYNC.RECONVERGENT B0 ;  /* 0x0000000000007941 */ /* 0x000fea0003800200 */
.L_x_2008:
[----:B------:R-:W5:Y:S01]  /*0e30*/  LDCU.64 UR4, c[0x0][0x420] ;  /* 0x00008400ff0477ac */ /* 0x000f620008000a00 */
[----:B------:R-:W-:Y:S01]  /*0e40*/  ISETP.NE.AND P4, PT, R2, RZ, PT ;  /* 0x000000ff0200720c */ /* 0x000fe20003f85270 */
[----:B------:R-:W-:-:S03]  /*0e50*/  IMAD.U32 R0, RZ, RZ, UR26 ;  /* 0x0000001aff007e24 */ /* 0x000fc6000f8e00ff */
[----:B------:R-:W-:Y:S02]  /*0e60*/  ISETP.GE.OR P2, PT, R7, UR27, P4 ;  /* 0x0000001b07007c0c */ /* 0x000fe4000a746670 */
[C---:B------:R-:W-:Y:S02]  /*0e70*/  ISETP.GE.OR P3, PT, R219.reuse, UR27, P4 ;  /* 0x0000001bdb007c0c */ /* 0x040fe4000a766670 */
[----:B------:R-:W-:Y:S02]  /*0e80*/  ISETP.GE.OR P1, PT, R6, UR27, P4 ;  /* 0x0000001b06007c0c */ /* 0x000fe4000a726670 */
[----:B------:R-:W-:Y:S02]  /*0e90*/  IADD3 R219, P0, PT, R219, UR26, RZ ;  /* 0x0000001adbdb7c10 */ /* 0x000fe4000ff1e0ff */
[----:B------:R-:W-:Y:S02]  /*0ea0*/  ISETP.GE.OR P4, PT, R4, UR27, P4 ;  /* 0x0000001b04007c0c */ /* 0x000fe4000a786670 */
[----:B------:R-:W-:-:S02]  /*0eb0*/  LEA.HI.X.SX32 R0, R0, RZ, 0x1, P0 ;  /* 0x000000ff00007211 */ /* 0x000fc400000f0eff */
[C---:B-----5:R-:W-:Y:S01]  /*0ec0*/  LEA R6, P0, R219.reuse, UR4, 0x2 ;  /* 0x00000004db067c11 */ /* 0x060fe2000f8010ff */
        /* <DEDUP_REMOVED lines=8> */
[----:B-1----:R-:W-:-:S05]  /*0f50*/  MOV R3, 0x7f800000 ;  /* 0x7f80000000037802 */ /* 0x002fca0000000f00 */
[----:B------:R-:W-:Y:S01]  /*0f60*/  STG.E desc[UR22][R6.64+0xc0], R3 ;  /* 0x0000c00306007986 */ /* 0x000fe2000c101916 */
[----:B------:R-:W-:Y:S05]  /*0f70*/  EXIT ;  /* 0x000000000000794d */ /* 0x000fea0003800000 */
.L_x_2001:
[----:B------:R-:W1:Y:S01]  /*0f80*/  LDCU.64 UR4, c[0x0][0x4d8] ;  /* 0x00009b00ff0477ac */ /* 0x000e620008000a00 */
        /* <DEDUP_REMOVED lines=12> */
.L_x_2010:
[----:B------:R-:W-:Y:S05]  /*1050*/  BRA.U !UP2, `(.L_x_2011) ;  /* 0x000000050a887547 */ /* 0x000fea000b800000 */
[----:B------:R-:W1:Y:S01]  /*1060*/  LDC R6, c[0x0][0x4f0] ;  /* 0x00013c00ff067b82 */ /* 0x000e620000000800 */
[----:B------:R-:W-:Y:S01]  /*1070*/  ULEA UR8, UR19, 0xffffffc0, 0x6 ;  /* 0xffffffc013087891 */ /* 0x000fe2000f8e30ff */
[----:B------:R-:W2:Y:S05]  /*1080*/  LDCU.64 UR4, c[0x0][0x4e8] ;  /* 0x00009d00ff0477ac */ /* 0x000eaa0008000a00 */
[----:B------:R-:W-:Y:S01]  /*1090*/  MOV R0, UR8 ;  /* 0x0000000800007c02 */ /* 0x000fe20008000f00 */
[----:B------:R-:W-:Y:S01]  /*10a0*/  IMAD.MOV.U32 R8, RZ, RZ, RZ ;  /* 0x000000ffff087224 */ /* 0x000fe200078e00ff */
[----:B------:R-:W3:Y:S02]  /*10b0*/  LDCU.64 UR10, c[0x0][0x3b8] ;  /* 0x00007700ff0a77ac */ /* 0x000ee40008000a00 */
[----:B------:R-:W-:Y:S01]  /*10c0*/  IABS R0, R0 ;  /* 0x0000000000007213 */ /* 0x000fe20000000000 */
        /* <DEDUP_REMOVED lines=23> */
[-C--:B------:R-:W-:Y:S02]  /*1240*/  @!P1 IADD3 R0, PT, PT, R0, -R3.reuse, RZ ;  /* 0x8000000300009210 */ /* 0x080fe40007ffe0ff */
[----:B------:R-:W-:Y:S02]  /*1250*/  @!P1 IADD3 R7, PT, PT, R7, 0x1, RZ ;  /* 0x0000000107079810 */ /* 0x000fe40007ffe0ff */
[----:B------:R-:W-:Y:S02]  /*1260*/  ISETP.GE.U32.AND P2, PT, R0, R3, PT ;  /* 0x000000030000720c */ /* 0x000fe40003f46070 */
[C---:B------:R-:W-:Y:S02]  /*1270*/  LOP3.LUT R0, R6.reuse, UR8, RZ, 0x3c, !PT ;  /* 0x0000000806007c12 */ /* 0x040fe4000f8e3cff */
[----:B------:R-:W-:Y:S02]  /*1280*/  ISETP.NE.AND P1, PT, R6, RZ, PT ;  /* 0x000000ff0600720c */ /* 0x000fe40003f25270 */
[----:B------:R-:W-:-:S07]  /*1290*/  ISETP.GE.AND P0, PT, R0, RZ, PT ;  /* 0x000000ff0000720c */ /* 0x000fce0003f06270 */
[----:B------:R-:W-:-:S06]  /*12a0*/  @P2 VIADD R7, R7, 0x1 ;  /* 0x0000000107072836 */ /* 0x000fcc0000000000 */
[----:B------:R-:W-:Y:S02]  /*12b0*/  @!P0 IADD3 R7, PT, PT, -R7, RZ, RZ ;  /* 0x000000ff07078210 */ /* 0x000fe40007ffe1ff */
[----:B------:R-:W-:-:S05]  /*12c0*/  @!P1 LOP3.LUT R7, RZ, R6, RZ, 0x33, !PT ;  /* 0x00000006ff079212 */ /* 0x000fca00078e33ff */
[----:B------:R-:W-:-:S05]  /*12d0*/  IMAD.WIDE R12, R7, 0x4, R232 ;  /* 0x00000004070c7825 */ /* 0x000fca00078e02e8 */
[----:B------:R-:W5:Y:S01]  /*12e0*/  LDG.E R2, desc[UR22][R12.64] ;  /* 0x000000160c027981 */ /* 0x000f62000c1e1900 */
[----:B-1----:R-:W-:Y:S02]  /*12f0*/  IABS R5, R4 ;  /* 0x0000000400057213 */ /* 0x002fe40000000000 */
[----:B------:R-:W-:Y:S01]  /*1300*/  IADD3 R7, PT, PT, -R7, RZ, RZ ;  /* 0x000000ff07077210 */ /* 0x000fe20007ffe1ff */
[----:B------:R-:W1:Y:S01]  /*1310*/  S2R R0, SR_CTAID.Z ;  /* 0x0000000000007919 */ /* 0x000e620000002700 */
[----:B------:R-:W3:Y:S03]  /*1320*/  I2F.RP R10, R5 ;  /* 0x00000005000a7306 */ /* 0x000ee60000209400 */
[----:B------:R-:W-:Y:S01]  /*1330*/  IMAD R6, R6, R7, UR8 ;  /* 0x0000000806067e24 */ /* 0x000fe2000f8e0207 */
[----:B------:R-:W4:Y:S04]  /*1340*/  LDCU.64 UR8, c[0x0][0x3c0] ;  /* 0x00007800ff0877ac */ /* 0x000f280008000a00 */
[----:B---3--:R-:W3:Y:S01]  /*1350*/  MUFU.RCP R9, R10 ;  /* 0x0000000a00097308 */ /* 0x008ee20000001000 */
[----:B-1----:R-:W-:-:S02]  /*1360*/  IABS R0, R0 ;  /* 0x0000000000007213 */ /* 0x002fc40000000000 */
[----:B---3--:R-:W-:-:S06]  /*1370*/  IADD3 R9, PT, PT, R9, 0xffffffe, RZ ;  /* 0x0ffffffe09097810 */ /* 0x008fcc0007ffe0ff */
[----:B------:R-:W1:Y:S02]  /*1380*/  F2I.FTZ.U32.TRUNC.NTZ R9, R9 ;  /* 0x0000000900097305 */ /* 0x000e64000021f000 */
[----:B-1----:R-:W-:-:S05]  /*1390*/  IADD3 R3, PT, PT, RZ, -R9, RZ ;  /* 0x80000009ff037210 */ /* 0x002fca0007ffe0ff */
[----:B------:R-:W-:-:S04]  /*13a0*/  IMAD R3, R3, R5, RZ ;  /* 0x0000000503037224 */ /* 0x000fc800078e02ff */
[----:B------:R-:W-:Y:S01]  /*13b0*/  IMAD.HI.U32 R8, R9, R3, R8 ;  /* 0x0000000309087227 */ /* 0x000fe200078e0008 */
[----:B------:R-:W-:-:S05]  /*13c0*/  MOV R3, R0 ;  /* 0x0000000000037202 */ /* 0x000fca0000000f00 */
        /* <DEDUP_REMOVED lines=11> */
[----:B------:R-:W-:Y:S02]  /*1480*/  @!P0 IADD3 R0, PT, PT, -R0, RZ, RZ ;  /* 0x000000ff00008210 */ /* 0x000fe40007ffe1ff */
[----:B------:R-:W-:Y:S02]  /*1490*/  @!P1 LOP3.LUT R0, RZ, R4, RZ, 0x33, !PT ;  /* 0x00000004ff009212 */ /* 0x000fe400078e33ff */
[----:B-----5:R-:W-:Y:S01]  /*14a0*/  SHF.R.S32.HI R3, RZ, 0x1f, R2 ;  /* 0x0000001fff037819 */ /* 0x020fe20000011402 */
        /* <DEDUP_REMOVED lines=8> */
[----:B------:R-:W-:Y:S01]  /*1530*/  IADD3 R9, PT, PT, R9, R5, RZ ;  /* 0x0000000509097210 */ /* 0x000fe20007ffe0ff */
[----:B------:R-:W-:Y:S02]  /*1540*/  IMAD.IADD R11, R11, 0x1, R3 ;  /* 0x000000010b0b7824 */ /* 0x000fe400078e0203 */
[C---:B------:R-:W-:Y:S02]  /*1550*/  IMAD R3, R2.reuse, UR10, RZ ;  /* 0x0000000a02037c24 */ /* 0x040fe4000f8e02ff */
[----:B------:R-:W-:Y:S01]  /*1560*/  IMAD R5, R2, UR8, RZ ;  /* 0x0000000802057c24 */ /* 0x000fe2000f8e02ff */
[----:B------:R-:W-:Y:S01]  /*1570*/  SHF.R.S32.HI R2, RZ, 0x1f, R0 ;  /* 0x0000001fff027819 */ /* 0x000fe20000011400 */
[C---:B------:R-:W-:Y:S02]  /*1580*/  IMAD R3, R6.reuse, UR11, R3 ;  /* 0x0000000b06037c24 */ /* 0x040fe4000f8e0203 */
[----:B------:R-:W-:-:S04]  /*1590*/  IMAD.WIDE.U32 R8, R6, UR10, R8 ;  /* 0x0000000a06087c25 */ /* 0x000fc8000f8e0008 */
[C---:B------:R-:W-:Y:S01]  /*15a0*/  IMAD R5, R6.reuse, UR9, R5 ;  /* 0x0000000906057c24 */ /* 0x040fe2000f8e0205 */
[----:B------:R-:W-:Y:S01]  /*15b0*/  IADD3 R9, PT, PT, R9, R3, RZ ;  /* 0x0000000309097210 */ /* 0x000fe20007ffe0ff */
[----:B------:R-:W-:-:S04]  /*15c0*/  IMAD.WIDE.U32 R6, R6, UR8, R10 ;  /* 0x0000000806067c25 */ /* 0x000fc8000f8e000a */
[C---:B-1----:R-:W-:Y:S01]  /*15d0*/  IMAD R3, R2.reuse, UR4, RZ ;  /* 0x0000000402037c24 */ /* 0x042fe2000f8e02ff */
[----:B------:R-:W-:Y:S01]  /*15e0*/  IADD3 R7, PT, PT, R7, R5, RZ ;  /* 0x0000000507077210 */ /* 0x000fe20007ffe0ff */
[----:B------:R-:W-:Y:S02]  /*15f0*/  IMAD R5, R2, UR6, RZ ;  /* 0x0000000602057c24 */ /* 0x000fe4000f8e02ff */
[C---:B------:R-:W-:Y:S02]  /*1600*/  IMAD R3, R0.reuse, UR5, R3 ;  /* 0x0000000500037c24 */ /* 0x040fe4000f8e0203 */
[C---:B------:R-:W-:Y:S02]  /*1610*/  IMAD R5, R0.reuse, UR7, R5 ;  /* 0x0000000700057c24 */ /* 0x040fe4000f8e0205 */
[----:B------:R-:W-:-:S04]  /*1620*/  IMAD.WIDE.U32 R6, R0, UR6, R6 ;  /* 0x0000000600067c25 */ /* 0x000fc8000f8e0006 */
[----:B------:R-:W-:Y:S01]  /*1630*/  IMAD.WIDE.U32 R8, R0, UR4, R8 ;  /* 0x0000000400087c25 */ /* 0x000fe2000f8e0008 */
[----:B------:R-:W-:Y:S02]  /*1640*/  IADD3 R2, PT, PT, R7, R5, RZ ;  /* 0x0000000507027210 */ /* 0x000fe40007ffe0ff */
[----:B------:R-:W-:Y:S01]  /*1650*/  MOV R4, R6 ;  /* 0x0000000600047202 */ /* 0x000fe20000000f00 */
[----:B------:R-:W-:Y:S01]  /*1660*/  IMAD.IADD R0, R9, 0x1, R3 ;  /* 0x0000000109007824 */ /* 0x000fe200078e0203 */
[----:B------:R-:W-:Y:S06]  /*1670*/  BRA `(.L_x_2012) ;  /* 0x0000000400747947 */ /* 0x000fec0003800000 */
.L_x_2011:
        /* <DEDUP_REMOVED lines=15> */
.L_x_2013:
[----:B------:R-:W1:Y:S01]  /*1770*/  LDCU.64 UR10, c[0x0][0x3b8] ;  /* 0x00007700ff0a77ac */ /* 0x000e620008000a00 */
[----:B------:R-:W-:-:S04]  /*1780*/  UIADD3 UR15, UPT, UPT, UR7, UR16, URZ ;  /* 0x00000010070f7290 */ /* 0x000fc8000fffe0ff */
[----:B-1----:R-:W-:Y:S02]  /*1790*/  UIMAD.WIDE.U32 UR4, UR15, UR10, URZ ;  /* 0x0000000a0f0472a5 */ /* 0x002fe4000f8e00ff */
[----:B------:R-:W-:-:S04]  /*17a0*/  UIMAD UR15, UR15, UR11, URZ ;  /* 0x0000000b0f0f72a4 */ /* 0x000fc8000f8e02ff */
[----:B------:R-:W-:Y:S01]  /*17b0*/  UIADD3 UR15, UPT, UPT, UR5, UR15, URZ ;  /* 0x0000000f050f7290 */ /* 0x000fe2000fffe0ff */
[----:B------:R-:W-:-:S11]  /*17c0*/  UMOV UR14, UR4 ;  /* 0x00000004000e7c82 */ /* 0x000fd60008000000 */
.L_x_2014:
        /* <DEDUP_REMOVED lines=15> */
.L_x_2015:
[----:B------:R-:W1:Y:S01]  /*18c0*/  LDCU.64 UR8, c[0x0][0x3c0] ;  /* 0x00007800ff0877ac */ /* 0x000e620008000a00 */
[----:B------:R-:W-:-:S04]  /*18d0*/  UIADD3 UR7, UPT, UPT, UR7, UR16, URZ ;  /* 0x0000001007077290 */ /* 0x000fc8000fffe0ff */
[----:B-1----:R-:W-:Y:S02]  /*18e0*/  UIMAD.WIDE.U32 UR4, UR7, UR8, URZ ;  /* 0x00000008070472a5 */ /* 0x002fe4000f8e00ff */
[----:B------:R-:W-:-:S04]  /*18f0*/  UIMAD UR7, UR7, UR9, URZ ;  /* 0x00000009070772a4 */ /* 0x000fc8000f8e02ff */
[----:B------:R-:W-:Y:S01]  /*1900*/  UIADD3 UR5, UPT, UPT, UR5, UR7, URZ ;  /* 0x0000000705057290 */ /* 0x000fe2000fffe0ff */
[----:B------:R-:W-:-:S11]  /*1910*/  UMOV UR6, UR4 ;  /* 0x0000000400067c82 */ /* 0x000fd60008000000 */
.L_x_2016:
[----:B------:R-:W1:Y:S01]  /*1920*/  LDC R0, c[0x0][0x3e8] ;  /* 0x0000fa00ff007b82 */ /* 0x000e620000000800 */
[----:B------:R-:W2:Y:S01]  /*1930*/  S2R R3, SR_CTAID.Z ;  /* 0x0000000000037919 */ /* 0x000ea20000002700 */
[----:B------:R-:W-:Y:S01]  /*1940*/  ULEA UR4, UR19, 0xffffffc0, 0x6 ;  /* 0xffffffc013047891 */ /* 0x000fe2000f8e30ff */
[----:B------:R-:W-:Y:S01]  /*1950*/  CS2R R232, SRZ ;  /* 0x0000000000e87805 */ /* 0x000fe2000001ff00 */
[----:B------:R-:W-:Y:S02]  /*1960*/  UMOV UR7, UR5 ;  /* 0x0000000500077c82 */ /* 0x000fe40008000000 */
[----:B------:R-:W-:Y:S02]  /*1970*/  UIMAD.WIDE.U32 UR6, UR4, UR8, UR6 ;  /* 0x00000008040672a5 */ /* 0x000fe4000f8e0006 */
[----:B------:R-:W-:Y:S02]  /*1980*/  UIMAD.WIDE.U32 UR14, UR4, UR10, UR14 ;  /* 0x0000000a040e72a5 */ /* 0x000fe4000f8e000e */
[----:B------:R-:W-:-:S02]  /*1990*/  UIMAD UR5, UR4, UR9, UR7 ;  /* 0x00000009040572a4 */ /* 0x000fc4000f8e0207 */
[----:B------:R-:W-:Y:S01]  /*19a0*/  UIMAD UR4, UR4, UR11, UR15 ;  /* 0x0000000b040472a4 */ /* 0x000fe2000f8e020f */
[----:B------:R-:W-:Y:S01]  /*19b0*/  MOV R13, UR7 ;  /* 0x00000007000d7c02 */ /* 0x000fe20008000f00 */
[----:B------:R-:W-:Y:S01]  /*19c0*/  IMAD.U32 R12, RZ, RZ, UR6 ;  /* 0x00000006ff0c7e24 */ /* 0x000fe2000f8e00ff */
[----:B------:R-:W-:Y:S01]  /*19d0*/  MOV R9, UR15 ;  /* 0x0000000f00097c02 */ /* 0x000fe20008000f00 */
[----:B------:R-:W-:Y:S02]  /*19e0*/  IMAD.U32 R8, RZ, RZ, UR14 ;  /* 0x0000000eff087e24 */ /* 0x000fe4000f8e00ff */
[----:B------:R-:W-:Y:S01]  /*19f0*/  MOV R9, UR4 ;  /* 0x0000000400097c02 */ /* 0x000fe20008000f00 */
[----:B------:R-:W-:Y:S01]  /*1a00*/  IMAD.U32 R13, RZ, RZ, UR5 ;  /* 0x00000005ff0d7e24 */ /* 0x000fe2000f8e00ff */
[----:B-1----:R-:W-:-:S04]  /*1a10*/  IABS R2, R0 ;  /* 0x0000000000027213 */ /* 0x002fc80000000000 */
[----:B------:R-:W1:Y:S01]  /*1a20*/  I2F.RP R5, R2 ;  /* 0x0000000200057306 */ /* 0x000e620000209400 */
[----:B--2---:R-:W-:-:S07]  /*1a30*/  IABS R3, R3 ;  /* 0x0000000300037213 */ /* 0x004fce0000000000 */
[----:B-1----:R-:W1:Y:S02]  /*1a40*/  MUFU.RCP R6, R5 ;  /* 0x0000000500067308 */ /* 0x002e640000001000 */
[----:B-1----:R-:W-:-:S06]  /*1a50*/  VIADD R6, R6, 0xffffffe ;  /* 0x0ffffffe06067836 */ /* 0x002fcc0000000000 */
[----:B------:R-:W1:Y:S02]  /*1a60*/  F2I.FTZ.U32.TRUNC.NTZ R7, R6 ;  /* 0x0000000600077305 */ /* 0x000e64000021f000 */
[----:B-1----:R-:W-:Y:S01]  /*1a70*/  IMAD.MOV R4, RZ, RZ, -R7 ;  /* 0x000000ffff047224 */ /* 0x002fe200078e0a07 */
[----:B------:R-:W-:-:S03]  /*1a80*/  MOV R6, RZ ;  /* 0x000000ff00067202 */ /* 0x000fc60000000f00 */
[----:B------:R-:W-:-:S04]  /*1a90*/  IMAD R4, R4, R2, RZ ;  /* 0x0000000204047224 */ /* 0x000fc800078e02ff */
        /* <DEDUP_REMOVED lines=9> */
[C---:B------:R-:W-:Y:S02]  /*1b30*/  ISETP.NE.AND P0, PT, R0.reuse, RZ, PT ;  /* 0x000000ff0000720c */ /* 0x040fe40003f05270 */
[----:B------:R-:W-:Y:S02]  /*1b40*/  ISETP.GE.U32.AND P2, PT, R3, R2, PT ;  /* 0x000000020300720c */ /* 0x000fe40003f46070 */
[----:B------:R-:W-:-:S04]  /*1b50*/  LOP3.LUT R2, R0, UR24, RZ, 0x3c, !PT ;  /* 0x0000001800027c12 */ /* 0x000fc8000f8e3cff */
        /* <DEDUP_REMOVED lines=10> */
[----:B------:R-:W-:-:S03]  /*1c00*/  IMAD.WIDE.U32 R8, R7, R2, R8 ;  /* 0x0000000207087225 */ /* 0x000fc600078e0008 */
[----:B------:R-:W-:Y:S01]  /*1c10*/  IADD3 R2, PT, PT, R13, R5, RZ ;  /* 0x000000050d027210 */ /* 0x000fe20007ffe0ff */
[----:B------:R-:W-:Y:S02]  /*1c20*/  IMAD R3, R7, R3, R0 ;  /* 0x0000000307037224 */ /* 0x000fe400078e0200 */
[----:B------:R-:W-:-:S03]  /*1c30*/  IMAD.MOV.U32 R4, RZ, RZ, R12 ;  /* 0x000000ffff047224 */ /* 0x000fc600078e000c */
[----:B------:R-:W-:-:S07]  /*1c40*/  IADD3 R0, PT, PT, R9, R3, RZ ;  /* 0x0000000309007210 */ /* 0x000fce0007ffe0ff */
.L_x_2012:
[----:B------:R-:W-:Y:S01]  /*1c50*/  UISETP.NE.AND UP0, UPT, UR18, -0x1, UPT ;  /* 0xffffffff1200788c */ /* 0x000fe2000bf05270 */
[----:B------:R-:W-:Y:S01]  /*1c60*/  IMAD.SHL.U32 R241, R219, 0x8, RZ ;  /* 0x00000008dbf17824 */ /* 0x000fe200078e00ff */
[----:B------:R-:W1:Y:S01]  /*1c70*/  LDCU.64 UR14, c[0x0][0x388] ;  /* 0x00007100ff0e77ac */ /* 0x000e620008000a00 */
[----:B------:R-:W2:Y:S01]  /*1c80*/  S2R R15, SR_CTAID.X ;  /* 0x00000000000f7919 */ /* 0x000ea20000002500 */
[--C-:B------:R-:W-:Y:S01]  /*1c90*/  SHF.R.U32.HI R16, RZ, 0x3, R219.reuse ;  /* 0x00000003ff107819 */ /* 0x100fe200000116db */
[----:B------:R-:W3:Y:S01]  /*1ca0*/  S2UR UR29, SR_CgaCtaId ;  /* 0x00000000001d79c3 */ /* 0x000ee20000008800 */
[C---:B------:R-:W-:Y:S01]  /*1cb0*/  LOP3.LUT R218, R241.reuse, 0x38, RZ, 0xc0, !PT ;  /* 0x00000038f1da7812 */ /* 0x040fe200078ec0ff */
[----:B------:R-:W4:Y:S01]  /*1cc0*/  LDCU.64 UR6, c[0x0][0x390] ;  /* 0x00007200ff0677ac */ /* 0x000f220008000a00 */
[----:B------:R-:W-:Y:S01]  /*1cd0*/  LOP3.LUT R6, R241, 0x1f8, RZ, 0xc0, !PT ;  /* 0x000001f8f1067812 */ /* 0x000fe200078ec0ff */
[----:B------:R-:W-:Y:S01]  /*1ce0*/  IMAD.MOV.U32 R17, RZ, RZ, RZ ;  /* 0x000000ffff117224 */ /* 0x000fe200078e00ff */
[----:B------:R-:W-:Y:S01]  /*1cf0*/  IADD3 R8, P0, PT, R218, R8, RZ ;  /* 0x00000008da087210 */ /* 0x000fe20007f1e0ff */
[----:B------:R-:W5:Y:S01]  /*1d00*/  @!UP0 LDCU.64 UR4, c[0x0][0x398] ;  /* 0x00007300ff0487ac */ /* 0x000f620008000a00 */
[----:B------:R-:W-:Y:S01]  /*1d10*/  LOP3.LUT R6, R6, 0x38, R219, 0x78, !PT ;  /* 0x0000003806067812 */ /* 0x000fe200078e78db */
[----:B------:R-:W-:Y:S01]  /*1d20*/  BSSY.RECONVERGENT B0, `(.L_x_2017) ;  /* 0x000004d000007945 */ /* 0x000fe20003800200 */
[C---:B------:R-:W-:Y:S01]  /*1d30*/  LOP3.LUT R239, R218.reuse, 0x40, RZ, 0xfc, !PT ;  /* 0x00000040daef7812 */ /* 0x040fe200078efcff */
[----:B------:R-:W3:Y:S01]  /*1d40*/  @UP0 LDCU.64 UR16, c[0x0][0x3b0] ;  /* 0x00007600ff1007ac */ /* 0x000ee20008000a00 */
[----:B------:R-:W-:Y:S01]  /*1d50*/  IMAD.X R9, RZ, RZ, R0, P0 ;  /* 0x000000ffff097224 */ /* 0x000fe200000e0600 */
[----:B------:R-:W-:-:S02]  /*1d60*/  IADD3 R4, P0, PT, R218, R4, RZ ;  /* 0x00000004da047210 */ /* 0x000fc40007f1e0ff */
[----:B------:R-:W-:Y:S01]  /*1d70*/  LOP3.LUT R241, R6, 0x1e00, R241, 0xf8, !PT ;  /* 0x00001e0006f17812 */ /* 0x000fe200078ef8f1 */
[----:B------:R-:W-:Y:S01]  /*1d80*/  IMAD.WIDE.U32 R8, R16, UR10, R8 ;  /* 0x0000000a10087c25 */ /* 0x000fe2000f8e0008 */
[C---:B------:R-:W-:Y:S02]  /*1d90*/  LOP3.LUT R238, R218.reuse, 0x80, RZ, 0xfc, !PT ;  /* 0x00000080daee7812 */ /* 0x040fe400078efcff */
[----:B------:R-:W-:Y:S01]  /*1da0*/  LOP3.LUT R236, R218, 0xc0, RZ, 0xfc, !PT ;  /* 0x000000c0daec7812 */ /* 0x000fe200078efcff */
[----:B------:R-:W-:Y:S01]  /*1db0*/  IMAD.X R5, RZ, RZ, R2, P0 ;  /* 0x000000ffff057224 */ /* 0x000fe200000e0602 */
[----:B-1----:R-:W-:Y:S01]  /*1dc0*/  LEA R226, P0, R8, UR14, 0x1 ;  /* 0x0000000e08e27c11 */ /* 0x002fe2000f8008ff */
[C---:B------:R-:W-:Y:S01]  /*1dd0*/  IMAD R227, R16.reuse, UR11, R9 ;  /* 0x0000000b10e37c24 */ /* 0x040fe2000f8e0209 */
[----:B------:R-:W-:Y:S01]  /*1de0*/  UMOV UR14, 0x400 ;  /* 0x00000400000e7882 */ /* 0x000fe20000000000 */
[----:B------:R-:W-:Y:S01]  /*1df0*/  IMAD.WIDE.U32 R4, R16, UR8, R4 ;  /* 0x0000000810047c25 */ /* 0x000fe2000f8e0004 */
[----:B-----5:R-:W-:-:S02]  /*1e00*/  @!UP0 UIMAD.WIDE.U32 UR30, UR25, UR4, URZ ;  /* 0x00000004191e82a5 */ /* 0x020fc4000f8e00ff */
[----:B------:R-:W-:Y:S01]  /*1e10*/  LEA.HI.X R227, R8, UR15, R227, 0x1, P0 ;  /* 0x0000000f08e37c11 */ /* 0x000fe200080f0ce3 */
[----:B------:R-:W-:Y:S01]  /*1e20*/  IMAD R229, R16, UR9, R5 ;  /* 0x0000000910e57c24 */ /* 0x000fe2000f8e0205 */
[----:B------:R-:W-:Y:S01]  /*1e30*/  @!UP0 UIMAD UR28, UR25, UR5, UR31 ;  /* 0x00000005191c82a4 */ /* 0x000fe2000f8e021f */
[----:B----4-:R-:W-:Y:S01]  /*1e40*/  LEA R228, P1, R4, UR6, 0x1 ;  /* 0x0000000604e47c11 */ /* 0x010fe2000f8208ff */
[----:B------:R-:W1:Y:S01]  /*1e50*/  LDCU.64 UR4, c[0x0][0x3c8] ;  /* 0x00007900ff0477ac */ /* 0x000e620008000a00 */
[C---:B------:R-:W-:Y:S02]  /*1e60*/  VIADD R6, R16.reuse, 0x10 ;  /* 0x0000001010067836 */ /* 0x040fe40000000000 */
[----:B------:R-:W-:Y:S01]  /*1e70*/  VIADD R5, R16, 0x20 ;  /* 0x0000002010057836 */ /* 0x000fe20000000000 */
[----:B---3--:R-:W-:Y:S01]  /*1e80*/  @UP0 UIMAD.WIDE.U32 UR32, UR18, UR16, URZ ;  /* 0x00000010122002a5 */ /* 0x008fe2000f8e00ff */
[----:B------:R-:W-:Y:S01]  /*1e90*/  LEA.HI.X R229, R4, UR7, R229, 0x1, P1 ;  /* 0x0000000704e57c11 */ /* 0x000fe200088f0ce5 */
[----:B------:R-:W-:Y:S01]  /*1ea0*/  UIADD3 UR16, UPT, UPT, -UR26, UR27, URZ ;  /* 0x0000001b1a107290 */ /* 0x000fe2000fffe1ff */
[----:B--2---:R-:W-:Y:S01]  /*1eb0*/  IMAD.WIDE.U32 R14, R15, 0x40, R16 ;  /* 0x000000400f0e7825 */ /* 0x004fe200078e0010 */
[----:B------:R-:W-:-:S02]  /*1ec0*/  @UP0 UIMAD UR28, UR18, UR17, UR33 ;  /* 0x00000011121c02a4 */ /* 0x000fc4000f8e0221 */
[----:B------:R-:W-:Y:S01]  /*1ed0*/  ULEA UR6, UR29, UR14, 0x18 ;  /* 0x0000000e1d067291 */ /* 0x000fe2000f8ec0ff */
[----:B------:R-:W-:Y:S01]  /*1ee0*/  @UP0 UMOV UR30, UR32 ;  /* 0x00000020001e0c82 */ /* 0x000fe20008000000 */
[----:B------:R-:W-:Y:S02]  /*1ef0*/  ISETP.GE.AND P2, PT, R16, UR16, PT ;  /* 0x0000001010007c0c */ /* 0x000fe4000bf46270 */
[----:B------:R-:W-:Y:S02]  /*1f00*/  IADD3 R2, P0, PT, R218, UR30, RZ ;  /* 0x0000001eda027c10 */ /* 0x000fe4000ff1e0ff */
[----:B------:R-:W-:Y:S01]  /*1f10*/  ISETP.GE.AND P1, PT, R5, UR16, PT ;  /* 0x0000001005007c0c */ /* 0x000fe2000bf26270 */
[----:B-1----:R-:W-:Y:S01]  /*1f20*/  IMAD.U32 R8, RZ, RZ, UR4 ;  /* 0x00000004ff087e24 */ /* 0x002fe2000f8e00ff */
[----:B------:R-:W-:Y:S01]  /*1f30*/  LEA R241, R241, UR6, 0x1 ;  /* 0x00000006f1f17c11 */ /* 0x000fe2000f8e08ff */
[----:B------:R-:W-:Y:S01]  /*1f40*/  IMAD.X R3, RZ, RZ, UR28, P0 ;  /* 0x0000001cff037e24 */ /* 0x000fe200080e06ff */
[----:B------:R-:W-:Y:S01]  /*1f50*/  USHF.L.U32 UR28, UR19, 0x6, URZ ;  /* 0x00000006131c7899 */ /* 0x000fe200080006ff */
[----:B------:R-:W-:Y:S01]  /*1f60*/  IMAD.U32 R13, RZ, RZ, UR5 ;  /* 0x00000005ff0d7e24 */ /* 0x000fe2000f8e00ff */
[----:B------:R-:W-:Y:S01]  /*1f70*/  ISETP.GE.AND P0, PT, R6, UR16, PT ;  /* 0x0000001006007c0c */ /* 0x000fe2000bf06270 */
[----:B------:R-:W-:Y:S01]  /*1f80*/  IMAD.WIDE.U32 R8, R8, UR24, R2 ;  /* 0x0000001808087c25 */ /* 0x000fe2000f8e0002 */
[----:B------:R-:W-:-:S03]  /*1f90*/  UIADD3 UR17, UPT, UPT, UR28, -0x40, URZ ;  /* 0xffffffc01c117890 */ /* 0x000fc6000fffe0ff */
[----:B------:R-:W-:Y:S01]  /*1fa0*/  IMAD R13, R13, UR24, R9 ;  /* 0x000000180d0d7c24 */ /* 0x000fe2000f8e0209 */
[----:B------:R-:W-:Y:S01]  /*1fb0*/  UIADD3 UR7, UPT, UPT, -UR17, UR21, URZ ;  /* 0x0000001511077290 */ /* 0x000fe2000fffe1ff */
[----:B------:R-:W-:Y:S11]  /*1fc0*/  @P2 BRA `(.L_x_2018) ;  /* 0x0000000000882947 */ /* 0x000ff60003800000 */
        /* <DEDUP_REMOVED lines=34> */
.L_x_2018:
[----:B------:R-:W-:Y:S05]  /*21f0*/  BSYNC.RECONVERGENT B0 ;  /* 0x0000000000007941 */ /* 0x000fea0003800200 */
.L_x_2017:
[----:B------:R-:W-:Y:S01]  /*2200*/  BSSY.RECONVERGENT B0, `(.L_x_2019) ;  /* 0x0000029000007945 */ /* 0x000fe20003800200 */
[C---:B------:R-:W-:Y:S02]  /*2210*/  ISETP.GE.AND P6, PT, R16.reuse, UR7, PT ;  /* 0x0000000710007c0c */ /* 0x040fe4000bfc6270 */
[----:B------:R-:W-:Y:S01]  /*2220*/  IADD3 R4, PT, PT, R16, 0x30, RZ ;  /* 0x0000003010047810 */ /* 0x000fe20007ffe0ff */
[----:B------:R-:W-:Y:S05]  /*2230*/  @P0 BRA `(.L_x_2020) ;  /* 0x0000000000940947 */ /* 0x000fea0003800000 */
        /* <DEDUP_REMOVED lines=37> */
.L_x_2020:
[----:B------:R-:W-:Y:S05]  /*2490*/  BSYNC.RECONVERGENT B0 ;  /* 0x0000000000007941 */ /* 0x000fea0003800200 */
.L_x_2019:
[----:B------:R-:W-:Y:S01]  /*24a0*/  USHF.L.U64.HI UR29, UR10, 0x4, UR11 ;  /* 0x000000040a1d7899 */ /* 0x000fe2000801020b */
[----:B------:R-:W-:Y:S01]  /*24b0*/  BSSY.RECONVERGENT B0, `(.L_x_2021) ;  /* 0x0000028000007945 */ /* 0x000fe20003800200 */
[----:B------:R-:W-:-:S03]  /*24c0*/  ISETP.GE.AND P0, PT, R4, UR16, PT ;  /* 0x0000001004007c0c */ /* 0x000fc6000bf06270 */
[----:B------:R-:W-:Y:S10]  /*24d0*/  @P1 BRA `(.L_x_2022) ;  /* 0x0000000000941947 */ /* 0x000ff40003800000 */
[----:B------:R-:W3:Y:S01]  /*24e0*/  LDCU.64 UR14, c[0x0][0x3b0] ;  /* 0x00007600ff0e77ac */ /* 0x000ee20008000a00 */
[----:B-12---:R-:W-:Y:S01]  /*24f0*/  IADD3 R3, P1, PT, R14, 0x20, RZ ;  /* 0x000000200e037810 */ /* 0x006fe20007f3e0ff */
        /* <DEDUP_REMOVED lines=35> */
.L_x_2022:
[----:B------:R-:W-:Y:S05]  /*2730*/  BSYNC.RECONVERGENT B0 ;  /* 0x0000000000007941 */ /* 0x000fea0003800200 */
.L_x_2021:
[----:B------:R-:W-:Y:S01]  /*2740*/  USHF.L.U32 UR30, UR10, 0x4, URZ ;  /* 0x000000040a1e7899 */ /* 0x000fe200080006ff */
[----:B------:R-:W-:Y:S01]  /*2750*/  BSSY.RECONVERGENT B0, `(.L_x_2023) ;  /* 0x0000028000007945 */ /* 0x000fe20003800200 */
[----:B------:R-:W-:Y:S02]  /*2760*/  ISETP.GE.AND P5, PT, R6, UR7, PT ;  /* 0x0000000706007c0c */ /* 0x000fe4000bfa6270 */
[----:B------:R-:W-:Y:S01]  /*2770*/  ISETP.GE.AND P4, PT, R5, UR7, PT ;  /* 0x0000000705007c0c */ /* 0x000fe2000bf86270 */
[----:B------:R-:W-:-:S12]  /*2780*/  @P0 BRA `(.L_x_2024) ;  /* 0x0000000000900947 */ /* 0x000fd80003800000 */
[----:B------:R-:W4:Y:S01]  /*2790*/  LDCU.64 UR14, c[0x0][0x3b0] ;  /* 0x00007600ff0e77ac */ /* 0x000f220008000a00 */
[----:B------:R-:W-:Y:S01]  /*27a0*/  IADD3 R0, P0, PT, R14, 0x30, RZ ;  /* 0x000000300e007810 */ /* 0x000fe20007f1e0ff */
[----:B------:R-:W-:Y:S01]  /*27b0*/  IMAD.MOV.U32 R9, RZ, RZ, R13 ;  /* 0x000000ffff097224 */ /* 0x000fe200078e000d */
[----:B------:R-:W5:Y:S03]  /*27c0*/  LDCU UR31, c[0x0][0x440] ;  /* 0x00008800ff1f77ac */ /* 0x000f660008000800 */
[----:B-123--:R-:W-:Y:S01]  /*27d0*/  IMAD.X R3, RZ, RZ, R15, P0 ;  /* 0x000000ffff037224 */ /* 0x00efe200000e060f */
        /* <DEDUP_REMOVED lines=31> */
.L_x_2024:
[----:B------:R-:W-:Y:S05]  /*29d0*/  BSYNC.RECONVERGENT B0 ;  /* 0x0000000000007941 */ /* 0x000fea0003800200 */
.L_x_2023:
        /* <DEDUP_REMOVED lines=8> */
[--C-:B------:R-:W-:Y:S02]  /*2a60*/  @!P2 IMAD.MOV.U32 R9, RZ, RZ, R227.reuse ;  /* 0x000000ffff09a224 */ /* 0x100fe400078e00e3 */
[----:B-1234-:R-:W-:Y:S01]  /*2a70*/  @!P1 IMAD.MOV.U32 R2, RZ, RZ, R226 ;  /* 0x000000ffff029224 */ /* 0x01efe200078e00e2 */
        /* <DEDUP_REMOVED lines=21> */
.L_x_2026:
[----:B------:R-:W-:Y:S05]  /*2bd0*/  BSYNC.RECONVERGENT B0 ;  /* 0x0000000000007941 */ /* 0x000fea0003800200 */
.L_x_2025:
[----:B------:R-:W-:Y:S04]  /*2be0*/  BSSY.RECONVERGENT B0, `(.L_x_2027) ;  /* 0x000001f000007945 */ /* 0x000fe80003800200 */
[----:B------:R-:W-:Y:S05]  /*2bf0*/  @P5 BRA `(.L_x_2028) ;  /* 0x0000000000745947 */ /* 0x000fea0003800000 */
[----:B------:R-:W5:Y:S01]  /*2c00*/  LDCU UR4, c[0x0][0x440] ;  /* 0x00008800ff0477ac */ /* 0x000f620008000800 */
[----:B-1234-:R-:W-:Y:S02]  /*2c10*/  IMAD.U32 R3, RZ, RZ, UR30 ;  /* 0x0000001eff037e24 */ /* 0x01efe4000f8e00ff */
        /* <DEDUP_REMOVED lines=27> */
.L_x_2028:
[----:B------:R-:W-:Y:S05]  /*2dd0*/  BSYNC.RECONVERGENT B0 ;  /* 0x0000000000007941 */ /* 0x000fea0003800200 */
.L_x_2027:
[----:B------:R-:W-:Y:S01]  /*2de0*/  BSSY.RECONVERGENT B0, `(.L_x_2029) ;  /* 0x0000021000007945 */ /* 0x000fe20003800200 */
[----:B------:R-:W-:-:S03]  /*2df0*/  ISETP.GE.AND P0, PT, R4, UR7, PT ;  /* 0x0000000704007c0c */ /* 0x000fc6000bf06270 */
[----:B------:R-:W-:Y:S10]  /*2e00*/  @P4 BRA `(.L_x_2030) ;  /* 0x0000000000784947 */ /* 0x000ff40003800000 */
[----:B------:R-:W5:Y:S01]  /*2e10*/  LDCU UR4, c[0x0][0x440] ;  /* 0x00008800ff0477ac */ /* 0x000f620008000800 */
[----:B-1234-:R-:W-:Y:S02]  /*2e20*/  IMAD.U32 R3, RZ, RZ, UR10 ;  /* 0x0000000aff037e24 */ /* 0x01efe4000f8e00ff */
        /* <DEDUP_REMOVED lines=28> */
.L_x_2030:
[----:B------:R-:W-:Y:S05]  /*2ff0*/  BSYNC.RECONVERGENT B0 ;  /* 0x0000000000007941 */ /* 0x000fea0003800200 */
.L_x_2029:
[----:B------:R-:W-:Y:S04]  /*3000*/  BSSY.RECONVERGENT B0, `(.L_x_2031) ;  /* 0x000001f000007945 */ /* 0x000fe80003800200 */
[----:B------:R-:W-:Y:S05]  /*3010*/  @P0 BRA `(.L_x_2032) ;  /* 0x0000000000740947 */ /* 0x000fea0003800000 */
[----:B------:R-:W5:Y:S01]  /*3020*/  LDCU UR4, c[0x0][0x440] ;  /* 0x00008800ff0477ac */ /* 0x000f620008000800 */
[----:B------:R-:W-:Y:S01]  /*3030*/  IMAD.U32 R0, RZ, RZ, UR10 ;  /* 0x0000000aff007e24 */ /* 0x000fe2000f8e00ff */
[----:B------:R-:W-:-:S03]  /*3040*/  UIMAD UR5, UR11, 0x60, URZ ;  /* 0x000000600b0578a4 */ /* 0x000fc6000f8e02ff */
[----:B-1234-:R-:W-:-:S04]  /*3050*/  IMAD.WIDE.U32 R2, R0, 0x60, R226 ;  /* 0x0000006000027825 */ /* 0x01efc800078e00e2 */
        /* <DEDUP_REMOVED lines=25> */
.L_x_2032:
[----:B------:R-:W-:Y:S05]  /*31f0*/  BSYNC.RECONVERGENT B0 ;  /* 0x0000000000007941 */ /* 0x000fea0003800200 */
.L_x_2031:
[----:B------:R-:W5:Y:S01]  /*3200*/  LDCU.64 UR14, c[0x0][0x540] ;  /* 0x0000a800ff0e77ac */ /* 0x000f620008000a00 */
[----:B------:R-:W0:Y:S01]  /*3210*/  LDGDEPBAR ;  /* 0x00000000000079af */ /* 0x000e220000000000 */
[----:B------:R-:W2:Y:S01]  /*3220*/  LDCU.64 UR4, c[0x0][0x538] ;  /* 0x0000a700ff0477ac */ /* 0x000ea20008000a00 */
[----:B------:R-:W-:Y:S01]  /*3230*/  UMOV UR32, UR24 ;  /* 0x0000001800207c82 */ /* 0x000fe20008000000 */
[----:B------:R-:W-:Y:S02]  /*3240*/  UMOV UR33, URZ ;  /* 0x000000ff00217c82 */ /* 0x000fe40008000000 */
[----:B-----5:R-:W-:-:S04]  /*3250*/  UIMAD.WIDE.U32 UR32, UR25, UR14, UR32 ;  /* 0x0000000e192072a5 */ /* 0x020fc8000f8e0020 */
[----:B------:R-:W-:Y:S02]  /*3260*/  UIMAD UR15, UR25, UR15, UR33 ;  /* 0x0000000f190f72a4 */ /* 0x000fe4000f8e0221 */
[----:B--2---:R-:W-:Y:S01]  /*3270*/  ULEA UR4, UP0, UR32, UR4, 0x2 ;  /* 0x0000000420047291 */ /* 0x004fe2000f8010ff */
[----:B------:R-:W-:Y:S01]  /*3280*/  SHF.R.U32.HI R221, RZ, 0x1, R219 ;  /* 0x00000001ffdd7819 */ /* 0x000fe200000116db */
[----:B------:R-:W-:Y:S01]  /*3290*/  IMAD.U32 R0, RZ, RZ, UR26 ;  /* 0x0000001aff007e24 */ /* 0x000fe2000f8e00ff */
[----:B------:R-:W-:-:S04]  /*32a0*/  DEPBAR.LE SB0, 0x0 ;  /* 0x000080000000791a */ /* 0x000fc80000000000 */
[----:B------:R-:W-:Y:S01]  /*32b0*/  ULEA.HI.X UR5, UR32, UR5, UR15, 0x2, UP0 ;  /* 0x0000000520057291 */ /* 0x000fe200080f140f */
[----:B-1----:R-:W-:-:S03]  /*32c0*/  IMAD.U32 R8, RZ, RZ, UR4 ;  /* 0x00000004ff087e24 */ /* 0x002fc6000f8e00ff */
[----:B------:R-:W1:Y:S02]  /*32d0*/  LDCU UR4, c[0x0][0x458] ;  /* 0x00008b00ff0477ac */ /* 0x000e640008000800 */
[----:B------:R-:W-:-:S05]  /*32e0*/  IMAD.U32 R9, RZ, RZ, UR5 ;  /* 0x00000005ff097e24 */ /* 0x000fca000f8e00ff */
[----:B------:R-:W2:Y:S01]  /*32f0*/  LDG.E R7, desc[UR22][R8.64] ;  /* 0x0000001608077981 */ /* 0x000ea2000c1e1900 */
[----:B---34-:R-:W-:Y:S01]  /*3300*/  LOP3.LUT R3, R221, 0x1f0, RZ, 0xc0, !PT ;  /* 0x000001f0dd037812 */ /* 0x018fe200078ec0ff */
[C---:B------:R-:W-:Y:S01]  /*3310*/  IMAD.SHL.U32 R217, R219.reuse, 0x20, RZ ;  /* 0x00000020dbd97824 */ /* 0x040fe200078e00ff */
[----:B------:R-:W-:Y:S01]  /*3320*/  BSSY.RECONVERGENT B0, `(.L_x_2033) ;  /* 0x0000036000007945 */ /* 0x000fe20003800200 */
[----:B------:R-:W-:Y:S01]  /*3330*/  IMAD.SHL.U32 R176, R219, 0x40, RZ ;  /* 0x00000040dbb07824 */ /* 0x000fe200078e00ff */
[----:B------:R-:W-:Y:S01]  /*3340*/  IADD3 R0, PT, PT, R3, 0x1, R0 ;  /* 0x0000000103007810 */ /* 0x000fe20007ffe000 */
[----:B------:R-:W-:Y:S01]  /*3350*/  IMAD.SHL.U32 R208, R219, 0x2, RZ ;  /* 0x00000002dbd07824 */ /* 0x000fe200078e00ff */
[----:B------:R-:W-:Y:S02]  /*3360*/  LOP3.LUT R217, R217, 0x7c00, RZ, 0xc0, !PT ;  /* 0x00007c00d9d97812 */ /* 0x000fe400078ec0ff */
[----:B------:R-:W-:Y:S01]  /*3370*/  LOP3.LUT R3, R221, 0x8, RZ, 0xc0, !PT ;  /* 0x00000008dd037812 */ /* 0x000fe200078ec0ff */
[----:B-1----:R-:W2:Y:S01]  /*3380*/  MUFU.RCP R2, UR4 ;  /* 0x0000000400027d08 */ /* 0x002ea20008001000 */
[----:B------:R-:W-:-:S02]  /*3390*/  LOP3.LUT R166, R218, 0x1c0, R176, 0xf8, !PT ;  /* 0x000001c0daa67812 */ /* 0x000fc400078ef8b0 */
[----:B------:R-:W-:Y:S02]  /*33a0*/  LOP3.LUT R208, R208, 0x6, RZ, 0xc0, !PT ;  /* 0x00000006d0d07812 */ /* 0x000fe400078ec0ff */
[----:B------:R-:W-:Y:S01]  /*33b0*/  LOP3.LUT R3, R166, R3, RZ, 0x3c, !PT ;  /* 0x00000003a6037212 */ /* 0x000fe200078e3cff */
[----:B------:R-:W-:Y:S01]  /*33c0*/  BAR.SYNC.DEFER_BLOCKING 0x0 ;  /* 0x0000000000007b1d */ /* 0x000fe20000010000 */
[----:B--2---:R-:W-:Y:S01]  /*33d0*/  FMUL.FTZ R2, R7, R2 ;  /* 0x0000000207027220 */ /* 0x004fe20000410000 */
[----:B------:R-:W-:-:S04]  /*33e0*/  SHF.R.U32.HI R7, RZ, 0x2, R219 ;  /* 0x00000002ff077819 */ /* 0x000fc800000116db */
[----:B------:R-:W-:Y:S02]  /*33f0*/  LOP3.LUT R7, R7, 0x7, RZ, 0xc0, !PT ;  /* 0x0000000707077812 */ /* 0x000fe400078ec0ff */
[----:B------:R-:W-:Y:S02]  /*3400*/  R2UR UR5, R2 ;  /* 0x00000000020572ca */ /* 0x000fe400000e0000 */
[----:B------:R-:W-:Y:S01]  /*3410*/  IADD3 R7, PT, PT, R0, -UR27, R7 ;  /* 0x8000001b00077c10 */ /* 0x000fe2000fffe007 */
[----:B------:R-:W-:Y:S01]  /*3420*/  IMAD.U32 R0, RZ, RZ, UR21 ;  /* 0x00000015ff007e24 */ /* 0x000fe2000f8e00ff */
[----:B------:R-:W-:-:S04]  /*3430*/  LOP3.LUT R2, R217, 0x200, R176, 0xf8, !PT ;  /* 0x00000200d9027812 */ /* 0x000fc800078ef8b0 */
[----:B------:R-:W-:Y:S01]  /*3440*/  IADD3 R0, PT, PT, R7, UR20, R0 ;  /* 0x0000001407007c10 */ /* 0x000fe2000fffe000 */
[----:B------:R-:W-:Y:S06]  /*3450*/  @P6 BRA `(.L_x_2034) ;  /* 0x0000000000786947 */ /* 0x000fec0003800000 */
        /* <DEDUP_REMOVED lines=30> */
.L_x_2034:
[----:B------:R2:W-:Y:S04]  /*3640*/  STS.128 [R241+0x10000], RZ ;  /* 0x010000fff1007388 */ /* 0x0005e80000000c00 */
[----:B------:R2:W-:Y:S04]  /*3650*/  STS.128 [R241+0x12000], RZ ;  /* 0x012000fff1007388 */ /* 0x0005e80000000c00 */
[----:B------:R2:W-:Y:S04]  /*3660*/  STS.128 [R241+0x14000], RZ ;  /* 0x014000fff1007388 */ /* 0x0005e80000000c00 */
[----:B------:R2:W-:Y:S02]  /*3670*/  STS.128 [R241+0x16000], RZ ;  /* 0x016000fff1007388 */ /* 0x0005e40000000c00 */
.L_x_2035:
[----:B------:R-:W-:Y:S05]  /*3680*/  BSYNC.RECONVERGENT B0 ;  /* 0x0000000000007941 */ /* 0x000fea0003800200 */
.L_x_2033:
[----:B------:R-:W-:Y:S01]  /*3690*/  ISETP.GE.AND P0, PT, R6, UR7, PT ;  /* 0x0000000706007c0c */ /* 0x000fe2000bf06270 */
[----:B------:R-:W-:Y:S01]  /*36a0*/  IMAD.IADD R2, R3, 0x1, R2 ;  /* 0x0000000103027824 */ /* 0x000fe200078e0202 */
[----:B------:R-:W-:Y:S01]  /*36b0*/  LOP3.LUT R7, R219, 0x8, RZ, 0xc0, !PT ;  /* 0x00000008db077812 */ /* 0x000fe200078ec0ff */
[----:B------:R-:W-:Y:S01]  /*36c0*/  BSSY.RECONVERGENT B0, `(.L_x_2036) ;  /* 0x000002b000007945 */ /* 0x000fe20003800200 */
[----:B------:R-:W-:Y:S02]  /*36d0*/  LOP3.LUT R211, R176, 0x400, RZ, 0xc0, !PT ;  /* 0x00000400b0d37812 */ /* 0x000fe400078ec0ff */
[----:B------:R-:W-:Y:S02]  /*36e0*/  LOP3.LUT R6, R166, R7, RZ, 0x3c, !PT ;  /* 0x00000007a6067212 */ /* 0x000fe400078e3cff */
[----:B------:R-:W-:Y:S02]  /*36f0*/  ISETP.GE.AND P6, PT, R5, UR7, PT ;  /* 0x0000000705007c0c */ /* 0x000fe4000bfc6270 */
[----:B------:R-:W-:Y:S01]  /*3700*/  ISETP.GE.AND P5, PT, R4, UR7, PT ;  /* 0x0000000704007c0c */ /* 0x000fe2000bfa6270 */
[----:B------:R-:W-:Y:S01]  /*3710*/  IMAD R211, R6, 0x2, R211 ;  /* 0x0000000206d37824 */ /* 0x000fe200078e02d3 */
[----:B------:R-:W-:Y:S01]  /*3720*/  LEA R84, R2, UR6, 0x1 ;  /* 0x0000000602547c11 */ /* 0x000fe2000f8e08ff */
[----:B------:R3:W-:Y:S04]  /*3730*/  @P0 STS.128 [R241+0x10800], RZ ;  /* 0x010800fff1000388 */ /* 0x0007e80000000c00 */
[----:B------:R3:W-:Y:S04]  /*3740*/  @P0 STS.128 [R241+0x12800], RZ ;  /* 0x012800fff1000388 */ /* 0x0007e80000000c00 */
[----:B------:R3:W-:Y:S04]  /*3750*/  @P0 STS.128 [R241+0x14800], RZ ;  /* 0x014800fff1000388 */ /* 0x0007e80000000c00 */
[----:B------:R3:W-:Y:S01]  /*3760*/  @P0 STS.128 [R241+0x16800], RZ ;  /* 0x016800fff1000388 */ /* 0x0007e20000000c00 */
[----:B------:R-:W-:Y:S05]  /*3770*/  @P0 BRA `(.L_x_2037) ;  /* 0x00000000007c0947 */ /* 0x000fea0003800000 */
[----:B------:R-:W4:Y:S01]  /*3780*/  LDCU UR4, c[0x0][0x440] ;  /* 0x00008800ff0477ac */ /* 0x000f220008000800 */
[----:B------:R-:W-:Y:S02]  /*3790*/  USHF.L.U32 UR15, UR8, 0x4, URZ ;  /* 0x00000004080f7899 */ /* 0x000fe400080006ff */
[----:B------:R-:W-:-:S04]  /*37a0*/  USHF.L.U64.HI UR14, UR8, 0x4, UR9 ;  /* 0x00000004080e7899 */ /* 0x000fc80008010209 */
[----:B------:R-:W-:Y:S02]  /*37b0*/  IMAD.U32 R5, RZ, RZ, UR15 ;  /* 0x0000000fff057e24 */ /* 0x000fe4000f8e00ff */
[----:B------:R-:W-:-:S03]  /*37c0*/  IMAD.U32 R2, RZ, RZ, UR14 ;  /* 0x0000000eff027e24 */ /* 0x000fc6000f8e00ff */
[----:B------:R-:W-:Y:S02]  /*37d0*/  LEA R4, P4, R5, R228, 0x1 ;  /* 0x000000e405047211 */ /* 0x000fe400078808ff */
[----:B----4-:R-:W-:Y:S02]  /*37e0*/  ISETP.GE.AND P3, PT, R218, UR4, PT ;  /* 0x00000004da007c0c */ /* 0x010fe4000bf66270 */
        /* <DEDUP_REMOVED lines=24> */
.L_x_2037:
[----:B------:R-:W-:Y:S05]  /*3970*/  BSYNC.RECONVERGENT B0 ;  /* 0x0000000000007941 */ /* 0x000fea0003800200 */
.L_x_2036:
[----:B------:R1:W-:Y:S01]  /*3980*/  @P6 STS.128 [R241+0x11000], RZ ;  /* 0x011000fff1006388 */ /* 0x0003e20000000c00 */
[----:B------:R-:W-:Y:S03]  /*3990*/  BSSY.RECONVERGENT B0, `(.L_x_2038) ;  /* 0x0000023000007945 */ /* 0x000fe60003800200 */
[----:B------:R1:W-:Y:S04]  /*39a0*/  @P6 STS.128 [R241+0x13000], RZ ;  /* 0x013000fff1006388 */ /* 0x0003e80000000c00 */
[----:B------:R1:W-:Y:S04]  /*39b0*/  @P6 STS.128 [R241+0x15000], RZ ;  /* 0x015000fff1006388 */ /* 0x0003e80000000c00 */
[----:B------:R1:W-:Y:S01]  /*39c0*/  @P6 STS.128 [R241+0x17000], RZ ;  /* 0x017000fff1006388 */ /* 0x0003e20000000c00 */
[----:B------:R-:W-:Y:S05]  /*39d0*/  @P6 BRA `(.L_x_2039) ;  /* 0x0000000000786947 */ /* 0x000fea0003800000 */
[----:B------:R-:W5:Y:S01]  /*39e0*/  LDCU UR4, c[0x0][0x440] ;  /* 0x00008800ff0477ac */ /* 0x000f620008000800 */
[----:B----4-:R-:W-:Y:S02]  /*39f0*/  IMAD.U32 R5, RZ, RZ, UR8 ;  /* 0x00000008ff057e24 */ /* 0x010fe4000f8e00ff */
        /* <DEDUP_REMOVED lines=28> */
.L_x_2039:
[----:B------:R-:W-:Y:S05]  /*3bc0*/  BSYNC.RECONVERGENT B0 ;  /* 0x0000000000007941 */ /* 0x000fea0003800200 */
.L_x_2038:
        /* <DEDUP_REMOVED lines=9> */
[----:B----4-:R-:W-:-:S04]  /*3c60*/  IMAD.WIDE.U32 R4, R2, 0x60, R228 ;  /* 0x0000006002047825 */ /* 0x010fc800078e00e4 */
        /* <DEDUP_REMOVED lines=25> */
.L_x_2041:
[----:B------:R-:W-:Y:S05]  /*3e00*/  BSYNC.RECONVERGENT B0 ;  /* 0x0000000000007941 */ /* 0x000fea0003800200 */
.L_x_2040:
[----:B------:R-:W-:Y:S01]  /*3e10*/  LDSM.16.M88.4 R20, [R84] ;  /* 0x000000005414783b */ /* 0x000fe20000000200 */
[----:B------:R-:W-:Y:S01]  /*3e20*/  IMAD.MOV.U32 R89, RZ, RZ, 0x20 ;  /* 0x00000020ff597424 */ /* 0x000fe200078e00ff */
[----:B------:R-:W-:Y:S01]  /*3e30*/  LOP3.LUT P6, RZ, R219, 0x2, RZ, 0xc0, !PT ;  /* 0x00000002dbff7812 */ /* 0x000fe200078cc0ff */
[----:B------:R-:W-:Y:S01]  /*3e40*/  VIADD R90, R211, UR6 ;  /* 0x00000006d35a7c36 */ /* 0x000fe20008000000 */
[----:B------:R-:W5:Y:S01]  /*3e50*/  LDSM.16.M88.4 R32, [R211+UR6+0x8000] ;  /* 0x00800006d320783b */ /* 0x000f620008000200 */
[----:B------:R-:W-:Y:S01]  /*3e60*/  IMAD.MOV.U32 R165, RZ, RZ, 0x40 ;  /* 0x00000040ffa57424 */ /* 0x000fe200078e00ff */
[----:B------:R-:W-:Y:S01]  /*3e70*/  SEL R89, R89, 0xffffffe0, !P6 ;  /* 0xffffffe059597807 */ /* 0x000fe20007000000 */
[----:B------:R-:W-:Y:S01]  /*3e80*/  UISETP.NE.AND UP1, UPT, UR19, 0x1, UPT ;  /* 0x000000011300788c */ /* 0x000fe2000bf25270 */
[----:B------:R-:W2:Y:S01]  /*3e90*/  LDSM.16.M88.4 R24, [R211+UR6+0x8800] ;  /* 0x00880006d318783b */ /* 0x000ea20008000200 */
[----:B------:R-:W-:Y:S02]  /*3ea0*/  LOP3.LUT P0, RZ, R219, 0x4, RZ, 0xc0, !PT ;  /* 0x00000004dbff7812 */ /* 0x000fe4000780c0ff */
[--C-:B------:R-:W-:Y:S01]  /*3eb0*/  IMAD.IADD R93, R84, 0x1, R89.reuse ;  /* 0x00000001545d7824 */ /* 0x100fe200078e0259 */
[----:B------:R-:W3:Y:S01]  /*3ec0*/  LDSM.16.M88.4 R64, [R211+UR6+0x9000] ;  /* 0x00900006d340783b */ /* 0x000ee20008000200 */
[----:B------:R-:W-:Y:S01]  /*3ed0*/  IMAD.IADD R91, R90, 0x1, R89 ;  /* 0x000000015a5b7824 */ /* 0x000fe200078e0259 */
[----:B------:R-:W-:-:S02]  /*3ee0*/  SEL R165, R165, 0xffffffc0, !P0 ;  /* 0xffffffc0a5a57807 */ /* 0x000fc40004000000 */
[----:B------:R-:W3:Y:S03]  /*3ef0*/  LDSM.16.M88.4 R12, [R211+UR6+0x9800] ;  /* 0x00980006d30c783b */ /* 0x000ee60008000200 */
[--C-:B------:R-:W-:Y:S01]  /*3f00*/  IMAD.IADD R92, R84, 0x1, R165.reuse ;  /* 0x00000001545c7824 */ /* 0x100fe200078e02a5 */
[----:B----4-:R-:W-:Y:S01]  /*3f10*/  LDSM.16.M88.4 R4, [R93] ;  /* 0x000000005d04783b */ /* 0x010fe20000000200 */
[----:B------:R-:W-:Y:S02]  /*3f20*/  IMAD.IADD R90, R90, 0x1, R165 ;  /* 0x000000015a5a7824 */ /* 0x000fe400078e02a5 */
[C---:B------:R-:W-:Y:S01]  /*3f30*/  IMAD.IADD R88, R89.reuse, 0x1, R92 ;  /* 0x0000000159587824 */ /* 0x040fe200078e025c */
[----:B------:R-:W4:Y:S01]  /*3f40*/  LDSM.16.M88.4 R16, [R91+0x8000] ;  /* 0x008000005b10783b */ /* 0x000f220000000200 */
[----:B------:R-:W-:-:S03]  /*3f50*/  IMAD.IADD R2, R89, 0x1, R90 ;  /* 0x0000000159027824 */ /* 0x000fc600078e025a */
[----:B-1----:R-:W1:Y:S04]  /*3f60*/  LDSM.16.M88.4 R8, [R91+0x8800] ;  /* 0x008800005b08783b */ /* 0x002e680000000200 */
[----:B------:R-:W1:Y:S04]  /*3f70*/  LDSM.16.M88.4 R72, [R91+0x9000] ;  /* 0x009000005b48783b */ /* 0x000e680000000200 */
[----:B------:R-:W1:Y:S04]  /*3f80*/  LDSM.16.M88.4 R48, [R91+0x9800] ;  /* 0x009800005b30783b */ /* 0x000e680000000200 */
[----:B------:R-:W-:Y:S01]  /*3f90*/  LDSM.16.M88.4 R40, [R90+0x8000] ;  /* 0x008000005a28783b */ /* 0x000fe20000000200 */
[C---:B-----5:R-:W-:Y:S03]  /*3fa0*/  HMMA.16816.F32 R36, R20.reuse, R32, RZ ;  /* 0x000000201424723c */ /* 0x060fe600000018ff */
[----:B------:R-:W-:Y:S04]  /*3fb0*/  LDSM.16.M88.4 R56, [R90+0x8800] ;  /* 0x008800005a38783b */ /* 0x000fe80000000200 */
[----:B------:R-:W-:Y:S01]  /*3fc0*/  LDSM.16.M88.4 R44, [R90+0x9800] ;  /* 0x009800005a2c783b */ /* 0x000fe20000000200 */
[C---:B--2---:R-:W-:Y:S03]  /*3fd0*/  HMMA.16816.F32 R28, R20.reuse, R24, RZ ;  /* 0x00000018141c723c */ /* 0x044fe600000018ff */
[----:B------:R-:W-:Y:S04]  /*3fe0*/  LDSM.16.M88.4 R52, [R90+0x9000] ;  /* 0x009000005a34783b */ /* 0x000fe80000000200 */
[----:B------:R-:W-:Y:S01]  /*3ff0*/  LDSM.16.M88.4 R76, [R88+0x2000] ;  /* 0x00200000584c783b */ /* 0x000fe20000000200 */
[C---:B---3--:R-:W-:Y:S03]  /*4000*/  HMMA.16816.F32 R68, R20.reuse, R64, RZ ;  /* 0x000000401444723c */ /* 0x048fe600000018ff */
[----:B------:R-:W-:Y:S04]  /*4010*/  LDSM.16.M88.4 R80, [R2+0xb800] ;  /* 0x00b800000250783b */ /* 0x000fe80000000200 */
[----:B------:R-:W0:Y:S01]  /*4020*/  LDGDEPBAR ;  /* 0x00000000000079af */ /* 0x000e220000000000 */
[C---:B------:R-:W-:Y:S08]  /*4030*/  HMMA.16816.F32 R32, R20.reuse, R34, RZ ;  /* 0x000000221420723c */ /* 0x040ff000000018ff */
[C---:B------:R-:W-:Y:S08]  /*4040*/  HMMA.16816.F32 R24, R20.reuse, R26, RZ ;  /* 0x0000001a1418723c */ /* 0x040ff000000018ff */
[C---:B------:R-:W-:Y:S08]  /*4050*/  HMMA.16816.F32 R64, R20.reuse, R66, RZ ;  /* 0x000000421440723c */ /* 0x040ff000000018ff */
[C---:B------:R-:W-:Y:S08]  /*4060*/  HMMA.16816.F32 R60, R20.reuse, R12, RZ ;  /* 0x0000000c143c723c */ /* 0x040ff000000018ff */
[----:B------:R-:W-:Y:S01]  /*4070*/  HMMA.16816.F32 R20, R20, R14, RZ ;  /* 0x0000000e1414723c */ /* 0x000fe200000018ff */
[----:B------:R-:W2:Y:S07]  /*4080*/  LDSM.16.M88.4 R12, [R92] ;  /* 0x000000005c0c783b */ /* 0x000eae0000000200 */
[C---:B----4-:R-:W-:Y:S08]  /*4090*/  HMMA.16816.F32 R36, R4.reuse, R16, R36 ;  /* 0x000000100424723c */ /* 0x050ff00000001824 */
[C---:B------:R-:W-:Y:S01]  /*40a0*/  HMMA.16816.F32 R32, R4.reuse, R18, R32 ;  /* 0x000000120420723c */ /* 0x040fe20000001820 */
[----:B------:R-:W-:Y:S07]  /*40b0*/  LDSM.16.M88.4 R16, [R88] ;  /* 0x000000005810783b */ /* 0x000fee0000000200 */
        /* <DEDUP_REMOVED lines=18> */
[----:B------:R-:W-:Y:S07]  /*41e0*/  LDSM.16.M88.4 R44, [R84+0x2000] ;  /* 0x00200000542c783b */ /* 0x000fee0000000200 */
[C---:B-1----:R-:W-:Y:S08]  /*41f0*/  HMMA.16816.F32 R36, R16.reuse, R8, R36 ;  /* 0x000000081024723c */ /* 0x042ff00000001824 */
[C---:B------:R-:W-:Y:S01]  /*4200*/  HMMA.16816.F32 R32, R16.reuse, R10, R32 ;  /* 0x0000000a1020723c */ /* 0x040fe20000001820 */
[----:B------:R-:W1:Y:S07]  /*4210*/  LDSM.16.M88.4 R8, [R211+UR6+0xa800] ;  /* 0x00a80006d308783b */ /* 0x000e6e0008000200 */
[C---:B---3--:R-:W-:Y:S08]  /*4220*/  HMMA.16816.F32 R28, R16.reuse, R4, R28 ;  /* 0x00000004101c723c */ /* 0x048ff0000000181c */
[----:B------:R-:W-:Y:S01]  /*4230*/  HMMA.16816.F32 R24, R16, R6, R24 ;  /* 0x000000061018723c */ /* 0x000fe20000001818 */
[----:B------:R-:W3:Y:S07]  /*4240*/  LDSM.16.M88.4 R4, [R211+UR6+0xb000] ;  /* 0x00b00006d304783b */ /* 0x000eee0008000200 */
[C---:B------:R-:W-:Y:S08]  /*4250*/  HMMA.16816.F32 R68, R12.reuse, R52, R68 ;  /* 0x000000340c44723c */ /* 0x040ff00000001844 */
[----:B------:R-:W-:Y:S01]  /*4260*/  HMMA.16816.F32 R64, R12, R54, R64 ;  /* 0x000000360c40723c */ /* 0x000fe20000001840 */
[----:B------:R-:W4:Y:S04]  /*4270*/  LDSM.16.M88.4 R12, [R211+UR6+0xa000] ;  /* 0x00a00006d30c783b */ /* 0x000f280008000200 */
[----:B------:R-:W-:Y:S03]  /*4280*/  LDSM.16.M88.4 R52, [R91+0xb800] ;  /* 0x00b800005b34783b */ /* 0x000fe60000000200 */
[C---:B--2---:R-:W-:Y:S08]  /*4290*/  HMMA.16816.F32 R60, R16.reuse, R40, R60 ;  /* 0x00000028103c723c */ /* 0x044ff0000000183c */
[C---:B------:R-:W-:Y:S08]  /*42a0*/  HMMA.16816.F32 R68, R16.reuse, R48, R68 ;  /* 0x000000301044723c */ /* 0x040ff00000001844 */
[C---:B------:R-:W-:Y:S01]  /*42b0*/  HMMA.16816.F32 R64, R16.reuse, R50, R64 ;  /* 0x000000321040723c */ /* 0x040fe20000001840 */
[----:B------:R-:W-:Y:S07]  /*42c0*/  LDSM.16.M88.4 R48, [R93+0x2000] ;  /* 0x002000005d30783b */ /* 0x000fee0000000200 */
[----:B------:R-:W-:Y:S01]  /*42d0*/  HMMA.16816.F32 R20, R16, R42, R20 ;  /* 0x0000002a1014723c */ /* 0x000fe20000001814 */
[----:B------:R-:W2:Y:S04]  /*42e0*/  LDSM.16.M88.4 R16, [R91+0xa800] ;  /* 0x00a800005b10783b */ /* 0x000ea80000000200 */
[----:B------:R-:W5:Y:S03]  /*42f0*/  LDSM.16.M88.4 R40, [R91+0xa000] ;  /* 0x00a000005b28783b */ /* 0x000f660000000200 */
[C---:B-1----:R-:W-:Y:S08]  /*4300*/  HMMA.16816.F32 R28, R44.reuse, R8, R28 ;  /* 0x000000082c1c723c */ /* 0x042ff0000000181c */
[C---:B------:R-:W-:Y:S01]  /*4310*/  HMMA.16816.F32 R24, R44.reuse, R10, R24 ;  /* 0x0000000a2c18723c */ /* 0x040fe20000001818 */
[----:B------:R-:W-:Y:S07]  /*4320*/  LDSM.16.M88.4 R8, [R92+0x2000] ;  /* 0x002000005c08783b */ /* 0x000fee0000000200 */
[C---:B---3--:R-:W-:Y:S08]  /*4330*/  HMMA.16816.F32 R68, R44.reuse, R4, R68 ;  /* 0x000000042c44723c */ /* 0x048ff00000001844 */
[C---:B------:R-:W-:Y:S01]  /*4340*/  HMMA.16816.F32 R64, R44.reuse, R6, R64 ;  /* 0x000000062c40723c */ /* 0x040fe20000001840 */
[----:B------:R-:W1:Y:S07]  /*4350*/  LDSM.16.M88.4 R4, [R90+0xa800] ;  /* 0x00a800005a04783b */ /* 0x000e6e0000000200 */
[C---:B----4-:R-:W-:Y:S08]  /*4360*/  HMMA.16816.F32 R36, R44.reuse, R12, R36 ;  /* 0x0000000c2c24723c */ /* 0x050ff00000001824 */
[C---:B------:R-:W-:Y:S01]  /*4370*/  HMMA.16816.F32 R32, R44.reuse, R14, R32 ;  /* 0x0000000e2c20723c */ /* 0x040fe20000001820 */
[----:B------:R-:W3:Y:S07]  /*4380*/  LDSM.16.M88.4 R12, [R90+0xa000] ;  /* 0x00a000005a0c783b */ /* 0x000eee0000000200 */
[C---:B------:R-:W-:Y:S08]  /*4390*/  HMMA.16816.F32 R60, R44.reuse, R72, R60 ;  /* 0x000000482c3c723c */ /* 0x040ff0000000183c */
[----:B------:R-:W-:Y:S01]  /*43a0*/  HMMA.16816.F32 R20, R44, R74, R20 ;  /* 0x0000004a2c14723c */ /* 0x000fe20000001814 */
[----:B------:R-:W4:Y:S04]  /*43b0*/  LDSM.16.M88.4 R44, [R90+0xb000] ;  /* 0x00b000005a2c783b */ /* 0x000f280000000200 */
[----:B------:R-:W-:Y:S03]  /*43c0*/  LDSM.16.M88.4 R72, [R211+UR6+0xd800] ;  /* 0x00d80006d348783b */ /* 0x000fe60008000200 */
[C---:B--2---:R-:W-:Y:S08]  /*43d0*/  HMMA.16816.F32 R28, R48.reuse, R16, R28 ;  /* 0x00000010301c723c */ /* 0x044ff0000000181c */
[C---:B------:R-:W-:Y:S01]  /*43e0*/  HMMA.16816.F32 R24, R48.reuse, R18, R24 ;  /* 0x000000123018723c */ /* 0x040fe20000001818 */
[----:B------:R-:W2:Y:S07]  /*43f0*/  LDSM.16.M88.4 R16, [R90+0xb800] ;  /* 0x00b800005a10783b */ /* 0x000eae0000000200 */
[C---:B-----5:R-:W-:Y:S08]  /*4400*/  HMMA.16816.F32 R36, R48.reuse, R40, R36 ;  /* 0x000000283024723c */ /* 0x060ff00000001824 */
[----:B------:R-:W-:Y:S01]  /*4410*/  HMMA.16816.F32 R32, R48, R42, R32 ;  /* 0x0000002a3020723c */ /* 0x000fe20000001820 */
[----:B------:R-:W5:Y:S07]  /*4420*/  LDSM.16.M88.4 R40, [R2+0xa000] ;  /* 0x00a000000228783b */ /* 0x000f6e0000000200 */
        /* <DEDUP_REMOVED lines=15> */
[----:B------:R-:W-:Y:S07]  /*4520*/  LDSM.16.M88.4 R44, [R211+UR6+0xc000] ;  /* 0x00c00006d32c783b */ /* 0x000fee0008000200 */
[C---:B--2---:R-:W-:Y:S08]  /*4530*/  HMMA.16816.F32 R60, R8.reuse, R16, R60 ;  /* 0x00000010083c723c */ /* 0x044ff0000000183c */
[----:B------:R-:W-:Y:S01]  /*4540*/  HMMA.16816.F32 R20, R8, R18, R20 ;  /* 0x000000120814723c */ /* 0x000fe20000001814 */
[----:B------:R-:W2:Y:S04]  /*4550*/  LDSM.16.M88.4 R8, [R211+UR6+0xd000] ;  /* 0x00d00006d308783b */ /* 0x000ea80008000200 */
[----:B------:R-:W4:Y:S03]  /*4560*/  LDSM.16.M88.4 R16, [R211+UR6+0xc800] ;  /* 0x00c80006d310783b */ /* 0x000f260008000200 */
[C---:B-----5:R-:W-:Y:S08]  /*4570*/  HMMA.16816.F32 R36, R76.reuse, R40, R36 ;  /* 0x000000284c24723c */ /* 0x060ff00000001824 */
[C---:B------:R-:W-:Y:S01]  /*4580*/  HMMA.16816.F32 R32, R76.reuse, R42, R32 ;  /* 0x0000002a4c20723c */ /* 0x040fe20000001820 */
[----:B------:R-:W-:Y:S07]  /*4590*/  LDSM.16.M88.4 R40, [R91+0xd000] ;  /* 0x00d000005b28783b */ /* 0x000fee0000000200 */
        /* <DEDUP_REMOVED lines=8> */
[----:B------:R-:W-:Y:S04]  /*4620*/  LDSM.16.M88.4 R76, [R93+0x6000] ;  /* 0x006000005d4c783b */ /* 0x000fe80000000200 */
[----:B------:R-:W-:Y:S03]  /*4630*/  LDSM.16.M88.4 R80, [R91+0xe800] ;  /* 0x00e800005b50783b */ /* 0x000fe60000000200 */
[C---:B--2---:R-:W-:Y:S08]  /*4640*/  HMMA.16816.F32 R68, R56.reuse, R8, R68 ;  /* 0x000000083844723c */ /* 0x044ff00000001844 */
[C---:B------:R-:W-:Y:S01]  /*4650*/  HMMA.16816.F32 R64, R56.reuse, R10, R64 ;  /* 0x0000000a3840723c */ /* 0x040fe20000001840 */
[----:B------:R-:W-:Y:S07]  /*4660*/  LDSM.16.M88.4 R8, [R90+0xc800] ;  /* 0x00c800005a08783b */ /* 0x000fee0000000200 */
[C---:B------:R-:W-:Y:S08]  /*4670*/  HMMA.16816.F32 R36, R56.reuse, R44, R36 ;  /* 0x0000002c3824723c */ /* 0x040ff00000001824 */
[C---:B------:R-:W-:Y:S01]  /*4680*/  HMMA.16816.F32 R32, R56.reuse, R46, R32 ;  /* 0x0000002e3820723c */ /* 0x040fe20000001820 */
[----:B------:R-:W-:Y:S07]  /*4690*/  LDSM.16.M88.4 R44, [R90+0xc000] ;  /* 0x00c000005a2c783b */ /* 0x000fee0000000200 */
[C---:B----4-:R-:W-:Y:S08]  /*46a0*/  HMMA.16816.F32 R28, R56.reuse, R16, R28 ;  /* 0x00000010381c723c */ /* 0x050ff0000000181c */
[C---:B------:R-:W-:Y:S01]  /*46b0*/  HMMA.16816.F32 R24, R56.reuse, R18, R24 ;  /* 0x000000123818723c */ /* 0x040fe20000001818 */
[----:B------:R-:W2:Y:S07]  /*46c0*/  LDSM.16.M88.4 R16, [R92+0x4000] ;  /* 0x004000005c10783b */ /* 0x000eae0000000200 */
        /* <DEDUP_REMOVED lines=15> */
[----:B------:R-:W-:Y:S04]  /*47c0*/  LDSM.16.M88.4 R4, [R88+0x4000] ;  /* 0x004000005804783b */ /* 0x000fe80000000200 */
[----:B------:R-:W3:Y:S03]  /*47d0*/  LDSM.16.M88.4 R12, [R2+0xc000] ;  /* 0x00c00000020c783b */ /* 0x000ee60000000200 */
[C---:B--2---:R-:W-:Y:S08]  /*47e0*/  HMMA.16816.F32 R36, R16.reuse, R44, R36 ;  /* 0x0000002c1024723c */ /* 0x044ff00000001824 */
[C---:B------:R-:W-:Y:S01]  /*47f0*/  HMMA.16816.F32 R32, R16.reuse, R46, R32 ;  /* 0x0000002e1020723c */ /* 0x040fe20000001820 */
[----:B------:R-:W-:Y:S07]  /*4800*/  LDSM.16.M88.4 R44, [R211+UR6+0xe000] ;  /* 0x00e00006d32c783b */ /* 0x000fee0008000200 */
[C---:B------:R-:W-:Y:S08]  /*4810*/  HMMA.16816.F32 R28, R16.reuse, R8, R28 ;  /* 0x00000008101c723c */ /* 0x040ff0000000181c */
[C---:B------:R-:W-:Y:S01]  /*4820*/  HMMA.16816.F32 R24, R16.reuse, R10, R24 ;  /* 0x0000000a1018723c */ /* 0x040fe20000001818 */
[----:B------:R-:W2:Y:S04]  /*4830*/  LDSM.16.M88.4 R8, [R84+0x6000] ;  /* 0x006000005408783b */ /* 0x000ea80000000200 */
[----:B------:R-:W-:Y:S03]  /*4840*/  LDSM.16.M88.4 R84, [R91+0xf800] ;  /* 0x00f800005b54783b */ /* 0x000fe60000000200 */
[C---:B-1----:R-:W-:Y:S08]  /*4850*/  HMMA.16816.F32 R68, R16.reuse, R40, R68 ;  /* 0x000000281044723c */ /* 0x042ff00000001844 */
[C---:B------:R-:W-:Y:S01]  /*4860*/  HMMA.16816.F32 R64, R16.reuse, R42, R64 ;  /* 0x0000002a1040723c */ /* 0x040fe20000001840 */
[----:B------:R-:W1:Y:S07]  /*4870*/  LDSM.16.M88.4 R40, [R211+UR6+0xe800] ;  /* 0x00e80006d328783b */ /* 0x000e6e0008000200 */
        /* <DEDUP_REMOVED lines=17> */
[C---:B--2---:R-:W-:Y:S08]  /*4990*/  HMMA.16816.F32 R36, R8.reuse, R44, R36 ;  /* 0x0000002c0824723c */ /* 0x044ff00000001824 */
[C---:B------:R-:W-:Y:S01]  /*49a0*/  HMMA.16816.F32 R32, R8.reuse, R46, R32 ;  /* 0x0000002e0820723c */ /* 0x040fe20000001820 */
[----:B------:R-:W-:Y:S07]  /*49b0*/  LDSM.16.M88.4 R44, [R90+0xf000] ;  /* 0x00f000005a2c783b */ /* 0x000fee0000000200 */
[C---:B-1----:R-:W-:Y:S08]  /*49c0*/  HMMA.16816.F32 R28, R8.reuse, R40, R28 ;  /* 0x00000028081c723c */ /* 0x042ff0000000181c */
[C---:B------:R-:W-:Y:S01]  /*49d0*/  HMMA.16816.F32 R24, R8.reuse, R42, R24 ;  /* 0x0000002a0818723c */ /* 0x040fe20000001818 */
[----:B------:R-:W1:Y:S07]  /*49e0*/  LDSM.16.M88.4 R40, [R90+0xf800] ;  /* 0x00f800005a28783b */ /* 0x000e6e0000000200 */
[C---:B---3--:R-:W-:Y:S08]  /*49f0*/  HMMA.16816.F32 R20, R8.reuse, R14, R20 ;  /* 0x0000000e0814723c */ /* 0x048ff00000001814 */
[C---:B------:R-:W-:Y:S08]  /*4a00*/  HMMA.16816.F32 R68, R8.reuse, R16, R68 ;  /* 0x000000100844723c */ /* 0x040ff00000001844 */
[C---:B------:R-:W-:Y:S01]  /*4a10*/  HMMA.16816.F32 R64, R8.reuse, R18, R64 ;  /* 0x000000120840723c */ /* 0x040fe20000001840 */
[----:B------:R-:W-:Y:S07]  /*4a20*/  LDSM.16.M88.4 R16, [R2+0xe000] ;  /* 0x00e000000210783b */ /* 0x000fee0000000200 */
[----:B------:R-:W-:Y:S01]  /*4a30*/  HMMA.16816.F32 R60, R8, R12, R60 ;  /* 0x0000000c083c723c */ /* 0x000fe2000000183c */
[----:B------:R-:W-:Y:S04]  /*4a40*/  LDSM.16.M88.4 R8, [R2+0xf800] ;  /* 0x00f800000208783b */ /* 0x000fe80000000200 */
[----:B------:R-:W-:Y:S03]  /*4a50*/  LDSM.16.M88.4 R12, [R2+0xe800] ;  /* 0x00e80000020c783b */ /* 0x000fe60000000200 */
[C---:B----4-:R-:W-:Y:S08]  /*4a60*/  HMMA.16816.F32 R36, R76.reuse, R4, R36 ;  /* 0x000000044c24723c */ /* 0x050ff00000001824 */
[C---:B------:R-:W-:Y:S01]  /*4a70*/  HMMA.16816.F32 R32, R76.reuse, R6, R32 ;  /* 0x000000064c20723c */ /* 0x040fe20000001820 */
[----:B------:R-:W2:Y:S07]  /*4a80*/  LDSM.16.M88.4 R4, [R88+0x6000] ;  /* 0x006000005804783b */ /* 0x000eae0000000200 */
[C---:B------:R-:W-:Y:S08]  /*4a90*/  HMMA.16816.F32 R20, R76.reuse, R86, R20 ;  /* 0x000000564c14723c */ /* 0x040ff00000001814 */
[----:B------:R-:W-:Y:S08]  /*4aa0*/  HMMA.16816.F32 R28, R76, R80, R28 ;  /* 0x000000504c1c723c */ /* 0x000ff0000000181c */
[C---:B------:R-:W-:Y:S08]  /*4ab0*/  HMMA.16816.F32 R36, R56.reuse, R52, R36 ;  /* 0x000000343824723c */ /* 0x040ff00000001824 */
[C---:B------:R-:W-:Y:S08]  /*4ac0*/  HMMA.16816.F32 R32, R56.reuse, R54, R32 ;  /* 0x000000363820723c */ /* 0x040ff00000001820 */
[----:B-1----:R-:W-:Y:S01]  /*4ad0*/  HMMA.16816.F32 R52, R56, R42, R20 ;  /* 0x0000002a3834723c */ /* 0x002fe20000001814 */
[----:B------:R1:W3:Y:S01]  /*4ae0*/  LDSM.16.M88.4 R20, [R2+0xf000] ;  /* 0x00f000000214783b */ /* 0x0002e20000000200 */
[----:B------:R-:W-:-:S06]  /*4af0*/  DEPBAR.LE SB0, 0x0 ;  /* 0x000080000000791a */ /* 0x000fcc0000000000 */
[----:B------:R-:W-:Y:S08]  /*4b00*/  HMMA.16816.F32 R60, R76, R84, R60 ;  /* 0x000000544c3c723c */ /* 0x000ff0000000183c */
[----:B------:R-:W-:Y:S08]  /*4b10*/  HMMA.16816.F32 R28, R56, R48, R28 ;  /* 0x00000030381c723c */ /* 0x000ff0000000181c */
[----:B------:R-:W-:Y:S01]  /*4b20*/  HMMA.16816.F32 R68, R76, R72, R68 ;  /* 0x000000484c44723c */ /* 0x000fe20000001844 */
[----:B-1----:R-:W-:-:S07]  /*4b30*/  VIMNMX R2, PT, PT, R0, UR21, PT ;  /* 0x0000001500027c48 */ /* 0x002fce000bfe0100 */
[----:B------:R-:W-:Y:S08]  /*4b40*/  HMMA.16816.F32 R24, R76, R82, R24 ;  /* 0x000000524c18723c */ /* 0x000ff00000001818 */
[----:B--2---:R-:W-:Y:S08]  /*4b50*/  HMMA.16816.F32 R52, R4, R10, R52 ;  /* 0x0000000a0434723c */ /* 0x004ff00000001834 */
[----:B------:R-:W-:Y:S01]  /*4b60*/  HMMA.16816.F32 R60, R56, R40, R60 ;  /* 0x00000028383c723c */ /* 0x000fe2000000183c */
[----:B------:R-:W-:-:S04]  /*4b70*/  VIADD R41, R208, UR17 ;  /* 0x00000011d0297c36 */ /* 0x000fc80008000000 */
[----:B------:R-:W-:-:S03]  /*4b80*/  VIADD R11, R41, 0x38 ;  /* 0x00000038290b7836 */ /* 0x000fc60000000000 */
[----:B------:R-:W-:Y:S01]  /*4b90*/  HMMA.16816.F32 R28, R4, R12, R28 ;  /* 0x0000000c041c723c */ /* 0x000fe2000000181c */
[----:B------:R-:W-:Y:S01]  /*4ba0*/  IMAD.U32 R13, RZ, RZ, UR21 ;  /* 0x00000015ff0d7e24 */ /* 0x000fe2000f8e00ff */
[----:B------:R-:W-:-:S04]  /*4bb0*/  ISETP.GE.AND P4, PT, R11, R2, PT ;  /* 0x000000020b00720c */ /* 0x000fc80003f86270 */
[----:B------:R-:W-:Y:S01]  /*4bc0*/  VIADDMNMX R0, R0, 0x8, R13, PT ;  /* 0x0000000800007846 */ /* 0x000fe2000380010d */
[----:B------:R-:W-:Y:S01]  /*4bd0*/  VIADD R13, R41, 0x1 ;  /* 0x00000001290d7836 */ /* 0x000fe20000000000 */
[C---:B------:R-:W-:Y:S02]  /*4be0*/  HMMA.16816.F32 R68, R56.reuse, R44, R68 ;  /* 0x0000002c3844723c */ /* 0x040fe40000001844 */
[----:B------:R-:W-:Y:S02]  /*4bf0*/  ISETP.GE.AND P5, PT, R11, R0, PT ;  /* 0x000000000b00720c */ /* 0x000fe40003fa6270 */
[----:B------:R-:W-:Y:S02]  /*4c00*/  I2FP.F32.U32 R11, R11 ;  /* 0x0000000b000b7245 */ /* 0x000fe40000201000 */
[C---:B------:R-:W-:Y:S02]  /*4c10*/  ISETP.GE.AND P1, PT, R13.reuse, R2, PT ;  /* 0x000000020d00720c */ /* 0x040fe40003f26270 */
[----:B------:R-:W-:Y:S01]  /*4c20*/  HMMA.16816.F32 R24, R56, R50, R24 ;  /* 0x000000323818723c */ /* 0x000fe20000001818 */
[----:B------:R-:W-:Y:S01]  /*4c30*/  ISETP.GE.AND P2, PT, R13, R0, PT ;  /* 0x000000000d00720c */ /* 0x000fe20003f46270 */
[----:B------:R-:W-:Y:S01]  /*4c40*/  FFMA.FTZ R52, R11, UR5, R52 ;  /* 0x000000050b347c23 */ /* 0x000fe20008010034 */
[----:B------:R-:W-:Y:S01]  /*4c50*/  I2FP.F32.U32 R10, R13 ;  /* 0x0000000d000a7245 */ /* 0x000fe20000201000 */
[----:B------:R-:W-:-:S02]  /*4c60*/  VIADD R13, R41, 0x8 ;  /* 0x00000008290d7836 */ /* 0x000fc40000000000 */
[----:B------:R-:W-:Y:S01]  /*4c70*/  FFMA.FTZ R54, R11, UR5, R54 ;  /* 0x000000050b367c23 */ /* 0x000fe20008010036 */
[----:B------:R-:W-:Y:S01]  /*4c80*/  VIADD R11, R41, 0x10 ;  /* 0x00000010290b7836 */ /* 0x000fe20000000000 */
[----:B------:R-:W-:Y:S01]  /*4c90*/  FSEL R204, R52, -INF , !P4 ;  /* 0xff80000034cc7808 */ /* 0x000fe20006000000 */
[C---:B------:R-:W-:Y:S01]  /*4ca0*/  HMMA.16816.F32 R36, R4.reuse, R16, R36 ;  /* 0x000000100424723c */ /* 0x040fe20000001824 */
[C---:B------:R-:W-:Y:S02]  /*4cb0*/  ISETP.GE.AND P3, PT, R13.reuse, R2, PT ;  /* 0x000000020d00720c */ /* 0x040fe40003f66270 */
[----:B------:R-:W-:Y:S02]  /*4cc0*/  ISETP.GE.AND P4, PT, R13, R0, PT ;  /* 0x000000000d00720c */ /* 0x000fe40003f86270 */
[----:B------:R-:W-:Y:S02]  /*4cd0*/  I2FP.F32.U32 R13, R13 ;  /* 0x0000000d000d7245 */ /* 0x000fe40000201000 */
[----:B------:R-:W-:Y:S01]  /*4ce0*/  FSEL R195, R54, -INF , !P5 ;  /* 0xff80000036c37808 */ /* 0x000fe20006800000 */
[----:B------:R-:W-:Y:S08]  /*4cf0*/  HMMA.16816.F32 R32, R4, R18, R32 ;  /* 0x000000120420723c */ /* 0x000ff00000001820 */
[----:B------:R-:W-:Y:S03]  /*4d00*/  HMMA.16816.F32 R64, R76, R74, R64 ;  /* 0x0000004a4c40723c */ /* 0x000fe60000001840 */
[C---:B------:R-:W-:Y:S01]  /*4d10*/  FFMA.FTZ R19, R10.reuse, UR5, R39 ;  /* 0x000000050a137c23 */ /* 0x040fe20008010027 */
[----:B------:R-:W-:-:S04]  /*4d20*/  FFMA.FTZ R37, R10, UR5, R37 ;  /* 0x000000050a257c23 */ /* 0x000fc80008010025 */
[C---:B---3--:R-:W-:Y:S01]  /*4d30*/  HMMA.16816.F32 R68, R4.reuse, R20, R68 ;  /* 0x000000140444723c */ /* 0x048fe20000001844 */
[----:B------:R-:W-:Y:S02]  /*4d40*/  FSEL R19, R19, -INF , !P2 ;  /* 0xff80000013137808 */ /* 0x000fe40005000000 */
[C---:B------:R-:W-:Y:S01]  /*4d50*/  FFMA.FTZ R20, R13.reuse, UR5, R32 ;  /* 0x000000050d147c23 */ /* 0x040fe20008010020 */
[----:B------:R-:W-:Y:S01]  /*4d60*/  FFMA.FTZ R17, R13, UR5, R34 ;  /* 0x000000050d117c23 */ /* 0x000fe20008010022 */
[----:B------:R-:W-:Y:S01]  /*4d70*/  VIADD R13, R41, 0x11 ;  /* 0x00000011290d7836 */ /* 0x000fe20000000000 */
[----:B------:R-:W-:Y:S02]  /*4d80*/  ISETP.GE.AND P2, PT, R11, R2, PT ;  /* 0x000000020b00720c */ /* 0x000fe40003f46270 */
[----:B------:R-:W-:Y:S01]  /*4d90*/  HMMA.16816.F32 R24, R4, R14, R24 ;  /* 0x0000000e0418723c */ /* 0x000fe20000001818 */
[----:B------:R-:W-:Y:S01]  /*4da0*/  VIADD R15, R41, 0x9 ;  /* 0x00000009290f7836 */ /* 0x000fe20000000000 */
[----:B------:R-:W-:-:S02]  /*4db0*/  FSEL R20, R20, -INF , !P3 ;  /* 0xff80000014147808 */ /* 0x000fc40005800000 */
[----:B------:R-:W-:Y:S02]  /*4dc0*/  ISETP.GE.AND P3, PT, R11, R0, PT ;  /* 0x000000000b00720c */ /* 0x000fe40003f66270 */
[----:B------:R-:W-:Y:S02]  /*4dd0*/  I2FP.F32.U32 R10, R15 ;  /* 0x0000000f000a7245 */ /* 0x000fe40000201000 */
[----:B------:R-:W-:Y:S01]  /*4de0*/  HMMA.16816.F32 R64, R56, R46, R64 ;  /* 0x0000002e3840723c */ /* 0x000fe20000001840 */
[----:B------:R-:W-:Y:S02]  /*4df0*/  I2FP.F32.U32 R11, R11 ;  /* 0x0000000b000b7245 */ /* 0x000fe40000201000 */
[----:B------:R-:W-:Y:S01]  /*4e00*/  I2FP.F32.U32 R12, R13 ;  /* 0x0000000d000c7245 */ /* 0x000fe20000201000 */
[C---:B------:R-:W-:Y:S01]  /*4e10*/  FFMA.FTZ R18, R10.reuse, UR5, R33 ;  /* 0x000000050a127c23 */ /* 0x040fe20008010021 */
[----:B------:R-:W-:Y:S01]  /*4e20*/  ISETP.GE.AND P5, PT, R15, R2, PT ;  /* 0x000000020f00720c */ /* 0x000fe20003fa6270 */
[----:B------:R-:W-:Y:S01]  /*4e30*/  FFMA.FTZ R21, R10, UR5, R35 ;  /* 0x000000050a157c23 */ /* 0x000fe20008010023 */
[----:B------:R-:W-:Y:S01]  /*4e40*/  FSEL R40, R37, -INF , !P1 ;  /* 0xff80000025287808 */ /* 0x000fe20004800000 */
[----:B------:R-:W-:Y:S01]  /*4e50*/  FFMA.FTZ R16, R11, UR5, R28 ;  /* 0x000000050b107c23 */ /* 0x000fe2000801001c */
[C---:B------:R-:W-:Y:S01]  /*4e60*/  FFMA.FTZ R14, R12.reuse, UR5, R29 ;  /* 0x000000050c0e7c23 */ /* 0x040fe2000801001d */
[----:B------:R-:W-:Y:S01]  /*4e70*/  BAR.SYNC.DEFER_BLOCKING 0x0 ;  /* 0x0000000000007b1d */ /* 0x000fe20000010000 */
[----:B------:R-:W-:Y:S01]  /*4e80*/  ISETP.GE.AND P1, PT, R15, R0, PT ;  /* 0x000000000f00720c */ /* 0x000fe20003f26270 */
[----:B------:R-:W-:Y:S01]  /*4e90*/  VIADD R29, R41, 0x18 ;  /* 0x00000018291d7836 */ /* 0x000fe20000000000 */
[----:B------:R-:W-:Y:S01]  /*4ea0*/  FSEL R17, R17, -INF , !P4 ;  /* 0xff80000011117808 */ /* 0x000fe20006000000 */
[----:B------:R-:W-:Y:S01]  /*4eb0*/  FFMA.FTZ R15, R12, UR5, R31 ;  /* 0x000000050c0f7c23 */ /* 0x000fe2000801001f */
[----:B------:R-:W-:Y:S01]  /*4ec0*/  FSEL R18, R18, -INF , !P5 ;  /* 0xff80000012127808 */ /* 0x000fe20006800000 */
[----:B------:R-:W-:Y:S01]  /*4ed0*/  HMMA.16816.F32 R60, R4, R8, R60 ;  /* 0x00000008043c723c */ /* 0x000fe2000000183c */
[----:B------:R-:W-:-:S02]  /*4ee0*/  ISETP.GE.AND P4, PT, R13, R2, PT ;  /* 0x000000020d00720c */ /* 0x000fc40003f86270 */
[----:B------:R-:W-:Y:S01]  /*4ef0*/  ISETP.GE.AND P5, PT, R13, R0, PT ;  /* 0x000000000d00720c */ /* 0x000fe20003fa6270 */
[----:B------:R-:W-:Y:S01]  /*4f00*/  FFMA.FTZ R13, R11, UR5, R30 ;  /* 0x000000050b0d7c23 */ /* 0x000fe2000801001e */
[----:B------:R-:W-:Y:S01]  /*4f10*/  FSEL R21, R21, -INF , !P1 ;  /* 0xff80000015157808 */ /* 0x000fe20004800000 */
[----:B------:R-:W-:Y:S01]  /*4f20*/  VIADD R11, R41, 0x19 ;  /* 0x00000019290b7836 */ /* 0x000fe20000000000 */
[----:B------:R-:W-:Y:S01]  /*4f30*/  FSEL R16, R16, -INF , !P2 ;  /* 0xff80000010107808 */ /* 0x000fe20005000000 */
[----:B------:R-:W-:Y:S01]  /*4f40*/  HMMA.16816.F32 R64, R4, R22, R64 ;  /* 0x000000160440723c */ /* 0x000fe20000001840 */
[----:B------:R-:W-:Y:S01]  /*4f50*/  ISETP.GE.AND P1, PT, R29, R2, PT ;  /* 0x000000021d00720c */ /* 0x000fe20003f26270 */
[----:B------:R-:W-:Y:S01]  /*4f60*/  VIADD R23, R41, 0x20 ;  /* 0x0000002029177836 */ /* 0x000fe20000000000 */
[----:B------:R-:W-:Y:S01]  /*4f70*/  ISETP.GE.AND P2, PT, R29, R0, PT ;  /* 0x000000001d00720c */ /* 0x000fe20003f46270 */
[C---:B------:R-:W-:Y:S01]  /*4f80*/  VIADD R7, R41.reuse, 0x29 ;  /* 0x0000002929077836 */ /* 0x040fe20000000000 */
[----:B------:R-:W-:Y:S01]  /*4f90*/  I2FP.F32.U32 R29, R29 ;  /* 0x0000001d001d7245 */ /* 0x000fe20000201000 */
[----:B------:R-:W-:Y:S01]  /*4fa0*/  VIADD R5, R41, 0x30 ;  /* 0x0000003029057836 */ /* 0x000fe20000000000 */
[----:B------:R-:W-:-:S02]  /*4fb0*/  FSEL R13, R13, -INF , !P3 ;  /* 0xff8000000d0d7808 */ /* 0x000fc40005800000 */
[----:B------:R-:W-:Y:S01]  /*4fc0*/  FSEL R14, R14, -INF , !P4 ;  /* 0xff8000000e0e7808 */ /* 0x000fe20006000000 */
[----:B------:R-:W-:Y:S01]  /*4fd0*/  FFMA.FTZ R12, R29, UR5, R24 ;  /* 0x000000051d0c7c23 */ /* 0x000fe20008010018 */
[C---:B------:R-:W-:Y:S02]  /*4fe0*/  ISETP.GE.AND P3, PT, R11.reuse, R2, PT ;  /* 0x000000020b00720c */ /* 0x040fe40003f66270 */
[----:B------:R-:W-:Y:S02]  /*4ff0*/  ISETP.GE.AND P4, PT, R11, R0, PT ;  /* 0x000000000b00720c */ /* 0x000fe40003f86270 */
[----:B------:R-:W-:Y:S01]  /*5000*/  I2FP.F32.U32 R22, R11 ;  /* 0x0000000b00167245 */ /* 0x000fe20000201000 */
[----:B------:R-:W-:Y:S01]  /*5010*/  FFMA.FTZ R11, R29, UR5, R26 ;  /* 0x000000051d0b7c23 */ /* 0x000fe2000801001a */
[----:B------:R-:W-:Y:S01]  /*5020*/  VIADD R29, R41, 0x21 ;  /* 0x00000021291d7836 */ /* 0x000fe20000000000 */
[----:B------:R-:W-:Y:S02]  /*5030*/  FSEL R15, R15, -INF , !P5 ;  /* 0xff8000000f0f7808 */ /* 0x000fe40006800000 */
[----:B------:R-:W-:Y:S01]  /*5040*/  FSEL R12, R12, -INF , !P1 ;  /* 0xff8000000c0c7808 */ /* 0x000fe20004800000 */
[C---:B------:R-:W-:Y:S01]  /*5050*/  FFMA.FTZ R9, R22.reuse, UR5, R27 ;  /* 0x0000000516097c23 */ /* 0x040fe2000801001b */
[C---:B------:R-:W-:Y:S01]  /*5060*/  ISETP.GE.AND P5, PT, R23.reuse, R2, PT ;  /* 0x000000021700720c */ /* 0x040fe20003fa6270 */
[----:B------:R-:W-:Y:S01]  /*5070*/  FFMA.FTZ R10, R22, UR5, R25 ;  /* 0x00000005160a7c23 */ /* 0x000fe20008010019 */
[----:B------:R-:W-:-:S02]  /*5080*/  ISETP.GE.AND P1, PT, R23, R0, PT ;  /* 0x000000001700720c */ /* 0x000fc40003f26270 */
[----:B------:R-:W-:Y:S02]  /*5090*/  I2FP.F32.U32 R23, R23 ;  /* 0x0000001700177245 */ /* 0x000fe40000201000 */
[----:B------:R-:W-:Y:S02]  /*50a0*/  I2FP.F32.U32 R24, R29 ;  /* 0x0000001d00187245 */ /* 0x000fe40000201000 */
[----:B------:R-:W-:Y:S01]  /*50b0*/  FSEL R11, R11, -INF , !P2 ;  /* 0xff8000000b0b7808 */ /* 0x000fe20005000000 */
[----:B------:R-:W-:Y:S01]  /*50c0*/  FFMA.FTZ R70, R23, UR5, R70 ;  /* 0x0000000517467c23 */ /* 0x000fe20008010046 */
[----:B------:R-:W-:Y:S01]  /*50d0*/  ISETP.GE.AND P2, PT, R29, R2, PT ;  /* 0x000000021d00720c */ /* 0x000fe20003f46270 */
[----:B------:R-:W-:Y:S01]  /*50e0*/  FFMA.FTZ R69, R24, UR5, R69 ;  /* 0x0000000518457c23 */ /* 0x000fe20008010045 */
[----:B------:R-:W-:Y:S01]  /*50f0*/  FFMA.FTZ R68, R23, UR5, R68 ;  /* 0x0000000517447c23 */ /* 0x000fe20008010044 */
[----:B------:R-:W-:Y:S01]  /*5100*/  VIADD R23, R41, 0x28 ;  /* 0x0000002829177836 */ /* 0x000fe20000000000 */
[----:B------:R-:W-:Y:S01]  /*5110*/  FSEL R215, R70, -INF , !P1 ;  /* 0xff80000046d77808 */ /* 0x000fe20004800000 */
[----:B------:R-:W-:Y:S01]  /*5120*/  FFMA.FTZ R71, R24, UR5, R71 ;  /* 0x0000000518477c23 */ /* 0x000fe20008010047 */
[----:B------:R-:W-:-:S02]  /*5130*/  FSEL R206, R69, -INF , !P2 ;  /* 0xff80000045ce7808 */ /* 0x000fc40005000000 */
[----:B------:R-:W-:Y:S02]  /*5140*/  FSEL R9, R9, -INF , !P4 ;  /* 0xff80000009097808 */ /* 0x000fe40006000000 */
[----:B------:R-:W-:Y:S02]  /*5150*/  FSEL R214, R68, -INF , !P5 ;  /* 0xff80000044d67808 */ /* 0x000fe40006800000 */
[C---:B------:R-:W-:Y:S02]  /*5160*/  ISETP.GE.AND P1, PT, R7.reuse, R2, PT ;  /* 0x000000020700720c */ /* 0x040fe40003f26270 */
[----:B------:R-:W-:Y:S02]  /*5170*/  ISETP.GE.AND P2, PT, R7, R0, PT ;  /* 0x000000000700720c */ /* 0x000fe40003f46270 */
[----:B------:R-:W-:Y:S02]  /*5180*/  I2FP.F32.U32 R4, R7 ;  /* 0x0000000700047245 */ /* 0x000fe40000201000 */
[----:B------:R-:W-:-:S02]  /*5190*/  ISETP.GE.AND P4, PT, R23, R2, PT ;  /* 0x000000021700720c */ /* 0x000fc40003f86270 */
[-C--:B------:R-:W-:Y:S01]  /*51a0*/  ISETP.GE.AND P5, PT, R23, R0.reuse, PT ;  /* 0x000000001700720c */ /* 0x080fe20003fa6270 */
[C---:B------:R-:W-:Y:S01]  /*51b0*/  FFMA.FTZ R65, R4.reuse, UR5, R65 ;  /* 0x0000000504417c23 */ /* 0x040fe20008010041 */
[----:B------:R-:W-:Y:S01]  /*51c0*/  I2FP.F32.U32 R7, R5 ;  /* 0x0000000500077245 */ /* 0x000fe20000201000 */
[----:B------:R-:W-:Y:S01]  /*51d0*/  FFMA.FTZ R67, R4, UR5, R67 ;  /* 0x0000000504437c23 */ /* 0x000fe20008010043 */
[----:B------:R-:W-:Y:S02]  /*51e0*/  I2FP.F32.U32 R23, R23 ;  /* 0x0000001700177245 */ /* 0x000fe40000201000 */
[----:B------:R-:W-:Y:S01]  /*51f0*/  FSEL R10, R10, -INF , !P3 ;  /* 0xff8000000a0a7808 */ /* 0x000fe20005800000 */
[C---:B------:R-:W-:Y:S01]  /*5200*/  FFMA.FTZ R60, R7.reuse, UR5, R60 ;  /* 0x00000005073c7c23 */ /* 0x040fe2000801003c */
[----:B------:R-:W-:Y:S01]  /*5210*/  FFMA.FTZ R62, R7, UR5, R62 ;  /* 0x00000005073e7c23 */ /* 0x000fe2000801003e */
[----:B------:R-:W-:Y:S01]  /*5220*/  FFMA.FTZ R64, R23, UR5, R64 ;  /* 0x0000000517407c23 */ /* 0x000fe20008010040 */
[----:B------:R-:W-:Y:S01]  /*5230*/  VIADD R7, R41, 0x31 ;  /* 0x0000003129077836 */ /* 0x000fe20000000000 */
[----:B------:R-:W-:Y:S01]  /*5240*/  ISETP.GE.AND P3, PT, R29, R0, PT ;  /* 0x000000001d00720c */ /* 0x000fe20003f66270 */
[----:B------:R-:W-:Y:S01]  /*5250*/  FFMA.FTZ R66, R23, UR5, R66 ;  /* 0x0000000517427c23 */ /* 0x000fe20008010042 */
[----:B------:R-:W-:-:S02]  /*5260*/  FSEL R202, R65, -INF , !P1 ;  /* 0xff80000041ca7808 */ /* 0x000fc40004800000 */
[----:B------:R-:W-:Y:S02]  /*5270*/  FSEL R213, R71, -INF , !P3 ;  /* 0xff80000047d57808 */ /* 0x000fe40005800000 */
[----:B------:R-:W-:Y:S02]  /*5280*/  FSEL R200, R64, -INF , !P4 ;  /* 0xff80000040c87808 */ /* 0x000fe40006000000 */
[----:B------:R-:W-:Y:S02]  /*5290*/  I2FP.F32.U32 R4, R7 ;  /* 0x0000000700047245 */ /* 0x000fe40000201000 */
[C---:B------:R-:W-:Y:S02]  /*52a0*/  ISETP.GE.AND P3, PT, R5.reuse, R2, PT ;  /* 0x000000020500720c */ /* 0x040fe40003f66270 */
[----:B------:R-:W-:Y:S01]  /*52b0*/  ISETP.GE.AND P4, PT, R5, R0, PT ;  /* 0x000000000500720c */ /* 0x000fe20003f86270 */
[C---:B------:R-:W-:Y:S01]  /*52c0*/  VIADD R5, R41.reuse, 0x39 ;  /* 0x0000003929057836 */ /* 0x040fe20000000000 */
[----:B------:R-:W-:Y:S01]  /*52d0*/  FSEL R209, R66, -INF , !P5 ;  /* 0xff80000042d17808 */ /* 0x000fe20006800000 */
[----:B------:R-:W-:Y:S01]  /*52e0*/  FFMA.FTZ R61, R4, UR5, R61 ;  /* 0x00000005043d7c23 */ /* 0x000fe2000801003d */
[----:B------:R-:W-:Y:S01]  /*52f0*/  FSEL R212, R60, -INF , !P3 ;  /* 0xff8000003cd47808 */ /* 0x000fe20005800000 */
[----:B------:R-:W-:Y:S01]  /*5300*/  FFMA.FTZ R63, R4, UR5, R63 ;  /* 0x00000005043f7c23 */ /* 0x000fe2000801003f */
[----:B------:R-:W-:-:S02]  /*5310*/  ISETP.GE.AND P5, PT, R41, R2, PT ;  /* 0x000000022900720c */ /* 0x000fc40003fa6270 */
[----:B------:R-:W-:Y:S02]  /*5320*/  ISETP.GE.AND P1, PT, R7, R2, PT ;  /* 0x000000020700720c */ /* 0x000fe40003f26270 */
[----:B------:R-:W-:Y:S02]  /*5330*/  ISETP.GE.AND P3, PT, R41, R0, PT ;  /* 0x000000002900720c */ /* 0x000fe40003f66270 */
[----:B------:R-:W-:Y:S02]  /*5340*/  I2FP.F32.U32 R41, R41 ;  /* 0x0000002900297245 */ /* 0x000fe40000201000 */
[----:B------:R-:W-:Y:S02]  /*5350*/  I2FP.F32.U32 R6, R5 ;  /* 0x0000000500067245 */ /* 0x000fe40000201000 */
[----:B------:R-:W-:Y:S01]  /*5360*/  FSEL R199, R62, -INF , !P4 ;  /* 0xff8000003ec77808 */ /* 0x000fe20006000000 */
[----:B------:R-:W-:Y:S01]  /*5370*/  FFMA.FTZ R4, R41, UR5, R36 ;  /* 0x0000000529047c23 */ /* 0x000fe20008010024 */
[----:B------:R-:W-:Y:S01]  /*5380*/  FSEL R210, R61, -INF , !P1 ;  /* 0xff8000003dd27808 */ /* 0x000fe20004800000 */
[C---:B------:R-:W-:Y:S01]  /*5390*/  FFMA.FTZ R53, R6.reuse, UR5, R53 ;  /* 0x0000000506357c23 */ /* 0x040fe20008010035 */
[C---:B------:R-:W-:Y:S01]  /*53a0*/  ISETP.GE.AND P4, PT, R5.reuse, R2, PT ;  /* 0x000000020500720c */ /* 0x040fe20003f86270 */
[----:B------:R-:W-:Y:S01]  /*53b0*/  FFMA.FTZ R55, R6, UR5, R55 ;  /* 0x0000000506377c23 */ /* 0x000fe20008010037 */
[----:B------:R-:W-:Y:S01]  /*53c0*/  ISETP.GE.AND P1, PT, R5, R0, PT ;  /* 0x000000000500720c */ /* 0x000fe20003f26270 */
[----:B------:R-:W-:Y:S01]  /*53d0*/  FFMA.FTZ R5, R41, UR5, R38 ;  /* 0x0000000529057c23 */ /* 0x000fe20008010026 */
[----:B------:R-:W-:-:S02]  /*53e0*/  FSEL R207, R67, -INF , !P2 ;  /* 0xff80000043cf7808 */ /* 0x000fc40005000000 */
[----:B------:R-:W-:Y:S02]  /*53f0*/  ISETP.GE.AND P2, PT, R7, R0, PT ;  /* 0x000000000700720c */ /* 0x000fe40003f46270 */
[----:B------:R-:W-:Y:S02]  /*5400*/  FSEL R4, R4, -INF , !P5 ;  /* 0xff80000004047808 */ /* 0x000fe40006800000 */
[----:B------:R-:W-:Y:S02]  /*5410*/  FSEL R197, R63, -INF , !P2 ;  /* 0xff8000003fc57808 */ /* 0x000fe40005000000 */
[----:B------:R-:W-:Y:S02]  /*5420*/  FSEL R5, R5, -INF , !P3 ;  /* 0xff80000005057808 */ /* 0x000fe40005800000 */
[----:B------:R-:W-:Y:S02]  /*5430*/  FSEL R198, R53, -INF , !P4 ;  /* 0xff80000035c67808 */ /* 0x000fe40006000000 */
[----:B------:R-:W-:Y:S01]  /*5440*/  FSEL R194, R55, -INF , !P1 ;  /* 0xff80000037c27808 */ /* 0x000fe20004800000 */
[----:B------:R-:W-:Y:S06]  /*5450*/  BRA.U !UP1, `(.L_x_2042) ;  /* 0x0000000909a87547 */ /* 0x000fec000b800000 */
        /* <DEDUP_REMOVED lines=11> */
.L_x_2043:
        /* <DEDUP_REMOVED lines=33> */
[----:B------:R-:W-:-:S02]  /*5720*/  LOP3.LUT R6, R7, UR28, RZ, 0x3c, !PT ;  /* 0x0000001c07067c12 */ /* 0x000fc4000f8e3cff */
[----:B------:R-:W-:Y:S02]  /*5730*/  LOP3.LUT R23, RZ, R7, RZ, 0x33, !PT ;  /* 0x00000007ff177212 */ /* 0x000fe400078e33ff */
[----:B------:R-:W-:-:S03]  /*5740*/  ISETP.GE.AND P1, PT, R6, RZ, PT ;  /* 0x000000ff0600720c */ /* 0x000fc60003f26270 */
[----:B------:R-:W-:-:S04]  /*5750*/  @P5 IADD3 R26, PT, PT, R26, 0x1, RZ ;  /* 0x000000011a1a5810 */ /* 0x000fc80007ffe0ff */
[----:B------:R-:W-:Y:S01]  /*5760*/  @P4 VIADD R24, R24, 0x1 ;  /* 0x0000000118184836 */ /* 0x000fe20000000000 */
[----:B------:R-:W-:-:S05]  /*5770*/  @!P3 IADD3 R26, PT, PT, -R26, RZ, RZ ;  /* 0x000000ff1a1ab210 */ /* 0x000fca0007ffe1ff */
[----:B------:R-:W-:-:S05]  /*5780*/  @!P1 IMAD.MOV R24, RZ, RZ, -R24 ;  /* 0x000000ffff189224 */ /* 0x000fca00078e0a18 */
[C---:B------:R-:W-:Y:S02]  /*5790*/  SEL R8, R23.reuse, R24, !P2 ;  /* 0x0000001817087207 */ /* 0x040fe40005000000 */
[----:B------:R-:W-:-:S03]  /*57a0*/  SEL R23, R23, R26, !P2 ;  /* 0x0000001a17177207 */ /* 0x000fc60005000000 */
[----:B------:R-:W-:-:S04]  /*57b0*/  IMAD.WIDE R24, R8, 0x4, R232 ;  /* 0x0000000408187825 */ /* 0x000fc800078e02e8 */
[C---:B------:R-:W-:Y:S02]  /*57c0*/  IMAD.WIDE R26, R23.reuse, 0x4, R232 ;  /* 0x00000004171a7825 */ /* 0x040fe400078e02e8 */
        /* <DEDUP_REMOVED lines=17> */
.L_x_2044:
        /* <DEDUP_REMOVED lines=12> */
[----:B------:R-:W-:Y:S01]  /*59a0*/  @!P3 IMAD.MOV.U32 R6, RZ, RZ, R226 ;  /* 0x000000ffff06b224 */ /* 0x000fe200078e00e2 */
[----:B------:R-:W-:Y:S01]  /*59b0*/  IADD3.X R27, PT, PT, R23, UR4, RZ, P1, !PT ;  /* 0x00000004171b7c10 */ /* 0x000fe20008ffe4ff */
[----:B------:R-:W-:Y:S01]  /*59c0*/  @!P3 IMAD.MOV.U32 R7, RZ, RZ, R227 ;  /* 0x000000ffff07b224 */ /* 0x000fe200078e00e3 */
[----:B------:R-:W-:Y:S01]  /*59d0*/  @!PT LDS RZ, [RZ] ;  /* 0x00000000fffff984 */ /* 0x000fe20000000800 */
[----:B------:R-:W-:Y:S01]  /*59e0*/  @!PT LDS RZ, [RZ] ;  /* 0x00000000fffff984 */ /* 0x000fe20000000800 */
[----:B------:R-:W-:Y:S01]  /*59f0*/  @!PT LDS RZ, [RZ] ;  /* 0x00000000fffff984 */ /* 0x000fe20000000800 */
[----:B------:R1:W-:Y:S01]  /*5a00*/  @!P5 LDGSTS.E.BYPASS.LTC128B.128 [R241+0x8000], desc[UR22][R226.64] ;  /* 0x08000000e2f1dfae */ /* 0x0003e2000b981a16 */
[----:B------:R-:W-:-:S03]  /*5a10*/  IADD3 R24, P1, PT, R26, UR7, RZ ;  /* 0x000000071a187c10 */ /* 0x000fc6000ff3e0ff */
[----:B------:R1:W-:Y:S01]  /*5a20*/  @P5 STS.128 [R241+0x8000], RZ ;  /* 0x008000fff1005388 */ /* 0x0003e20000000c00 */
[----:B------:R-:W-:-:S03]  /*5a30*/  IADD3.X R25, PT, PT, R27, UR4, RZ, P1, !PT ;  /* 0x000000041b197c10 */ /* 0x000fc60008ffe4ff */
        /* <DEDUP_REMOVED lines=76> */
.L_x_2042:
[----:B-1----:R-:W-:Y:S01]  /*5f00*/  FMNMX3.FTZ R7, R4, R40, R20, !PT ;  /* 0x0000002804077276 */ /* 0x002fe20007810014 */
[----:B------:R-:W1:Y:S01]  /*5f10*/  LDCU UR4, c[0x0][0x45c] ;  /* 0x00008b80ff0477ac */ /* 0x000e620008000800 */
[----:B------:R-:W-:Y:S02]  /*5f20*/  FMNMX3.FTZ R6, R5, R19, R17, !PT ;  /* 0x0000001305067276 */ /* 0x000fe40007810011 */
[----:B------:R-:W-:Y:S01]  /*5f30*/  FMNMX3.FTZ R7, R7, R18, R16, !PT ;  /* 0x0000001207077276 */ /* 0x000fe20007810010 */
[----:B------:R-:W-:Y:S01]  /*5f40*/  UMOV UR21, 0xffffffff ;  /* 0xffffffff00157882 */ /* 0x000fe20000000000 */
        /* <DEDUP_REMOVED lines=10> */
[----:B------:R-:W-:Y:S02]  /*5ff0*/  LOP3.LUT R220, R3, 0x200, R176, 0xf8, !PT ;  /* 0x0000020003dc7812 */ /* 0x000fe400078ef8b0 */
[----:B------:R-:W-:Y:S02]  /*6000*/  FMNMX.FTZ R22, R198, R7, !PT ;  /* 0x00000007c6167209 */ /* 0x000fe40007810000 */
[----:B------:R-:W-:Y:S02]  /*6010*/  FMNMX3.FTZ R7, R6, R197, R195, !PT ;  /* 0x000000c506077276 */ /* 0x000fe400078100c3 */
[----:B------:R-:W-:Y:S01]  /*6020*/  LEA R220, R220, UR6, 0x1 ;  /* 0x00000006dcdc7c11 */ /* 0x000fe2000f8e08ff */
[----:B------:R-:W2:Y:S01]  /*6030*/  SHFL.BFLY PT, R23, R22, 0x2, 0x1f ;  /* 0x0c401f0016177f89 */ /* 0x000ea200000e0000 */
[----:B------:R-:W-:-:S02]  /*6040*/  FMNMX.FTZ R8, R194, R7, !PT ;  /* 0x00000007c2087209 */ /* 0x000fc40007810000 */
[-C--:B------:R-:W-:Y:S01]  /*6050*/  IADD3 R193, PT, PT, R89, R220.reuse, RZ ;  /* 0x000000dc59c17210 */ /* 0x080fe20007ffe0ff */
[----:B------:R-:W-:Y:S01]  /*6060*/  LDSM.16.MT88.4 R156, [R220+0x10000] ;  /* 0x01000000dc9c783b */ /* 0x000fe20000004200 */
[----:B------:R-:W-:-:S03]  /*6070*/  IADD3 R216, PT, PT, R165, R220, RZ ;  /* 0x000000dca5d87210 */ /* 0x000fc60007ffe0ff */
[----:B------:R-:W3:Y:S01]  /*6080*/  SHFL.BFLY PT, R7, R8, 0x2, 0x1f ;  /* 0x0c401f0008077f89 */ /* 0x000ee200000e0000 */
[----:B------:R-:W-:-:S03]  /*6090*/  IADD3 R191, PT, PT, R89, R216, RZ ;  /* 0x000000d859bf7210 */ /* 0x000fc60007ffe0ff */
[----:B------:R-:W-:Y:S04]  /*60a0*/  LDSM.16.MT88.4 R72, [R193+0x12000] ;  /* 0x01200000c148783b */ /* 0x000fe80000004200 */
[----:B------:R-:W-:Y:S04]  /*60b0*/  LDSM.16.MT88.4 R104, [R193+0x14000] ;  /* 0x01400000c168783b */ /* 0x000fe80000004200 */
[----:B------:R-:W-:Y:S01]  /*60c0*/  LDSM.16.MT88.4 R136, [R193+0x16000] ;  /* 0x01600000c188783b */ /* 0x000fe20000004200 */
[----:B--2---:R-:W-:-:S03]  /*60d0*/  FMNMX.FTZ R23, R22, R23, !PT ;  /* 0x0000001716177209 */ /* 0x004fc60007810000 */
[----:B------:R-:W-:Y:S04]  /*60e0*/  LDSM.16.MT88.4 R48, [R216+0x10000] ;  /* 0x01000000d830783b */ /* 0x000fe80000004200 */
[----:B------:R-:W2:Y:S01]  /*60f0*/  SHFL.BFLY PT, R164, R23, 0x1, 0x1f ;  /* 0x0c201f0017a47f89 */ /* 0x000ea200000e0000 */
[----:B---3--:R-:W-:-:S03]  /*6100*/  FMNMX.FTZ R7, R8, R7, !PT ;  /* 0x0000000708077209 */ /* 0x008fc60007810000 */
[----:B------:R-:W-:Y:S04]  /*6110*/  LDSM.16.MT88.4 R56, [R191+0x10000] ;  /* 0x01000000bf38783b */ /* 0x000fe80000004200 */
[----:B------:R-:W3:Y:S04]  /*6120*/  SHFL.BFLY PT, R6, R7, 0x1, 0x1f ;  /* 0x0c201f0007067f89 */ /* 0x000ee800000e0000 */
[----:B------:R-:W-:Y:S04]  /*6130*/  LDSM.16.MT88.4 R64, [R220+0x12000] ;  /* 0x01200000dc40783b */ /* 0x000fe80000004200 */
[----:B------:R-:W-:Y:S04]  /*6140*/  LDSM.16.MT88.4 R80, [R216+0x12000] ;  /* 0x01200000d850783b */ /* 0x000fe80000004200 */
[----:B------:R-:W-:Y:S01]  /*6150*/  LDSM.16.MT88.4 R88, [R191+0x12000] ;  /* 0x01200000bf58783b */ /* 0x000fe20000004200 */
[----:B--2---:R-:W-:-:S03]  /*6160*/  FMNMX.FTZ R164, R23, R164, !PT ;  /* 0x000000a417a47209 */ /* 0x004fc60007810000 */
[----:B------:R-:W-:Y:S01]  /*6170*/  LDSM.16.MT88.4 R96, [R220+0x14000] ;  /* 0x01400000dc60783b */ /* 0x000fe20000004200 */
[C---:B------:R-:W-:Y:S01]  /*6180*/  FSETP.NEU.FTZ.AND P1, PT, R164.reuse, -INF , PT ;  /* 0xff800000a400780b */ /* 0x040fe20003f3d000 */
[----:B-1----:R-:W-:Y:S02]  /*6190*/  FMUL.FTZ R203, R164, UR4 ;  /* 0x00000004a4cb7c20 */ /* 0x002fe40008410000 */
[----:B------:R-:W-:Y:S01]  /*61a0*/  LDSM.16.MT88.4 R112, [R216+0x14000] ;  /* 0x01400000d870783b */ /* 0x000fe20000004200 */
[----:B---3--:R-:W-:Y:S02]  /*61b0*/  FMNMX.FTZ R3, R7, R6, !PT ;  /* 0x0000000607037209 */ /* 0x008fe40007810000 */
[----:B------:R-:W-:Y:S01]  /*61c0*/  FSEL R203, R203, RZ, P1 ;  /* 0x000000ffcbcb7208 */ /* 0x000fe20000800000 */
[----:B------:R-:W-:Y:S01]  /*61d0*/  LDSM.16.MT88.4 R120, [R191+0x14000] ;  /* 0x01400000bf78783b */ /* 0x000fe20000004200 */
[C---:B------:R-:W-:Y:S01]  /*61e0*/  FSETP.NEU.FTZ.AND P1, PT, R3.reuse, -INF , PT ;  /* 0xff8000000300780b */ /* 0x040fe20003f3d000 */
[----:B------:R-:W-:-:S02]  /*61f0*/  FMUL.FTZ R196, R3, UR4 ;  /* 0x0000000403c47c20 */ /* 0x000fc40008410000 */
[--C-:B------:R-:W-:Y:S01]  /*6200*/  FFMA.FTZ R189, R40, UR4, -R203.reuse ;  /* 0x0000000428bd7c23 */ /* 0x100fe200080108cb */
[--C-:B------:R-:W-:Y:S01]  /*6210*/  FFMA.FTZ R192, R4, UR4, -R203.reuse ;  /* 0x0000000404c07c23 */ /* 0x100fe200080108cb */
[----:B------:R-:W1:Y:S01]  /*6220*/  LDSM.16.MT88.4 R40, [R193+0x10000] ;  /* 0x01000000c128783b */ /* 0x000e620000004200 */
[----:B------:R-:W-:Y:S01]  /*6230*/  FSEL R196, R196, RZ, P1 ;  /* 0x000000ffc4c47208 */ /* 0x000fe20000800000 */
[--C-:B------:R-:W-:Y:S01]  /*6240*/  FFMA.FTZ R188, R20, UR4, -R203.reuse ;  /* 0x0000000414bc7c23 */ /* 0x100fe200080108cb */
[--C-:B------:R-:W-:Y:S01]  /*6250*/  FFMA.FTZ R185, R18, UR4, -R203.reuse ;  /* 0x0000000412b97c23 */ /* 0x100fe200080108cb */
[----:B------:R-:W2:Y:S01]  /*6260*/  LDSM.16.MT88.4 R128, [R220+0x16000] ;  /* 0x01600000dc80783b */ /* 0x000ea20000004200 */
[----:B------:R-:W-:Y:S01]  /*6270*/  MUFU.EX2 R192, R192 ;  /* 0x000000c000c07308 */ /* 0x000fe20000000800 */
[--C-:B------:R-:W-:Y:S01]  /*6280*/  FFMA.FTZ R190, R5, UR4, -R196.reuse ;  /* 0x0000000405be7c23 */ /* 0x100fe200080108c4 */
[--C-:B------:R-:W-:Y:S01]  /*6290*/  FFMA.FTZ R187, R19, UR4, -R196.reuse ;  /* 0x0000000413bb7c23 */ /* 0x100fe200080108c4 */
[----:B------:R-:W3:Y:S01]  /*62a0*/  LDSM.16.MT88.4 R144, [R216+0x16000] ;  /* 0x01600000d890783b */ /* 0x000ee20000004200 */
[--C-:B------:R-:W-:Y:S01]  /*62b0*/  FFMA.FTZ R186, R17, UR4, -R196.reuse ;  /* 0x0000000411ba7c23 */ /* 0x100fe200080108c4 */
[--C-:B------:R-:W-:Y:S01]  /*62c0*/  FFMA.FTZ R183, R21, UR4, -R196.reuse ;  /* 0x0000000415b77c23 */ /* 0x100fe200080108c4 */
[----:B------:R-:W4:Y:S01]  /*62d0*/  MUFU.EX2 R189, R189 ;  /* 0x000000bd00bd7308 */ /* 0x000f220000000800 */
[----:B------:R-:W5:Y:S01]  /*62e0*/  LDSM.16.MT88.4 R4, [R191+0x16000] ;  /* 0x01600000bf04783b */ /* 0x000f620000004200 */
[--C-:B------:R-:W-:Y:S01]  /*62f0*/  FFMA.FTZ R184, R16, UR4, -R203.reuse ;  /* 0x0000000410b87c23 */ /* 0x100fe200080108cb */
[--C-:B------:R-:W-:Y:S01]  /*6300*/  FFMA.FTZ R181, R14, UR4, -R203.reuse ;  /* 0x000000040eb57c23 */ /* 0x100fe200080108cb */
[----:B------:R-:W-:Y:S01]  /*6310*/  MUFU.EX2 R188, R188 ;  /* 0x000000bc00bc7308 */ /* 0x000fe20000000800 */
[----:B------:R-:W5:Y:S01]  /*6320*/  LDSM.16.MT88.4 R16, [R193+0x12800] ;  /* 0x01280000c110783b */ /* 0x000f620000004200 */
        /* <DEDUP_REMOVED lines=8> */
[----:B----4-:R-:W-:Y:S01]  /*63b0*/  F2FP.F16.F32.PACK_AB R148, R189, R192 ;  /* 0x000000c0bd94723e */ /* 0x010fe200000000ff */
[----:B------:R-:W4:Y:S01]  /*63c0*/  LDSM.16.MT88.4 R12, [R193+0x14800] ;  /* 0x01480000c10c783b */ /* 0x000f220000004200 */
[----:B------:R-:W2:Y:S01]  /*63d0*/  MUFU.EX2 R187, R187 ;  /* 0x000000bb00bb7308 */ /* 0x000ea20000000800 */
[--C-:B------:R-:W-:Y:S01]  /*63e0*/  FFMA.FTZ R201, R214, UR4, -R203.reuse ;  /* 0x00000004d6c97c23 */ /* 0x100fe200080108cb */
[--C-:B------:R-:W-:Y:S01]  /*63f0*/  FFMA.FTZ R205, R200, UR4, -R203.reuse ;  /* 0x00000004c8cd7c23 */ /* 0x100fe200080108cb */
[----:B------:R-:W4:Y:S01]  /*6400*/  LDSM.16.MT88.4 R8, [R220+0x10800] ;  /* 0x01080000dc08783b */ /* 0x000f220000004200 */
[----:B------:R-:W-:Y:S01]  /*6410*/  MUFU.EX2 R186, R186 ;  /* 0x000000ba00ba7308 */ /* 0x000fe20000000800 */
[--C-:B------:R-:W-:Y:S01]  /*6420*/  FFMA.FTZ R202, R202, UR4, -R203.reuse ;  /* 0x00000004caca7c23 */ /* 0x100fe200080108cb */
[----:B-1----:R-:W-:Y:S01]  /*6430*/  F2FP.F16.F32.PACK_AB R150, R185, R188 ;  /* 0x000000bcb996723e */ /* 0x002fe200000000ff */
[----:B------:R-:W1:Y:S01]  /*6440*/  LDSM.16.MT88.4 R20, [R193+0x16800] ;  /* 0x01680000c114783b */ /* 0x000e620000004200 */
[----:B------:R-:W3:Y:S01]  /*6450*/  MUFU.EX2 R183, R183 ;  /* 0x000000b700b77308 */ /* 0x000ee20000000800 */
        /* <DEDUP_REMOVED lines=11> */
[----:B------:R-:W-:Y:S01]  /*6510*/  MUFU.EX2 R180, R180 ;  /* 0x000000b400b47308 */ /* 0x000fe20000000800 */
[--C-:B------:R-:W-:Y:S01]  /*6520*/  FFMA.FTZ R199, R199, UR4, -R196.reuse ;  /* 0x00000004c7c77c23 */ /* 0x100fe200080108c4 */
[----:B---3--:R-:W-:Y:S01]  /*6530*/  F2FP.F16.F32.PACK_AB R151, R183, R186 ;  /* 0x000000bab797723e */ /* 0x008fe200000000ff */
[----:B------:R-:W-:Y:S01]  /*6540*/  LDSM.16.MT88.4 R168, [R220+0x12800] ;  /* 0x01280000dca8783b */ /* 0x000fe20000004200 */
[----:B------:R-:W-:Y:S01]  /*6550*/  MUFU.EX2 R177, R177 ;  /* 0x000000b100b17308 */ /* 0x000fe20000000800 */
[----:B------:R-:W-:Y:S01]  /*6560*/  FFMA.FTZ R195, R195, UR4, -R196 ;  /* 0x00000004c3c37c23 */ /* 0x000fe200080108c4 */
[----:B------:R-:W-:Y:S01]  /*6570*/  FADD.FTZ R189, R192, R189 ;  /* 0x000000bdc0bd7221 */ /* 0x000fe20000010000 */
[----:B------:R-:W-:Y:S01]  /*6580*/  LDSM.16.MT88.4 R32, [R216+0x12800] ;  /* 0x01280000d820783b */ /* 0x000fe20000004200 */
[----:B------:R-:W-:Y:S01]  /*6590*/  MUFU.EX2 R182, R182 ;  /* 0x000000b600b67308 */ /* 0x000fe20000000800 */
[C---:B------:R-:W-:Y:S01]  /*65a0*/  HMMA.16816.F32 R68, R148.reuse, R72, RZ ;  /* 0x000000489444723c */ /* 0x040fe200000018ff */
[----:B------:R-:W-:Y:S01]  /*65b0*/  FADD.FTZ R187, R190, R187 ;  /* 0x000000bbbebb7221 */ /* 0x000fe20000010000 */
[----:B------:R-:W-:Y:S01]  /*65c0*/  FADD.FTZ R188, R188, R189 ;  /* 0x000000bdbcbc7221 */ /* 0x000fe20000010000 */
[----:B------:R-:W3:Y:S02]  /*65d0*/  MUFU.EX2 R179, R179 ;  /* 0x000000b300b37308 */ /* 0x000ee40000000800 */
[----:B------:R-:W-:Y:S01]  /*65e0*/  FADD.FTZ R186, R186, R187 ;  /* 0x000000bbbaba7221 */ /* 0x000fe20000010000 */
[----:B------:R-:W-:Y:S01]  /*65f0*/  FADD.FTZ R185, R185, R188 ;  /* 0x000000bcb9b97221 */ /* 0x000fe20000010000 */
[----:B------:R-:W-:Y:S01]  /*6600*/  MUFU.EX2 R178, R178 ;  /* 0x000000b200b27308 */ /* 0x000fe20000000800 */
[----:B------:R-:W-:Y:S01]  /*6610*/  HMMA.16816.F32 R72, R148, R74, RZ ;  /* 0x0000004a9448723c */ /* 0x000fe200000018ff */
[----:B------:R-:W-:-:S02]  /*6620*/  FADD.FTZ R183, R183, R186 ;  /* 0x000000bab7b77221 */ /* 0x000fc40000010000 */
        /* <DEDUP_REMOVED lines=14> */
[----:B-----5:R-:W-:-:S07]  /*6710*/  IADD3 R195, PT, PT, R165, R220, RZ ;  /* 0x000000dca5c37210 */ /* 0x020fce0007ffe0ff */
        /* <DEDUP_REMOVED lines=24> */
[----:B--2---:R-:W-:Y:S01]  /*68a0*/  F2FP.F16.F32.PACK_AB R4, R181, R184 ;  /* 0x000000b8b504723e */ /* 0x004fe200000000ff */
[----:B------:R-:W-:Y:S01]  /*68b0*/  FADD.FTZ R184, R184, R185 ;  /* 0x000000b9b8b87221 */ /* 0x000fe20000010000 */
[----:B---3--:R-:W-:Y:S01]  /*68c0*/  F2FP.F16.F32.PACK_AB R5, R179, R182 ;  /* 0x000000b6b305723e */ /* 0x008fe200000000ff */
[----:B------:R-:W-:-:S02]  /*68d0*/  FADD.FTZ R182, R182, R183 ;  /* 0x000000b7b6b67221 */ /* 0x000fc40000010000 */
[----:B------:R-:W-:Y:S02]  /*68e0*/  FADD.FTZ R181, R181, R184 ;  /* 0x000000b8b5b57221 */ /* 0x000fe40000010000 */
[----:B------:R-:W-:Y:S01]  /*68f0*/  HMMA.16816.F32 R148, R148, R6, RZ ;  /* 0x000000069494723c */ /* 0x000fe200000018ff */
[----:B------:R-:W-:Y:S01]  /*6900*/  F2FP.F16.F32.PACK_AB R6, R177, R180 ;  /* 0x000000b4b106723e */ /* 0x000fe200000000ff */
[----:B------:R-:W-:Y:S01]  /*6910*/  FADD.FTZ R179, R179, R182 ;  /* 0x000000b6b3b37221 */ /* 0x000fe20000010000 */
[----:B----4-:R-:W-:-:S03]  /*6920*/  F2FP.F16.F32.PACK_AB R7, R167, R178 ;  /* 0x000000b2a707723e */ /* 0x010fc600000000ff */
[----:B------:R-:W-:-:S04]  /*6930*/  FADD.FTZ R178, R178, R179 ;  /* 0x000000b3b2b27221 */ /* 0x000fc80000010000 */
[----:B------:R-:W-:Y:S01]  /*6940*/  HMMA.16816.F32 R68, R4, R16, R68 ;  /* 0x000000100444723c */ /* 0x000fe20000001844 */
[----:B------:R-:W-:-:S07]  /*6950*/  FADD.FTZ R167, R167, R178 ;  /* 0x000000b2a7a77221 */ /* 0x000fce0000010000 */
        /* <DEDUP_REMOVED lines=20> */
[C---:B----4-:R-:W-:Y:S08]  /*6aa0*/  HMMA.16816.F32 R124, R4.reuse, R8, R124 ;  /* 0x00000008047c723c */ /* 0x050ff0000000187c */
[C---:B------:R-:W-:Y:S01]  /*6ab0*/  HMMA.16816.F32 R128, R4.reuse, R10, R128 ;  /* 0x0000000a0480723c */ /* 0x040fe20000001880 */
[----:B------:R-:W4:Y:S07]  /*6ac0*/  LDSM.16.MT88.4 R8, [R193+0x13000] ;  /* 0x01300000c108783b */ /* 0x000f2e0000004200 */
[----:B-1----:R-:W-:Y:S01]  /*6ad0*/  HMMA.16816.F32 R116, R4, R20, R116 ;  /* 0x000000140474723c */ /* 0x002fe20000001874 */
[----:B------:R-:W-:Y:S01]  /*6ae0*/  FFMA.FTZ R20, R206, UR4, -R203 ;  /* 0x00000004ce147c23 */ /* 0x000fe200080108cb */
[----:B------:R-:W-:-:S03]  /*6af0*/  FFMA.FTZ R206, R215, UR4, -R196 ;  /* 0x00000004d7ce7c23 */ /* 0x000fc600080108c4 */
[----:B------:R-:W1:Y:S03]  /*6b00*/  MUFU.EX2 R200, R20 ;  /* 0x0000001400c87308 */ /* 0x000e660000000800 */
[----:B------:R-:W-:Y:S01]  /*6b10*/  HMMA.16816.F32 R92, R4, R28, R92 ;  /* 0x0000001c045c723c */ /* 0x000fe2000000185c */
[----:B------:R-:W-:Y:S01]  /*6b20*/  FFMA.FTZ R28, R213, UR4, -R196 ;  /* 0x00000004d51c7c23 */ /* 0x000fe200080108c4 */
[----:B------:R-:W-:Y:S01]  /*6b30*/  MUFU.EX2 R206, R206 ;  /* 0x000000ce00ce7308 */ /* 0x000fe20000000800 */
[----:B------:R-:W-:-:S03]  /*6b40*/  IADD3 R213, PT, PT, R165, R220, RZ ;  /* 0x000000dca5d57210 */ /* 0x000fc60007ffe0ff */
[----:B------:R5:W1:Y:S02]  /*6b50*/  MUFU.EX2 R209, R28 ;  /* 0x0000001c00d17308 */ /* 0x000a640000000800 */
        /* <DEDUP_REMOVED lines=18> */
[----:B------:R-:W5:Y:S07]  /*6c80*/  LDSM.16.MT88.4 R20, [R193+0x17000] ;  /* 0x01700000c114783b */ /* 0x000f6e0000004200 */
[C---:B---3--:R-:W-:Y:S08]  /*6c90*/  HMMA.16816.F32 R152, R4.reuse, R12, R152 ;  /* 0x0000000c0498723c */ /* 0x048ff00000001898 */
[----:B------:R-:W-:Y:S01]  /*6ca0*/  HMMA.16816.F32 R148, R4, R14, R148 ;  /* 0x0000000e0494723c */ /* 0x000fe20000001894 */
[----:B-1----:R-:W-:Y:S01]  /*6cb0*/  F2FP.F16.F32.PACK_AB R4, R200, R201 ;  /* 0x000000c9c804723e */ /* 0x002fe200000000ff */
[----:B------:R-:W1:Y:S01]  /*6cc0*/  LDSM.16.MT88.4 R12, [R213+0x11000] ;  /* 0x01100000d50c783b */ /* 0x000e620000004200 */
[----:B------:R-:W-:Y:S01]  /*6cd0*/  F2FP.F16.F32.PACK_AB R5, R209, R206 ;  /* 0x000000ced105723e */ /* 0x000fe200000000ff */
[----:B------:R-:W-:Y:S01]  /*6ce0*/  FADD.FTZ R206, R206, R167 ;  /* 0x000000a7cece7221 */ /* 0x000fe20000010000 */
[----:B------:R-:W-:-:S02]  /*6cf0*/  F2FP.F16.F32.PACK_AB R6, R202, R205 ;  /* 0x000000cdca06723e */ /* 0x000fc400000000ff */
[----:B------:R-:W-:Y:S01]  /*6d00*/  F2FP.F16.F32.PACK_AB R7, R207, R214 ;  /* 0x000000d6cf07723e */ /* 0x000fe200000000ff */
[----:B------:R-:W-:-:S06]  /*6d10*/  FADD.FTZ R209, R209, R206 ;  /* 0x000000ced1d17221 */ /* 0x000fcc0000010000 */
[C---:B----4-:R-:W-:Y:S08]  /*6d20*/  HMMA.16816.F32 R68, R4.reuse, R8, R68 ;  /* 0x000000080444723c */ /* 0x050ff00000001844 */
[C---:B------:R-:W-:Y:S01]  /*6d30*/  HMMA.16816.F32 R72, R4.reuse, R10, R72 ;  /* 0x0000000a0448723c */ /* 0x040fe20000001848 */
[----:B------:R3:W4:Y:S07]  /*6d40*/  LDSM.16.MT88.4 R8, [R213+0x13000] ;  /* 0x01300000d508783b */ /* 0x00072e0000004200 */
[C---:B--2---:R-:W-:Y:S08]  /*6d50*/  HMMA.16816.F32 R100, R4.reuse, R16, R100 ;  /* 0x000000100464723c */ /* 0x044ff00000001864 */
[C---:B------:R-:W-:Y:S01]  /*6d60*/  HMMA.16816.F32 R104, R4.reuse, R18, R104 ;  /* 0x000000120468723c */ /* 0x040fe20000001868 */
[----:B------:R-:W2:Y:S07]  /*6d70*/  LDSM.16.MT88.4 R16, [R191+0x11000] ;  /* 0x01100000bf10783b */ /* 0x000eae0000004200 */
[----:B-----5:R-:W-:Y:S01]  /*6d80*/  HMMA.16816.F32 R132, R4, R20, R132 ;  /* 0x000000140484723c */ /* 0x020fe20000001884 */
[----:B---3--:R-:W-:-:S02]  /*6d90*/  FFMA.FTZ R213, R210, UR4, -R203 ;  /* 0x00000004d2d57c23 */ /* 0x008fc400080108cb */
[----:B------:R-:W-:Y:S04]  /*6da0*/  MUFU.EX2 R210, R212 ;  /* 0x000000d400d27308 */ /* 0x000fe80000000800 */
[----:B------:R-:W3:Y:S01]  /*6db0*/  MUFU.EX2 R213, R213 ;  /* 0x000000d500d57308 */ /* 0x000ee20000000800 */
[C---:B------:R-:W-:Y:S01]  /*6dc0*/  HMMA.16816.F32 R136, R4.reuse, R22, R136 ;  /* 0x000000160488723c */ /* 0x040fe20000001888 */
[----:B------:R-:W-:Y:S07]  /*6dd0*/  LDSM.16.MT88.4 R20, [R220+0x15000] ;  /* 0x01500000dc14783b */ /* 0x000fee0000004200 */
[C---:B-1----:R-:W-:Y:S08]  /*6de0*/  HMMA.16816.F32 R44, R4.reuse, R12, R44 ;  /* 0x0000000c042c723c */ /* 0x042ff0000000182c */
[C---:B----4-:R-:W-:Y:S08]  /*6df0*/  HMMA.16816.F32 R76, R4.reuse, R8, R76 ;  /* 0x00000008044c723c */ /* 0x050ff0000000184c */
        /* <DEDUP_REMOVED lines=10> */
[C---:B-1----:R-:W-:Y:S08]  /*6ea0*/  HMMA.16816.F32 R124, R4.reuse, R8, R124 ;  /* 0x00000008047c723c */ /* 0x042ff0000000187c */
[C---:B------:R-:W-:Y:S01]  /*6eb0*/  HMMA.16816.F32 R128, R4.reuse, R10, R128 ;  /* 0x0000000a0480723c */ /* 0x040fe20000001880 */
[----:B------:R-:W1:Y:S07]  /*6ec0*/  LDSM.16.MT88.4 R8, [R193+0x13800] ;  /* 0x01380000c108783b */ /* 0x000e6e0000004200 */
[----:B------:R-:W-:Y:S01]  /*6ed0*/  HMMA.16816.F32 R92, R4, R20, R92 ;  /* 0x00000014045c723c */ /* 0x000fe2000000185c */
[----:B------:R-:W-:Y:S01]  /*6ee0*/  FFMA.FTZ R20, R204, UR4, -R203 ;  /* 0x00000004cc147c23 */ /* 0x000fe200080108cb */
[----:B------:R-:W-:-:S02]  /*6ef0*/  FFMA.FTZ R204, R197, UR4, -R196 ;  /* 0x00000004c5cc7c23 */ /* 0x000fc400080108c4 */
[----:B------:R-:W-:Y:S04]  /*6f00*/  MUFU.EX2 R197, R199 ;  /* 0x000000c700c57308 */ /* 0x000fe80000000800 */
[C---:B----4-:R-:W-:Y:S01]  /*6f10*/  HMMA.16816.F32 R116, R4.reuse, R12, R116 ;  /* 0x0000000c0474723c */ /* 0x050fe20000001874 */
[----:B------:R4:W-:Y:S04]  /*6f20*/  MUFU.EX2 R198, R20 ;  /* 0x0000001400c67308 */ /* 0x0009e80000000800 */
[----:B------:R-:W4:Y:S03]  /*6f30*/  MUFU.EX2 R204, R204 ;  /* 0x000000cc00cc7308 */ /* 0x000f260000000800 */
        /* <DEDUP_REMOVED lines=19> */
[----:B------:R-:W-:Y:S07]  /*7070*/  LDSM.16.MT88.4 R24, [R220+0x13800] ;  /* 0x01380000dc18783b */ /* 0x000fee0000004200 */
[----:B------:R-:W-:Y:S01]  /*7080*/  HMMA.16816.F32 R96, R4, R22, R96 ;  /* 0x000000160460723c */ /* 0x000fe20000001860 */
[----:B---3--:R-:W-:Y:S01]  /*7090*/  F2FP.F16.F32.PACK_AB R4, R213, R210 ;  /* 0x000000d2d504723e */ /* 0x008fe200000000ff */
[----:B----4-:R-:W3:Y:S01]  /*70a0*/  LDSM.16.MT88.4 R20, [R193+0x15800] ;  /* 0x01580000c114783b */ /* 0x010ee20000004200 */
[----:B------:R-:W-:-:S02]  /*70b0*/  F2FP.F16.F32.PACK_AB R5, R204, R197 ;  /* 0x000000c5cc05723e */ /* 0x000fc400000000ff */
[----:B------:R-:W-:Y:S02]  /*70c0*/  F2FP.F16.F32.PACK_AB R6, R237, R198 ;  /* 0x000000c6ed06723e */ /* 0x000fe400000000ff */
[----:B------:R-:W-:-:S07]  /*70d0*/  F2FP.F16.F32.PACK_AB R7, R235, R194 ;  /* 0x000000c2eb07723e */ /* 0x000fce00000000ff */
[C---:B-1----:R-:W-:Y:S08]  /*70e0*/  HMMA.16816.F32 R68, R4.reuse, R8, R68 ;  /* 0x000000080444723c */ /* 0x042ff00000001844 */
        /* <DEDUP_REMOVED lines=9> */
[C---:B-1----:R-:W-:Y:S08]  /*7180*/  HMMA.16816.F32 R160, R4.reuse, R8, R160 ;  /* 0x0000000804a0723c */ /* 0x042ff000000018a0 */
[C---:B------:R-:W-:Y:S01]  /*7190*/  HMMA.16816.F32 R156, R4.reuse, R10, R156 ;  /* 0x0000000a049c723c */ /* 0x040fe2000000189c */
[----:B------:R-:W1:Y:S07]  /*71a0*/  LDSM.16.MT88.4 R8, [R220+0x17800] ;  /* 0x01780000dc08783b */ /* 0x000e6e0000004200 */
[C---:B------:R-:W-:Y:S01]  /*71b0*/  HMMA.16816.F32 R104, R4.reuse, R22, R104 ;  /* 0x000000160468723c */ /* 0x040fe20000001868 */
[----:B------:R-:W3:Y:S07]  /*71c0*/  LDSM.16.MT88.4 R20, [R191+0x13800] ;  /* 0x01380000bf14783b */ /* 0x000eee0000004200 */
[C---:B----4-:R-:W-:Y:S08]  /*71d0*/  HMMA.16816.F32 R44, R4.reuse, R12, R44 ;  /* 0x0000000c042c723c */ /* 0x050ff0000000182c */
[C---:B------:R-:W-:Y:S01]  /*71e0*/  HMMA.16816.F32 R48, R4.reuse, R14, R48 ;  /* 0x0000000e0430723c */ /* 0x040fe20000001830 */
[----:B------:R-:W4:Y:S07]  /*71f0*/  LDSM.16.MT88.4 R12, [R191+0x15800] ;  /* 0x01580000bf0c783b */ /* 0x000f2e0000004200 */
        /* <DEDUP_REMOVED lines=32> */
[C---:B----4-:R-:W-:Y:S08]  /*7400*/  HMMA.16816.F32 R116, R4.reuse, R12, R116 ;  /* 0x0000000c0474723c */ /* 0x050ff00000001874 */
[C---:B------:R-:W-:Y:S08]  /*7410*/  HMMA.16816.F32 R120, R4.reuse, R14, R120 ;  /* 0x0000000e0478723c */ /* 0x040ff00000001878 */
[C---:B------:R-:W-:Y:S08]  /*7420*/  HMMA.16816.F32 R128, R4.reuse, R10, R128 ;  /* 0x0000000a0480723c */ /* 0x040ff00000001880 */
[C---:B--2---:R-:W-:Y:S08]  /*7430*/  HMMA.16816.F32 R152, R4.reuse, R16, R152 ;  /* 0x000000100498723c */ /* 0x044ff00000001898 */
[----:B------:R-:W-:Y:S01]  /*7440*/  HMMA.16816.F32 R148, R4, R18, R148 ;  /* 0x000000120494723c */ /* 0x000fe20000001894 */
[----:B------:R-:W-:-:S04]  /*7450*/  NOP ;  /* 0x0000000000007918 */ /* 0x000fc80000000000 */
[----:B------:R-:W-:-:S15]  /*7460*/  BRA.U !UP1, `(.L_x_2045) ;  /* 0x00000049096c7547 */ /* 0x000fde000b800000 */
[----:B------:R-:W-:-:S04]  /*7470*/  DEPBAR.LE SB0, 0x0 ;  /* 0x000080000000791a */ /* 0x000fc80000000000 */
[----:B------:R-:W-:Y:S01]  /*7480*/  USHF.L.U32 UR4, UR19, 0x6, URZ ;  /* 0x0000000613047899 */ /* 0x000fe200080006ff */
[----:B------:R-:W-:Y:S06]  /*7490*/  BAR.SYNC.DEFER_BLOCKING 0x0 ;  /* 0x0000000000007b1d */ /* 0x000fec0000010000 */
[----:B------:R-:W-:Y:S05]  /*74a0*/  BRA.U !UP2, `(.L_x_2046) ;  /* 0x000000010afc7547 */ /* 0x000fea000b800000 */
[----:B------:R-:W1:Y:S01]  /*74b0*/  LDC R5, c[0x0][0x4f0] ;  /* 0x00013c00ff057b82 */ /* 0x000e620000000800 */
[----:B------:R-:W-:Y:S02]  /*74c0*/  UIADD3 UR12, UPT, UPT, UR4, -0x80, URZ ;  /* 0xffffff80040c7890 */ /* 0x000fe4000fffe0ff */
[----:B------:R-:W-:-:S04]  /*74d0*/  UIADD3 UR7, UPT, UPT, UR4, -0x40, URZ ;  /* 0xffffffc004077890 */ /* 0x000fc8000fffe0ff */
[----:B------:R-:W-:Y:S02]  /*74e0*/  MOV R6, UR12 ;  /* 0x0000000c00067c02 */ /* 0x000fe40008000f00 */
[----:B------:R-:W-:Y:S02]  /*74f0*/  IMAD.U32 R8, RZ, RZ, UR7 ;  /* 0x00000007ff087e24 */ /* 0x000fe4000f8e00ff */
[----:B------:R-:W-:-:S03]  /*7500*/  IABS R6, R6 ;  /* 0x0000000600067213 */ /* 0x000fc60000000000 */
        /* <DEDUP_REMOVED lines=57> */
.L_x_2046:
[----:B------:R-:W-:Y:S01]  /*78a0*/  UMOV UR12, URZ ;  /* 0x000000ff000c7c82 */ /* 0x000fe20008000000 */
[----:B------:R-:W-:Y:S01]  /*78b0*/  USHF.L.U32 UR7, UR8, 0x6, URZ ;  /* 0x0000000608077899 */ /* 0x000fe200080006ff */
[----:B------:R-:W-:-:S05]  /*78c0*/  IADD3 R5, P1, PT, RZ, -UR12, RZ ;  /* 0x8000000cff057c10 */ /* 0x000fca000ff3e0ff */
[----:B------:R-:W-:-:S05]  /*78d0*/  IMAD.X R4, RZ, RZ, ~UR7, P1 ;  /* 0x80000007ff047e24 */ /* 0x000fca00088e06ff */
[----:B------:R-:W-:-:S04]  /*78e0*/  SHF.R.S64 R5, R5, 0x1f, R4 ;  /* 0x0000001f05057819 */ /* 0x000fc80000001004 */
[----:B------:R-:W-:-:S04]  /*78f0*/  IADD3 R228, P1, PT, R5, R228, RZ ;  /* 0x000000e405e47210 */ /* 0x000fc80007f3e0ff */
[----:B------:R-:W-:-:S09]  /*7900*/  LEA.HI.X.SX32 R229, R4, R229, 0x1, P1 ;  /* 0x000000e504e57211 */ /* 0x000fd200008f0eff */
.L_x_2047:
[----:B------:R-:W1:Y:S01]  /*7910*/  LDCU UR7, c[0x0][0x440] ;  /* 0x00008800ff0777ac */ /* 0x000e620008000800 */
[----:B------:R-:W-:Y:S01]  /*7920*/  IMAD.U32 R7, RZ, RZ, UR8 ;  /* 0x00000008ff077e24 */ /* 0x000fe2000f8e00ff */
[----:B------:R-:W-:Y:S01]  /*7930*/  SHF.R.U32.HI R221, RZ, 0x1, R219 ;  /* 0x00000001ffdd7819 */ /* 0x000fe200000116db */
[----:B------:R-:W-:Y:S01]  /*7940*/  IMAD.U32 R5, RZ, RZ, UR8 ;  /* 0x00000008ff057e24 */ /* 0x000fe2000f8e00ff */
[----:B------:R-:W-:Y:S01]  /*7950*/  UISETP.GE.U32.AND UP0, UPT, UR19, 0x3, UPT ;  /* 0x000000031300788c */ /* 0x000fe2000bf06070 */
[----:B------:R-:W-:Y:S01]  /*7960*/  IMAD.U32 R4, RZ, RZ, UR9 ;  /* 0x00000009ff047e24 */ /* 0x000fe2000f8e00ff */
[----:B------:R-:W-:Y:S01]  /*7970*/  LEA R6, P1, R7, R228, 0x5 ;  /* 0x000000e407067211 */ /* 0x000fe200078228ff */
[----:B------:R-:W-:Y:S02]  /*7980*/  IMAD.SHL.U32 R217, R219, 0x20, RZ ;  /* 0x00000020dbd97824 */ /* 0x000fe400078e00ff */
[----:B------:R-:W-:Y:S01]  /*7990*/  IMAD.MOV.U32 R185, RZ, RZ, 0x20 ;  /* 0x00000020ffb97424 */ /* 0x000fe200078e00ff */
[----:B------:R-:W-:-:S02]  /*79a0*/  LEA.HI.X R7, R5, R229, R4, 0x5, P1 ;  /* 0x000000e505077211 */ /* 0x000fc400008f2c04 */
[----:B------:R-:W-:Y:S02]  /*79b0*/  LOP3.LUT R217, R217, 0x7c00, RZ, 0xc0, !PT ;  /* 0x00007c00d9d97812 */ /* 0x000fe400078ec0ff */
[----:B------:R-:W-:Y:S02]  /*79c0*/  LOP3.LUT R5, R221, 0x8, RZ, 0xc0, !PT ;  /* 0x00000008dd057812 */ /* 0x000fe400078ec0ff */
[----:B------:R-:W-:Y:S02]  /*79d0*/  LOP3.LUT R176, R217, 0x200, R176, 0xf8, !PT ;  /* 0x00000200d9b07812 */ /* 0x000fe400078ef8b0 */
[----:B-1----:R-:W-:Y:S02]  /*79e0*/  ISETP.GE.AND P5, PT, R218, UR7, PT ;  /* 0x00000007da007c0c */ /* 0x002fe4000bfa6270 */
[----:B------:R-:W-:Y:S02]  /*79f0*/  ISETP.GE.AND P4, PT, R239, UR7, PT ;  /* 0x00000007ef007c0c */ /* 0x000fe4000bf86270 */
[----:B------:R-:W-:-:S02]  /*7a00*/  ISETP.GE.AND P3, PT, R238, UR7, PT ;  /* 0x00000007ee007c0c */ /* 0x000fc4000bf66270 */
[----:B------:R-:W-:Y:S01]  /*7a10*/  ISETP.GE.AND P2, PT, R236, UR7, PT ;  /* 0x00000007ec007c0c */ /* 0x000fe2000bf46270 */
[----:B------:R-:W-:Y:S01]  /*7a20*/  USHF.L.U32 UR7, UR8, 0x5, URZ ;  /* 0x0000000508077899 */ /* 0x000fe200080006ff */
[----:B------:R-:W-:Y:S01]  /*7a30*/  LOP3.LUT R5, R176, R166, R5, 0xf6, !PT ;  /* 0x000000a6b0057212 */ /* 0x000fe200078ef605 */
[----:B------:R-:W-:Y:S01]  /*7a40*/  USHF.L.U64.HI UR8, UR8, 0x5, UR9 ;  /* 0x0000000508087899 */ /* 0x000fe20008010209 */
[----:B------:R-:W-:Y:S01]  /*7a50*/  SEL R185, R185, 0xffffffe0, !P6 ;  /* 0xffffffe0b9b97807 */ /* 0x000fe20007000000 */
[----:B------:R-:W-:Y:S01]  /*7a60*/  VIADD R166, R211, UR6 ;  /* 0x00000006d3a67c36 */ /* 0x000fe20008000000 */
[----:B------:R-:W-:Y:S01]  /*7a70*/  LEA R212, R5, UR6, 0x1 ;  /* 0x0000000605d47c11 */ /* 0x000fe2000f8e08ff */
[----:B------:R-:W-:Y:S01]  /*7a80*/  @!PT LDS RZ, [RZ] ;  /* 0x00000000fffff984 */ /* 0x000fe20000000800 */
[----:B------:R-:W-:Y:S01]  /*7a90*/  @!PT LDS RZ, [RZ] ;  /* 0x00000000fffff984 */ /* 0x000fe20000000800 */
[----:B------:R-:W-:Y:S01]  /*7aa0*/  @!PT LDS RZ, [RZ] ;  /* 0x00000000fffff984 */ /* 0x000fe20000000800 */
[----:B------:R-:W-:Y:S01]  /*7ab0*/  @!P5 LDGSTS.E.BYPASS.LTC128B.128 [R241+0x10000], desc[UR22][R228.64] ;  /* 0x10000000e4f1dfae */ /* 0x000fe2000b981a16 */
[----:B------:R-:W-:Y:S01]  /*7ac0*/  IADD3 R10, P1, PT, R6, UR7, RZ ;  /* 0x00000007060a7c10 */ /* 0x000fe2000ff3e0ff */
[----:B------:R-:W-:Y:S02]  /*7ad0*/  IMAD.IADD R209, R166, 0x1, R185 ;  /* 0x00000001a6d17824 */ /* 0x000fe400078e02b9 */
        /* <DEDUP_REMOVED lines=8> */
[----:B------:R-:W-:-:S02]  /*7b60*/  IMAD.IADD R208, R165, 0x1, R212 ;  /* 0x00000001a5d07824 */ /* 0x000fc400078e02d4 */
[----:B------:R-:W-:Y:S01]  /*7b70*/  IADD3.X R9, PT, PT, R11, UR8, RZ, P1, !PT ;  /* 0x000000080b097c10 */ /* 0x000fe20008ffe4ff */
[----:B------:R-:W-:Y:S01]  /*7b80*/  @P4 STS.128 [R241+0x12000], RZ ;  /* 0x012000fff1004388 */ /* 0x000fe20000000c00 */
[----:B------:R-:W-:Y:S02]  /*7b90*/  IMAD.IADD R166, R166, 0x1, R165 ;  /* 0x00000001a6a67824 */ /* 0x000fe400078e02a5 */
[C---:B------:R-:W-:Y:S01]  /*7ba0*/  IMAD.IADD R167, R185.reuse, 0x1, R208 ;  /* 0x00000001b9a77824 */ /* 0x040fe200078e02d0 */
[----:B------:R-:W-:Y:S01]  /*7bb0*/  @!PT LDS RZ, [RZ] ;  /* 0x00000000fffff984 */ /* 0x000fe20000000800 */
[----:B------:R-:W-:Y:S01]  /*7bc0*/  @!PT LDS RZ, [RZ] ;  /* 0x00000000fffff984 */ /* 0x000fe20000000800 */
[----:B------:R-:W-:Y:S01]  /*7bd0*/  @!PT LDS RZ, [RZ] ;  /* 0x00000000fffff984 */ /* 0x000fe20000000800 */
[----:B------:R-:W-:Y:S01]  /*7be0*/  @!P3 LDGSTS.E.BYPASS.LTC128B.128 [R241+0x14000], desc[UR22][R228.64+0x100] ;  /* 0x14000100e4f1bfae */ /* 0x000fe2000b981a16 */
[----:B------:R-:W-:-:S03]  /*7bf0*/  IMAD.IADD R165, R185, 0x1, R166 ;  /* 0x00000001b9a57824 */ /* 0x000fc600078e02a6 */
        /* <DEDUP_REMOVED lines=70> */
[----:B-1----:R-:W1:Y:S04]  /*8060*/  LDSM.16.M88.4 R4, [R211+UR6+0x9800] ;  /* 0x00980006d304783b */ /* 0x002e680008000200 */
[----:B------:R-:W-:Y:S04]  /*8070*/  LDSM.16.M88.4 R172, [R210] ;  /* 0x00000000d2ac783b */ /* 0x000fe80000000200 */
[----:B------:R-:W1:Y:S04]  /*8080*/  LDSM.16.M88.4 R12, [R209+0x8000] ;  /* 0x00800000d10c783b */ /* 0x000e680000000200 */
[----:B--2---:R-:W2:Y:S04]  /*8090*/  LDSM.16.M88.4 R8, [R209+0x8800] ;  /* 0x00880000d108783b */ /* 0x004ea80000000200 */
[----:B------:R-:W2:Y:S04]  /*80a0*/  LDSM.16.M88.4 R180, [R209+0x9000] ;  /* 0x00900000d1b4783b */ /* 0x000ea80000000200 */
[----:B------:R-:W2:Y:S04]  /*80b0*/  LDSM.16.M88.4 R176, [R209+0x9800] ;  /* 0x00980000d1b0783b */ /* 0x000ea80000000200 */
[----:B------:R-:W-:Y:S01]  /*80c0*/  LDSM.16.M88.4 R200, [R166+0x8000] ;  /* 0x00800000a6c8783b */ /* 0x000fe20000000200 */
[C---:B---3--:R-:W-:Y:S03]  /*80d0*/  HMMA.16816.F32 R168, R192.reuse, R32, RZ ;  /* 0x00000020c0a8723c */ /* 0x048fe600000018ff */
[----:B------:R-:W-:Y:S04]  /*80e0*/  LDSM.16.M88.4 R188, [R166+0x8800] ;  /* 0x00880000a6bc783b */ /* 0x000fe80000000200 */
[----:B------:R-:W-:Y:S01]  /*80f0*/  LDSM.16.M88.4 R184, [R167] ;  /* 0x00000000a7b8783b */ /* 0x000fe20000000200 */
[C---:B----4-:R-:W-:Y:S03]  /*8100*/  HMMA.16816.F32 R28, R192.reuse, R24, RZ ;  /* 0x00000018c01c723c */ /* 0x050fe600000018ff */
[----:B------:R-:W-:Y:S04]  /*8110*/  LDSM.16.M88.4 R204, [R211+UR6+0xb000] ;  /* 0x00b00006d3cc783b */ /* 0x000fe80008000200 */
[----:B------:R-:W0:Y:S01]  /*8120*/  LDGDEPBAR ;  /* 0x00000000000079af */ /* 0x000e220000000000 */
[C---:B-----5:R-:W-:Y:S08]  /*8130*/  HMMA.16816.F32 R20, R192.reuse, R16, RZ ;  /* 0x00000010c014723c */ /* 0x060ff000000018ff */
        /* <DEDUP_REMOVED lines=8> */
[----:B------:R-:W3:Y:S07]  /*81c0*/  LDSM.16.M88.4 R12, [R166+0x9000] ;  /* 0x00900000a60c783b */ /* 0x000eee0000000200 */
[C---:B--2---:R-:W-:Y:S08]  /*81d0*/  HMMA.16816.F32 R28, R172.reuse, R8, R28 ;  /* 0x00000008ac1c723c */ /* 0x044ff0000000181c */
        /* <DEDUP_REMOVED lines=14> */
[----:B------:R-:W1:Y:S07]  /*82c0*/  LDSM.16.M88.4 R188, [R165+0x9800] ;  /* 0x00980000a5bc783b */ /* 0x000e6e0000000200 */
[C---:B---3--:R-:W-:Y:S08]  /*82d0*/  HMMA.16816.F32 R20, R4.reuse, R12, R20 ;  /* 0x0000000c0414723c */ /* 0x048ff00000001814 */
[C---:B------:R-:W-:Y:S01]  /*82e0*/  HMMA.16816.F32 R16, R4.reuse, R14, R16 ;  /* 0x0000000e0410723c */ /* 0x040fe20000001810 */
[----:B------:R-:W-:Y:S07]  /*82f0*/  LDSM.16.M88.4 R12, [R211+UR6+0xa000] ;  /* 0x00a00006d30c783b */ /* 0x000fee0008000200 */
[C---:B--2---:R-:W-:Y:S08]  /*8300*/  HMMA.16816.F32 R196, R4.reuse, R8, R196 ;  /* 0x0000000804c4723c */ /* 0x044ff000000018c4 */
[----:B------:R-:W-:Y:S01]  /*8310*/  HMMA.16816.F32 R192, R4, R10, R192 ;  /* 0x0000000a04c0723c */ /* 0x000fe200000018c0 */
[----:B------:R-:W2:Y:S04]  /*8320*/  LDSM.16.M88.4 R8, [R212+0x2000] ;  /* 0x00200000d408783b */ /* 0x000ea80000000200 */
[----:B------:R-:W3:Y:S03]  /*8330*/  LDSM.16.M88.4 R4, [R211+UR6+0xa800] ;  /* 0x00a80006d304783b */ /* 0x000ee60008000200 */
[C---:B----4-:R-:W-:Y:S08]  /*8340*/  HMMA.16816.F32 R168, R184.reuse, R180, R168 ;  /* 0x000000b4b8a8723c */ /* 0x050ff000000018a8 */
[C---:B------:R-:W-:Y:S01]  /*8350*/  HMMA.16816.F32 R32, R184.reuse, R182, R32 ;  /* 0x000000b6b820723c */ /* 0x040fe20000001820 */
[----:B------:R-:W4:Y:S07]  /*8360*/  LDSM.16.M88.4 R180, [R211+UR6+0xb800] ;  /* 0x00b80006d3b4783b */ /* 0x000f2e0008000200 */
[C---:B-----5:R-:W-:Y:S08]  /*8370*/  HMMA.16816.F32 R28, R184.reuse, R176, R28 ;  /* 0x000000b0b81c723c */ /* 0x060ff0000000181c */
[C---:B------:R-:W-:Y:S01]  /*8380*/  HMMA.16816.F32 R24, R184.reuse, R178, R24 ;  /* 0x000000b2b818723c */ /* 0x040fe20000001818 */
[----:B------:R-:W-:Y:S07]  /*8390*/  LDSM.16.M88.4 R176, [R210+0x2000] ;  /* 0x00200000d2b0783b */ /* 0x000fee0000000200 */
[C---:B------:R-:W-:Y:S08]  /*83a0*/  HMMA.16816.F32 R20, R184.reuse, R172, R20 ;  /* 0x000000acb814723c */ /* 0x040ff00000001814 */
[C---:B------:R-:W-:Y:S01]  /*83b0*/  HMMA.16816.F32 R16, R184.reuse, R174, R16 ;  /* 0x000000aeb810723c */ /* 0x040fe20000001810 */
[----:B------:R-:W5:Y:S07]  /*83c0*/  LDSM.16.M88.4 R172, [R209+0xa000] ;  /* 0x00a00000d1ac783b */ /* 0x000f6e0000000200 */
[C---:B-1----:R-:W-:Y:S08]  /*83d0*/  HMMA.16816.F32 R196, R184.reuse, R188, R196 ;  /* 0x000000bcb8c4723c */ /* 0x042ff000000018c4 */
[----:B------:R-:W-:Y:S01]  /*83e0*/  HMMA.16816.F32 R192, R184, R190, R192 ;  /* 0x000000beb8c0723c */ /* 0x000fe200000018c0 */
[----:B------:R-:W1:Y:S04]  /*83f0*/  LDSM.16.M88.4 R188, [R209+0xb000] ;  /* 0x00b00000d1bc783b */ /* 0x000e680000000200 */
[----:B------:R-:W1:Y:S03]  /*8400*/  LDSM.16.M88.4 R184, [R209+0xb800] ;  /* 0x00b80000d1b8783b */ /* 0x000e660000000200 */
[C---:B--2---:R-:W-:Y:S08]  /*8410*/  HMMA.16816.F32 R168, R8.reuse, R12, R168 ;  /* 0x0000000c08a8723c */ /* 0x044ff000000018a8 */
[C---:B------:R-:W-:Y:S01]  /*8420*/  HMMA.16816.F32 R32, R8.reuse, R14, R32 ;  /* 0x0000000e0820723c */ /* 0x040fe20000001820 */
[----:B------:R-:W-:Y:S07]  /*8430*/  LDSM.16.M88.4 R12, [R166+0xa000] ;  /* 0x00a00000a60c783b */ /* 0x000fee0000000200 */
[C---:B---3--:R-:W-:Y:S08]  /*8440*/  HMMA.16816.F32 R28, R8.reuse, R4, R28 ;  /* 0x00000004081c723c */ /* 0x048ff0000000181c */
[C---:B------:R-:W-:Y:S01]  /*8450*/  HMMA.16816.F32 R24, R8.reuse, R6, R24 ;  /* 0x000000060818723c */ /* 0x040fe20000001818 */
[----:B------:R-:W2:Y:S07]  /*8460*/  LDSM.16.M88.4 R4, [R208+0x2000] ;  /* 0x00200000d004783b */ /* 0x000eae0000000200 */
[C---:B------:R-:W-:Y:S08]  /*8470*/  HMMA.16816.F32 R20, R8.reuse, R204, R20 ;  /* 0x000000cc0814723c */ /* 0x040ff00000001814 */
[C---:B------:R-:W-:Y:S01]  /*8480*/  HMMA.16816.F32 R16, R8.reuse, R206, R16 ;  /* 0x000000ce0810723c */ /* 0x040fe20000001810 */
[----:B------:R-:W-:Y:S07]  /*8490*/  LDSM.16.M88.4 R204, [R208+0x4000] ;  /* 0x00400000d0cc783b */ /* 0x000fee0000000200 */
[C---:B----4-:R-:W-:Y:S08]  /*84a0*/  HMMA.16816.F32 R196, R8.reuse, R180, R196 ;  /* 0x000000b408c4723c */ /* 0x050ff000000018c4 */
[----:B------:R-:W-:Y:S01]  /*84b0*/  HMMA.16816.F32 R192, R8, R182, R192 ;  /* 0x000000b608c0723c */ /* 0x000fe200000018c0 */
[----:B------:R-:W3:Y:S04]  /*84c0*/  LDSM.16.M88.4 R8, [R166+0xa800] ;  /* 0x00a80000a608783b */ /* 0x000ee80000000200 */
[----:B------:R-:W4:Y:S03]  /*84d0*/  LDSM.16.M88.4 R180, [R166+0xb000] ;  /* 0x00b00000a6b4783b */ /* 0x000f260000000200 */
[C---:B-----5:R-:W-:Y:S08]  /*84e0*/  HMMA.16816.F32 R168, R176.reuse, R172, R168 ;  /* 0x000000acb0a8723c */ /* 0x060ff000000018a8 */
[C---:B------:R-:W-:Y:S01]  /*84f0*/  HMMA.16816.F32 R32, R176.reuse, R174, R32 ;  /* 0x000000aeb020723c */ /* 0x040fe20000001820 */
[----:B------:R-:W5:Y:S07]  /*8500*/  LDSM.16.M88.4 R172, [R166+0xb800] ;  /* 0x00b80000a6ac783b */ /* 0x000f6e0000000200 */
[C---:B------:R-:W-:Y:S08]  /*8510*/  HMMA.16816.F32 R28, R176.reuse, R200, R28 ;  /* 0x000000c8b01c723c */ /* 0x040ff0000000181c */
[C---:B------:R-:W-:Y:S01]  /*8520*/  HMMA.16816.F32 R24, R176.reuse, R202, R24 ;  /* 0x000000cab018723c */ /* 0x040fe20000001818 */
[----:B------:R-:W-:Y:S07]  /*8530*/  LDSM.16.M88.4 R200, [R211+UR6+0xd800] ;  /* 0x00d80006d3c8783b */ /* 0x000fee0008000200 */
[C---:B-1----:R-:W-:Y:S08]  /*8540*/  HMMA.16816.F32 R20, R176.reuse, R188, R20 ;  /* 0x000000bcb014723c */ /* 0x042ff00000001814 */
        /* <DEDUP_REMOVED lines=11> */
[----:B------:R-:W2:Y:S07]  /*8600*/  LDSM.16.M88.4 R8, [R165+0xa800] ;  /* 0x00a80000a508783b */ /* 0x000eae0000000200 */
[C---:B----4-:R-:W-:Y:S08]  /*8610*/  HMMA.16816.F32 R20, R4.reuse, R180, R20 ;  /* 0x000000b40414723c */ /* 0x050ff00000001814 */
[C---:B------:R-:W-:Y:S01]  /*8620*/  HMMA.16816.F32 R16, R4.reuse, R182, R16 ;  /* 0x000000b60410723c */ /* 0x040fe20000001810 */
[----:B------:R-:W3:Y:S07]  /*8630*/  LDSM.16.M88.4 R180, [R165+0xb800] ;  /* 0x00b80000a5b4783b */ /* 0x000eee0000000200 */
[C---:B-----5:R-:W-:Y:S08]  /*8640*/  HMMA.16816.F32 R196, R4.reuse, R172, R196 ;  /* 0x000000ac04c4723c */ /* 0x060ff000000018c4 */
[----:B------:R-:W-:Y:S01]  /*8650*/  HMMA.16816.F32 R192, R4, R174, R192 ;  /* 0x000000ae04c0723c */ /* 0x000fe200000018c0 */
[----:B------:R-:W-:Y:S04]  /*8660*/  LDSM.16.M88.4 R4, [R212+0x4000] ;  /* 0x00400000d404783b */ /* 0x000fe80000000200 */
[----:B------:R-:W4:Y:S03]  /*8670*/  LDSM.16.M88.4 R172, [R211+UR6+0xc000] ;  /* 0x00c00006d3ac783b */ /* 0x000f260008000200 */
[C---:B-1----:R-:W-:Y:S08]  /*8680*/  HMMA.16816.F32 R168, R176.reuse, R12, R168 ;  /* 0x0000000cb0a8723c */ /* 0x042ff000000018a8 */
[C---:B------:R-:W-:Y:S01]  /*8690*/  HMMA.16816.F32 R32, R176.reuse, R14, R32 ;  /* 0x0000000eb020723c */ /* 0x040fe20000001820 */
[----:B------:R-:W1:Y:S07]  /*86a0*/  LDSM.16.M88.4 R12, [R211+UR6+0xc800] ;  /* 0x00c80006d30c783b */ /* 0x000e6e0008000200 */
[C---:B--2---:R-:W-:Y:S08]  /*86b0*/  HMMA.16816.F32 R28, R176.reuse, R8, R28 ;  /* 0x00000008b01c723c */ /* 0x044ff0000000181c */
[C---:B------:R-:W-:Y:S01]  /*86c0*/  HMMA.16816.F32 R24, R176.reuse, R10, R24 ;  /* 0x0000000ab018723c */ /* 0x040fe20000001818 */
[----:B------:R-:W2:Y:S07]  /*86d0*/  LDSM.16.M88.4 R8, [R211+UR6+0xd000] ;  /* 0x00d00006d308783b */ /* 0x000eae0008000200 */
[C---:B------:R-:W-:Y:S08]  /*86e0*/  HMMA.16816.F32 R20, R176.reuse, R184, R20 ;  /* 0x000000b8b014723c */ /* 0x040ff00000001814 */
[C---:B------:R-:W-:Y:S01]  /*86f0*/  HMMA.16816.F32 R16, R176.reuse, R186, R16 ;  /* 0x000000bab010723c */ /* 0x040fe20000001810 */
[----:B------:R-:W-:Y:S07]  /*8700*/  LDSM.16.M88.4 R184, [R209+0xc800] ;  /* 0x00c80000d1b8783b */ /* 0x000fee0000000200 */
[C---:B---3--:R-:W-:Y:S08]  /*8710*/  HMMA.16816.F32 R196, R176.reuse, R180, R196 ;  /* 0x000000b4b0c4723c */ /* 0x048ff000000018c4 */
[----:B------:R-:W-:Y:S01]  /*8720*/  HMMA.16816.F32 R192, R176, R182, R192 ;  /* 0x000000b6b0c0723c */ /* 0x000fe200000018c0 */
[----:B------:R-:W-:Y:S04]  /*8730*/  LDSM.16.M88.4 R180, [R209+0xd000] ;  /* 0x00d00000d1b4783b */ /* 0x000fe80000000200 */
[----:B------:R-:W-:Y:S03]  /*8740*/  LDSM.16.M88.4 R176, [R209+0xd800] ;  /* 0x00d80000d1b0783b */ /* 0x000fe60000000200 */
[C---:B----4-:R-:W-:Y:S08]  /*8750*/  HMMA.16816.F32 R168, R4.reuse, R172, R168 ;  /* 0x000000ac04a8723c */ /* 0x050ff000000018a8 */
[C---:B------:R-:W-:Y:S01]  /*8760*/  HMMA.16816.F32 R32, R4.reuse, R174, R32 ;  /* 0x000000ae0420723c */ /* 0x040fe20000001820 */
[----:B------:R-:W3:Y:S07]  /*8770*/  LDSM.16.M88.4 R172, [R210+0x4000] ;  /* 0x00400000d2ac783b */ /* 0x000eee0000000200 */
        /* <DEDUP_REMOVED lines=8> */
[----:B------:R-:W4:Y:S04]  /*8800*/  LDSM.16.M88.4 R4, [R166+0xd000] ;  /* 0x00d00000a604783b */ /* 0x000f280000000200 */
[----:B------:R-:W5:Y:S03]  /*8810*/  LDSM.16.M88.4 R200, [R166+0xd800] ;  /* 0x00d80000a6c8783b */ /* 0x000f660000000200 */
[C---:B---3--:R-:W-:Y:S08]  /*8820*/  HMMA.16816.F32 R168, R172.reuse, R188, R168 ;  /* 0x000000bcaca8723c */ /* 0x048ff000000018a8 */
[C---:B------:R-:W-:Y:S01]  /*8830*/  HMMA.16816.F32 R32, R172.reuse, R190, R32 ;  /* 0x000000beac20723c */ /* 0x040fe20000001820 */
[----:B------:R-:W-:Y:S07]  /*8840*/  LDSM.16.M88.4 R188, [R167+0x4000] ;  /* 0x00400000a7bc783b */ /* 0x000fee0000000200 */
[C---:B------:R-:W-:Y:S08]  /*8850*/  HMMA.16816.F32 R28, R172.reuse, R184, R28 ;  /* 0x000000b8ac1c723c */ /* 0x040ff0000000181c */
[C---:B------:R-:W-:Y:S01]  /*8860*/  HMMA.16816.F32 R24, R172.reuse, R186, R24 ;  /* 0x000000baac18723c */ /* 0x040fe20000001818 */
[----:B------:R-:W3:Y:S07]  /*8870*/  LDSM.16.M88.4 R184, [R165+0xc000] ;  /* 0x00c00000a5b8783b */ /* 0x000eee0000000200 */
[C---:B------:R-:W-:Y:S08]  /*8880*/  HMMA.16816.F32 R20, R172.reuse, R180, R20 ;  /* 0x000000b4ac14723c */ /* 0x040ff00000001814 */
[C---:B------:R-:W-:Y:S01]  /*8890*/  HMMA.16816.F32 R16, R172.reuse, R182, R16 ;  /* 0x000000b6ac10723c */ /* 0x040fe20000001810 */
[----:B------:R-:W3:Y:S07]  /*88a0*/  LDSM.16.M88.4 R180, [R165+0xc800] ;  /* 0x00c80000a5b4783b */ /* 0x000eee0000000200 */
[C---:B------:R-:W-:Y:S08]  /*88b0*/  HMMA.16816.F32 R196, R172.reuse, R176, R196 ;  /* 0x000000b0acc4723c */ /* 0x040ff000000018c4 */
[----:B------:R-:W-:Y:S01]  /*88c0*/  HMMA.16816.F32 R192, R172, R178, R192 ;  /* 0x000000b2acc0723c */ /* 0x000fe200000018c0 */
[----:B------:R-:W3:Y:S04]  /*88d0*/  LDSM.16.M88.4 R172, [R165+0xd800] ;  /* 0x00d80000a5ac783b */ /* 0x000ee80000000200 */
[----:B------:R-:W-:Y:S03]  /*88e0*/  LDSM.16.M88.4 R176, [R165+0xd000] ;  /* 0x00d00000a5b0783b */ /* 0x000fe60000000200 */
[C---:B-1----:R-:W-:Y:S08]  /*88f0*/  HMMA.16816.F32 R168, R204.reuse, R12, R168 ;  /* 0x0000000ccca8723c */ /* 0x042ff000000018a8 */
[C---:B------:R-:W-:Y:S01]  /*8900*/  HMMA.16816.F32 R32, R204.reuse, R14, R32 ;  /* 0x0000000ecc20723c */ /* 0x040fe20000001820 */
[----:B------:R-:W-:Y:S07]  /*8910*/  LDSM.16.M88.4 R12, [R212+0x6000] ;  /* 0x00600000d40c783b */ /* 0x000fee0000000200 */
[C---:B--2---:R-:W-:Y:S08]  /*8920*/  HMMA.16816.F32 R28, R204.reuse, R8, R28 ;  /* 0x00000008cc1c723c */ /* 0x044ff0000000181c */
[C---:B------:R-:W-:Y:S01]  /*8930*/  HMMA.16816.F32 R24, R204.reuse, R10, R24 ;  /* 0x0000000acc18723c */ /* 0x040fe20000001818 */
[----:B------:R-:W1:Y:S07]  /*8940*/  LDSM.16.M88.4 R8, [R211+UR6+0xe000] ;  /* 0x00e00006d308783b */ /* 0x000e6e0008000200 */
[C---:B----4-:R-:W-:Y:S08]  /*8950*/  HMMA.16816.F32 R20, R204.reuse, R4, R20 ;  /* 0x00000004cc14723c */ /* 0x050ff00000001814 */
[C---:B------:R-:W-:Y:S01]  /*8960*/  HMMA.16816.F32 R16, R204.reuse, R6, R16 ;  /* 0x00000006cc10723c */ /* 0x040fe20000001810 */
[----:B------:R-:W2:Y:S07]  /*8970*/  LDSM.16.M88.4 R4, [R211+UR6+0xe800] ;  /* 0x00e80006d304783b */ /* 0x000eae0008000200 */
[C---:B-----5:R-:W-:Y:S08]  /*8980*/  HMMA.16816.F32 R196, R204.reuse, R200, R196 ;  /* 0x000000c8ccc4723c */ /* 0x060ff000000018c4 */
[----:B------:R-:W-:Y:S01]  /*8990*/  HMMA.16816.F32 R192, R204, R202, R192 ;  /* 0x000000caccc0723c */ /* 0x000fe200000018c0 */
[----:B------:R-:W-:Y:S07]  /*89a0*/  LDSM.16.M88.4 R204, [R166+0xe800] ;  /* 0x00e80000a6cc783b */ /* 0x000fee0000000200 */
[C---:B---3--:R-:W-:Y:S08]  /*89b0*/  HMMA.16816.F32 R168, R188.reuse, R184, R168 ;  /* 0x000000b8bca8723c */ /* 0x048ff000000018a8 */
[C---:B------:R-:W-:Y:S01]  /*89c0*/  HMMA.16816.F32 R32, R188.reuse, R186, R32 ;  /* 0x000000babc20723c */ /* 0x040fe20000001820 */
[----:B------:R-:W-:Y:S07]  /*89d0*/  LDSM.16.M88.4 R184, [R211+UR6+0xf000] ;  /* 0x00f00006d3b8783b */ /* 0x000fee0008000200 */
[C---:B------:R-:W-:Y:S08]  /*89e0*/  HMMA.16816.F32 R28, R188.reuse, R180, R28 ;  /* 0x000000b4bc1c723c */ /* 0x040ff0000000181c */
[C---:B------:R-:W-:Y:S01]  /*89f0*/  HMMA.16816.F32 R24, R188.reuse, R182, R24 ;  /* 0x000000b6bc18723c */ /* 0x040fe20000001818 */
[----:B------:R-:W3:Y:S07]  /*8a00*/  LDSM.16.M88.4 R180, [R211+UR6+0xf800] ;  /* 0x00f80006d3b4783b */ /* 0x000eee0008000200 */
[C---:B------:R-:W-:Y:S08]  /*8a10*/  HMMA.16816.F32 R196, R188.reuse, R172, R196 ;  /* 0x000000acbcc4723c */ /* 0x040ff000000018c4 */
[----:B------:R-:W-:Y:S01]  /*8a20*/  HMMA.16816.F32 R192, R188, R174, R192 ;  /* 0x000000aebcc0723c */ /* 0x000fe200000018c0 */
[----:B------:R-:W-:Y:S07]  /*8a30*/  LDSM.16.M88.4 R172, [R210+0x6000] ;  /* 0x00600000d2ac783b */ /* 0x000fee0000000200 */
[C---:B-1----:R-:W-:Y:S08]  /*8a40*/  HMMA.16816.F32 R168, R12.reuse, R8, R168 ;  /* 0x000000080ca8723c */ /* 0x042ff000000018a8 */
[C---:B------:R-:W-:Y:S01]  /*8a50*/  HMMA.16816.F32 R32, R12.reuse, R10, R32 ;  /* 0x0000000a0c20723c */ /* 0x040fe20000001820 */
[----:B------:R-:W1:Y:S07]  /*8a60*/  LDSM.16.M88.4 R8, [R209+0xe000] ;  /* 0x00e00000d108783b */ /* 0x000e6e0000000200 */
[C---:B--2---:R-:W-:Y:S08]  /*8a70*/  HMMA.16816.F32 R28, R12.reuse, R4, R28 ;  /* 0x000000040c1c723c */ /* 0x044ff0000000181c */
[----:B------:R-:W-:Y:S01]  /*8a80*/  HMMA.16816.F32 R24, R12, R6, R24 ;  /* 0x000000060c18723c */ /* 0x000fe20000001818 */
[----:B------:R-:W2:Y:S07]  /*8a90*/  LDSM.16.M88.4 R4, [R209+0xe800] ;  /* 0x00e80000d104783b */ /* 0x000eae0000000200 */
[C---:B------:R-:W-:Y:S08]  /*8aa0*/  HMMA.16816.F32 R20, R188.reuse, R176, R20 ;  /* 0x000000b0bc14723c */ /* 0x040ff00000001814 */
[----:B------:R-:W-:Y:S01]  /*8ab0*/  HMMA.16816.F32 R16, R188, R178, R16 ;  /* 0x000000b2bc10723c */ /* 0x000fe20000001810 */
[----:B------:R-:W4:Y:S04]  /*8ac0*/  LDSM.16.M88.4 R176, [R209+0xf800] ;  /* 0x00f80000d1b0783b */ /* 0x000f280000000200 */
[----:B------:R-:W-:Y:S03]  /*8ad0*/  LDSM.16.M88.4 R188, [R166+0xe000] ;  /* 0x00e00000a6bc783b */ /* 0x000fe60000000200 */
[C---:B---3--:R-:W-:Y:S01]  /*8ae0*/  HMMA.16816.F32 R200, R12.reuse, R180, R196 ;  /* 0x000000b40cc8723c */ /* 0x048fe200000018c4 */
[----:B------:R3:W5:Y:S07]  /*8af0*/  LDSM.16.M88.4 R196, [R208+0x6000] ;  /* 0x00600000d0c4783b */ /* 0x00076e0000000200 */
[C---:B------:R-:W-:Y:S08]  /*8b00*/  HMMA.16816.F32 R20, R12.reuse, R184, R20 ;  /* 0x000000b80c14723c */ /* 0x040ff00000001814 */
[C---:B------:R-:W-:Y:S01]  /*8b10*/  HMMA.16816.F32 R16, R12.reuse, R186, R16 ;  /* 0x000000ba0c10723c */ /* 0x040fe20000001810 */
[----:B------:R-:W5:Y:S07]  /*8b20*/  LDSM.16.M88.4 R184, [R209+0xf000] ;  /* 0x00f00000d1b8783b */ /* 0x000f6e0000000200 */
[----:B------:R-:W-:Y:S01]  /*8b30*/  HMMA.16816.F32 R192, R12, R182, R192 ;  /* 0x000000b60cc0723c */ /* 0x000fe200000018c0 */
[----:B------:R-:W5:Y:S01]  /*8b40*/  LDSM.16.M88.4 R12, [R166+0xf800] ;  /* 0x00f80000a60c783b */ /* 0x000f620000000200 */
[----:B---3--:R-:W-:-:S03]  /*8b50*/  IMAD.SHL.U32 R208, R219, 0x2, RZ ;  /* 0x00000002dbd07824 */ /* 0x008fc600078e00ff */
[----:B------:R-:W-:Y:S02]  /*8b60*/  LDSM.16.M88.4 R180, [R165+0xf800] ;  /* 0x00f80000a5b4783b */ /* 0x000fe40000000200 */
[----:B------:R-:W-:Y:S01]  /*8b70*/  LOP3.LUT R208, R208, 0x6, RZ, 0xc0, !PT ;  /* 0x00000006d0d07812 */ /* 0x000fe200078ec0ff */
[C---:B-1----:R-:W-:Y:S08]  /*8b80*/  HMMA.16816.F32 R168, R172.reuse, R8, R168 ;  /* 0x00000008aca8723c */ /* 0x042ff000000018a8 */
[C---:B------:R-:W-:Y:S01]  /*8b90*/  HMMA.16816.F32 R32, R172.reuse, R10, R32 ;  /* 0x0000000aac20723c */ /* 0x040fe20000001820 */
[----:B------:R-:W-:Y:S07]  /*8ba0*/  LDSM.16.M88.4 R8, [R167+0x6000] ;  /* 0x00600000a708783b */ /* 0x000fee0000000200 */
[C---:B--2---:R-:W-:Y:S08]  /*8bb0*/  HMMA.16816.F32 R28, R172.reuse, R4, R28 ;  /* 0x00000004ac1c723c */ /* 0x044ff0000000181c */
[C---:B------:R-:W-:Y:S01]  /*8bc0*/  HMMA.16816.F32 R24, R172.reuse, R6, R24 ;  /* 0x00000006ac18723c */ /* 0x040fe20000001818 */
[----:B------:R-:W1:Y:S07]  /*8bd0*/  LDSM.16.M88.4 R4, [R165+0xe000] ;  /* 0x00e00000a504783b */ /* 0x000e6e0000000200 */
[----:B----4-:R-:W-:Y:S08]  /*8be0*/  HMMA.16816.F32 R192, R172, R178, R192 ;  /* 0x000000b2acc0723c */ /* 0x010ff000000018c0 */
[----:B-----5:R-:W-:Y:S08]  /*8bf0*/  HMMA.16816.F32 R168, R196, R188, R168 ;  /* 0x000000bcc4a8723c */ /* 0x020ff000000018a8 */
[----:B------:R-:W-:Y:S08]  /*8c00*/  HMMA.16816.F32 R20, R172, R184, R20 ;  /* 0x000000b8ac14723c */ /* 0x000ff00000001814 */
[----:B------:R-:W-:Y:S08]  /*8c10*/  HMMA.16816.F32 R192, R196, R14, R192 ;  /* 0x0000000ec4c0723c */ /* 0x000ff000000018c0 */
[----:B------:R-:W-:Y:S08]  /*8c20*/  HMMA.16816.F32 R16, R172, R186, R16 ;  /* 0x000000baac10723c */ /* 0x000ff00000001810 */
[----:B-1----:R-:W-:Y:S01]  /*8c30*/  HMMA.16816.F32 R168, R8, R4, R168 ;  /* 0x0000000408a8723c */ /* 0x002fe200000018a8 */
[----:B------:R-:W-:-:S04]  /*8c40*/  IMAD.U32 R5, RZ, RZ, UR19 ;  /* 0x00000013ff057e24 */ /* 0x000fc8000f8e00ff */
[----:B------:R-:W-:-:S03]  /*8c50*/  IMAD R14, R5, 0x40, R208 ;  /* 0x00000040050e7824 */ /* 0x000fc600078e02d0 */
[----:B------:R-:W-:Y:S01]  /*8c60*/  HMMA.16816.F32 R200, R172, R176, R200 ;  /* 0x000000b0acc8723c */ /* 0x000fe200000018c8 */
[----:B------:R-:W1:Y:S01]  /*8c70*/  LDSM.16.M88.4 R172, [R165+0xe800] ;  /* 0x00e80000a5ac783b */ /* 0x000e620000000200 */
[C---:B------:R-:W-:Y:S02]  /*8c80*/  VIADD R15, R14.reuse, 0xffffff80 ;  /* 0xffffff800e0f7836 */ /* 0x040fe40000000000 */
[----:B------:R-:W-:Y:S01]  /*8c90*/  VIADD R5, R14, 0xffffffb8 ;  /* 0xffffffb80e057836 */ /* 0x000fe20000000000 */
[----:B------:R-:W2:Y:S02]  /*8ca0*/  LDSM.16.M88.4 R176, [R166+0xf000] ;  /* 0x00f00000a6b0783b */ /* 0x000ea40000000200 */
[----:B------:R-:W-:Y:S01]  /*8cb0*/  I2FP.F32.U32 R167, R15 ;  /* 0x0000000f00a77245 */ /* 0x000fe20000201000 */
[----:B------:R-:W-:Y:S01]  /*8cc0*/  HMMA.16816.F32 R32, R196, R190, R32 ;  /* 0x000000bec420723c */ /* 0x000fe20000001820 */
[----:B------:R-:W-:-:S03]  /*8cd0*/  ISETP.GE.AND P1, PT, R15, R2, PT ;  /* 0x000000020f00720c */ /* 0x000fc60003f26270 */
[C---:B------:R-:W-:Y:S01]  /*8ce0*/  FFMA.FTZ R168, R167.reuse, UR5, R168 ;  /* 0x00000005a7a87c23 */ /* 0x040fe200080100a8 */
[----:B------:R-:W-:Y:S01]  /*8cf0*/  FFMA.FTZ R170, R167, UR5, R170 ;  /* 0x00000005a7aa7c23 */ /* 0x000fe200080100aa */
[----:B------:R-:W-:Y:S02]  /*8d00*/  I2FP.F32.U32 R167, R5 ;  /* 0x0000000500a77245 */ /* 0x000fe40000201000 */
[----:B------:R-:W-:Y:S01]  /*8d10*/  HMMA.16816.F32 R192, R8, R182, R192 ;  /* 0x000000b608c0723c */ /* 0x000fe200000018c0 */
[----:B------:R-:W-:Y:S02]  /*8d20*/  FSEL R186, R168, -INF , !P1 ;  /* 0xff800000a8ba7808 */ /* 0x000fe40004800000 */
[----:B------:R-:W-:Y:S01]  /*8d30*/  ISETP.GE.AND P1, PT, R15, R0, PT ;  /* 0x000000000f00720c */ /* 0x000fe20003f26270 */
[----:B------:R-:W-:-:S04]  /*8d40*/  VIADD R15, R14, 0xffffff88 ;  /* 0xffffff880e0f7836 */ /* 0x000fc80000000000 */
[----:B------:R-:W-:Y:S01]  /*8d50*/  HMMA.16816.F32 R28, R196, R204, R28 ;  /* 0x000000ccc41c723c */ /* 0x000fe2000000181c */
[----:B------:R-:W-:Y:S02]  /*8d60*/  FSEL R204, R170, -INF , !P1 ;  /* 0xff800000aacc7808 */ /* 0x000fe40004800000 */
[----:B------:R-:W-:-:S05]  /*8d70*/  ISETP.GE.AND P1, PT, R5, R2, PT ;  /* 0x000000020500720c */ /* 0x000fca0003f26270 */
[----:B------:R-:W-:Y:S01]  /*8d80*/  HMMA.16816.F32 R32, R8, R6, R32 ;  /* 0x000000060820723c */ /* 0x000fe20000001820 */
[----:B------:R-:W-:Y:S02]  /*8d90*/  VIADD R7, R14, 0xffffff81 ;  /* 0xffffff810e077836 */ /* 0x000fe40000000000 */
[C---:B------:R-:W-:Y:S01]  /*8da0*/  FFMA.FTZ R6, R167.reuse, UR5, R192 ;  /* 0x00000005a7067c23 */ /* 0x040fe200080100c0 */
[----:B------:R-:W-:Y:S01]  /*8db0*/  FFMA.FTZ R192, R167, UR5, R194 ;  /* 0x00000005a7c07c23 */ /* 0x000fe200080100c2 */
[----:B------:R-:W-:Y:S02]  /*8dc0*/  I2FP.F32.U32 R167, R15 ;  /* 0x0000000f00a77245 */ /* 0x000fe40000201000 */
[----:B------:R-:W-:Y:S01]  /*8dd0*/  I2FP.F32.U32 R4, R7 ;  /* 0x0000000700047245 */ /* 0x000fe20000201000 */
[----:B------:R-:W-:Y:S01]  /*8de0*/  HMMA.16816.F32 R24, R196, R206, R24 ;  /* 0x000000cec418723c */ /* 0x000fe20000001818 */
[----:B------:R-:W-:Y:S02]  /*8df0*/  FSEL R194, R6, -INF , !P1 ;  /* 0xff80000006c27808 */ /* 0x000fe40004800000 */
[----:B------:R-:W-:Y:S01]  /*8e00*/  ISETP.GE.AND P1, PT, R5, R0, PT ;  /* 0x000000000500720c */ /* 0x000fe20003f26270 */
[C---:B------:R-:W-:Y:S01]  /*8e10*/  FFMA.FTZ R169, R4.reuse, UR5, R169 ;  /* 0x0000000504a97c23 */ /* 0x040fe200080100a9 */
[----:B------:R-:W-:-:S02]  /*8e20*/  FFMA.FTZ R171, R4, UR5, R171 ;  /* 0x0000000504ab7c23 */ /* 0x000fc400080100ab */
[----:B------:R-:W-:Y:S01]  /*8e30*/  FSEL R192, R192, -INF , !P1 ;  /* 0xff800000c0c07808 */ /* 0x000fe20004800000 */
[----:B-1----:R-:W-:Y:S01]  /*8e40*/  HMMA.16816.F32 R28, R8, R172, R28 ;  /* 0x000000ac081c723c */ /* 0x002fe2000000181c */
[----:B------:R-:W-:Y:S02]  /*8e50*/  ISETP.GE.AND P1, PT, R7, R2, PT ;  /* 0x000000020700720c */ /* 0x000fe40003f26270 */
[C---:B------:R-:W-:Y:S01]  /*8e60*/  FFMA.FTZ R210, R167.reuse, UR5, R32 ;  /* 0x00000005a7d27c23 */ /* 0x040fe20008010020 */
[----:B------:R-:W-:Y:S01]  /*8e70*/  FFMA.FTZ R34, R167, UR5, R34 ;  /* 0x00000005a7227c23 */ /* 0x000fe20008010022 */
[----:B------:R-:W-:Y:S01]  /*8e80*/  FSEL R206, R169, -INF , !P1 ;  /* 0xff800000a9ce7808 */ /* 0x000fe20004800000 */
[----:B------:R-:W-:Y:S01]  /*8e90*/  VIADD R169, R14, 0xffffff89 ;  /* 0xffffff890ea97836 */ /* 0x000fe20000000000 */
[----:B------:R-:W-:Y:S01]  /*8ea0*/  ISETP.GE.AND P1, PT, R7, R0, PT ;  /* 0x000000000700720c */ /* 0x000fe20003f26270 */
[----:B--2---:R-:W-:Y:S01]  /*8eb0*/  HMMA.16816.F32 R20, R196, R176, R20 ;  /* 0x000000b0c414723c */ /* 0x004fe20000001814 */
[----:B------:R-:W1:Y:S01]  /*8ec0*/  LDSM.16.M88.4 R4, [R165+0xf000] ;  /* 0x00f00000a504783b */ /* 0x000e620000000200 */
[----:B------:R-:W-:-:S04]  /*8ed0*/  DEPBAR.LE SB0, 0x0 ;  /* 0x000080000000791a */ /* 0x000fc80000000000 */
[----:B------:R-:W-:Y:S01]  /*8ee0*/  FSEL R32, R171, -INF , !P1 ;  /* 0xff800000ab207808 */ /* 0x000fe20004800000 */
[----:B------:R-:W-:Y:S01]  /*8ef0*/  BAR.SYNC.DEFER_BLOCKING 0x0 ;  /* 0x0000000000007b1d */ /* 0x000fe20000010000 */
[C---:B------:R-:W-:Y:S01]  /*8f00*/  ISETP.GE.AND P1, PT, R15.reuse, R2, PT ;  /* 0x000000020f00720c */ /* 0x040fe20003f26270 */
[----:B------:R-:W-:Y:S01]  /*8f10*/  HMMA.16816.F32 R24, R8, R174, R24 ;  /* 0x000000ae0818723c */ /* 0x000fe20000001818 */
[----:B------:R-:W-:Y:S02]  /*8f20*/  I2FP.F32.U32 R166, R169 ;  /* 0x000000a900a67245 */ /* 0x000fe40000201000 */
[----:B------:R-:W-:Y:S02]  /*8f30*/  FSEL R210, R210, -INF , !P1 ;  /* 0xff800000d2d27808 */ /* 0x000fe40004800000 */
[----:B------:R-:W-:Y:S01]  /*8f40*/  ISETP.GE.AND P1, PT, R15, R0, PT ;  /* 0x000000000f00720c */ /* 0x000fe20003f26270 */
[----:B------:R-:W-:Y:S02]  /*8f50*/  VIADD R15, R14, 0xffffff90 ;  /* 0xffffff900e0f7836 */ /* 0x000fe40000000000 */
[C---:B------:R-:W-:Y:S01]  /*8f60*/  FFMA.FTZ R33, R166.reuse, UR5, R33 ;  /* 0x00000005a6217c23 */ /* 0x040fe20008010021 */
[----:B------:R-:W-:Y:S01]  /*8f70*/  FFMA.FTZ R166, R166, UR5, R35 ;  /* 0x00000005a6a67c23 */ /* 0x000fe20008010023 */
[----:B------:R-:W-:Y:S01]  /*8f80*/  FSEL R34, R34, -INF , !P1 ;  /* 0xff80000022227808 */ /* 0x000fe20004800000 */
[----:B------:R-:W-:Y:S01]  /*8f90*/  HMMA.16816.F32 R16, R196, R178, R16 ;  /* 0x000000b2c410723c */ /* 0x000fe20000001810 */
[----:B------:R-:W-:-:S02]  /*8fa0*/  ISETP.GE.AND P1, PT, R169, R2, PT ;  /* 0x00000002a900720c */ /* 0x000fc40003f26270 */
[----:B------:R-:W-:Y:S02]  /*8fb0*/  I2FP.F32.U32 R35, R15 ;  /* 0x0000000f00237245 */ /* 0x000fe40000201000 */
[----:B------:R-:W-:Y:S01]  /*8fc0*/  FSEL R212, R33, -INF , !P1 ;  /* 0xff80000021d47808 */ /* 0x000fe20004800000 */
[C---:B------:R-:W-:Y:S01]  /*8fd0*/  VIADD R33, R14.reuse, 0xffffff91 ;  /* 0xffffff910e217836 */ /* 0x040fe20000000000 */
[----:B------:R-:W-:Y:S01]  /*8fe0*/  ISETP.GE.AND P1, PT, R169, R0, PT ;  /* 0x00000000a900720c */ /* 0x000fe20003f26270 */
[C---:B------:R-:W-:Y:S01]  /*8ff0*/  FFMA.FTZ R172, R35.reuse, UR5, R28 ;  /* 0x0000000523ac7c23 */ /* 0x040fe2000801001c */
[----:B------:R-:W-:Y:S01]  /*9000*/  HMMA.16816.F32 R200, R196, R12, R200 ;  /* 0x0000000cc4c8723c */ /* 0x000fe200000018c8 */
[----:B------:R-:W-:Y:S01]  /*9010*/  VIADD R13, R14, 0xffffffa0 ;  /* 0xffffffa00e0d7836 */ /* 0x000fe20000000000 */
[----:B------:R-:W-:Y:S01]  /*9020*/  FSEL R28, R166, -INF , !P1 ;  /* 0xff800000a61c7808 */ /* 0x000fe20004800000 */
[----:B------:R-:W-:Y:S01]  /*9030*/  FFMA.FTZ R166, R35, UR5, R30 ;  /* 0x0000000523a67c23 */ /* 0x000fe2000801001e */
[----:B------:R-:W-:-:S02]  /*9040*/  ISETP.GE.AND P1, PT, R15, R2, PT ;  /* 0x000000020f00720c */ /* 0x000fc40003f26270 */
[----:B------:R-:W-:Y:S02]  /*9050*/  I2FP.F32.U32 R30, R33 ;  /* 0x00000021001e7245 */ /* 0x000fe40000201000 */
[----:B------:R-:W-:Y:S02]  /*9060*/  FSEL R172, R172, -INF , !P1 ;  /* 0xff800000acac7808 */ /* 0x000fe40004800000 */
[----:B------:R-:W-:Y:S01]  /*9070*/  ISETP.GE.AND P1, PT, R15, R0, PT ;  /* 0x000000000f00720c */ /* 0x000fe20003f26270 */
[----:B------:R-:W-:Y:S02]  /*9080*/  VIADD R15, R14, 0xffffff98 ;  /* 0xffffff980e0f7836 */ /* 0x000fe40000000000 */
[C---:B------:R-:W-:Y:S01]  /*9090*/  FFMA.FTZ R176, R30.reuse, UR5, R29 ;  /* 0x000000051eb07c23 */ /* 0x040fe2000801001d */
[----:B------:R-:W-:Y:S01]  /*90a0*/  FFMA.FTZ R31, R30, UR5, R31 ;  /* 0x000000051e1f7c23 */ /* 0x000fe2000801001f */
[----:B------:R-:W-:Y:S01]  /*90b0*/  FSEL R166, R166, -INF , !P1 ;  /* 0xff800000a6a67808 */ /* 0x000fe20004800000 */
[----:B-1----:R-:W-:Y:S01]  /*90c0*/  HMMA.16816.F32 R20, R8, R4, R20 ;  /* 0x000000040814723c */ /* 0x002fe20000001814 */
[----:B------:R-:W-:Y:S01]  /*90d0*/  ISETP.GE.AND P1, PT, R33, R2, PT ;  /* 0x000000022100720c */ /* 0x000fe20003f26270 */
[----:B------:R-:W-:Y:S01]  /*90e0*/  VIADD R5, R14, 0xffffff99 ;  /* 0xffffff990e057836 */ /* 0x000fe20000000000 */
[----:B------:R-:W-:-:S02]  /*90f0*/  I2FP.F32.U32 R29, R15 ;  /* 0x0000000f001d7245 */ /* 0x000fc40000201000 */
[----:B------:R-:W-:Y:S02]  /*9100*/  FSEL R176, R176, -INF , !P1 ;  /* 0xff800000b0b07808 */ /* 0x000fe40004800000 */
[----:B------:R-:W-:Y:S01]  /*9110*/  ISETP.GE.AND P1, PT, R33, R0, PT ;  /* 0x000000002100720c */ /* 0x000fe20003f26270 */
[C---:B------:R-:W-:Y:S01]  /*9120*/  FFMA.FTZ R24, R29.reuse, UR5, R24 ;  /* 0x000000051d187c23 */ /* 0x040fe20008010018 */
[----:B------:R-:W-:Y:S01]  /*9130*/  FFMA.FTZ R26, R29, UR5, R26 ;  /* 0x000000051d1a7c23 */ /* 0x000fe2000801001a */
[----:B------:R-:W-:Y:S01]  /*9140*/  I2FP.F32.U32 R4, R5 ;  /* 0x0000000500047245 */ /* 0x000fe20000201000 */
[----:B------:R-:W-:Y:S01]  /*9150*/  HMMA.16816.F32 R16, R8, R6, R16 ;  /* 0x000000060810723c */ /* 0x000fe20000001810 */
[----:B------:R-:W-:Y:S01]  /*9160*/  FSEL R168, R31, -INF , !P1 ;  /* 0xff8000001fa87808 */ /* 0x000fe20004800000 */
[----:B------:R-:W-:Y:S01]  /*9170*/  VIADD R7, R14, 0xffffffa1 ;  /* 0xffffffa10e077836 */ /* 0x000fe20000000000 */
[----:B------:R-:W-:Y:S01]  /*9180*/  ISETP.GE.AND P1, PT, R15, R2, PT ;  /* 0x000000020f00720c */ /* 0x000fe20003f26270 */
[C---:B------:R-:W-:Y:S01]  /*9190*/  FFMA.FTZ R25, R4.reuse, UR5, R25 ;  /* 0x0000000504197c23 */ /* 0x040fe20008010019 */
[----:B------:R-:W-:-:S02]  /*91a0*/  FFMA.FTZ R27, R4, UR5, R27 ;  /* 0x00000005041b7c23 */ /* 0x000fc4000801001b */
[----:B------:R-:W-:Y:S01]  /*91b0*/  FSEL R178, R24, -INF , !P1 ;  /* 0xff80000018b27808 */ /* 0x000fe20004800000 */
[----:B------:R-:W-:Y:S01]  /*91c0*/  HMMA.16816.F32 R200, R8, R180, R200 ;  /* 0x000000b408c8723c */ /* 0x000fe200000018c8 */
[----:B------:R-:W-:Y:S02]  /*91d0*/  ISETP.GE.AND P1, PT, R15, R0, PT ;  /* 0x000000000f00720c */ /* 0x000fe40003f26270 */
[----:B------:R-:W-:Y:S02]  /*91e0*/  I2FP.F32.U32 R15, R13 ;  /* 0x0000000d000f7245 */ /* 0x000fe40000201000 */
[----:B------:R-:W-:Y:S02]  /*91f0*/  FSEL R170, R26, -INF , !P1 ;  /* 0xff8000001aaa7808 */ /* 0x000fe40004800000 */
[----:B------:R-:W-:Y:S01]  /*9200*/  ISETP.GE.AND P1, PT, R5, R2, PT ;  /* 0x000000020500720c */ /* 0x000fe20003f26270 */
[C---:B------:R-:W-:Y:S01]  /*9210*/  FFMA.FTZ R20, R15.reuse, UR5, R20 ;  /* 0x000000050f147c23 */ /* 0x040fe20008010014 */
[----:B------:R-:W-:Y:S01]  /*9220*/  FFMA.FTZ R22, R15, UR5, R22 ;  /* 0x000000050f167c23 */ /* 0x000fe20008010016 */
[----:B------:R-:W-:-:S02]  /*9230*/  I2FP.F32.U32 R4, R7 ;  /* 0x0000000700047245 */ /* 0x000fc40000201000 */
[----:B------:R-:W-:Y:S02]  /*9240*/  FSEL R184, R25, -INF , !P1 ;  /* 0xff80000019b87808 */ /* 0x000fe40004800000 */
[----:B------:R-:W-:Y:S01]  /*9250*/  ISETP.GE.AND P1, PT, R5, R0, PT ;  /* 0x000000000500720c */ /* 0x000fe20003f26270 */
[----:B------:R-:W-:Y:S02]  /*9260*/  VIADD R5, R14, 0xffffffa8 ;  /* 0xffffffa80e057836 */ /* 0x000fe40000000000 */
[C---:B------:R-:W-:Y:S01]  /*9270*/  FFMA.FTZ R21, R4.reuse, UR5, R21 ;  /* 0x0000000504157c23 */ /* 0x040fe20008010015 */
[----:B------:R-:W-:Y:S01]  /*9280*/  FFMA.FTZ R23, R4, UR5, R23 ;  /* 0x0000000504177c23 */ /* 0x000fe20008010017 */
[----:B------:R-:W-:Y:S02]  /*9290*/  FSEL R174, R27, -INF , !P1 ;  /* 0xff8000001bae7808 */ /* 0x000fe40004800000 */
[----:B------:R-:W-:-:S04]  /*92a0*/  ISETP.GE.AND P1, PT, R13, R2, PT ;  /* 0x000000020d00720c */ /* 0x000fc80003f26270 */
[----:B------:R-:W-:Y:S02]  /*92b0*/  FSEL R242, R20, -INF , !P1 ;  /* 0xff80000014f27808 */ /* 0x000fe40004800000 */
[----:B------:R-:W-:Y:S02]  /*92c0*/  ISETP.GE.AND P1, PT, R13, R0, PT ;  /* 0x000000000d00720c */ /* 0x000fe40003f26270 */
[----:B------:R-:W-:Y:S02]  /*92d0*/  I2FP.F32.U32 R13, R5 ;  /* 0x00000005000d7245 */ /* 0x000fe40000201000 */
[----:B------:R-:W-:Y:S02]  /*92e0*/  FSEL R182, R22, -INF , !P1 ;  /* 0xff80000016b67808 */ /* 0x000fe40004800000 */
[----:B------:R-:W-:Y:S01]  /*92f0*/  ISETP.GE.AND P1, PT, R7, R2, PT ;  /* 0x000000020700720c */ /* 0x000fe20003f26270 */
[C---:B------:R-:W-:Y:S01]  /*9300*/  FFMA.FTZ R16, R13.reuse, UR5, R16 ;  /* 0x000000050d107c23 */ /* 0x040fe20008010010 */
[----:B------:R-:W-:-:S02]  /*9310*/  FFMA.FTZ R18, R13, UR5, R18 ;  /* 0x000000050d127c23 */ /* 0x000fc40008010012 */
[----:B------:R-:W-:Y:S02]  /*9320*/  FSEL R244, R21, -INF , !P1 ;  /* 0xff80000015f47808 */ /* 0x000fe40004800000 */
[----:B------:R-:W-:Y:S01]  /*9330*/  ISETP.GE.AND P1, PT, R7, R0, PT ;  /* 0x000000000700720c */ /* 0x000fe20003f26270 */
[----:B------:R-:W-:-:S03]  /*9340*/  VIADD R7, R14, 0xffffffa9 ;  /* 0xffffffa90e077836 */ /* 0x000fc60000000000 */
[----:B------:R-:W-:Y:S02]  /*9350*/  FSEL R240, R23, -INF , !P1 ;  /* 0xff80000017f07808 */ /* 0x000fe40004800000 */
[C---:B------:R-:W-:Y:S02]  /*9360*/  ISETP.GE.AND P1, PT, R5.reuse, R2, PT ;  /* 0x000000020500720c */ /* 0x040fe40003f26270 */
[----:B------:R-:W-:Y:S02]  /*9370*/  I2FP.F32.U32 R4, R7 ;  /* 0x0000000700047245 */ /* 0x000fe40000201000 */
[----:B------:R-:W-:Y:S02]  /*9380*/  FSEL R246, R16, -INF , !P1 ;  /* 0xff80000010f67808 */ /* 0x000fe40004800000 */
[----:B------:R-:W-:Y:S01]  /*9390*/  ISETP.GE.AND P1, PT, R5, R0, PT ;  /* 0x000000000500720c */ /* 0x000fe20003f26270 */
[----:B------:R-:W-:Y:S02]  /*93a0*/  VIADD R5, R14, 0xffffffb0 ;  /* 0xffffffb00e057836 */ /* 0x000fe40000000000 */
[C---:B------:R-:W-:Y:S01]  /*93b0*/  FFMA.FTZ R17, R4.reuse, UR5, R17 ;  /* 0x0000000504117c23 */ /* 0x040fe20008010011 */
[----:B------:R-:W-:Y:S01]  /*93c0*/  FFMA.FTZ R19, R4, UR5, R19 ;  /* 0x0000000504137c23 */ /* 0x000fe20008010013 */
[----:B------:R-:W-:-:S02]  /*93d0*/  FSEL R190, R18, -INF , !P1 ;  /* 0xff80000012be7808 */ /* 0x000fc40004800000 */
[----:B------:R-:W-:Y:S02]  /*93e0*/  ISETP.GE.AND P1, PT, R7, R2, PT ;  /* 0x000000020700720c */ /* 0x000fe40003f26270 */
[----:B------:R-:W-:Y:S02]  /*93f0*/  I2FP.F32.U32 R9, R5 ;  /* 0x0000000500097245 */ /* 0x000fe40000201000 */
[----:B------:R-:W-:Y:S02]  /*9400*/  FSEL R180, R17, -INF , !P1 ;  /* 0xff80000011b47808 */ /* 0x000fe40004800000 */
[----:B------:R-:W-:Y:S01]  /*9410*/  ISETP.GE.AND P1, PT, R7, R0, PT ;  /* 0x000000000700720c */ /* 0x000fe20003f26270 */
[----:B------:R-:W-:Y:S02]  /*9420*/  VIADD R7, R14, 0xffffffb1 ;  /* 0xffffffb10e077836 */ /* 0x000fe40000000000 */
[C---:B------:R-:W-:Y:S01]  /*9430*/  FFMA.FTZ R200, R9.reuse, UR5, R200 ;  /* 0x0000000509c87c23 */ /* 0x040fe200080100c8 */
[----:B------:R-:W-:Y:S01]  /*9440*/  FFMA.FTZ R202, R9, UR5, R202 ;  /* 0x0000000509ca7c23 */ /* 0x000fe200080100ca */
[----:B------:R-:W-:-:S02]  /*9450*/  FSEL R188, R19, -INF , !P1 ;  /* 0xff80000013bc7808 */ /* 0x000fc40004800000 */
        /* <DEDUP_REMOVED lines=12> */
[C---:B------:R-:W-:Y:S01]  /*9520*/  FFMA.FTZ R193, R4.reuse, UR5, R193 ;  /* 0x0000000504c17c23 */ /* 0x040fe200080100c1 */
[----:B------:R-:W-:Y:S02]  /*9530*/  FFMA.FTZ R195, R4, UR5, R195 ;  /* 0x0000000504c37c23 */ /* 0x000fe400080100c3 */
[----:B------:R-:W-:-:S02]  /*9540*/  FSEL R222, R203, -INF , !P1 ;  /* 0xff800000cbde7808 */ /* 0x000fc40004800000 */
[----:B------:R-:W-:-:S04]  /*9550*/  ISETP.GE.AND P1, PT, R5, R2, PT ;  /* 0x000000020500720c */ /* 0x000fc80003f26270 */
[----:B------:R-:W-:Y:S02]  /*9560*/  FSEL R223, R193, -INF , !P1 ;  /* 0xff800000c1df7808 */ /* 0x000fe40004800000 */
[----:B------:R-:W-:-:S04]  /*9570*/  ISETP.GE.AND P1, PT, R5, R0, PT ;  /* 0x000000000500720c */ /* 0x000fc80003f26270 */
[----:B------:R-:W-:Y:S01]  /*9580*/  FSEL R195, R195, -INF , !P1 ;  /* 0xff800000c3c37808 */ /* 0x000fe20004800000 */
[----:B------:R-:W-:Y:S08]  /*9590*/  BRA.U !UP0, `(.L_x_2048) ;  /* 0x0000000908987547 */ /* 0x000ff0000b800000 */
[----:B------:R-:W-:Y:S05]  /*95a0*/  BRA.U !UP2, `(.L_x_2049) ;  /* 0x000000050a007547 */ /* 0x000fea000b800000 */
[----:B------:R-:W1:Y:S01]  /*95b0*/  LDC R5, c[0x0][0x4f0] ;  /* 0x00013c00ff057b82 */ /* 0x000e620000000800 */
[----:B------:R-:W-:Y:S02]  /*95c0*/  UIADD3 UR7, UPT, UPT, UR4, -0x80, URZ ;  /* 0xffffff8004077890 */ /* 0x000fe4000fffe0ff */
        /* <DEDUP_REMOVED lines=25> */
[----:B------:R-:W-:-:S07]  /*9760*/  LOP3.LUT R0, R5, UR7, RZ, 0x3c, !PT ;  /* 0x0000000705007c12 */ /* 0x000fce000f8e3cff */
        /* <DEDUP_REMOVED lines=21> */
[----:B------:R-:W-:-:S05]  /*98c0*/  IMAD R5, R2, R5, -0x40 ;  /* 0xffffffc002057424 */ /* 0x000fca00078e0205 */
[----:B------:R-:W-:Y:S01]  /*98d0*/  SHF.R.S32.HI R2, RZ, 0x1f, R5 ;  /* 0x0000001fff027819 */ /* 0x000fe20000011405 */
[----:B------:R-:W-:-:S04]  /*98e0*/  IMAD.WIDE.U32 R6, R5, UR10, RZ ;  /* 0x0000000a05067c25 */ /* 0x000fc8000f8e00ff */
[----:B------:R-:W-:-:S04]  /*98f0*/  IMAD R2, R2, UR10, RZ ;  /* 0x0000000a02027c24 */ /* 0x000fc8000f8e02ff */
[----:B------:R-:W-:-:S04]  /*9900*/  IMAD R2, R5, UR11, R2 ;  /* 0x0000000b05027c24 */ /* 0x000fc8000f8e0202 */
        /* <DEDUP_REMOVED lines=10> */
.L_x_2049:
[----:B------:R-:W-:Y:S01]  /*99b0*/  UMOV UR7, URZ ;  /* 0x000000ff00077c82 */ /* 0x000fe20008000000 */
[----:B------:R-:W-:Y:S01]  /*99c0*/  USHF.L.U32 UR4, UR10, 0x6, URZ ;  /* 0x000000060a047899 */ /* 0x000fe200080006ff */
[----:B------:R-:W-:-:S05]  /*99d0*/  IADD3 R5, P1, PT, RZ, -UR7, RZ ;  /* 0x80000007ff057c10 */ /* 0x000fca000ff3e0ff */
[----:B------:R-:W-:-:S05]  /*99e0*/  IMAD.X R0, RZ, RZ, ~UR4, P1 ;  /* 0x80000004ff007e24 */ /* 0x000fca00088e06ff */
[----:B------:R-:W-:-:S04]  /*99f0*/  SHF.R.S64 R5, R5, 0x1f, R0 ;  /* 0x0000001f05057819 */ /* 0x000fc80000001000 */
[----:B------:R-:W-:-:S04]  /*9a00*/  IADD3 R226, P1, PT, R5, R226, RZ ;  /* 0x000000e205e27210 */ /* 0x000fc80007f3e0ff */
[----:B------:R-:W-:-:S09]  /*9a10*/  LEA.HI.X.SX32 R227, R0, R227, 0x1, P1 ;  /* 0x000000e300e37211 */ /* 0x000fd200008f0eff */
.L_x_2050:
[----:B------:R-:W-:Y:S01]  /*9a20*/  IMAD.U32 R5, RZ, RZ, UR10 ;  /* 0x0000000aff057e24 */ /* 0x000fe2000f8e00ff */
[----:B------:R-:W-:Y:S01]  /*9a30*/  @!PT LDS RZ, [RZ] ;  /* 0x00000000fffff984 */ /* 0x000fe20000000800 */
[----:B------:R-:W-:Y:S01]  /*9a40*/  @!PT LDS RZ, [RZ] ;  /* 0x00000000fffff984 */ /* 0x000fe20000000800 */
[----:B------:R-:W-:Y:S01]  /*9a50*/  @!PT LDS RZ, [RZ] ;  /* 0x00000000fffff984 */ /* 0x000fe20000000800 */
[----:B------:R1:W-:Y:S01]  /*9a60*/  @!P5 LDGSTS.E.BYPASS.LTC128B.128 [R241+0x8000], desc[UR22][R226.64] ;  /* 0x08000000e2f1dfae */ /* 0x0003e2000b981a16 */
[----:B------:R-:W-:Y:S01]  /*9a70*/  IMAD.U32 R2, RZ, RZ, UR10 ;  /* 0x0000000aff027e24 */ /* 0x000fe2000f8e00ff */
[----:B------:R-:W-:Y:S01]  /*9a80*/  USHF.L.U32 UR4, UR10, 0x5, URZ ;  /* 0x000000050a047899 */ /* 0x000fe200080006ff */
[----:B------:R-:W-:Y:S01]  /*9a90*/  IMAD.U32 R0, RZ, RZ, UR11 ;  /* 0x0000000bff007e24 */ /* 0x000fe2000f8e00ff */
[----:B------:R-:W-:Y:S01]  /*9aa0*/  LEA R4, P1, R5, R226, 0x5 ;  /* 0x000000e205047211 */ /* 0x000fe200078228ff */
[----:B------:R-:W-:Y:S01]  /*9ab0*/  @!P3 IMAD.MOV.U32 R6, RZ, RZ, R226 ;  /* 0x000000ffff06b224 */ /* 0x000fe200078e00e2 */
[----:B------:R1:W-:Y:S01]  /*9ac0*/  @P5 STS.128 [R241+0x8000], RZ ;  /* 0x008000fff1005388 */ /* 0x0003e20000000c00 */
[----:B------:R-:W-:Y:S01]  /*9ad0*/  @!P3 IMAD.MOV.U32 R7, RZ, RZ, R227 ;  /* 0x000000ffff07b224 */ /* 0x000fe200078e00e3 */
[----:B------:R-:W-:Y:S01]  /*9ae0*/  LEA.HI.X R5, R2, R227, R0, 0x5, P1 ;  /* 0x000000e302057211 */ /* 0x000fe200008f2c00 */
[----:B------:R-:W-:Y:S01]  /*9af0*/  USHF.L.U64.HI UR10, UR10, 0x5, UR11 ;  /* 0x000000050a0a7899 */ /* 0x000fe2000801020b */
[----:B------:R-:W-:Y:S01]  /*9b00*/  @!PT LDS RZ, [RZ] ;  /* 0x00000000fffff984 */ /* 0x000fe20000000800 */
[----:B------:R-:W-:Y:S01]  /*9b10*/  @!PT LDS RZ, [RZ] ;  /* 0x00000000fffff984 */ /* 0x000fe20000000800 */
[----:B------:R-:W-:Y:S01]  /*9b20*/  @!PT LDS RZ, [RZ] ;  /* 0x00000000fffff984 */ /* 0x000fe20000000800 */
[----:B------:R1:W-:Y:S01]  /*9b30*/  @!P4 LDGSTS.E.BYPASS.LTC128B.128 [R241+0xa000], desc[UR22][R226.64+0x80] ;  /* 0x0a000080e2f1cfae */ /* 0x0003e2000b981a16 */
[----:B------:R-:W-:-:S03]  /*9b40*/  IADD3 R10, P1, PT, R4, UR4, RZ ;  /* 0x00000004040a7c10 */ /* 0x000fc6000ff3e0ff */
[----:B------:R1:W-:Y:S01]  /*9b50*/  @P4 STS.128 [R241+0xa000], RZ ;  /* 0x00a000fff1004388 */ /* 0x0003e20000000c00 */
[----:B------:R-:W-:Y:S02]  /*9b60*/  IADD3.X R11, PT, PT, R5, UR10, RZ, P1, !PT ;  /* 0x0000000a050b7c10 */ /* 0x000fe40008ffe4ff */
[----:B------:R-:W-:Y:S01]  /*9b70*/  IADD3 R8, P1, PT, R10, UR4, RZ ;  /* 0x000000040a087c10 */ /* 0x000fe2000ff3e0ff */
[----:B------:R-:W-:Y:S01]  /*9b80*/  @!PT LDS RZ, [RZ] ;  /* 0x00000000fffff984 */ /* 0x000fe20000000800 */
[----:B------:R-:W-:Y:S01]  /*9b90*/  @!PT LDS RZ, [RZ] ;  /* 0x00000000fffff984 */ /* 0x000fe20000000800 */
[----:B------:R-:W-:Y:S01]  /*9ba0*/  @!PT LDS RZ, [RZ] ;  /* 0x00000000fffff984 */ /* 0x000fe20000000800 */
[----:B------:R1:W-:Y:S03]  /*9bb0*/  @!P3 LDGSTS.E.BYPASS.LTC128B.128 [R241+0xc000], desc[UR22][R6.64+0x100] ;  /* 0x0c00010006f1bfae */ /* 0x0003e6000b981a16 */
[----:B------:R-:W-:Y:S01]  /*9bc0*/  IADD3.X R9, PT, PT, R11, UR10, RZ, P1, !PT ;  /* 0x0000000a0b097c10 */ /* 0x000fe20008ffe4ff */
        /* <DEDUP_REMOVED lines=67> */
.L_x_2048:
[----:B-1----:R-:W-:Y:S01]  /*a000*/  FMNMX3.FTZ R7, R164, R186, R206, !PT ;  /* 0x000000baa4077276 */ /* 0x002fe200078100ce */
[----:B------:R-:W1:Y:S01]  /*a010*/  LDCU UR4, c[0x0][0x45c] ;  /* 0x00008b80ff0477ac */ /* 0x000e620008000800 */
[----:B------:R-:W-:Y:S01]  /*a020*/  FMNMX3.FTZ R5, R3, R204, R32, !PT ;  /* 0x000000cc03057276 */ /* 0x000fe20007810020 */
[----:B------:R-:W-:Y:S01]  /*a030*/  LDSM.16.MT88.4 R12, [R220+0x10000] ;  /* 0x01000000dc0c783b */ /* 0x000fe20000004200 */
[----:B------:R-:W-:Y:S01]  /*a040*/  FMNMX3.FTZ R7, R7, R210, R212, !PT ;  /* 0x000000d207077276 */ /* 0x000fe200078100d4 */
[----:B------:R-:W-:Y:S01]  /*a050*/  UIADD3 UR21, UPT, UPT, UR19, -0x3, URZ ;  /* 0xfffffffd13157890 */ /* 0x000fe2000fffe0ff */
        /* <DEDUP_REMOVED lines=35> */
[----:B------:R-:W-:-:S02]  /*a290*/  FADD.FTZ R4, R3, -R4 ;  /* 0x8000000403047221 */ /* 0x000fc40000010000 */
[----:B------:R-:W-:Y:S01]  /*a2a0*/  FFMA.FTZ R2, R204, UR4, -R215 ;  /* 0x00000004cc027c23 */ /* 0x000fe200080108d7 */
[----:B------:R-:W-:Y:S01]  /*a2b0*/  FMUL.FTZ R204, R5, UR4 ;  /* 0x0000000405cc7c20 */ /* 0x000fe20008410000 */
[----:B------:R-:W-:Y:S01]  /*a2c0*/  FMUL.FTZ R203, R4, UR4 ;  /* 0x0000000404cb7c20 */ /* 0x000fe20008410000 */
[----:B------:R-:W-:Y:S01]  /*a2d0*/  FFMA.FTZ R198, R206, UR4, -R225 ;  /* 0x00000004cec67c23 */ /* 0x000fe200080108e1 */
[----:B------:R-:W-:Y:S01]  /*a2e0*/  FFMA.FTZ R28, R28, UR4, -R215 ;  /* 0x000000041c1c7c23 */ /* 0x000fe200080108d7 */
[----:B------:R-:W-:Y:S01]  /*a2f0*/  IADD3 R206, PT, PT, R220, 0x10040, RZ ;  /* 0x00010040dcce7810 */ /* 0x000fe20007ffe0ff */
[--C-:B------:R-:W-:Y:S01]  /*a300*/  FFMA.FTZ R200, R186, UR4, -R225.reuse ;  /* 0x00000004bac87c23 */ /* 0x100fe200080108e1 */
[----:B------:R-:W-:Y:S01]  /*a310*/  @P0 IADD3 R206, PT, PT, R16, -0x40, RZ ;  /* 0xffffffc010ce0810 */ /* 0x000fe20007ffe0ff */
[----:B------:R-:W1:Y:S01]  /*a320*/  MUFU.EX2 R204, R204 ;  /* 0x000000cc00cc7308 */ /* 0x000e620000000800 */
[--C-:B------:R-:W-:Y:S01]  /*a330*/  FFMA.FTZ R197, R210, UR4, -R225.reuse ;  /* 0x00000004d2c57c23 */ /* 0x100fe200080108e1 */
[----:B------:R-:W-:Y:S01]  /*a340*/  FFMA.FTZ R196, R212, UR4, -R225 ;  /* 0x00000004d4c47c23 */ /* 0x000fe200080108e1 */
[----:B------:R-:W-:Y:S01]  /*a350*/  IADD3 R205, PT, PT, R205, R206, RZ ;  /* 0x000000cecdcd7210 */ /* 0x000fe20007ffe0ff */
[----:B------:R-:W2:Y:S01]  /*a360*/  MUFU.EX2 R203, R203 ;  /* 0x000000cb00cb7308 */ /* 0x000ea20000000800 */
[--C-:B------:R-:W-:Y:S01]  /*a370*/  FFMA.FTZ R0, R32, UR4, -R215.reuse ;  /* 0x0000000420007c23 */ /* 0x100fe200080108d7 */
[----:B------:R-:W-:Y:S01]  /*a380*/  FFMA.FTZ R202, R34, UR4, -R215 ;  /* 0x0000000422ca7c23 */ /* 0x000fe200080108d7 */
[----:B------:R-:W-:Y:S01]  /*a390*/  FFMA.FTZ R212, R172, UR4, -R225 ;  /* 0x00000004acd47c23 */ /* 0x000fe200080108e1 */
[----:B------:R3:W-:Y:S01]  /*a3a0*/  MUFU.EX2 R3, R28 ;  /* 0x0000001c00037308 */ /* 0x0007e20000000800 */
[----:B------:R-:W-:Y:S01]  /*a3b0*/  FFMA.FTZ R211, R174, UR4, -R215 ;  /* 0x00000004aed37c23 */ /* 0x000fe200080108d7 */
[--C-:B------:R-:W-:Y:S01]  /*a3c0*/  FFMA.FTZ R209, R176, UR4, -R225.reuse ;  /* 0x00000004b0d17c23 */ /* 0x100fe200080108e1 */
[----:B------:R-:W-:Y:S01]  /*a3d0*/  LDSM.16.MT88.4 R172, [R205+0x2800] ;  /* 0x00280000cdac783b */ /* 0x000fe20000004200 */
[----:B------:R-:W-:Y:S01]  /*a3e0*/  MUFU.EX2 R200, R200 ;  /* 0x000000c800c87308 */ /* 0x000fe20000000800 */
[--C-:B------:R-:W-:Y:S01]  /*a3f0*/  FFMA.FTZ R210, R178, UR4, -R225.reuse ;  /* 0x00000004b2d27c23 */ /* 0x100fe200080108e1 */
[-C--:B-1----:R-:W-:Y:S01]  /*a400*/  FMUL.FTZ R24, R44, R204.reuse ;  /* 0x000000cc2c187220 */ /* 0x082fe20000410000 */
[-C--:B------:R-:W-:Y:S01]  /*a410*/  FMUL.FTZ R25, R45, R204.reuse ;  /* 0x000000cc2d197220 */ /* 0x080fe20000410000 */
[-C--:B------:R-:W-:Y:S01]  /*a420*/  FMUL.FTZ R16, R36, R204.reuse ;  /* 0x000000cc24107220 */ /* 0x080fe20000410000 */
[-C--:B------:R-:W-:Y:S01]  /*a430*/  FMUL.FTZ R17, R37, R204.reuse ;  /* 0x000000cc25117220 */ /* 0x080fe20000410000 */
[-C--:B--2---:R-:W-:Y:S01]  /*a440*/  FMUL.FTZ R26, R46, R203.reuse ;  /* 0x000000cb2e1a7220 */ /* 0x084fe20000410000 */
[-C--:B------:R-:W-:Y:S01]  /*a450*/  FMUL.FTZ R27, R47, R203.reuse ;  /* 0x000000cb2f1b7220 */ /* 0x080fe20000410000 */
[-C--:B------:R-:W-:Y:S01]  /*a460*/  FMUL.FTZ R18, R38, R203.reuse ;  /* 0x000000cb26127220 */ /* 0x080fe20000410000 */
[----:B------:R-:W-:Y:S01]  /*a470*/  LDSM.16.MT88.4 R44, [R220+0x12000] ;  /* 0x01200000dc2c783b */ /* 0x000fe20000004200 */
[-C--:B------:R-:W-:Y:S01]  /*a480*/  FMUL.FTZ R19, R39, R203.reuse ;  /* 0x000000cb27137220 */ /* 0x080fe20000410000 */
[----:B------:R-:W1:Y:S01]  /*a490*/  MUFU.EX2 R198, R198 ;  /* 0x000000c600c67308 */ /* 0x000e620000000800 */
[-C--:B------:R-:W-:Y:S01]  /*a4a0*/  FMUL.FTZ R32, R52, R204.reuse ;  /* 0x000000cc34207220 */ /* 0x080fe20000410000 */
[----:B---3--:R-:W2:Y:S01]  /*a4b0*/  LDSM.16.MT88.4 R28, [R206] ;  /* 0x00000000ce1c783b */ /* 0x008ea20000004200 */
[-C--:B------:R-:W-:Y:S01]  /*a4c0*/  FMUL.FTZ R33, R53, R204.reuse ;  /* 0x000000cc35217220 */ /* 0x080fe20000410000 */
[----:B------:R-:W-:Y:S01]  /*a4d0*/  MUFU.EX2 R197, R197 ;  /* 0x000000c500c57308 */ /* 0x000fe20000000800 */
[-C--:B------:R-:W-:Y:S01]  /*a4e0*/  FMUL.FTZ R34, R54, R203.reuse ;  /* 0x000000cb36227220 */ /* 0x080fe20000410000 */
[----:B------:R-:W3:Y:S01]  /*a4f0*/  LDSM.16.MT88.4 R36, [R205] ;  /* 0x00000000cd24783b */ /* 0x000ee20000004200 */
[-C--:B------:R-:W-:Y:S01]  /*a500*/  FMUL.FTZ R35, R55, R203.reuse ;  /* 0x000000cb37237220 */ /* 0x080fe20000410000 */
[----:B------:R-:W4:Y:S01]  /*a510*/  MUFU.EX2 R196, R196 ;  /* 0x000000c400c47308 */ /* 0x000f220000000800 */
[-C--:B------:R-:W-:Y:S01]  /*a520*/  FMUL.FTZ R48, R48, R204.reuse ;  /* 0x000000cc30307220 */ /* 0x080fe20000410000 */
[----:B------:R-:W-:Y:S01]  /*a530*/  FMUL.FTZ R49, R49, R204 ;  /* 0x000000cc31317220 */ /* 0x000fe20000410000 */
[-C--:B------:R-:W-:Y:S01]  /*a540*/  FMUL.FTZ R50, R50, R203.reuse ;  /* 0x000000cb32327220 */ /* 0x080fe20000410000 */
[----:B------:R-:W-:Y:S01]  /*a550*/  MUFU.EX2 R2, R2 ;  /* 0x0000000200027308 */ /* 0x000fe20000000800 */
[-C--:B------:R-:W-:Y:S01]  /*a560*/  FMUL.FTZ R51, R51, R203.reuse ;  /* 0x000000cb33337220 */ /* 0x080fe20000410000 */
[----:B-1----:R-:W-:Y:S01]  /*a570*/  F2FP.F16.F32.PACK_AB R4, R198, R200 ;  /* 0x000000c8c604723e */ /* 0x002fe200000000ff */
[----:B------:R-:W1:Y:S01]  /*a580*/  LDSM.16.MT88.4 R52, [R193+0x12000] ;  /* 0x01200000c134783b */ /* 0x000e620000004200 */
[----:B------:R-:W5:Y:S01]  /*a590*/  MUFU.EX2 R0, R0 ;  /* 0x0000000000007308 */ /* 0x000f620000000800 */
[-C--:B------:R-:W-:Y:S01]  /*a5a0*/  FMUL.FTZ R40, R40, R204.reuse ;  /* 0x000000cc28287220 */ /* 0x080fe20000410000 */
[-C--:B------:R-:W-:Y:S01]  /*a5b0*/  FMUL.FTZ R41, R41, R204.reuse ;  /* 0x000000cc29297220 */ /* 0x080fe20000410000 */
[-C--:B------:R-:W-:Y:S01]  /*a5c0*/  FMUL.FTZ R42, R42, R203.reuse ;  /* 0x000000cb2a2a7220 */ /* 0x080fe20000410000 */
[----:B------:R-:W5:Y:S01]  /*a5d0*/  MUFU.EX2 R202, R202 ;  /* 0x000000ca00ca7308 */ /* 0x000f620000000800 */
[----:B------:R-:W-:Y:S01]  /*a5e0*/  FMUL.FTZ R43, R43, R203 ;  /* 0x000000cb2b2b7220 */ /* 0x000fe20000410000 */
[----:B----4-:R-:W-:Y:S01]  /*a5f0*/  F2FP.F16.F32.PACK_AB R6, R196, R197 ;  /* 0x000000c5c406723e */ /* 0x010fe200000000ff */
        /* <DEDUP_REMOVED lines=40> */
[----:B------:R-:W2:Y:S01]  /*a880*/  LDSM.16.MT88.4 R68, [R205+0x2000] ;  /* 0x00200000cd44783b */ /* 0x000ea20000004200 */
[-C--:B------:R-:W-:Y:S01]  /*a890*/  FMUL.FTZ R115, R115, R203.reuse ;  /* 0x000000cb73737220 */ /* 0x080fe20000410000 */
[C---:B------:R-:W-:Y:S01]  /*a8a0*/  HMMA.16816.F32 R20, R4.reuse, R22, R40 ;  /* 0x000000160414723c */ /* 0x040fe20000001828 */
[-C--:B------:R-:W-:Y:S01]  /*a8b0*/  FMUL.FTZ R40, R60, R204.reuse ;  /* 0x000000cc3c287220 */ /* 0x080fe20000410000 */
[-C--:B------:R-:W-:Y:S01]  /*a8c0*/  FMUL.FTZ R41, R61, R204.reuse ;  /* 0x000000cc3d297220 */ /* 0x080fe20000410000 */
[-C--:B------:R-:W-:Y:S01]  /*a8d0*/  FMUL.FTZ R42, R62, R203.reuse ;  /* 0x000000cb3e2a7220 */ /* 0x080fe20000410000 */
[-C--:B------:R-:W-:Y:S01]  /*a8e0*/  FMUL.FTZ R43, R63, R203.reuse ;  /* 0x000000cb3f2b7220 */ /* 0x080fe20000410000 */
[-C--:B------:R-:W-:Y:S01]  /*a8f0*/  FMUL.FTZ R128, R128, R204.reuse ;  /* 0x000000cc80807220 */ /* 0x080fe20000410000 */
[----:B------:R-:W4:Y:S01]  /*a900*/  LDSM.16.MT88.4 R60, [R206+0x2000] ;  /* 0x00200000ce3c783b */ /* 0x000f220000004200 */
        /* <DEDUP_REMOVED lines=23> */
[----:B------:R-:W-:Y:S01]  /*aa80*/  LDSM.16.MT88.4 R84, [R193+0x14000] ;  /* 0x01400000c154783b */ /* 0x000fe20000004200 */
[-C--:B------:R-:W-:Y:S01]  /*aa90*/  FMUL.FTZ R9, R161, R204.reuse ;  /* 0x000000cca1097220 */ /* 0x080fe20000410000 */
[C---:B------:R-:W-:Y:S01]  /*aaa0*/  HMMA.16816.F32 R36, R4.reuse, R38, R56 ;  /* 0x000000260424723c */ /* 0x040fe20000001838 */
[-C--:B------:R-:W-:Y:S01]  /*aab0*/  FMUL.FTZ R56, R76, R204.reuse ;  /* 0x000000cc4c387220 */ /* 0x080fe20000410000 */
[-C--:B------:R-:W-:Y:S01]  /*aac0*/  FMUL.FTZ R57, R77, R204.reuse ;  /* 0x000000cc4d397220 */ /* 0x080fe20000410000 */
[-C--:B------:R-:W-:Y:S01]  /*aad0*/  FMUL.FTZ R58, R78, R203.reuse ;  /* 0x000000cb4e3a7220 */ /* 0x080fe20000410000 */
[-C--:B------:R-:W-:Y:S01]  /*aae0*/  FMUL.FTZ R59, R79, R203.reuse ;  /* 0x000000cb4f3b7220 */ /* 0x080fe20000410000 */
[-C--:B------:R-:W-:Y:S01]  /*aaf0*/  FMUL.FTZ R10, R162, R203.reuse ;  /* 0x000000cba20a7220 */ /* 0x080fe20000410000 */
[----:B------:R-:W3:Y:S01]  /*ab00*/  LDSM.16.MT88.4 R76, [R220+0x14000] ;  /* 0x01400000dc4c783b */ /* 0x000ee20000004200 */
[-C--:B------:R-:W-:Y:S01]  /*ab10*/  FMUL.FTZ R11, R163, R203.reuse ;  /* 0x000000cba30b7220 */ /* 0x080fe20000410000 */
[C---:B-1----:R-:W-:Y:S01]  /*ab20*/  HMMA.16816.F32 R48, R4.reuse, R52, R48 ;  /* 0x000000340430723c */ /* 0x042fe20000001830 */
[----:B------:R-:W-:Y:S01]  /*ab30*/  FFMA.FTZ R207, R184, UR4, -R225 ;  /* 0x00000004b8cf7c23 */ /* 0x000fe200080108e1 */
[--C-:B------:R-:W-:Y:S01]  /*ab40*/  FFMA.FTZ R216, R166, UR4, -R215.reuse ;  /* 0x00000004a6d87c23 */ /* 0x100fe200080108d7 */
[--C-:B------:R-:W-:Y:S01]  /*ab50*/  FFMA.FTZ R213, R168, UR4, -R215.reuse ;  /* 0x00000004a8d57c23 */ /* 0x100fe200080108d7 */
[----:B------:R-:W-:Y:S01]  /*ab60*/  FFMA.FTZ R214, R170, UR4, -R215 ;  /* 0x00000004aad67c23 */ /* 0x000fe200080108d7 */
        /* <DEDUP_REMOVED lines=9> */
[----:B------:R-:W1:Y:S01]  /*ac00*/  LDSM.16.MT88.4 R92, [R206+0x4000] ;  /* 0x00400000ce5c783b */ /* 0x000e620000004200 */
[----:B------:R-:W-:Y:S01]  /*ac10*/  MUFU.EX2 R212, R212 ;  /* 0x000000d400d47308 */ /* 0x000fe20000000800 */
[C---:B--2---:R-:W-:Y:S01]  /*ac20*/  HMMA.16816.F32 R64, R4.reuse, R68, R64 ;  /* 0x000000440440723c */ /* 0x044fe20000001840 */
[--C-:B------:R-:W-:Y:S01]  /*ac30*/  FFMA.FTZ R231, R242, UR4, -R225.reuse ;  /* 0x00000004f2e77c23 */ /* 0x100fe200080108e1 */
[----:B------:R-:W-:Y:S01]  /*ac40*/  LDSM.16.MT88.4 R164, [R220+0x14800] ;  /* 0x01480000dca4783b */ /* 0x000fe20000004200 */
[----:B------:R-:W2:Y:S01]  /*ac50*/  MUFU.EX2 R209, R209 ;  /* 0x000000d100d17308 */ /* 0x000ea20000000800 */
[--C-:B------:R-:W-:Y:S01]  /*ac60*/  FFMA.FTZ R243, R246, UR4, -R225.reuse ;  /* 0x00000004f6f37c23 */ /* 0x100fe200080108e1 */
[--C-:B------:R-:W-:Y:S01]  /*ac70*/  FFMA.FTZ R244, R244, UR4, -R225.reuse ;  /* 0x00000004f4f47c23 */ /* 0x100fe200080108e1 */
[----:B------:R-:W-:Y:S01]  /*ac80*/  LDSM.16.MT88.4 R168, [R206+0x4800] ;  /* 0x00480000cea8783b */ /* 0x000fe20000004200 */
[----:B------:R-:W-:Y:S01]  /*ac90*/  MUFU.EX2 R210, R210 ;  /* 0x000000d200d27308 */ /* 0x000fe20000000800 */
[C---:B------:R-:W-:Y:S01]  /*aca0*/  HMMA.16816.F32 R68, R4.reuse, R70, R88 ;  /* 0x000000460444723c */ /* 0x040fe20000001858 */
[-C--:B------:R-:W-:Y:S01]  /*acb0*/  FMUL.FTZ R88, R108, R204.reuse ;  /* 0x000000cc6c587220 */ /* 0x080fe20000410000 */
[-C--:B------:R-:W-:Y:S01]  /*acc0*/  FMUL.FTZ R89, R109, R204.reuse ;  /* 0x000000cc6d597220 */ /* 0x080fe20000410000 */
[-C--:B------:R-:W-:Y:S01]  /*acd0*/  FMUL.FTZ R90, R110, R203.reuse ;  /* 0x000000cb6e5a7220 */ /* 0x080fe20000410000 */
[-C--:B------:R-:W-:Y:S01]  /*ace0*/  FMUL.FTZ R91, R111, R203.reuse ;  /* 0x000000cb6f5b7220 */ /* 0x080fe20000410000 */
[----:B------:R-:W-:Y:S01]  /*acf0*/  MUFU.EX2 R207, R207 ;  /* 0x000000cf00cf7308 */ /* 0x000fe20000000800 */
[----:B------:R-:W5:Y:S01]  /*ad00*/  LDSM.16.MT88.4 R108, [R220+0x16000] ;  /* 0x01600000dc6c783b */ /* 0x000f620000004200 */
[----:B------:R-:W-:Y:S01]  /*ad10*/  FFMA.FTZ R242, R180, UR4, -R225 ;  /* 0x00000004b4f27c23 */ /* 0x000fe200080108e1 */
[C---:B----4-:R-:W-:Y:S01]  /*ad20*/  HMMA.16816.F32 R56, R4.reuse, R60, R56 ;  /* 0x0000003c0438723c */ /* 0x050fe20000001838 */
[----:B------:R-:W-:Y:S01]  /*ad30*/  MUFU.EX2 R216, R216 ;  /* 0x000000d800d87308 */ /* 0x000fe20000000800 */
[----:B------:R-:W-:Y:S01]  /*ad40*/  LDSM.16.MT88.4 R160, [R205+0x4800] ;  /* 0x00480000cda0783b */ /* 0x000fe20000004200 */
[--C-:B------:R-:W-:Y:S01]  /*ad50*/  FFMA.FTZ R247, R182, UR4, -R215.reuse ;  /* 0x00000004b6f77c23 */ /* 0x100fe200080108d7 */
[--C-:B------:R-:W-:Y:S01]  /*ad60*/  FFMA.FTZ R240, R240, UR4, -R215.reuse ;  /* 0x00000004f0f07c23 */ /* 0x100fe200080108d7 */
[----:B------:R-:W4:Y:S01]  /*ad70*/  MUFU.EX2 R213, R213 ;  /* 0x000000d500d57308 */ /* 0x000f220000000800 */
[----:B------:R-:W-:Y:S01]  /*ad80*/  LDSM.16.MT88.4 R176, [R193+0x16800] ;  /* 0x01680000c1b0783b */ /* 0x000fe20000004200 */
[--C-:B------:R-:W-:Y:S01]  /*ad90*/  FFMA.FTZ R245, R190, UR4, -R215.reuse ;  /* 0x00000004bef57c23 */ /* 0x100fe200080108d7 */
[C---:B------:R-:W-:Y:S01]  /*ada0*/  HMMA.16816.F32 R60, R4.reuse, R62, R80 ;  /* 0x0000003e043c723c */ /* 0x040fe20000001850 */
[-C--:B------:R-:W-:Y:S01]  /*adb0*/  FMUL.FTZ R80, R100, R204.reuse ;  /* 0x000000cc64507220 */ /* 0x080fe20000410000 */
[-C--:B------:R-:W-:Y:S01]  /*adc0*/  FMUL.FTZ R81, R101, R204.reuse ;  /* 0x000000cc65517220 */ /* 0x080fe20000410000 */
[-C--:B------:R-:W-:Y:S01]  /*add0*/  FMUL.FTZ R82, R102, R203.reuse ;  /* 0x000000cb66527220 */ /* 0x080fe20000410000 */
[----:B------:R-:W-:Y:S01]  /*ade0*/  FMUL.FTZ R83, R103, R203 ;  /* 0x000000cb67537220 */ /* 0x000fe20000410000 */
[----:B------:R-:W-:Y:S01]  /*adf0*/  MUFU.EX2 R214, R214 ;  /* 0x000000d600d67308 */ /* 0x000fe20000000800 */
[----:B------:R-:W2:Y:S01]  /*ae00*/  LDSM.16.MT88.4 R100, [R205+0x4000] ;  /* 0x00400000cd64783b */ /* 0x000ea20000004200 */
[----:B------:R-:W-:Y:S01]  /*ae10*/  FFMA.FTZ R246, R188, UR4, -R215 ;  /* 0x00000004bcf67c23 */ /* 0x000fe200080108d7 */
[C---:B---3--:R-:W-:Y:S01]  /*ae20*/  HMMA.16816.F32 R72, R4.reuse, R76, R72 ;  /* 0x0000004c0448723c */ /* 0x048fe20000001848 */
[----:B------:R-:W3:Y:S01]  /*ae30*/  MUFU.EX2 R211, R211 ;  /* 0x000000d300d37308 */ /* 0x000ee20000000800 */
[----:B------:R-:W-:Y:S01]  /*ae40*/  LDSM.16.MT88.4 R184, [R206+0x6800] ;  /* 0x00680000ceb8783b */ /* 0x000fe20000004200 */
[--C-:B------:R-:W-:Y:S01]  /*ae50*/  FFMA.FTZ R234, R234, UR4, -R225.reuse ;  /* 0x00000004eaea7c23 */ /* 0x100fe200080108e1 */
[--C-:B------:R-:W-:Y:S01]  /*ae60*/  FFMA.FTZ R249, R230, UR4, -R225.reuse ;  /* 0x00000004e6f97c23 */ /* 0x100fe200080108e1 */
[----:B------:R-:W-:Y:S01]  /*ae70*/  MUFU.EX2 R231, R231 ;  /* 0x000000e700e77308 */ /* 0x000fe20000000800 */
[----:B------:R-:W-:Y:S01]  /*ae80*/  FFMA.FTZ R194, R194, UR4, -R225 ;  /* 0x00000004c2c27c23 */ /* 0x000fe200080108e1 */
[--C-:B------:R-:W-:Y:S01]  /*ae90*/  FFMA.FTZ R222, R222, UR4, -R215.reuse ;  /* 0x00000004dede7c23 */ /* 0x100fe200080108d7 */
[----:B------:R-:W-:Y:S01]  /*aea0*/  HMMA.16816.F32 R80, R4, R84, R80 ;  /* 0x000000540450723c */ /* 0x000fe20000001850 */
[----:B------:R-:W3:Y:S01]  /*aeb0*/  MUFU.EX2 R244, R244 ;  /* 0x000000f400f47308 */ /* 0x000ee20000000800 */
[----:B------:R-:W-:Y:S01]  /*aec0*/  FFMA.FTZ R192, R192, UR4, -R215 ;  /* 0x00000004c0c07c23 */ /* 0x000fe200080108d7 */
[----:B------:R-:W-:-:S02]  /*aed0*/  FFMA.FTZ R237, R237, R204, R200 ;  /* 0x000000cceded7223 */ /* 0x000fc400000100c8 */
[----:B------:R-:W-:Y:S02]  /*aee0*/  MUFU.EX2 R243, R243 ;  /* 0x000000f300f37308 */ /* 0x000fe40000000800 */
[----:B------:R-:W-:Y:S01]  /*aef0*/  FADD.FTZ R198, R198, R237 ;  /* 0x000000edc6c67221 */ /* 0x000fe20000010000 */
[C---:B------:R-:W-:Y:S01]  /*af00*/  HMMA.16816.F32 R84, R4.reuse, R86, R104 ;  /* 0x000000560454723c */ /* 0x040fe20000001868 */
[-C--:B------:R-:W-:Y:S01]  /*af10*/  FMUL.FTZ R104, R124, R204.reuse ;  /* 0x000000cc7c687220 */ /* 0x080fe20000410000 */
[-C--:B------:R-:W-:Y:S01]  /*af20*/  FMUL.FTZ R105, R125, R204.reuse ;  /* 0x000000cc7d697220 */ /* 0x080fe20000410000 */
[-C--:B------:R-:W-:Y:S01]  /*af30*/  FMUL.FTZ R106, R126, R203.reuse ;  /* 0x000000cb7e6a7220 */ /* 0x080fe20000410000 */
[-C--:B------:R-:W-:Y:S01]  /*af40*/  FMUL.FTZ R107, R127, R203.reuse ;  /* 0x000000cb7f6b7220 */ /* 0x080fe20000410000 */
[----:B------:R-:W-:Y:S01]  /*af50*/  MUFU.EX2 R242, R242 ;  /* 0x000000f200f27308 */ /* 0x000fe20000000800 */
[----:B------:R-:W-:Y:S01]  /*af60*/  LDSM.16.MT88.4 R124, [R206+0x6000] ;  /* 0x00600000ce7c783b */ /* 0x000fe20000004200 */
[----:B------:R-:W-:Y:S01]  /*af70*/  FADD.FTZ R197, R197, R198 ;  /* 0x000000c6c5c57221 */ /* 0x000fe20000010000 */
[C---:B------:R-:W-:Y:S01]  /*af80*/  HMMA.16816.F32 R76, R4.reuse, R78, R96 ;  /* 0x0000004e044c723c */ /* 0x040fe20000001860 */
[-C--:B------:R-:W-:Y:S01]  /*af90*/  FMUL.FTZ R96, R116, R204.reuse ;  /* 0x000000cc74607220 */ /* 0x080fe20000410000 */
[-C--:B------:R-:W-:Y:S01]  /*afa0*/  FMUL.FTZ R97, R117, R204.reuse ;  /* 0x000000cc75617220 */ /* 0x080fe20000410000 */
[-C--:B------:R-:W-:Y:S01]  /*afb0*/  FMUL.FTZ R98, R118, R203.reuse ;  /* 0x000000cb76627220 */ /* 0x080fe20000410000 */
[-C--:B------:R-:W-:Y:S01]  /*afc0*/  FMUL.FTZ R99, R119, R203.reuse ;  /* 0x000000cb77637220 */ /* 0x080fe20000410000 */
[----:B------:R-:W-:Y:S01]  /*afd0*/  MUFU.EX2 R247, R247 ;  /* 0x000000f700f77308 */ /* 0x000fe20000000800 */
[----:B------:R-:W4:Y:S01]  /*afe0*/  LDSM.16.MT88.4 R116, [R193+0x16000] ;  /* 0x01600000c174783b */ /* 0x000f220000004200 */
[----:B------:R-:W-:Y:S01]  /*aff0*/  FADD.FTZ R197, R196, R197 ;  /* 0x000000c5c4c57221 */ /* 0x000fe20000010000 */
[C---:B-1----:R-:W-:Y:S01]  /*b000*/  HMMA.16816.F32 R88, R4.reuse, R92, R88 ;  /* 0x0000005c0458723c */ /* 0x042fe20000001858 */
[----:B------:R-:W1:Y:S04]  /*b010*/  MUFU.EX2 R240, R240 ;  /* 0x000000f000f07308 */ /* 0x000e680000000800 */
[----:B------:R-:W-:Y:S03]  /*b020*/  MUFU.EX2 R245, R245 ;  /* 0x000000f500f57308 */ /* 0x000fe60000000800 */
[C---:B------:R-:W-:Y:S01]  /*b030*/  HMMA.16816.F32 R92, R4.reuse, R94, R112 ;  /* 0x0000005e045c723c */ /* 0x040fe20000001870 */
[-C--:B------:R-:W-:Y:S01]  /*b040*/  FMUL.FTZ R112, R132, R204.reuse ;  /* 0x000000cc84707220 */ /* 0x080fe20000410000 */
[-C--:B------:R-:W-:Y:S01]  /*b050*/  FMUL.FTZ R113, R133, R204.reuse ;  /* 0x000000cc85717220 */ /* 0x080fe20000410000 */
[-C--:B------:R-:W-:Y:S01]  /*b060*/  FMUL.FTZ R114, R134, R203.reuse ;  /* 0x000000cb86727220 */ /* 0x080fe20000410000 */
[-C--:B------:R-:W-:Y:S01]  /*b070*/  FMUL.FTZ R115, R135, R203.reuse ;  /* 0x000000cb87737220 */ /* 0x080fe20000410000 */
[----:B------:R-:W1:Y:S01]  /*b080*/  MUFU.EX2 R246, R246 ;  /* 0x000000f600f67308 */ /* 0x000e620000000800 */
[----:B------:R-:W3:Y:S02]  /*b090*/  LDSM.16.MT88.4 R132, [R205+0x6000] ;  /* 0x00600000cd84783b */ /* 0x000ee40000004200 */
[C---:B-----5:R-:W-:Y:S01]  /*b0a0*/  HMMA.16816.F32 R104, R4.reuse, R108, R104 ;  /* 0x0000006c0468723c */ /* 0x060fe20000001868 */
[----:B------:R5:W-:Y:S04]  /*b0b0*/  MUFU.EX2 R230, R234 ;  /* 0x000000ea00e67308 */ /* 0x000be80000000800 */
[----:B------:R-:W1:Y:S03]  /*b0c0*/  MUFU.EX2 R249, R249 ;  /* 0x000000f900f97308 */ /* 0x000e660000000800 */
[C---:B------:R-:W-:Y:S01]  /*b0d0*/  HMMA.16816.F32 R108, R4.reuse, R110, R128 ;  /* 0x0000006e046c723c */ /* 0x040fe20000001880 */
[-C--:B------:R-:W-:Y:S01]  /*b0e0*/  FMUL.FTZ R128, R152, R204.reuse ;  /* 0x000000cc98807220 */ /* 0x080fe20000410000 */
[-C--:B------:R-:W-:Y:S01]  /*b0f0*/  FMUL.FTZ R129, R153, R204.reuse ;  /* 0x000000cc99817220 */ /* 0x080fe20000410000 */
[-C--:B------:R-:W-:Y:S01]  /*b100*/  FMUL.FTZ R130, R154, R203.reuse ;  /* 0x000000cb9a827220 */ /* 0x080fe20000410000 */
[-C--:B------:R-:W-:Y:S01]  /*b110*/  FMUL.FTZ R131, R155, R203.reuse ;  /* 0x000000cb9b837220 */ /* 0x080fe20000410000 */
[----:B------:R-:W-:Y:S01]  /*b120*/  MUFU.EX2 R222, R222 ;  /* 0x000000de00de7308 */ /* 0x000fe20000000800 */
[----:B------:R-:W1:Y:S01]  /*b130*/  LDSM.16.MT88.4 R152, [R206+0x800] ;  /* 0x00080000ce98783b */ /* 0x000e620000004200 */
[----:B-----5:R-:W-:Y:S01]  /*b140*/  FFMA.FTZ R234, R195, UR4, -R215 ;  /* 0x00000004c3ea7c23 */ /* 0x020fe200080108d7 */
[C---:B--2---:R-:W-:Y:S05]  /*b150*/  HMMA.16816.F32 R96, R4.reuse, R100, R96 ;  /* 0x000000640460723c */ /* 0x044fea0000001860 */
[----:B------:R-:W-:Y:S03]  /*b160*/  MUFU.EX2 R234, R234 ;  /* 0x000000ea00ea7308 */ /* 0x000fe60000000800 */
[----:B------:R-:W-:Y:S01]  /*b170*/  HMMA.16816.F32 R100, R4, R102, R120 ;  /* 0x000000660464723c */ /* 0x000fe20000001878 */
[-C--:B------:R-:W-:Y:S01]  /*b180*/  FMUL.FTZ R120, R140, R204.reuse ;  /* 0x000000cc8c787220 */ /* 0x080fe20000410000 */
[----:B------:R-:W-:Y:S01]  /*b190*/  FMUL.FTZ R121, R141, R204 ;  /* 0x000000cc8d797220 */ /* 0x000fe20000410000 */
[-C--:B------:R-:W-:Y:S01]  /*b1a0*/  FMUL.FTZ R122, R142, R203.reuse ;  /* 0x000000cb8e7a7220 */ /* 0x080fe20000410000 */
[----:B------:R-:W-:-:S02]  /*b1b0*/  FMUL.FTZ R123, R143, R203 ;  /* 0x000000cb8f7b7220 */ /* 0x000fc40000410000 */
[----:B------:R-:W2:Y:S02]  /*b1c0*/  LDSM.16.MT88.4 R140, [R220+0x10800] ;  /* 0x01080000dc8c783b */ /* 0x000ea40000004200 */
[C---:B----4-:R-:W-:Y:S08]  /*b1d0*/  HMMA.16816.F32 R112, R4.reuse, R116, R112 ;  /* 0x000000740470723c */ /* 0x050ff00000001870 */
[C---:B------:R-:W-:Y:S08]  /*b1e0*/  HMMA.16816.F32 R120, R4.reuse, R124, R120 ;  /* 0x0000007c0478723c */ /* 0x040ff00000001878 */
[C---:B------:R-:W-:Y:S01]  /*b1f0*/  HMMA.16816.F32 R124, R4.reuse, R126, R144 ;  /* 0x0000007e047c723c */ /* 0x040fe20000001890 */
[-C--:B------:R-:W-:Y:S01]  /*b200*/  FMUL.FTZ R144, R148, R204.reuse ;  /* 0x000000cc94907220 */ /* 0x080fe20000410000 */
[----:B------:R-:W-:Y:S01]  /*b210*/  FMUL.FTZ R145, R149, R204 ;  /* 0x000000cc95917220 */ /* 0x000fe20000410000 */
[-C--:B------:R-:W-:Y:S01]  /*b220*/  FMUL.FTZ R146, R150, R203.reuse ;  /* 0x000000cb96927220 */ /* 0x080fe20000410000 */
[-C--:B------:R-:W-:Y:S01]  /*b230*/  FMUL.FTZ R147, R151, R203.reuse ;  /* 0x000000cb97937220 */ /* 0x080fe20000410000 */
[----:B------:R-:W-:Y:S01]  /*b240*/  FFMA.FTZ R203, R235, R203, R2 ;  /* 0x000000cbebcb7223 */ /* 0x000fe20000010002 */
[----:B------:R-:W4:Y:S02]  /*b250*/  LDSM.16.MT88.4 R148, [R205+0x800] ;  /* 0x00080000cd94783b */ /* 0x000f240000004200 */
[----:B------:R-:W-:Y:S01]  /*b260*/  HMMA.16816.F32 R116, R4, R118, R136 ;  /* 0x000000760474723c */ /* 0x000fe20000001888 */
[----:B------:R-:W-:Y:S01]  /*b270*/  FADD.FTZ R203, R0, R203 ;  /* 0x000000cb00cb7221 */ /* 0x000fe20000010000 */
[----:B------:R-:W5:Y:S03]  /*b280*/  LDSM.16.MT88.4 R136, [R193+0x10800] ;  /* 0x01080000c188783b */ /* 0x000f660000004200 */
[----:B------:R-:W-:-:S03]  /*b290*/  FADD.FTZ R202, R202, R203 ;  /* 0x000000cbcaca7221 */ /* 0x000fc60000010000 */
[----:B------:R-:W-:Y:S01]  /*b2a0*/  HMMA.16816.F32 R8, R4, R12, R8 ;  /* 0x0000000c0408723c */ /* 0x000fe20000001808 */
[----:B------:R-:W-:-:S07]  /*b2b0*/  FADD.FTZ R3, R3, R202 ;  /* 0x000000ca03037221 */ /* 0x000fce0000010000 */
[C---:B------:R-:W-:Y:S01]  /*b2c0*/  HMMA.16816.F32 R12, R4.reuse, R14, R156 ;  /* 0x0000000e040c723c */ /* 0x040fe2000000189c */
[----:B------:R-:W5:Y:S07]  /*b2d0*/  LDSM.16.MT88.4 R156, [R220+0x16800] ;  /* 0x01680000dc9c783b */ /* 0x000f6e0000004200 */
[----:B---3--:R-:W-:Y:S01]  /*b2e0*/  HMMA.16816.F32 R128, R4, R132, R128 ;  /* 0x000000840480723c */ /* 0x008fe20000001880 */
        /* <DEDUP_REMOVED lines=8> */
[----:B------:R-:W-:Y:S01]  /*b370*/  LDSM.16.MT88.4 R144, [R206+0x2800] ;  /* 0x00280000ce90783b */ /* 0x000fe20000004200 */
[----:B------:R-:W-:Y:S01]  /*b380*/  F2FP.F16.F32.PACK_AB R135, R211, R214 ;  /* 0x000000d6d387723e */ /* 0x000fe200000000ff */
[----:B------:R-:W-:Y:S01]  /*b390*/  FADD.FTZ R213, R213, R216 ;  /* 0x000000d8d5d57221 */ /* 0x000fe20000010000 */
[----:B------:R-:W-:-:S03]  /*b3a0*/  FADD.FTZ R210, R210, R209 ;  /* 0x000000d1d2d27221 */ /* 0x000fc60000010000 */
[----:B------:R-:W-:Y:S01]  /*b3b0*/  FADD.FTZ R214, R214, R213 ;  /* 0x000000d5d6d67221 */ /* 0x000fe20000010000 */
[----:B------:R-:W-:Y:S01]  /*b3c0*/  FADD.FTZ R210, R207, R210 ;  /* 0x000000d2cfd27221 */ /* 0x000fe20000010000 */
[----:B-1----:R-:W-:Y:S02]  /*b3d0*/  HMMA.16816.F32 R24, R132, R152, R24 ;  /* 0x000000988418723c */ /* 0x002fe40000001818 */
[----:B------:R-:W-:-:S06]  /*b3e0*/  FADD.FTZ R214, R211, R214 ;  /* 0x000000d6d3d67221 */ /* 0x000fcc0000010000 */
[C---:B------:R-:W-:Y:S01]  /*b3f0*/  HMMA.16816.F32 R28, R132.reuse, R154, R28 ;  /* 0x0000009a841c723c */ /* 0x040fe2000000181c */
[----:B------:R-:W1:Y:S07]  /*b400*/  LDSM.16.MT88.4 R152, [R193+0x14800] ;  /* 0x01480000c198783b */ /* 0x000e6e0000004200 */
[C---:B--2---:R-:W-:Y:S08]  /*b410*/  HMMA.16816.F32 R8, R132.reuse, R140, R8 ;  /* 0x0000008c8408723c */ /* 0x044ff00000001808 */
[C---:B------:R-:W-:Y:S01]  /*b420*/  HMMA.16816.F32 R12, R132.reuse, R142, R12 ;  /* 0x0000008e840c723c */ /* 0x040fe2000000180c */
[----:B------:R-:W2:Y:S07]  /*b430*/  LDSM.16.MT88.4 R140, [R220+0x12800] ;  /* 0x01280000dc8c783b */ /* 0x000eae0000004200 */
[C---:B----4-:R-:W-:Y:S08]  /*b440*/  HMMA.16816.F32 R32, R132.reuse, R148, R32 ;  /* 0x000000948420723c */ /* 0x050ff00000001820 */
[C---:B------:R-:W-:Y:S08]  /*b450*/  HMMA.16816.F32 R36, R132.reuse, R150, R36 ;  /* 0x000000968424723c */ /* 0x040ff00000001824 */
[C---:B------:R-:W-:Y:S01]  /*b460*/  HMMA.16816.F32 R148, R132.reuse, R172, R64 ;  /* 0x000000ac8494723c */ /* 0x040fe20000001840 */
[----:B------:R-:W3:Y:S07]  /*b470*/  LDSM.16.MT88.4 R64, [R205+0x6800] ;  /* 0x00680000cd40783b */ /* 0x000eee0000004200 */
[C---:B-----5:R-:W-:Y:S08]  /*b480*/  HMMA.16816.F32 R16, R132.reuse, R136, R16 ;  /* 0x000000888410723c */ /* 0x060ff00000001810 */
[C---:B------:R-:W-:Y:S01]  /*b490*/  HMMA.16816.F32 R20, R132.reuse, R138, R20 ;  /* 0x0000008a8414723c */ /* 0x040fe20000001814 */
[----:B------:R-:W4:Y:S07]  /*b4a0*/  LDSM.16.MT88.4 R136, [R193+0x12800] ;  /* 0x01280000c188783b */ /* 0x000f2e0000004200 */
[C---:B------:R-:W-:Y:S08]  /*b4b0*/  HMMA.16816.F32 R104, R132.reuse, R156, R104 ;  /* 0x0000009c8468723c */ /* 0x040ff00000001868 */
[C---:B------:R-:W-:Y:S01]  /*b4c0*/  HMMA.16816.F32 R108, R132.reuse, R158, R108 ;  /* 0x0000009e846c723c */ /* 0x040fe2000000186c */
[----:B------:R-:W5:Y:S07]  /*b4d0*/  LDSM.16.MT88.4 R156, [R220+0x11000] ;  /* 0x01100000dc9c783b */ /* 0x000f6e0000004200 */
[C---:B-1----:R-:W-:Y:S08]  /*b4e0*/  HMMA.16816.F32 R80, R132.reuse, R152, R80 ;  /* 0x000000988450723c */ /* 0x042ff00000001850 */
[C---:B------:R-:W-:Y:S08]  /*b4f0*/  HMMA.16816.F32 R72, R132.reuse, R164, R72 ;  /* 0x000000a48448723c */ /* 0x040ff00000001848 */
[C---:B------:R-:W-:Y:S08]  /*b500*/  HMMA.16816.F32 R76, R132.reuse, R166, R76 ;  /* 0x000000a6844c723c */ /* 0x040ff0000000184c */
[C---:B------:R-:W-:Y:S01]  /*b510*/  HMMA.16816.F32 R152, R132.reuse, R154, R84 ;  /* 0x0000009a8498723c */ /* 0x040fe20000001854 */
[----:B------:R-:W1:Y:S07]  /*b520*/  LDSM.16.MT88.4 R84, [R206+0x3000] ;  /* 0x00300000ce54783b */ /* 0x000e6e0000004200 */
[C---:B------:R-:W-:Y:S01]  /*b530*/  HMMA.16816.F32 R164, R132.reuse, R168, R88 ;  /* 0x000000a884a4723c */ /* 0x040fe20000001858 */
[----:B------:R-:W1:Y:S07]  /*b540*/  LDSM.16.MT88.4 R88, [R205+0x3000] ;  /* 0x00300000cd58783b */ /* 0x000e6e0000004200 */
[C---:B--2---:R-:W-:Y:S08]  /*b550*/  HMMA.16816.F32 R40, R132.reuse, R140, R40 ;  /* 0x0000008c8428723c */ /* 0x044ff00000001828 */
[C---:B------:R-:W-:Y:S08]  /*b560*/  HMMA.16816.F32 R44, R132.reuse, R142, R44 ;  /* 0x0000008e842c723c */ /* 0x040ff0000000182c */
[C---:B------:R-:W-:Y:S01]  /*b570*/  HMMA.16816.F32 R140, R132.reuse, R144, R56 ;  /* 0x00000090848c723c */ /* 0x040fe20000001838 */
[----:B------:R-:W-:Y:S07]  /*b580*/  LDSM.16.MT88.4 R56, [R205+0x1000] ;  /* 0x00100000cd38783b */ /* 0x000fee0000004200 */
[C---:B------:R-:W-:Y:S08]  /*b590*/  HMMA.16816.F32 R68, R132.reuse, R174, R68 ;  /* 0x000000ae8444723c */ /* 0x040ff00000001844 */
[C---:B------:R-:W-:Y:S01]  /*b5a0*/  HMMA.16816.F32 R168, R132.reuse, R170, R92 ;  /* 0x000000aa84a8723c */ /* 0x040fe2000000185c */
[----:B------:R-:W2:Y:S07]  /*b5b0*/  LDSM.16.MT88.4 R92, [R193+0x13000] ;  /* 0x01300000c15c783b */ /* 0x000eae0000004200 */
[C---:B------:R-:W-:Y:S01]  /*b5c0*/  HMMA.16816.F32 R144, R132.reuse, R146, R60 ;  /* 0x000000928490723c */ /* 0x040fe2000000183c */
[----:B------:R-:W2:Y:S07]  /*b5d0*/  LDSM.16.MT88.4 R60, [R193+0x11000] ;  /* 0x01100000c13c783b */ /* 0x000eae0000004200 */
[C---:B------:R-:W-:Y:S01]  /*b5e0*/  HMMA.16816.F32 R172, R132.reuse, R160, R96 ;  /* 0x000000a084ac723c */ /* 0x040fe20000001860 */
[----:B------:R-:W2:Y:S07]  /*b5f0*/  LDSM.16.MT88.4 R96, [R220+0x15000] ;  /* 0x01500000dc60783b */ /* 0x000eae0000004200 */
[C---:B---3--:R-:W-:Y:S01]  /*b600*/  HMMA.16816.F32 R188, R132.reuse, R64, R128 ;  /* 0x0000004084bc723c */ /* 0x048fe20000001880 */
[----:B------:R-:W-:Y:S07]  /*b610*/  LDSM.16.MT88.4 R128, [R220+0x17000] ;  /* 0x01700000dc80783b */ /* 0x000fee0000004200 */
[C---:B------:R-:W-:Y:S01]  /*b620*/  HMMA.16816.F32 R4, R132.reuse, R66, R4 ;  /* 0x000000428404723c */ /* 0x040fe20000001804 */
[----:B------:R-:W3:Y:S07]  /*b630*/  LDSM.16.MT88.4 R64, [R220+0x13000] ;  /* 0x01300000dc40783b */ /* 0x000eee0000004200 */
[C---:B----4-:R-:W-:Y:S08]  /*b640*/  HMMA.16816.F32 R48, R132.reuse, R136, R48 ;  /* 0x000000888430723c */ /* 0x050ff00000001830 */
[C---:B------:R-:W-:Y:S08]  /*b650*/  HMMA.16816.F32 R112, R132.reuse, R176, R112 ;  /* 0x000000b08470723c */ /* 0x040ff00000001870 */
[C---:B------:R-:W-:Y:S01]  /*b660*/  HMMA.16816.F32 R180, R132.reuse, R184, R120 ;  /* 0x000000b884b4723c */ /* 0x040fe20000001878 */
[----:B------:R-:W-:Y:S07]  /*b670*/  LDSM.16.MT88.4 R120, [R205+0x5000] ;  /* 0x00500000cd78783b */ /* 0x000fee0000004200 */
[C---:B------:R-:W-:Y:S01]  /*b680*/  HMMA.16816.F32 R136, R132.reuse, R138, R52 ;  /* 0x0000008a8488723c */ /* 0x040fe20000001834 */
[----:B------:R-:W-:Y:S07]  /*b690*/  LDSM.16.MT88.4 R52, [R206+0x1000] ;  /* 0x00100000ce34783b */ /* 0x000fee0000004200 */
[C---:B------:R-:W-:Y:S08]  /*b6a0*/  HMMA.16816.F32 R100, R132.reuse, R162, R100 ;  /* 0x000000a28464723c */ /* 0x040ff00000001864 */
[C---:B------:R-:W-:Y:S01]  /*b6b0*/  HMMA.16816.F32 R176, R132.reuse, R178, R116 ;  /* 0x000000b284b0723c */ /* 0x040fe20000001874 */
[----:B------:R-:W-:Y:S07]  /*b6c0*/  LDSM.16.MT88.4 R116, [R193+0x15000] ;  /* 0x01500000c174783b */ /* 0x000fee0000004200 */
[----:B------:R-:W-:Y:S01]  /*b6d0*/  HMMA.16816.F32 R184, R132, R186, R124 ;  /* 0x000000ba84b8723c */ /* 0x000fe2000000187c */
[----:B------:R-:W-:Y:S01]  /*b6e0*/  F2FP.F16.F32.PACK_AB R132, R244, R231 ;  /* 0x000000e7f484723e */ /* 0x000fe200000000ff */
[----:B------:R-:W-:Y:S01]  /*b6f0*/  FADD.FTZ R231, R231, R210 ;  /* 0x000000d2e7e77221 */ /* 0x000fe20000010000 */
        /* <DEDUP_REMOVED lines=8> */
[----:B-----5:R-:W-:Y:S01]  /*b780*/  HMMA.16816.F32 R160, R132, R156, R8 ;  /* 0x0000009c84a0723c */ /* 0x020fe20000001808 */
[----:B------:R-:W-:Y:S01]  /*b790*/  LDSM.16.MT88.4 R8, [R193+0x17000] ;  /* 0x01700000c108783b */ /* 0x000fe20000004200 */
[----:B------:R-:W-:Y:S01]  /*b7a0*/  FADD.FTZ R243, R242, R243 ;  /* 0x000000f3f2f37221 */ /* 0x000fe20000010000 */
[----:B------:R-:W-:-:S05]  /*b7b0*/  FADD.FTZ R246, R246, R245 ;  /* 0x000000f5f6f67221 */ /* 0x000fca0000010000 */
[C---:B------:R-:W-:Y:S01]  /*b7c0*/  HMMA.16816.F32 R156, R132.reuse, R158, R12 ;  /* 0x0000009e849c723c */ /* 0x040fe2000000180c */
[----:B------:R-:W4:Y:S07]  /*b7d0*/  LDSM.16.MT88.4 R12, [R206+0x5000] ;  /* 0x00500000ce0c783b */ /* 0x000f2e0000004200 */
[C---:B-1----:R-:W-:Y:S08]  /*b7e0*/  HMMA.16816.F32 R140, R132.reuse, R84, R140 ;  /* 0x00000054848c723c */ /* 0x042ff0000000188c */
[C---:B------:R-:W-:Y:S08]  /*b7f0*/  HMMA.16816.F32 R144, R132.reuse, R86, R144 ;  /* 0x000000568490723c */ /* 0x040ff00000001890 */
[C---:B------:R-:W-:Y:S01]  /*b800*/  HMMA.16816.F32 R84, R132.reuse, R88, R148 ;  /* 0x000000588454723c */ /* 0x040fe20000001894 */
[----:B------:R-:W1:Y:S07]  /*b810*/  LDSM.16.MT88.4 R148, [R205+0x7000] ;  /* 0x00700000cd94783b */ /* 0x000e6e0000004200 */
[C---:B--2---:R-:W-:Y:S08]  /*b820*/  HMMA.16816.F32 R48, R132.reuse, R92, R48 ;  /* 0x0000005c8430723c */ /* 0x044ff00000001830 */
[C---:B------:R-:W-:Y:S08]  /*b830*/  HMMA.16816.F32 R136, R132.reuse, R94, R136 ;  /* 0x0000005e8488723c */ /* 0x040ff00000001888 */
[C---:B------:R-:W-:Y:S08]  /*b840*/  HMMA.16816.F32 R16, R132.reuse, R60, R16 ;  /* 0x0000003c8410723c */ /* 0x040ff00000001810 */
[C---:B------:R-:W-:Y:S08]  /*b850*/  HMMA.16816.F32 R20, R132.reuse, R62, R20 ;  /* 0x0000003e8414723c */ /* 0x040ff00000001814 */
[C---:B------:R-:W-:Y:S01]  /*b860*/  HMMA.16816.F32 R92, R132.reuse, R96, R72 ;  /* 0x00000060845c723c */ /* 0x040fe20000001848 */
[----:B------:R-:W2:Y:S07]  /*b870*/  LDSM.16.MT88.4 R72, [R193+0x13800] ;  /* 0x01380000c148783b */ /* 0x000eae0000004200 */
[C---:B---3--:R-:W-:Y:S01]  /*b880*/  HMMA.16816.F32 R60, R132.reuse, R64, R40 ;  /* 0x00000040843c723c */ /* 0x048fe20000001828 */
[----:B------:R-:W-:Y:S07]  /*b890*/  LDSM.16.MT88.4 R40, [R193+0x11800] ;  /* 0x01180000c128783b */ /* 0x000fee0000004200 */
[C---:B------:R-:W-:Y:S01]  /*b8a0*/  HMMA.16816.F32 R64, R132.reuse, R66, R44 ;  /* 0x000000428440723c */ /* 0x040fe2000000182c */
[----:B------:R-:W3:Y:S07]  /*b8b0*/  LDSM.16.MT88.4 R44, [R193+0x17800] ;  /* 0x01780000c12c783b */ /* 0x000eee0000004200 */
[C---:B----4-:R-:W-:Y:S01]  /*b8c0*/  HMMA.16816.F32 R164, R132.reuse, R12, R164 ;  /* 0x0000000c84a4723c */ /* 0x050fe200000018a4 */
[----:B------:R-:W-:Y:S01]  /*b8d0*/  FFMA.FTZ R12, R223, UR4, -R225 ;  /* 0x00000004df0c7c23 */ /* 0x000fe200080108e1 */
[----:B------:R-:W-:Y:S01]  /*b8e0*/  FFMA.FTZ R225, R224, UR4, -R215 ;  /* 0x00000004e0e17c23 */ /* 0x000fe200080108d7 */
[----:B------:R-:W-:Y:S04]  /*b8f0*/  MUFU.EX2 R223, R194 ;  /* 0x000000c200df7308 */ /* 0x000fe80000000800 */
[----:B------:R-:W-:Y:S01]  /*b900*/  MUFU.EX2 R224, R12 ;  /* 0x0000000c00e07308 */ /* 0x000fe20000000800 */
[C---:B------:R-:W-:Y:S03]  /*b910*/  HMMA.16816.F32 R112, R132.reuse, R8, R112 ;  /* 0x000000088470723c */ /* 0x040fe60000001870 */
[----:B------:R-:W4:Y:S04]  /*b920*/  MUFU.EX2 R225, R225 ;  /* 0x000000e100e17308 */ /* 0x000f280000000800 */
[----:B------:R-:W5:Y:S01]  /*b930*/  MUFU.EX2 R215, R192 ;  /* 0x000000c000d77308 */ /* 0x000f620000000800 */
[C---:B------:R-:W-:Y:S01]  /*b940*/  HMMA.16816.F32 R8, R132.reuse, R10, R176 ;  /* 0x0000000a8408723c */ /* 0x040fe200000018b0 */
[----:B------:R-:W-:Y:S07]  /*b950*/  LDSM.16.MT88.4 R176, [R220+0x11800] ;  /* 0x01180000dcb0783b */ /* 0x000fee0000004200 */
[C---:B------:R-:W-:Y:S08]  /*b960*/  HMMA.16816.F32 R24, R132.reuse, R52, R24 ;  /* 0x000000348418723c */ /* 0x040ff00000001818 */
[C---:B------:R-:W-:Y:S08]  /*b970*/  HMMA.16816.F32 R28, R132.reuse, R54, R28 ;  /* 0x00000036841c723c */ /* 0x040ff0000000181c */
[C---:B------:R-:W-:Y:S08]  /*b980*/  HMMA.16816.F32 R52, R132.reuse, R56, R32 ;  /* 0x000000388434723c */ /* 0x040ff00000001820 */
[C---:B------:R-:W-:Y:S08]  /*b990*/  HMMA.16816.F32 R32, R132.reuse, R118, R152 ;  /* 0x000000768420723c */ /* 0x040ff00000001898 */
[C---:B-1----:R-:W-:Y:S01]  /*b9a0*/  HMMA.16816.F32 R152, R132.reuse, R148, R188 ;  /* 0x000000948498723c */ /* 0x042fe200000018bc */
[----:B------:R-:W-:Y:S07]  /*b9b0*/  LDSM.16.MT88.4 R188, [R206+0x7800] ;  /* 0x00780000cebc783b */ /* 0x000fee0000004200 */
[C---:B------:R-:W-:Y:S01]  /*b9c0*/  HMMA.16816.F32 R148, R132.reuse, R150, R4 ;  /* 0x000000968494723c */ /* 0x040fe20000001804 */
[----:B------:R-:W-:Y:S01]  /*b9d0*/  F2FP.F16.F32.PACK_AB R4, R249, R230 ;  /* 0x000000e6f904723e */ /* 0x000fe200000000ff */
[----:B------:R-:W-:Y:S01]  /*b9e0*/  FADD.FTZ R230, R230, R243 ;  /* 0x000000f3e6e67221 */ /* 0x000fe20000010000 */
[----:B----4-:R-:W-:Y:S01]  /*b9f0*/  F2FP.F16.F32.PACK_AB R5, R222, R225 ;  /* 0x000000e1de05723e */ /* 0x010fe200000000ff */
[----:B------:R-:W-:Y:S01]  /*ba00*/  FADD.FTZ R225, R225, R246 ;  /* 0x000000f6e1e17221 */ /* 0x000fe20000010000 */
[----:B------:R-:W-:Y:S01]  /*ba10*/  F2FP.F16.F32.PACK_AB R6, R224, R223 ;  /* 0x000000dfe006723e */ /* 0x000fe200000000ff */
[----:B------:R-:W-:Y:S01]  /*ba20*/  FADD.FTZ R230, R249, R230 ;  /* 0x000000e6f9e67221 */ /* 0x000fe20000010000 */
[----:B-----5:R-:W-:Y:S01]  /*ba30*/  F2FP.F16.F32.PACK_AB R7, R234, R215 ;  /* 0x000000d7ea07723e */ /* 0x020fe200000000ff */
[----:B------:R-:W-:Y:S01]  /*ba40*/  HMMA.16816.F32 R56, R132, R58, R36 ;  /* 0x0000003a8438723c */ /* 0x000fe20000001824 */
[----:B------:R-:W1:Y:S01]  /*ba50*/  LDSM.16.MT88.4 R36, [R206+0x7000] ;  /* 0x00700000ce24783b */ /* 0x000e620000004200 */
[----:B------:R-:W-:Y:S01]  /*ba60*/  FADD.FTZ R222, R222, R225 ;  /* 0x000000e1dede7221 */ /* 0x000fe20000010000 */
[----:B------:R-:W-:-:S03]  /*ba70*/  FADD.FTZ R223, R223, R230 ;  /* 0x000000e6dfdf7221 */ /* 0x000fc60000010000 */
[----:B------:R-:W-:Y:S01]  /*ba80*/  FADD.FTZ R215, R215, R222 ;  /* 0x000000ded7d77221 */ /* 0x000fe20000010000 */
[----:B------:R-:W-:Y:S01]  /*ba90*/  FADD.FTZ R237, R224, R223 ;  /* 0x000000dfe0ed7221 */ /* 0x000fe20000010000 */
[----:B------:R-:W-:Y:S02]  /*baa0*/  HMMA.16816.F32 R88, R132, R90, R68 ;  /* 0x0000005a8458723c */ /* 0x000fe40000001844 */
[----:B------:R-:W-:-:S06]  /*bab0*/  FADD.FTZ R235, R234, R215 ;  /* 0x000000d7eaeb7221 */ /* 0x000fcc0000010000 */
[----:B--2---:R-:W-:Y:S08]  /*bac0*/  HMMA.16816.F32 R68, R4, R72, R48 ;  /* 0x000000480444723c */ /* 0x004ff00000001830 */
[C---:B------:R-:W-:Y:S01]  /*bad0*/  HMMA.16816.F32 R96, R132.reuse, R98, R76 ;  /* 0x000000628460723c */ /* 0x040fe2000000184c */
[----:B------:R-:W-:Y:S07]  /*bae0*/  LDSM.16.MT88.4 R76, [R206+0x1800] ;  /* 0x00180000ce4c783b */ /* 0x000fee0000004200 */
[----:B------:R-:W-:Y:S01]  /*baf0*/  HMMA.16816.F32 R124, R132, R128, R104 ;  /* 0x00000080847c723c */ /* 0x000fe20000001868 */
[----:B------:R-:W2:Y:S04]  /*bb00*/  LDSM.16.MT88.4 R104, [R193+0x15800] ;  /* 0x01580000c168783b */ /* 0x000ea80000004200 */
[----:B------:R-:W-:Y:S03]  /*bb10*/  LDSM.16.MT88.4 R192, [R206+0x5800] ;  /* 0x00580000cec0783b */ /* 0x000fe60000004200 */
[----:B------:R-:W-:Y:S08]  /*bb20*/  HMMA.16816.F32 R72, R4, R74, R136 ;  /* 0x0000004a0448723c */ /* 0x000ff00000001888 */
[----:B------:R-:W-:Y:S01]  /*bb30*/  HMMA.16816.F32 R168, R132, R14, R168 ;  /* 0x0000000e84a8723c */ /* 0x000fe200000018a8 */
[----:B------:R-:W4:Y:S07]  /*bb40*/  LDSM.16.MT88.4 R12, [R206+0x3800] ;  /* 0x00380000ce0c783b */ /* 0x000f2e0000004200 */
[----:B---3--:R-:W-:Y:S01]  /*bb50*/  HMMA.16816.F32 R136, R4, R46, R8 ;  /* 0x0000002e0488723c */ /* 0x008fe20000001808 */
[----:B------:R-:W3:Y:S07]  /*bb60*/  LDSM.16.MT88.4 R8, [R220+0x15800] ;  /* 0x01580000dc08783b */ /* 0x000eee0000004200 */
[C---:B------:R-:W-:Y:S08]  /*bb70*/  HMMA.16816.F32 R80, R132.reuse, R116, R80 ;  /* 0x000000748450723c */ /* 0x040ff00000001850 */
[C---:B------:R-:W-:Y:S01]  /*bb80*/  HMMA.16816.F32 R116, R132.reuse, R120, R172 ;  /* 0x000000788474723c */ /* 0x040fe200000018ac */
[----:B------:R-:W5:Y:S07]  /*bb90*/  LDSM.16.MT88.4 R172, [R205+0x1800] ;  /* 0x00180000cdac783b */ /* 0x000f6e0000004200 */
[C---:B------:R-:W-:Y:S08]  /*bba0*/  HMMA.16816.F32 R120, R132.reuse, R122, R100 ;  /* 0x0000007a8478723c */ /* 0x040ff00000001864 */
[C---:B------:R-:W-:Y:S08]  /*bbb0*/  HMMA.16816.F32 R128, R132.reuse, R130, R108 ;  /* 0x000000828480723c */ /* 0x040ff0000000186c */
[C---:B-1----:R-:W-:Y:S08]  /*bbc0*/  HMMA.16816.F32 R180, R132.reuse, R36, R180 ;  /* 0x0000002484b4723c */ /* 0x042ff000000018b4 */
[----:B------:R-:W-:Y:S08]  /*bbd0*/  HMMA.16816.F32 R184, R132, R38, R184 ;  /* 0x0000002684b8723c */ /* 0x000ff000000018b8 */
[C---:B------:R-:W-:Y:S08]  /*bbe0*/  HMMA.16816.F32 R132, R4.reuse, R44, R112 ;  /* 0x0000002c0484723c */ /* 0x040ff00000001870 */
[C---:B------:R-:W-:Y:S01]  /*bbf0*/  HMMA.16816.F32 R36, R4.reuse, R40, R16 ;  /* 0x000000280424723c */ /* 0x040fe20000001810 */
[----:B------:R-:W-:Y:S07]  /*bc00*/  LDSM.16.MT88.4 R16, [R205+0x3800] ;  /* 0x00380000cd10783b */ /* 0x000fee0000004200 */
[C---:B--2---:R-:W-:Y:S08]  /*bc10*/  HMMA.16816.F32 R100, R4.reuse, R104, R80 ;  /* 0x000000680464723c */ /* 0x044ff00000001850 */
[C---:B------:R-:W-:Y:S01]  /*bc20*/  HMMA.16816.F32 R44, R4.reuse, R76, R24 ;  /* 0x0000004c042c723c */ /* 0x040fe20000001818 */
[----:B------:R-:W-:Y:S07]  /*bc30*/  LDSM.16.MT88.4 R24, [R220+0x17800] ;  /* 0x01780000dc18783b */ /* 0x000fee0000004200 */
[C---:B------:R-:W-:Y:S08]  /*bc40*/  HMMA.16816.F32 R48, R4.reuse, R78, R28 ;  /* 0x0000004e0430723c */ /* 0x040ff0000000181c */
[C---:B------:R-:W-:Y:S01]  /*bc50*/  HMMA.16816.F32 R40, R4.reuse, R42, R20 ;  /* 0x0000002a0428723c */ /* 0x040fe20000001814 */
[----:B------:R-:W1:Y:S07]  /*bc60*/  LDSM.16.MT88.4 R20, [R220+0x13800] ;  /* 0x01380000dc14783b */ /* 0x000e6e0000004200 */
[C---:B----4-:R-:W-:Y:S08]  /*bc70*/  HMMA.16816.F32 R76, R4.reuse, R12, R140 ;  /* 0x0000000c044c723c */ /* 0x050ff0000000188c */
[C---:B------:R-:W-:Y:S01]  /*bc80*/  HMMA.16816.F32 R80, R4.reuse, R14, R144 ;  /* 0x0000000e0450723c */ /* 0x040fe20000001890 */
        /* <DEDUP_REMOVED lines=10> */
[C---:B-----5:R-:W-:Y:S08]  /*bd30*/  HMMA.16816.F32 R52, R4.reuse, R172, R52 ;  /* 0x000000ac0434723c */ /* 0x060ff00000001834 */
[C---:B------:R-:W-:Y:S08]  /*bd40*/  HMMA.16816.F32 R56, R4.reuse, R174, R56 ;  /* 0x000000ae0438723c */ /* 0x040ff00000001838 */
[C---:B-1----:R-:W-:Y:S08]  /*bd50*/  HMMA.16816.F32 R60, R4.reuse, R20, R60 ;  /* 0x00000014043c723c */ /* 0x042ff0000000183c */
[C---:B------:R-:W-:Y:S08]  /*bd60*/  HMMA.16816.F32 R64, R4.reuse, R22, R64 ;  /* 0x000000160440723c */ /* 0x040ff00000001840 */
[C---:B------:R-:W-:Y:S08]  /*bd70*/  HMMA.16816.F32 R84, R4.reuse, R16, R84 ;  /* 0x000000100454723c */ /* 0x040ff00000001854 */
[C---:B------:R-:W-:Y:S08]  /*bd80*/  HMMA.16816.F32 R88, R4.reuse, R18, R88 ;  /* 0x000000120458723c */ /* 0x040ff00000001858 */
[C---:B--2---:R-:W-:Y:S08]  /*bd90*/  HMMA.16816.F32 R116, R4.reuse, R12, R116 ;  /* 0x0000000c0474723c */ /* 0x044ff00000001874 */
[C---:B------:R-:W-:Y:S08]  /*bda0*/  HMMA.16816.F32 R120, R4.reuse, R14, R120 ;  /* 0x0000000e0478723c */ /* 0x040ff00000001878 */
[C---:B------:R-:W-:Y:S08]  /*bdb0*/  HMMA.16816.F32 R124, R4.reuse, R24, R124 ;  /* 0x00000018047c723c */ /* 0x040ff0000000187c */
[C---:B------:R-:W-:Y:S08]  /*bdc0*/  HMMA.16816.F32 R128, R4.reuse, R26, R128 ;  /* 0x0000001a0480723c */ /* 0x040ff00000001880 */
[C---:B---3--:R-:W-:Y:S08]  /*bdd0*/  HMMA.16816.F32 R152, R4.reuse, R8, R152 ;  /* 0x000000080498723c */ /* 0x048ff00000001898 */
[C---:B------:R-:W-:Y:S08]  /*bde0*/  HMMA.16816.F32 R148, R4.reuse, R10, R148 ;  /* 0x0000000a0494723c */ /* 0x040ff00000001894 */
[----:B------:R-:W-:Y:S01]  /*bdf0*/  HMMA.16816.F32 R108, R4, R192, R164 ;  /* 0x000000c0046c723c */ /* 0x000fe200000018a4 */
[----:B------:R-:W-:-:S15]  /*be00*/  MOV R164, R201 ;  /* 0x000000c900a47202 */ /* 0x000fde0000000f00 */
[----:B------:R-:W-:-:S04]  /*be10*/  NOP ;  /* 0x0000000000007918 */ /* 0x000fc80000000000 */
.L_x_2045:
[----:B------:R-:W-:-:S09]  /*be20*/  UISETP.GE.AND UP0, UPT, UR21, URZ, UPT ;  /* 0x000000ff1500728c */ /* 0x000fd2000bf06270 */
[----:B------:R-:W-:Y:S05]  /*be30*/  BRA.U !UP0, `(.L_x_2051) ;  /* 0x0000004908247547 */ /* 0x000fea000b800000 */
[----:B------:R-:W1:Y:S01]  /*be40*/  S2UR UR6, SR_CgaCtaId ;  /* 0x00000000000679c3 */ /* 0x000e620000008800 */
[----:B------:R-:W2:Y:S01]  /*be50*/  LDCU.64 UR8, c[0x0][0x4e0] ;  /* 0x00009c00ff0877ac */ /* 0x000ea20008000a00 */
[----:B------:R-:W-:Y:S01]  /*be60*/  MOV R2, 0x20 ;  /* 0x0000002000027802 */ /* 0x000fe20000000f00 */
[----:B------:R-:W-:Y:S01]  /*be70*/  IMAD.MOV.U32 R0, RZ, RZ, R3 ;  /* 0x000000ffff007224 */ /* 0x000fe200078e0003 */
[----:B------:R-:W-:Y:S01]  /*be80*/  MOV R165, R164 ;  /* 0x000000a400a57202 */ /* 0x000fe20000000f00 */
[----:B------:R-:W3:Y:S01]  /*be90*/  LDCU.64 UR10, c[0x0][0x4e0] ;  /* 0x00009c00ff0a77ac */ /* 0x000ee20008000a00 */
[----:B------:R-:W-:Y:S01]  /*bea0*/  SEL R3, R2, 0xffffffe0, !P6 ;  /* 0xffffffe002037807 */ /* 0x000fe20007000000 */
[C---:B------:R-:W-:Y:S01]  /*beb0*/  VIADD R231, R220.reuse, 0x10000 ;  /* 0x00010000dce77836 */ /* 0x040fe20000000000 */
[----:B------:R-:W-:Y:S01]  /*bec0*/  IADD3 R230, PT, PT, R220, 0x10040, RZ ;  /* 0x00010040dce67810 */ /* 0x000fe20007ffe0ff */
[----:B------:R-:W-:Y:S02]  /*bed0*/  USHF.L.U32 UR24, UR21, 0x6, URZ ;  /* 0x0000000615187899 */ /* 0x000fe400080006ff */
[----:B------:R-:W-:Y:S01]  /*bee0*/  IMAD.IADD R216, R3, 0x1, R220 ;  /* 0x0000000103d87824 */ /* 0x000fe200078e02dc */
[----:B------:R-:W-:Y:S01]  /*bef0*/  UMOV UR7, 0x400 ;  /* 0x0000040000077882 */ /* 0x000fe20000000000 */
[----:B------:R-:W4:Y:S02]  /*bf00*/  LDCU UR19, c[0x0][0x440] ;  /* 0x00008800ff1377ac */ /* 0x000f240008000800 */
[----:B------:R-:W-:Y:S01]  /*bf10*/  IMAD.U32 R5, RZ, RZ, UR24 ;  /* 0x00000018ff057e24 */ /* 0x000fe2000f8e00ff */
[----:B------:R-:W1:Y:S04]  /*bf20*/  LDCU UR4, c[0x0][0x45c] ;  /* 0x00008b80ff0477ac */ /* 0x000e680008000800 */
[----:B------:R-:W-:Y:S01]  /*bf30*/  LOP3.LUT R234, R5, 0x20, R208, 0xfe, !PT ;  /* 0x0000002005ea7812 */ /* 0x000fe200078efed0 */
[----:B--2---:R-:W-:-:S02]  /*bf40*/  UISETP.NE.U32.AND UP1, UPT, UR8, URZ, UPT ;  /* 0x000000ff0800728c */ /* 0x004fc4000bf25070 */
[----:B---3--:R-:W-:Y:S02]  /*bf50*/  UISETP.NE.U32.AND UP0, UPT, UR10, URZ, UPT ;  /* 0x000000ff0a00728c */ /* 0x008fe4000bf05070 */
[----:B------:R-:W-:Y:S02]  /*bf60*/  UISETP.NE.AND.EX UP1, UPT, UR9, URZ, UPT, UP1 ;  /* 0x000000ff0900728c */ /* 0x000fe4000bf25310 */
[----:B------:R-:W-:Y:S01]  /*bf70*/  UISETP.NE.AND.EX UP0, UPT, UR11, URZ, UPT, UP0 ;  /* 0x000000ff0b00728c */ /* 0x000fe2000bf05300 */
[----:B------:R-:W2:Y:S01]  /*bf80*/  LDCU.64 UR12, c[0x0][0x3a0] ;  /* 0x00007400ff0c77ac */ /* 0x000ea20008000a00 */
[----:B------:R-:W3:Y:S01]  /*bf90*/  LDCU.64 UR10, c[0x0][0x3c0] ;  /* 0x00007800ff0a77ac */ /* 0x000ee20008000a00 */
[----:B------:R-:W2:Y:S01]  /*bfa0*/  LDCU.64 UR14, c[0x0][0x3a8] ;  /* 0x00007500ff0e77ac */ /* 0x000ea20008000a00 */
[----:B------:R-:W2:Y:S01]  /*bfb0*/  LDCU.64 UR8, c[0x0][0x3b8] ;  /* 0x00007700ff0877ac */ /* 0x000ea20008000a00 */
[----:B------:R-:W-:Y:S02]  /*bfc0*/  UIADD3 UR21, UPT, UPT, UR21, 0x1, URZ ;  /* 0x0000000115157890 */ /* 0x000fe4000fffe0ff */
[----:B------:R-:W-:-:S02]  /*bfd0*/  UIADD3 UR24, UPT, UPT, UR24, 0x40, URZ ;  /* 0x0000004018187890 */ /* 0x000fc4000fffe0ff */
[----:B-1--4-:R-:W-:-:S12]  /*bfe0*/  ULEA UR6, UR6, UR7, 0x18 ;  /* 0x0000000706067291 */ /* 0x012fd8000f8ec0ff */
.L_x_2055:
[----:B------:R-:W-:Y:S01]  /*bff0*/  PLOP3.LUT P1, PT, PT, PT, UP1, 0x80, 0x8 ;  /* 0x000000000008781c */ /* 0x000fe20003f2f018 */
[----:B------:R-:W1:Y:S01]  /*c000*/  S2R R219, SR_TID.X ;  /* 0x0000000000db7919 */ /* 0x000e620000002100 */
[----:B------:R-:W-:Y:S01]  /*c010*/  PLOP3.LUT P0, PT, PT, PT, UP1, 0x80, 0x8 ;  /* 0x000000000008781c */ /* 0x000fe20003f0f018 */
[----:B------:R-:W4:Y:S01]  /*c020*/  @!UP1 LDCU UR17, c[0x0][0x3c0] ;  /* 0x00007800ff1197ac */ /* 0x000f220008000800 */
[----:B------:R-:W2:Y:S01]  /*c030*/  LDC R164, c[0x0][0x3c4] ;  /* 0x0000f100ffa47b82 */ /* 0x000ea20000000800 */
[----:B------:R-:W-:Y:S07]  /*c040*/  DEPBAR.LE SB0, 0x0 ;  /* 0x000080000000791a */ /* 0x000fee0000000000 */
[----:B------:R-:W-:Y:S01]  /*c050*/  BAR.SYNC.DEFER_BLOCKING 0x0 ;  /* 0x0000000000007b1d */ /* 0x000fe20000010000 */
[----:B------:R-:W-:Y:S01]  /*c060*/  IMAD.MOV.U32 R6, RZ, RZ, R228 ;  /* 0x000000ffff067224 */ /* 0x000fe200078e00e4 */
[C---:B-1----:R-:W-:Y:S04]  /*c070*/  LOP3.LUT R241, R219.reuse, 0x38, RZ, 0xc0, !PT ;  /* 0x00000038dbf17812 */ /* 0x042fe800078ec0ff */
[----:B------:R-:W-:Y:S01]  /*c080*/  @!UP1 UMOV UR20, URZ ;  /* 0x000000ff00149c82 */ /* 0x000fe20008000000 */
[----:B------:R-:W-:Y:S01]  /*c090*/  SHF.R.U32.HI R221, RZ, 0x1, R219 ;  /* 0x00000001ffdd7819 */ /* 0x000fe200000116db */
[C---:B------:R-:W-:Y:S01]  /*c0a0*/  IMAD.SHL.U32 R8, R219.reuse, 0x8, RZ ;  /* 0x00000008db087824 */ /* 0x040fe200078e00ff */
[----:B----4-:R-:W-:Y:S01]  /*c0b0*/  @!UP1 USHF.L.U32 UR7, UR17, 0x6, URZ ;  /* 0x0000000611079899 */ /* 0x010fe200080006ff */
[----:B------:R-:W-:Y:S01]  /*c0c0*/  IMAD.SHL.U32 R3, R219, 0x40, RZ ;  /* 0x00000040db037824 */ /* 0x000fe200078e00ff */
[----:B------:R-:W-:Y:S01]  /*c0d0*/  LOP3.LUT R2, R221, 0x8, RZ, 0xc0, !PT ;  /* 0x00000008dd027812 */ /* 0x000fe200078ec0ff */
[----:B------:R-:W-:Y:S01]  /*c0e0*/  @!UP1 UIADD3 UR20, UP2, UPT, URZ, -UR20, URZ ;  /* 0x80000014ff149290 */ /* 0x000fe2000ff5e0ff */
[----:B------:R-:W-:Y:S01]  /*c0f0*/  LOP3.LUT R218, R8, 0x38, RZ, 0xc0, !PT ;  /* 0x0000003808da7812 */ /* 0x000fe200078ec0ff */
[----:B------:R-:W-:Y:S01]  /*c100*/  IMAD.SHL.U32 R7, R219, 0x20, RZ ;  /* 0x00000020db077824 */ /* 0x000fe200078e00ff */
[--C-:B------:R-:W-:Y:S01]  /*c110*/  LOP3.LUT R241, R241, 0x1f8, R8.reuse, 0x78, !PT ;  /* 0x000001f8f1f17812 */ /* 0x100fe200078e7808 */
[----:B------:R-:W-:Y:S01]  /*c120*/  @!UP1 UIADD3.X UR7, UPT, UPT, URZ, ~UR7, URZ, UP2, !UPT ;  /* 0x80000007ff079290 */ /* 0x000fe200097fe4ff */
[----:B------:R-:W-:Y:S02]  /*c130*/  LOP3.LUT R4, R218, 0x1c0, R3, 0xf8, !PT ;  /* 0x000001c0da047812 */ /* 0x000fe400078ef803 */
[----:B------:R-:W-:Y:S01]  /*c140*/  LOP3.LUT R217, R7, 0x7c00, RZ, 0xc0, !PT ;  /* 0x00007c0007d97812 */ /* 0x000fe200078ec0ff */
[----:B------:R-:W-:Y:S01]  /*c150*/  @!UP1 USHF.R.S64 UR20, UR20, 0x1f, UR7 ;  /* 0x0000001f14149899 */ /* 0x000fe20008001007 */
[----:B------:R-:W-:Y:S01]  /*c160*/  LOP3.LUT R241, R241, 0x1e00, R8, 0xf8, !PT ;  /* 0x00001e00f1f17812 */ /* 0x000fe200078ef808 */
[----:B------:R-:W-:Y:S01]  /*c170*/  IMAD.U32 R8, RZ, RZ, UR7 ;  /* 0x00000007ff087e24 */ /* 0x000fe2000f8e00ff */
[----:B------:R-:W-:Y:S01]  /*c180*/  LOP3.LUT R224, R3, 0x400, RZ, 0xc0, !PT ;  /* 0x0000040003e07812 */ /* 0x000fe200078ec0ff */
[----:B------:R-:W-:Y:S01]  /*c190*/  IMAD.MOV.U32 R7, RZ, RZ, R229 ;  /* 0x000000ffff077224 */ /* 0x000fe200078e00e5 */
[----:B------:R-:W-:Y:S02]  /*c1a0*/  LOP3.LUT R5, R4, 0x8, R219, 0x78, !PT ;  /* 0x0000000804057812 */ /* 0x000fe400078e78db */
[----:B------:R-:W-:Y:S02]  /*c1b0*/  LOP3.LUT R3, R217, 0x200, R3, 0xf8, !PT ;  /* 0x00000200d9037812 */ /* 0x000fe400078ef803 */
[----:B------:R-:W-:Y:S01]  /*c1c0*/  @!P1 IADD3 R228, P1, PT, R228, UR20, RZ ;  /* 0x00000014e4e49c10 */ /* 0x000fe2000ff3e0ff */
[----:B------:R-:W-:Y:S01]  /*c1d0*/  IMAD R224, R5, 0x2, R224 ;  /* 0x0000000205e07824 */ /* 0x000fe200078e02e0 */
[C---:B------:R-:W-:Y:S02]  /*c1e0*/  LOP3.LUT R239, R218.reuse, 0x40, RZ, 0xfc, !PT ;  /* 0x00000040daef7812 */ /* 0x040fe400078efcff */
[----:B------:R-:W-:Y:S02]  /*c1f0*/  LOP3.LUT R238, R218, 0x80, RZ, 0xfc, !PT ;  /* 0x00000080daee7812 */ /* 0x000fe400078efcff */
[----:B------:R-:W-:Y:S02]  /*c200*/  LOP3.LUT R2, R3, R4, R2, 0xf6, !PT ;  /* 0x0000000403027212 */ /* 0x000fe400078ef602 */
[----:B------:R-:W-:Y:S02]  /*c210*/  @!P0 LEA.HI.X.SX32 R229, R8, R229, 0x1, P1 ;  /* 0x000000e508e58211 */ /* 0x000fe400008f0eff */
[----:B------:R-:W-:Y:S02]  /*c220*/  ISETP.GE.AND P4, PT, R218, UR19, PT ;  /* 0x00000013da007c0c */ /* 0x000fe4000bf86270 */
[----:B------:R-:W-:Y:S02]  /*c230*/  ISETP.GE.AND P3, PT, R239, UR19, PT ;  /* 0x00000013ef007c0c */ /* 0x000fe4000bf66270 */
[----:B------:R-:W-:Y:S02]  /*c240*/  ISETP.GE.AND P2, PT, R238, UR19, PT ;  /* 0x00000013ee007c0c */ /* 0x000fe4000bf46270 */
[----:B------:R-:W-:Y:S02]  /*c250*/  LOP3.LUT R236, R218, 0xc0, RZ, 0xfc, !PT ;  /* 0x000000c0daec7812 */ /* 0x000fe400078efcff */
[----:B------:R-:W-:Y:S01]  /*c260*/  LEA R241, R241, UR6, 0x1 ;  /* 0x00000006f1f17c11 */ /* 0x000fe2000f8e08ff */
[----:B--2---:R-:W-:Y:S08]  /*c270*/  BRA.U !UP1, `(.L_x_2052) ;  /* 0x0000000109f87547 */ /* 0x004ff0000b800000 */
[----:B------:R-:W1:Y:S01]  /*c280*/  LDC R4, c[0x0][0x4f0] ;  /* 0x00013c00ff047b82 */ /* 0x000e620000000800 */
[----:B------:R-:W-:Y:S01]  /*c290*/  UIADD3 UR7, UPT, UPT, UR24, -0x40, URZ ;  /* 0xffffffc018077890 */ /* 0x000fe2000fffe0ff */
[----:B------:R-:W-:Y:S01]  /*c2a0*/  IABS R9, UR24 ;  /* 0x0000001800097c13 */ /* 0x000fe20008000000 */
[----:B---3--:R-:W-:Y:S01]  /*c2b0*/  UMOV UR17, UR10 ;  /* 0x0000000a00117c82 */ /* 0x008fe20008000000 */
[----:B-1----:R-:W-:Y:S04]  /*c2c0*/  IABS R3, R4 ;  /* 0x0000000400037213 */ /* 0x002fe80000000000 */
[----:B------:R-:W1:Y:S10]  /*c2d0*/  I2F.RP R8, R3 ;  /* 0x0000000300087306 */ /* 0x000e740000209400 */
[----:B-1----:R-:W1:Y:S02]  /*c2e0*/  MUFU.RCP R5, R8 ;  /* 0x0000000800057308 */ /* 0x002e640000001000 */
[----:B-1----:R-:W-:Y:S02]  /*c2f0*/  VIADD R10, R5, 0xffffffe ;  /* 0x0ffffffe050a7836 */ /* 0x002fe40000000000 */
[----:B------:R-:W-:Y:S06]  /*c300*/  IMAD.U32 R5, RZ, RZ, UR7 ;  /* 0x00000007ff057e24 */ /* 0x000fec000f8e00ff */
[----:B------:R-:W1:Y:S01]  /*c310*/  F2I.FTZ.U32.TRUNC.NTZ R11, R10 ;  /* 0x0000000a000b7305 */ /* 0x000e62000021f000 */
[----:B------:R-:W-:Y:S01]  /*c320*/  IABS R5, R5 ;  /* 0x0000000500057213 */ /* 0x000fe20000000000 */
        /* <DEDUP_REMOVED lines=18> */
[C---:B------:R-:W-:Y:S02]  /*c450*/  LOP3.LUT R3, R4.reuse, UR7, RZ, 0x3c, !PT ;  /* 0x0000000704037c12 */ /* 0x040fe4000f8e3cff */
[----:B------:R-:W-:Y:S02]  /*c460*/  LOP3.LUT R5, R4, UR24, RZ, 0x3c, !PT ;  /* 0x0000001804057c12 */ /* 0x000fe4000f8e3cff */
[----:B------:R-:W-:Y:S02]  /*c470*/  ISETP.GE.AND P0, PT, R3, RZ, PT ;  /* 0x000000ff0300720c */ /* 0x000fe40003f06270 */
[----:B------:R-:W-:Y:S02]  /*c480*/  ISETP.GE.AND P1, PT, R5, RZ, PT ;  /* 0x000000ff0500720c */ /* 0x000fe40003f26270 */
[----:B------:R-:W-:Y:S02]  /*c490*/  LOP3.LUT R5, RZ, R4, RZ, 0x33, !PT ;  /* 0x00000004ff057212 */ /* 0x000fe400078e33ff */
[----:B------:R-:W-:Y:S01]  /*c4a0*/  @P5 IADD3 R11, PT, PT, R11, 0x1, RZ ;  /* 0x000000010b0b5810 */ /* 0x000fe20007ffe0ff */
[----:B------:R-:W-:Y:S01]  /*c4b0*/  @P6 VIADD R12, R12, 0x1 ;  /* 0x000000010c0c6836 */ /* 0x000fe20000000000 */
[----:B------:R-:W-:Y:S05]  /*c4c0*/  ISETP.NE.AND P5, PT, R4, RZ, PT ;  /* 0x000000ff0400720c */ /* 0x000fea0003fa5270 */
[----:B------:R-:W-:Y:S02]  /*c4d0*/  @!P0 IMAD.MOV R11, RZ, RZ, -R11 ;  /* 0x000000ffff0b8224 */ /* 0x000fe400078e0a0b */
[----:B------:R-:W-:Y:S03]  /*c4e0*/  @!P1 IADD3 R12, PT, PT, -R12, RZ, RZ ;  /* 0x000000ff0c0c9210 */ /* 0x000fe60007ffe1ff */
        /* <DEDUP_REMOVED lines=23> */
.L_x_2052:
[----:B------:R-:W-:Y:S01]  /*c660*/  @!PT LDS RZ, [RZ] ;  /* 0x00000000fffff984 */ /* 0x000fe20000000800 */
[----:B------:R-:W-:Y:S01]  /*c670*/  @!PT LDS RZ, [RZ] ;  /* 0x00000000fffff984 */ /* 0x000fe20000000800 */
[----:B------:R-:W-:Y:S01]  /*c680*/  @!PT LDS RZ, [RZ] ;  /* 0x00000000fffff984 */ /* 0x000fe20000000800 */
[----:B------:R-:W-:Y:S01]  /*c690*/  @!P4 LDGSTS.E.BYPASS.LTC128B.128 [R241+0x10000], desc[UR22][R228.64] ;  /* 0x10000000e4f1cfae */ /* 0x000fe2000b981a16 */
[----:B------:R-:W-:Y:S01]  /*c6a0*/  ISETP.GE.AND P1, PT, R236, UR19, PT ;  /* 0x00000013ec007c0c */ /* 0x000fe2000bf26270 */
[----:B------:R-:W-:Y:S01]  /*c6b0*/  IMAD.U32 R215, RZ, RZ, UR17 ;  /* 0x00000011ffd77e24 */ /* 0x000fe2000f8e00ff */
[----:B------:R-:W-:Y:S01]  /*c6c0*/  USHF.L.U32 UR7, UR17, 0x5, URZ ;  /* 0x0000000511077899 */ /* 0x000fe200080006ff */
[----:B------:R-:W-:Y:S01]  /*c6d0*/  @P4 STS.128 [R241+0x10000], RZ ;  /* 0x010000fff1004388 */ /* 0x000fe20000000c00 */
[----:B------:R-:W-:Y:S01]  /*c6e0*/  IMAD.U32 R213, RZ, RZ, UR17 ;  /* 0x00000011ffd57e24 */ /* 0x000fe2000f8e00ff */
[----:B------:R-:W-:Y:S01]  /*c6f0*/  LEA R225, R2, UR6, 0x1 ;  /* 0x0000000602e17c11 */ /* 0x000fe2000f8e08ff */
[----:B------:R-:W-:Y:S01]  /*c700*/  IMAD.MOV.U32 R222, RZ, RZ, 0x20 ;  /* 0x00000020ffde7424 */ /* 0x000fe200078e00ff */
[----:B------:R-:W-:Y:S01]  /*c710*/  @!PT LDS RZ, [RZ] ;  /* 0x00000000fffff984 */ /* 0x000fe20000000800 */
[----:B------:R-:W-:Y:S01]  /*c720*/  @!PT LDS RZ, [RZ] ;  /* 0x00000000fffff984 */ /* 0x000fe20000000800 */
[----:B------:R-:W-:Y:S01]  /*c730*/  @!PT LDS RZ, [RZ] ;  /* 0x00000000fffff984 */ /* 0x000fe20000000800 */
[----:B------:R-:W-:Y:S01]  /*c740*/  @!P3 LDGSTS.E.BYPASS.LTC128B.128 [R241+0x12000], desc[UR22][R228.64+0x80] ;  /* 0x12000080e4f1bfae */ /* 0x000fe2000b981a16 */
[----:B------:R-:W-:Y:S01]  /*c750*/  LEA R214, P0, R215, R228, 0x5 ;  /* 0x000000e4d7d67211 */ /* 0x000fe200078028ff */
[----:B------:R-:W-:Y:S01]  /*c760*/  VIADD R3, R224, UR6 ;  /* 0x00000006e0037c36 */ /* 0x000fe20008000000 */
[--C-:B------:R-:W-:Y:S01]  /*c770*/  SHF.L.U64.HI R213, R213, 0x5, R164.reuse ;  /* 0x00000005d5d57819 */ /* 0x100fe200000102a4 */
[----:B------:R-:W-:Y:S01]  /*c780*/  @P3 STS.128 [R241+0x12000], RZ ;  /* 0x012000fff1003388 */ /* 0x000fe20000000c00 */
[----:B------:R-:W-:Y:S01]  /*c790*/  LEA.HI.X R215, R215, R229, R164, 0x5, P0 ;  /* 0x000000e5d7d77211 */ /* 0x000fe200000f2ca4 */
[----:B------:R-:W-:Y:S01]  /*c7a0*/  IMAD.MOV.U32 R2, RZ, RZ, 0x40 ;  /* 0x00000040ff027424 */ /* 0x000fe200078e00ff */
[----:B------:R-:W-:Y:S01]  /*c7b0*/  IADD3 R242, P5, PT, R214, UR7, RZ ;  /* 0x00000007d6f27c10 */ /* 0x000fe2000ffbe0ff */
[----:B------:R-:W-:Y:S01]  /*c7c0*/  @!PT LDS RZ, [RZ] ;  /* 0x00000000fffff984 */ /* 0x000fe20000000800 */
[----:B------:R-:W-:Y:S01]  /*c7d0*/  @!PT LDS RZ, [RZ] ;  /* 0x00000000fffff984 */ /* 0x000fe20000000800 */
[----:B------:R-:W-:Y:S01]  /*c7e0*/  @!PT LDS RZ, [RZ] ;  /* 0x00000000fffff984 */ /* 0x000fe20000000800 */
[----:B------:R-:W-:Y:S01]  /*c7f0*/  @!P2 LDGSTS.E.BYPASS.LTC128B.128 [R241+0x14000], desc[UR22][R228.64+0x100] ;  /* 0x14000100e4f1afae */ /* 0x000fe2000b981a16 */
[----:B------:R-:W-:Y:S02]  /*c800*/  UISETP.NE.AND UP2, UPT, UR21, 0x1, UPT ;  /* 0x000000011500788c */ /* 0x000fe4000bf45270 */
[----:B------:R-:W-:Y:S01]  /*c810*/  IADD3 R212, P0, PT, R242, UR7, RZ ;  /* 0x00000007f2d47c10 */ /* 0x000fe2000ff1e0ff */
[----:B------:R-:W-:Y:S01]  /*c820*/  @P2 STS.128 [R241+0x14000], RZ ;  /* 0x014000fff1002388 */ /* 0x000fe20000000c00 */
[C---:B------:R-:W-:Y:S03]  /*c830*/  IMAD.X R243, R213.reuse, 0x1, R215, P5 ;  /* 0x00000001d5f37824 */ /* 0x040fe600028e06d7 */
[----:B------:R-:W-:Y:S01]  /*c840*/  @!PT LDS RZ, [RZ] ;  /* 0x00000000fffff984 */ /* 0x000fe20000000800 */
[----:B------:R-:W-:Y:S01]  /*c850*/  @!PT LDS RZ, [RZ] ;  /* 0x00000000fffff984 */ /* 0x000fe20000000800 */
[----:B------:R-:W-:Y:S01]  /*c860*/  @!PT LDS RZ, [RZ] ;  /* 0x00000000fffff984 */ /* 0x000fe20000000800 */
[----:B------:R-:W-:Y:S01]  /*c870*/  @!P1 LDGSTS.E.BYPASS.LTC128B.128 [R241+0x16000], desc[UR22][R228.64+0x180] ;  /* 0x16000180e4f19fae */ /* 0x000fe2000b981a16 */
[----:B------:R-:W-:Y:S01]  /*c880*/  IMAD.X R213, R213, 0x1, R243, P0 ;  /* 0x00000001d5d57824 */ /* 0x000fe200000e06f3 */
[C---:B------:R-:W-:Y:S02]  /*c890*/  LOP3.LUT P0, RZ, R219.reuse, 0x2, RZ, 0xc0, !PT ;  /* 0x00000002dbff7812 */ /* 0x040fe4000780c0ff */
[----:B------:R-:W-:Y:S02]  /*c8a0*/  @P1 STS.128 [R241+0x16000], RZ ;  /* 0x016000fff1001388 */ /* 0x000fe40000000c00 */
[----:B------:R-:W-:Y:S02]  /*c8b0*/  SEL R222, R222, 0xffffffe0, !P0 ;  /* 0xffffffe0dede7807 */ /* 0x000fe40004000000 */
[----:B------:R-:W-:Y:S01]  /*c8c0*/  @!PT LDS RZ, [RZ] ;  /* 0x00000000fffff984 */ /* 0x000fe20000000800 */
[----:B------:R-:W-:Y:S01]  /*c8d0*/  @!PT LDS RZ, [RZ] ;  /* 0x00000000fffff984 */ /* 0x000fe20000000800 */
[----:B------:R-:W-:Y:S01]  /*c8e0*/  @!PT LDS RZ, [RZ] ;  /* 0x00000000fffff984 */ /* 0x000fe20000000800 */
[----:B------:R-:W-:Y:S01]  /*c8f0*/  @!P4 LDGSTS.E.BYPASS.LTC128B.128 [R241+0x10800], desc[UR22][R214.64] ;  /* 0x10800000d6f1cfae */ /* 0x000fe2000b981a16 */
[----:B------:R-:W-:Y:S02]  /*c900*/  LOP3.LUT P0, RZ, R219, 0x4, RZ, 0xc0, !PT ;  /* 0x00000004dbff7812 */ /* 0x000fe4000780c0ff */
[C---:B------:R-:W-:Y:S01]  /*c910*/  IMAD.IADD R166, R3.reuse, 0x1, R222 ;  /* 0x0000000103a67824 */ /* 0x040fe200078e02de */
[----:B------:R-:W-:Y:S01]  /*c920*/  @P4 STS.128 [R241+0x10800], RZ ;  /* 0x010800fff1004388 */ /* 0x000fe20000000c00 */
[----:B------:R-:W-:Y:S02]  /*c930*/  IADD3 R223, PT, PT, R222, R225, RZ ;  /* 0x000000e1dedf7210 */ /* 0x000fe40007ffe0ff */
[----:B------:R-:W-:Y:S01]  /*c940*/  SEL R2, R2, 0xffffffc0, !P0 ;  /* 0xffffffc002027807 */ /* 0x000fe20004000000 */
[----:B------:R-:W-:Y:S01]  /*c950*/  @!PT LDS RZ, [RZ] ;  /* 0x00000000fffff984 */ /* 0x000fe20000000800 */
[----:B------:R-:W-:Y:S01]  /*c960*/  @!PT LDS RZ, [RZ] ;  /* 0x00000000fffff984 */ /* 0x000fe20000000800 */
[----:B------:R-:W-:Y:S01]  /*c970*/  @!PT LDS RZ, [RZ] ;  /* 0x00000000fffff984 */ /* 0x000fe20000000800 */
[----:B------:R-:W-:Y:S03]  /*c980*/  @!P3 LDGSTS.E.BYPASS.LTC128B.128 [R241+0x12800], desc[UR22][R214.64+0x80] ;  /* 0x12800080d6f1bfae */ /* 0x000fe6000b981a16 */
[----:B------:R-:W-:Y:S01]  /*c990*/  IADD3 R3, PT, PT, R3, R2, RZ ;  /* 0x0000000203037210 */ /* 0x000fe20007ffe0ff */
[----:B------:R-:W-:Y:S01]  /*c9a0*/  @P3 STS.128 [R241+0x12800], RZ ;  /* 0x012800fff1003388 */ /* 0x000fe20000000c00 */
[----:B------:R-:W-:Y:S03]  /*c9b0*/  IMAD.IADD R167, R2, 0x1, R225 ;  /* 0x0000000102a77824 */ /* 0x000fe600078e02e1 */
        /* <DEDUP_REMOVED lines=343> */
.L_x_2054:
[----:B------:R-:W-:Y:S01]  /*df30*/  @!PT LDS RZ, [RZ] ;  /* 0x00000000fffff984 */ /* 0x000fe20000000800 */
[----:B------:R-:W-:Y:S01]  /*df40*/  @!PT LDS RZ, [RZ] ;  /* 0x00000000fffff984 */ /* 0x000fe20000000800 */
[----:B------:R-:W-:Y:S01]  /*df50*/  @!PT LDS RZ, [RZ] ;  /* 0x00000000fffff984 */ /* 0x000fe20000000800 */
[----:B------:R2:W-:Y:S01]  /*df60*/  @!P4 LDGSTS.E.BYPASS.LTC128B.128 [R241+0x8000], desc[UR22][R226.64] ;  /* 0x08000000e2f1cfae */ /* 0x0005e2000b981a16 */
[-C--:B------:R-:W-:Y:S01]  /*df70*/  @!P1 MOV R168, R226.reuse ;  /* 0x000000e200a89202 */ /* 0x080fe20000000f00 */
[----:B------:R-:W-:Y:S01]  /*df80*/  @!P1 IMAD.MOV.U32 R169, RZ, RZ, R227 ;  /* 0x000000ffffa99224 */ /* 0x000fe200078e00e3 */
[----:B------:R-:W-:Y:S01]  /*df90*/  USHF.L.U32 UR7, UR17, 0x5, URZ ;  /* 0x0000000511077899 */ /* 0x000fe200080006ff */
[----:B------:R2:W-:Y:S01]  /*dfa0*/  @P4 STS.128 [R241+0x8000], RZ ;  /* 0x008000fff1004388 */ /* 0x0005e20000000c00 */
[----:B------:R-:W-:Y:S02]  /*dfb0*/  IMAD.U32 R167, RZ, RZ, UR17 ;  /* 0x00000011ffa77e24 */ /* 0x000fe4000f8e00ff */
[----:B------:R-:W-:Y:S01]  /*dfc0*/  IMAD.U32 R3, RZ, RZ, UR17 ;  /* 0x00000011ff037e24 */ /* 0x000fe2000f8e00ff */
[----:B------:R-:W-:Y:S01]  /*dfd0*/  @!PT LDS RZ, [RZ] ;  /* 0x00000000fffff984 */ /* 0x000fe20000000800 */
[----:B------:R-:W-:Y:S01]  /*dfe0*/  @!PT LDS RZ, [RZ] ;  /* 0x00000000fffff984 */ /* 0x000fe20000000800 */
[----:B------:R-:W-:Y:S01]  /*dff0*/  @!PT LDS RZ, [RZ] ;  /* 0x00000000fffff984 */ /* 0x000fe20000000800 */
[----:B------:R2:W-:Y:S02]  /*e000*/  @!P3 LDGSTS.E.BYPASS.LTC128B.128 [R241+0xa000], desc[UR22][R226.64+0x80] ;  /* 0x0a000080e2f1bfae */ /* 0x0005e4000b981a16 */
[----:B------:R-:W-:Y:S02]  /*e010*/  LEA R166, P5, R167, R226, 0x5 ;  /* 0x000000e2a7a67211 */ /* 0x000fe400078a28ff */
[----:B------:R2:W-:Y:S01]  /*e020*/  @P3 STS.128 [R241+0xa000], RZ ;  /* 0x00a000fff1003388 */ /* 0x0005e20000000c00 */
[--C-:B-1----:R-:W-:Y:S02]  /*e030*/  SHF.L.U64.HI R3, R3, 0x5, R2.reuse ;  /* 0x0000000503037819 */ /* 0x102fe40000010202 */
[----:B------:R-:W-:Y:S01]  /*e040*/  LEA.HI.X R167, R167, R227, R2, 0x5, P5 ;  /* 0x000000e3a7a77211 */ /* 0x000fe200028f2c02 */
[----:B------:R-:W-:Y:S01]  /*e050*/  @!PT LDS RZ, [RZ] ;  /* 0x00000000fffff984 */ /* 0x000fe20000000800 */
[----:B------:R-:W-:Y:S01]  /*e060*/  @!PT LDS RZ, [RZ] ;  /* 0x00000000fffff984 */ /* 0x000fe20000000800 */
[----:B------:R-:W-:Y:S01]  /*e070*/  @!PT LDS RZ, [RZ] ;  /* 0x00000000fffff984 */ /* 0x000fe20000000800 */
[----:B------:R2:W-:Y:S01]  /*e080*/  @!P2 LDGSTS.E.BYPASS.LTC128B.128 [R241+0xc000], desc[UR22][R226.64+0x100] ;  /* 0x0c000100e2f1afae */ /* 0x0005e2000b981a16 */
[----:B------:R-:W-:Y:S03]  /*e090*/  IADD3 R170, P6, PT, R166, UR7, RZ ;  /* 0x00000007a6aa7c10 */ /* 0x000fe6000ffde0ff */
[----:B------:R2:W-:Y:S01]  /*e0a0*/  @P2 STS.128 [R241+0xc000], RZ ;  /* 0x00c000fff1002388 */ /* 0x0005e20000000c00 */
[----:B------:R-:W-:Y:S01]  /*e0b0*/  IADD3 R2, P5, PT, R170, UR7, RZ ;  /* 0x00000007aa027c10 */ /* 0x000fe2000ffbe0ff */
[C---:B------:R-:W-:Y:S02]  /*e0c0*/  IMAD.X R171, R3.reuse, 0x1, R167, P6 ;  /* 0x0000000103ab7824 */ /* 0x040fe400030e06a7 */
        /* <DEDUP_REMOVED lines=67> */
.L_x_2053:
[C---:B--2---:R-:W-:Y:S01]  /*e500*/  IADD3 R2, PT, PT, R234.reuse, -0x1f, RZ ;  /* 0xffffffe1ea027810 */ /* 0x044fe20007ffe0ff */
[----:B------:R-:W-:Y:S01]  /*e510*/  LDSM.16.MT88.4 R172, [R216+0x10000] ;  /* 0x01000000d8ac783b */ /* 0x000fe20000004200 */
[----:B------:R-:W-:Y:S01]  /*e520*/  I2FP.F32.U32 R3, R234 ;  /* 0x000000ea00037245 */ /* 0x000fe20000201000 */
[----:B------:R-:W-:Y:S01]  /*e530*/  UIADD3 UR21, UPT, UPT, UR21, -0x1, URZ ;  /* 0xffffffff15157890 */ /* 0x000fe2000fffe0ff */
[----:B------:R-:W-:Y:S01]  /*e540*/  I2FP.F32.U32 R2, R2 ;  /* 0x0000000200027245 */ /* 0x000fe20000201000 */
[----:B------:R-:W-:Y:S01]  /*e550*/  UIADD3 UR24, UPT, UPT, UR24, -0x40, URZ ;  /* 0xffffffc018187890 */ /* 0x000fe2000fffe0ff */
[----:B------:R-:W-:Y:S01]  /*e560*/  IADD3 R167, PT, PT, R234, -0x20, RZ ;  /* 0xffffffe0eaa77810 */ /* 0x000fe20007ffe0ff */
[C---:B------:R-:W-:Y:S01]  /*e570*/  FFMA.FTZ R20, R3.reuse, UR5, R20 ;  /* 0x0000000503147c23 */ /* 0x040fe20008010014 */
[----:B------:R-:W-:Y:S01]  /*e580*/  FFMA.FTZ R22, R3, UR5, R22 ;  /* 0x0000000503167c23 */ /* 0x000fe20008010016 */
[C---:B------:R-:W-:Y:S01]  /*e590*/  FFMA.FTZ R5, R2.reuse, UR5, R5 ;  /* 0x0000000502057c23 */ /* 0x040fe20008010005 */
[----:B------:R-:W-:Y:S01]  /*e5a0*/  FFMA.FTZ R7, R2, UR5, R7 ;  /* 0x0000000502077c23 */ /* 0x000fe20008010007 */
[C---:B------:R-:W-:Y:S01]  /*e5b0*/  IADD3 R2, PT, PT, R234.reuse, -0xf, RZ ;  /* 0xfffffff1ea027810 */ /* 0x040fe20007ffe0ff */
[----:B------:R-:W-:Y:S01]  /*e5c0*/  LDSM.16.MT88.4 R180, [R216+0x14800] ;  /* 0x01480000d8b4783b */ /* 0x000fe20000004200 */
[----:B------:R-:W-:Y:S01]  /*e5d0*/  IADD3 R3, PT, PT, R234, -0x18, RZ ;  /* 0xffffffe8ea037810 */ /* 0x000fe20007ffe0ff */
[----:B------:R-:W-:Y:S01]  /*e5e0*/  UISETP.NE.AND UP2, UPT, UR21, URZ, UPT ;  /* 0x000000ff1500728c */ /* 0x000fe2000bf45270 */
[----:B------:R-:W-:Y:S02]  /*e5f0*/  I2FP.F32.U32 R2, R2 ;  /* 0x0000000200027245 */ /* 0x000fe40000201000 */
[----:B------:R-:W-:Y:S02]  /*e600*/  I2FP.F32.U32 R3, R3 ;  /* 0x0000000300037245 */ /* 0x000fe40000201000 */
[----:B------:R-:W-:Y:S01]  /*e610*/  I2FP.F32.U32 R167, R167 ;  /* 0x000000a700a77245 */ /* 0x000fe20000201000 */
[C---:B------:R-:W-:Y:S01]  /*e620*/  FFMA.FTZ R13, R2.reuse, UR5, R13 ;  /* 0x00000005020d7c23 */ /* 0x040fe2000801000d */
[----:B------:R-:W-:Y:S01]  /*e630*/  FFMA.FTZ R15, R2, UR5, R15 ;  /* 0x00000005020f7c23 */ /* 0x000fe2000801000f */
[C---:B------:R-:W-:Y:S01]  /*e640*/  IADD3 R2, PT, PT, R234.reuse, 0x9, RZ ;  /* 0x00000009ea027810 */ /* 0x040fe20007ffe0ff */
[C---:B------:R-:W-:Y:S01]  /*e650*/  FFMA.FTZ R8, R3.reuse, UR5, R8 ;  /* 0x0000000503087c23 */ /* 0x040fe20008010008 */
[C---:B------:R-:W-:Y:S01]  /*e660*/  IADD3 R164, PT, PT, R234.reuse, -0x17, RZ ;  /* 0xffffffe9eaa47810 */ /* 0x040fe20007ffe0ff */
[----:B------:R-:W-:Y:S01]  /*e670*/  FFMA.FTZ R10, R3, UR5, R10 ;  /* 0x00000005030a7c23 */ /* 0x000fe2000801000a */
[C---:B------:R-:W-:Y:S01]  /*e680*/  IADD3 R166, PT, PT, R234.reuse, -0x7, RZ ;  /* 0xfffffff9eaa67810 */ /* 0x040fe20007ffe0ff */
[C---:B------:R-:W-:Y:S01]  /*e690*/  FFMA.FTZ R4, R167.reuse, UR5, R4 ;  /* 0x00000005a7047c23 */ /* 0x040fe20008010004 */
[----:B------:R-:W-:Y:S01]  /*e6a0*/  FFMA.FTZ R6, R167, UR5, R6 ;  /* 0x00000005a7067c23 */ /* 0x000fe20008010006 */
[----:B------:R-:W-:Y:S01]  /*e6b0*/  I2FP.F32.U32 R2, R2 ;  /* 0x0000000200027245 */ /* 0x000fe20000201000 */
[----:B------:R-:W-:Y:S01]  /*e6c0*/  LDSM.16.MT88.4 R192, [R216+0x16800] ;  /* 0x01680000d8c0783b */ /* 0x000fe20000004200 */
[----:B------:R-:W-:Y:S02]  /*e6d0*/  I2FP.F32.U32 R164, R164 ;  /* 0x000000a400a47245 */ /* 0x000fe40000201000 */
[----:B------:R-:W-:Y:S01]  /*e6e0*/  IADD3 R167, PT, PT, R234, -0x10, RZ ;  /* 0xfffffff0eaa77810 */ /* 0x000fe20007ffe0ff */
[C---:B------:R-:W-:Y:S01]  /*e6f0*/  FFMA.FTZ R25, R2.reuse, UR5, R25 ;  /* 0x0000000502197c23 */ /* 0x040fe20008010019 */
[----:B------:R-:W-:Y:S01]  /*e700*/  I2FP.F32.U32 R166, R166 ;  /* 0x000000a600a67245 */ /* 0x000fe20000201000 */
[----:B------:R-:W-:Y:S01]  /*e710*/  FFMA.FTZ R27, R2, UR5, R27 ;  /* 0x00000005021b7c23 */ /* 0x000fe2000801001b */
[----:B------:R-:W-:Y:S01]  /*e720*/  IADD3 R3, PT, PT, R234, -0x8, RZ ;  /* 0xfffffff8ea037810 */ /* 0x000fe20007ffe0ff */
[C---:B------:R-:W-:Y:S01]  /*e730*/  FFMA.FTZ R9, R164.reuse, UR5, R9 ;  /* 0x00000005a4097c23 */ /* 0x040fe20008010009 */
[----:B------:R-:W-:Y:S01]  /*e740*/  I2FP.F32.U32 R167, R167 ;  /* 0x000000a700a77245 */ /* 0x000fe20000201000 */
[----:B------:R-:W-:Y:S01]  /*e750*/  FFMA.FTZ R11, R164, UR5, R11 ;  /* 0x00000005a40b7c23 */ /* 0x000fe2000801000b */
[----:B------:R-:W-:Y:S01]  /*e760*/  I2FP.F32.U32 R3, R3 ;  /* 0x0000000300037245 */ /* 0x000fe20000201000 */
[C---:B------:R-:W-:Y:S01]  /*e770*/  FFMA.FTZ R17, R166.reuse, UR5, R17 ;  /* 0x00000005a6117c23 */ /* 0x040fe20008010011 */
[----:B------:R-:W-:Y:S01]  /*e780*/  FFMA.FTZ R19, R166, UR5, R19 ;  /* 0x00000005a6137c23 */ /* 0x000fe20008010013 */
[----:B------:R-:W-:Y:S01]  /*e790*/  FMNMX3.FTZ R166, R165, R4, R5, !PT ;  /* 0x00000004a5a67276 */ /* 0x000fe20007810005 */
[C---:B------:R-:W-:Y:S01]  /*e7a0*/  FFMA.FTZ R12, R167.reuse, UR5, R12 ;  /* 0x00000005a70c7c23 */ /* 0x040fe2000801000c */
[----:B------:R-:W-:Y:S01]  /*e7b0*/  FMNMX3.FTZ R2, R0, R6, R7, !PT ;  /* 0x0000000600027276 */ /* 0x000fe20007810007 */
[----:B------:R-:W-:Y:S01]  /*e7c0*/  FFMA.FTZ R14, R167, UR5, R14 ;  /* 0x00000005a70e7c23 */ /* 0x000fe2000801000e */
[----:B------:R-:W-:Y:S01]  /*e7d0*/  IADD3 R164, PT, PT, R234, 0x1, RZ ;  /* 0x00000001eaa47810 */ /* 0x000fe20007ffe0ff */
[C---:B------:R-:W-:Y:S01]  /*e7e0*/  FFMA.FTZ R16, R3.reuse, UR5, R16 ;  /* 0x0000000503107c23 */ /* 0x040fe20008010010 */
[----:B------:R-:W-:Y:S01]  /*e7f0*/  FFMA.FTZ R18, R3, UR5, R18 ;  /* 0x0000000503127c23 */ /* 0x000fe20008010012 */
[----:B------:R-:W-:Y:S02]  /*e800*/  FMNMX3.FTZ R166, R166, R8, R9, !PT ;  /* 0x00000008a6a67276 */ /* 0x000fe40007810009 */
[----:B------:R-:W-:Y:S02]  /*e810*/  FMNMX3.FTZ R2, R2, R10, R11, !PT ;  /* 0x0000000a02027276 */ /* 0x000fe4000781000b */
[C---:B------:R-:W-:Y:S02]  /*e820*/  IADD3 R3, PT, PT, R234.reuse, 0x10, RZ ;  /* 0x00000010ea037810 */ /* 0x040fe40007ffe0ff */
[----:B------:R-:W-:Y:S02]  /*e830*/  IADD3 R167, PT, PT, R234, 0x8, RZ ;  /* 0x00000008eaa77810 */ /* 0x000fe40007ffe0ff */
[----:B------:R-:W-:Y:S02]  /*e840*/  I2FP.F32.U32 R164, R164 ;  /* 0x000000a400a47245 */ /* 0x000fe40000201000 */
[----:B------:R-:W-:Y:S02]  /*e850*/  I2FP.F32.U32 R3, R3 ;  /* 0x0000000300037245 */ /* 0x000fe40000201000 */
[----:B------:R-:W-:Y:S01]  /*e860*/  FMNMX3.FTZ R166, R166, R12, R13, !PT ;  /* 0x0000000ca6a67276 */ /* 0x000fe2000781000d */
[----:B------:R-:W-:Y:S01]  /*e870*/  FFMA.FTZ R21, R164, UR5, R21 ;  /* 0x00000005a4157c23 */ /* 0x000fe20008010015 */
[----:B------:R-:W-:Y:S01]  /*e880*/  FMNMX3.FTZ R2, R2, R14, R15, !PT ;  /* 0x0000000e02027276 */ /* 0x000fe2000781000f */
[----:B------:R-:W-:Y:S01]  /*e890*/  FFMA.FTZ R23, R164, UR5, R23 ;  /* 0x00000005a4177c23 */ /* 0x000fe20008010017 */
[----:B------:R-:W-:Y:S01]  /*e8a0*/  I2FP.F32.U32 R167, R167 ;  /* 0x000000a700a77245 */ /* 0x000fe20000201000 */
[C---:B------:R-:W-:Y:S01]  /*e8b0*/  FFMA.FTZ R28, R3.reuse, UR5, R28 ;  /* 0x00000005031c7c23 */ /* 0x040fe2000801001c */
[----:B------:R-:W-:Y:S01]  /*e8c0*/  IADD3 R168, PT, PT, R234, 0x11, RZ ;  /* 0x00000011eaa87810 */ /* 0x000fe20007ffe0ff */
[----:B------:R-:W-:Y:S01]  /*e8d0*/  FFMA.FTZ R30, R3, UR5, R30 ;  /* 0x00000005031e7c23 */ /* 0x000fe2000801001e */
[----:B------:R-:W-:Y:S01]  /*e8e0*/  FMNMX3.FTZ R166, R166, R16, R17, !PT ;  /* 0x00000010a6a67276 */ /* 0x000fe20007810011 */
[C---:B------:R-:W-:Y:S01]  /*e8f0*/  FFMA.FTZ R24, R167.reuse, UR5, R24 ;  /* 0x00000005a7187c23 */ /* 0x040fe20008010018 */
[----:B------:R-:W-:Y:S01]  /*e900*/  FMNMX3.FTZ R2, R2, R18, R19, !PT ;  /* 0x0000001202027276 */ /* 0x000fe20007810013 */
[----:B------:R-:W-:Y:S01]  /*e910*/  FFMA.FTZ R26, R167, UR5, R26 ;  /* 0x00000005a71a7c23 */ /* 0x000fe2000801001a */
[----:B------:R-:W-:Y:S02]  /*e920*/  I2FP.F32.U32 R168, R168 ;  /* 0x000000a800a87245 */ /* 0x000fe40000201000 */
[C---:B------:R-:W-:Y:S02]  /*e930*/  IADD3 R164, PT, PT, R234.reuse, 0x19, RZ ;  /* 0x00000019eaa47810 */ /* 0x040fe40007ffe0ff */
[----:B------:R-:W-:Y:S01]  /*e940*/  IADD3 R3, PT, PT, R234, 0x18, RZ ;  /* 0x00000018ea037810 */ /* 0x000fe20007ffe0ff */
[----:B------:R-:W-:Y:S01]  /*e950*/  FFMA.FTZ R29, R168, UR5, R29 ;  /* 0x00000005a81d7c23 */ /* 0x000fe2000801001d */
[----:B------:R-:W-:Y:S01]  /*e960*/  FMNMX3.FTZ R166, R166, R20, R21, !PT ;  /* 0x00000014a6a67276 */ /* 0x000fe20007810015 */
[----:B------:R-:W-:Y:S01]  /*e970*/  FFMA.FTZ R31, R168, UR5, R31 ;  /* 0x00000005a81f7c23 */ /* 0x000fe2000801001f */
[----:B------:R-:W-:Y:S02]  /*e980*/  FMNMX3.FTZ R2, R2, R22, R23, !PT ;  /* 0x0000001602027276 */ /* 0x000fe40007810017 */
[----:B------:R-:W-:Y:S02]  /*e990*/  I2FP.F32.U32 R164, R164 ;  /* 0x000000a400a47245 */ /* 0x000fe40000201000 */
[----:B------:R-:W-:Y:S02]  /*e9a0*/  I2FP.F32.U32 R3, R3 ;  /* 0x0000000300037245 */ /* 0x000fe40000201000 */
[----:B------:R-:W-:Y:S01]  /*e9b0*/  FMNMX3.FTZ R166, R166, R24, R25, !PT ;  /* 0x00000018a6a67276 */ /* 0x000fe20007810019 */
[----:B------:R-:W-:Y:S01]  /*e9c0*/  FFMA.FTZ R33, R164, UR5, R33 ;  /* 0x00000005a4217c23 */ /* 0x000fe20008010021 */
[----:B------:R-:W-:Y:S01]  /*e9d0*/  FMNMX3.FTZ R2, R2, R26, R27, !PT ;  /* 0x0000001a02027276 */ /* 0x000fe2000781001b */
[C---:B------:R-:W-:Y:S01]  /*e9e0*/  FFMA.FTZ R32, R3.reuse, UR5, R32 ;  /* 0x0000000503207c23 */ /* 0x040fe20008010020 */
[----:B------:R-:W-:Y:S01]  /*e9f0*/  FFMA.FTZ R35, R164, UR5, R35 ;  /* 0x00000005a4237c23 */ /* 0x000fe20008010023 */
[----:B------:R-:W-:Y:S01]  /*ea00*/  FFMA.FTZ R34, R3, UR5, R34 ;  /* 0x0000000503227c23 */ /* 0x000fe20008010022 */
[----:B------:R-:W-:Y:S02]  /*ea10*/  FMNMX3.FTZ R166, R166, R28, R29, !PT ;  /* 0x0000001ca6a67276 */ /* 0x000fe4000781001d */
[----:B------:R-:W-:Y:S02]  /*ea20*/  FMNMX3.FTZ R2, R2, R30, R31, !PT ;  /* 0x0000001e02027276 */ /* 0x000fe4000781001f */
[----:B------:R-:W-:Y:S02]  /*ea30*/  FMNMX3.FTZ R170, R166, R32, R33, !PT ;  /* 0x00000020a6aa7276 */ /* 0x000fe40007810021 */
[----:B------:R-:W-:Y:S02]  /*ea40*/  FMNMX3.FTZ R167, R2, R34, R35, !PT ;  /* 0x0000002202a77276 */ /* 0x000fe40007810023 */
[----:B------:R-:W-:Y:S01]  /*ea50*/  IADD3 R234, PT, PT, R234, -0x40, RZ ;  /* 0xffffffc0eaea7810 */ /* 0x000fe20007ffe0ff */
        /* <DEDUP_REMOVED lines=11> */
[C---:B------:R-:W-:Y:S01]  /*eb10*/  FMUL.FTZ R203, R164.reuse, UR4 ;  /* 0x00000004a4cb7c20 */ /* 0x040fe20008410000 */
[C---:B------:R-:W-:Y:S01]  /*eb20*/  FSETP.NEU.FTZ.AND P2, PT, R164.reuse, -INF , PT ;  /* 0xff800000a400780b */ /* 0x040fe20003f5d000 */
[----:B------:R-:W-:Y:S01]  /*eb30*/  FADD.FTZ R166, -R164, R165 ;  /* 0x000000a5a4a67221 */ /* 0x000fe20000010100 */
[----:B------:R-:W-:Y:S01]  /*eb40*/  FSEL R202, R202, RZ, P1 ;  /* 0x000000ffcaca7208 */ /* 0x000fe20000800000 */
[----:B------:R-:W-:Y:S01]  /*eb50*/  FADD.FTZ R165, -R3, R0 ;  /* 0x0000000003a57221 */ /* 0x000fe20000010100 */
[----:B------:R-:W-:Y:S01]  /*eb60*/  FSEL R203, R203, RZ, P2 ;  /* 0x000000ffcbcb7208 */ /* 0x000fe20001000000 */
[----:B------:R-:W-:Y:S02]  /*eb70*/  FMUL.FTZ R2, R166, UR4 ;  /* 0x00000004a6027c20 */ /* 0x000fe40008410000 */
        /* <DEDUP_REMOVED lines=9> */
[----:B------:R-:W2:Y:S01]  /*ec10*/  MUFU.EX2 R2, R2 ;  /* 0x0000000200027308 */ /* 0x000ea20000000800 */
[----:B------:R-:W-:Y:S01]  /*ec20*/  MOV R165, R230 ;  /* 0x000000e600a57202 */ /* 0x000fe20000000f00 */
[--C-:B------:R-:W-:Y:S01]  /*ec30*/  FFMA.FTZ R205, R12, UR4, -R203.reuse ;  /* 0x000000040ccd7c23 */ /* 0x100fe200080108cb */
[----:B------:R-:W-:Y:S07]  /*ec40*/  @P0 IADD3 R165, PT, PT, R231, -0x40, RZ ;  /* 0xffffffc0e7a50810 */ /* 0x000fee0007ffe0ff */
[----:B------:R-:W3:Y:S01]  /*ec50*/  MUFU.EX2 R0, R0 ;  /* 0x0000000000007308 */ /* 0x000ee20000000800 */
[--C-:B------:R-:W-:Y:S01]  /*ec60*/  FFMA.FTZ R204, R13, UR4, -R203.reuse ;  /* 0x000000040dcc7c23 */ /* 0x100fe200080108cb */
[--C-:B------:R-:W-:Y:S01]  /*ec70*/  FFMA.FTZ R209, R14, UR4, -R202.reuse ;  /* 0x000000040ed17c23 */ /* 0x100fe200080108ca */
[----:B------:R-:W-:Y:S07]  /*ec80*/  IADD3 R222, PT, PT, R222, R165, RZ ;  /* 0x000000a5dede7210 */ /* 0x000fee0007ffe0ff */
[----:B------:R-:W-:Y:S01]  /*ec90*/  MUFU.EX2 R201, R201 ;  /* 0x000000c900c97308 */ /* 0x000fe20000000800 */
[----:B------:R-:W4:Y:S01]  /*eca0*/  LDSM.16.MT88.4 R176, [R165] ;  /* 0x00000000a5b0783b */ /* 0x000f220000004200 */
[--C-:B------:R-:W-:Y:S01]  /*ecb0*/  FFMA.FTZ R208, R15, UR4, -R202.reuse ;  /* 0x000000040fd07c23 */ /* 0x100fe200080108ca */
        /* <DEDUP_REMOVED lines=14> */
[----:B------:R-:W3:Y:S01]  /*eda0*/  LDSM.16.MT88.4 R156, [R222] ;  /* 0x00000000de9c783b */ /* 0x000ee20000004200 */
[----:B-----5:R-:W-:Y:S01]  /*edb0*/  F2FP.F16.F32.PACK_AB R160, R200, R201 ;  /* 0x000000c9c8a0723e */ /* 0x020fe200000000ff */
[C---:B------:R-:W-:Y:S07]  /*edc0*/  FMUL.FTZ R36, R2.reuse, R36 ;  /* 0x0000002402247220 */ /* 0x040fee0000410000 */
[----:B------:R-:W5:Y:S01]  /*edd0*/  MUFU.EX2 R196, R196 ;  /* 0x000000c400c47308 */ /* 0x000f620000000800 */
[----:B------:R-:W-:Y:S01]  /*ede0*/  FMUL.FTZ R37, R2, R37 ;  /* 0x0000002502257220 */ /* 0x000fe20000410000 */
[C---:B------:R-:W-:Y:S01]  /*edf0*/  FMUL.FTZ R38, R0.reuse, R38 ;  /* 0x0000002600267220 */ /* 0x040fe20000410000 */
[----:B------:R-:W-:Y:S07]  /*ee00*/  FMUL.FTZ R39, R0, R39 ;  /* 0x0000002700277220 */ /* 0x000fee0000410000 */
[----:B------:R-:W-:Y:S01]  /*ee10*/  MUFU.EX2 R167, R167 ;  /* 0x000000a700a77308 */ /* 0x000fe20000000800 */
[----:B------:R-:W-:Y:S01]  /*ee20*/  FMUL.FTZ R40, R2, R40 ;  /* 0x0000002802287220 */ /* 0x000fe20000410000 */
[----:B--2---:R-:W-:Y:S01]  /*ee30*/  F2FP.F16.F32.PACK_AB R161, R198, R199 ;  /* 0x000000c7c6a1723e */ /* 0x004fe200000000ff */
[----:B------:R-:W-:Y:S07]  /*ee40*/  FMUL.FTZ R41, R2, R41 ;  /* 0x0000002902297220 */ /* 0x000fee0000410000 */
[----:B------:R-:W2:Y:S01]  /*ee50*/  MUFU.EX2 R166, R166 ;  /* 0x000000a600a67308 */ /* 0x000ea20000000800 */
[C---:B------:R-:W-:Y:S01]  /*ee60*/  FMUL.FTZ R42, R0.reuse, R42 ;  /* 0x0000002a002a7220 */ /* 0x040fe20000410000 */
[----:B------:R-:W-:Y:S01]  /*ee70*/  FMUL.FTZ R43, R0, R43 ;  /* 0x0000002b002b7220 */ /* 0x000fe20000410000 */
[----:B------:R-:W-:Y:S01]  /*ee80*/  LDSM.16.MT88.4 R184, [R165+0x4800] ;  /* 0x00480000a5b8783b */ /* 0x000fe20000004200 */
[C---:B------:R-:W-:Y:S01]  /*ee90*/  FMUL.FTZ R12, R2.reuse, R152 ;  /* 0x00000098020c7220 */ /* 0x040fe20000410000 */
[----:B------:R-:W-:Y:S01]  /*eea0*/  FMUL.FTZ R13, R2, R153 ;  /* 0x00000099020d7220 */ /* 0x000fe20000410000 */
[----:B-----5:R-:W-:Y:S01]  /*eeb0*/  F2FP.F16.F32.PACK_AB R162, R196, R197 ;  /* 0x000000c5c4a2723e */ /* 0x020fe200000000ff */
[C---:B------:R-:W-:Y:S01]  /*eec0*/  FMUL.FTZ R14, R0.reuse, R154 ;  /* 0x0000009a000e7220 */ /* 0x040fe20000410000 */
[----:B------:R-:W-:Y:S01]  /*eed0*/  FMUL.FTZ R15, R0, R155 ;  /* 0x0000009b000f7220 */ /* 0x000fe20000410000 */
[C---:B------:R-:W-:Y:S01]  /*eee0*/  FMUL.FTZ R44, R2.reuse, R44 ;  /* 0x0000002c022c7220 */ /* 0x040fe20000410000 */
[----:B------:R-:W-:Y:S01]  /*eef0*/  FMUL.FTZ R45, R2, R45 ;  /* 0x0000002d022d7220 */ /* 0x000fe20000410000 */
[----:B------:R-:W-:Y:S01]  /*ef00*/  LDSM.16.MT88.4 R152, [R165+0x800] ;  /* 0x00080000a598783b */ /* 0x000fe20000004200 */
[C---:B------:R-:W-:Y:S01]  /*ef10*/  FMUL.FTZ R46, R0.reuse, R46 ;  /* 0x0000002e002e7220 */ /* 0x040fe20000410000 */
[----:B------:R-:W-:Y:S01]  /*ef20*/  FMUL.FTZ R47, R0, R47 ;  /* 0x0000002f002f7220 */ /* 0x000fe20000410000 */
[----:B--2---:R-:W-:Y:S01]  /*ef30*/  F2FP.F16.F32.PACK_AB R163, R166, R167 ;  /* 0x000000a7a6a3723e */ /* 0x004fe200000000ff */
[C---:B------:R-:W-:Y:S01]  /*ef40*/  FMUL.FTZ R48, R2.reuse, R48 ;  /* 0x0000003002307220 */ /* 0x040fe20000410000 */
[----:B------:R-:W-:Y:S01]  /*ef50*/  FMUL.FTZ R49, R2, R49 ;  /* 0x0000003102317220 */ /* 0x000fe20000410000 */
[C---:B------:R-:W-:Y:S01]  /*ef60*/  FMUL.FTZ R50, R0.reuse, R50 ;  /* 0x0000003200327220 */ /* 0x040fe20000410000 */
[----:B------:R-:W-:Y:S01]  /*ef70*/  FMUL.FTZ R51, R0, R51 ;  /* 0x0000003300337220 */ /* 0x000fe20000410000 */
[----:B------:R-:W-:Y:S01]  /*ef80*/  LDSM.16.MT88.4 R188, [R222+0x4800] ;  /* 0x00480000debc783b */ /* 0x000fe20000004200 */
[C---:B------:R-:W-:Y:S01]  /*ef90*/  FMUL.FTZ R52, R2.reuse, R52 ;  /* 0x0000003402347220 */ /* 0x040fe20000410000 */
[C---:B-1----:R-:W-:Y:S01]  /*efa0*/  HMMA.16816.F32 R4, R160.reuse, R168, R4 ;  /* 0x000000a8a004723c */ /* 0x042fe20000001804 */
[----:B------:R-:W-:Y:S04]  /*efb0*/  MUFU.EX2 R205, R205 ;  /* 0x000000cd00cd7308 */ /* 0x000fe80000000800 */
[----:B------:R-:W-:Y:S01]  /*efc0*/  FMUL.FTZ R53, R2, R53 ;  /* 0x0000003502357220 */ /* 0x000fe20000410000 */
[C---:B------:R-:W-:Y:S01]  /*efd0*/  FMUL.FTZ R54, R0.reuse, R54 ;  /* 0x0000003600367220 */ /* 0x040fe20000410000 */
[----:B------:R-:W-:Y:S01]  /*efe0*/  FMUL.FTZ R55, R0, R55 ;  /* 0x0000003700377220 */ /* 0x000fe20000410000 */
[C---:B------:R-:W-:Y:S01]  /*eff0*/  HMMA.16816.F32 R8, R160.reuse, R170, R8 ;  /* 0x000000aaa008723c */ /* 0x040fe20000001808 */
[----:B------:R-:W1:Y:S02]  /*f000*/  LDSM.16.MT88.4 R168, [R220+0x12000] ;  /* 0x01200000dca8783b */ /* 0x000e640000004200 */
[----:B------:R-:W2:Y:S01]  /*f010*/  MUFU.EX2 R204, R204 ;  /* 0x000000cc00cc7308 */ /* 0x000ea20000000800 */
[C---:B------:R-:W-:Y:S01]  /*f020*/  FMUL.FTZ R56, R2.reuse, R56 ;  /* 0x0000003802387220 */ /* 0x040fe20000410000 */
[----:B------:R-:W-:Y:S01]  /*f030*/  FMUL.FTZ R57, R2, R57 ;  /* 0x0000003902397220 */ /* 0x000fe20000410000 */
[C---:B------:R-:W-:Y:S01]  /*f040*/  FMUL.FTZ R58, R0.reuse, R58 ;  /* 0x0000003a003a7220 */ /* 0x040fe20000410000 */
[----:B------:R-:W-:Y:S01]  /*f050*/  FMUL.FTZ R59, R0, R59 ;  /* 0x0000003b003b7220 */ /* 0x000fe20000410000 */
[C---:B------:R-:W-:Y:S01]  /*f060*/  FMUL.FTZ R60, R2.reuse, R60 ;  /* 0x0000003c023c7220 */ /* 0x040fe20000410000 */
[C---:B------:R-:W-:Y:S04]  /*f070*/  HMMA.16816.F32 R36, R160.reuse, R172, R36 ;  /* 0x000000aca024723c */ /* 0x040fe80000001824 */
[----:B------:R-:W-:Y:S01]  /*f080*/  MUFU.EX2 R209, R209 ;  /* 0x000000d100d17308 */ /* 0x000fe20000000800 */
[----:B------:R-:W-:Y:S01]  /*f090*/  FMUL.FTZ R61, R2, R61 ;  /* 0x0000003d023d7220 */ /* 0x000fe20000410000 */
[C---:B------:R-:W-:Y:S01]  /*f0a0*/  FMUL.FTZ R62, R0.reuse, R62 ;  /* 0x0000003e003e7220 */ /* 0x040fe20000410000 */
[----:B------:R-:W-:Y:S01]  /*f0b0*/  FMUL.FTZ R63, R0, R63 ;  /* 0x0000003f003f7220 */ /* 0x000fe20000410000 */
[C---:B------:R-:W-:Y:S01]  /*f0c0*/  FMUL.FTZ R64, R2.reuse, R64 ;  /* 0x0000004002407220 */ /* 0x040fe20000410000 */
[----:B------:R-:W-:Y:S01]  /*f0d0*/  FMUL.FTZ R65, R2, R65 ;  /* 0x0000004102417220 */ /* 0x000fe20000410000 */
[C---:B------:R-:W-:Y:S01]  /*f0e0*/  HMMA.16816.F32 R40, R160.reuse, R174, R40 ;  /* 0x000000aea028723c */ /* 0x040fe20000001828 */
[----:B------:R-:W5:Y:S03]  /*f0f0*/  LDSM.16.MT88.4 R172, [R216+0x12000] ;  /* 0x01200000d8ac783b */ /* 0x000f660000004200 */
[----:B------:R-:W2:Y:S01]  /*f100*/  MUFU.EX2 R208, R208 ;  /* 0x000000d000d07308 */ /* 0x000ea20000000800 */
[C---:B------:R-:W-:Y:S01]  /*f110*/  FMUL.FTZ R66, R0.reuse, R66 ;  /* 0x0000004200427220 */ /* 0x040fe20000410000 */
[----:B------:R-:W-:Y:S01]  /*f120*/  FMUL.FTZ R67, R0, R67 ;  /* 0x0000004300437220 */ /* 0x000fe20000410000 */
[C---:B------:R-:W-:Y:S01]  /*f130*/  FMUL.FTZ R68, R2.reuse, R68 ;  /* 0x0000004402447220 */ /* 0x040fe20000410000 */
[----:B------:R-:W-:Y:S01]  /*f140*/  FMUL.FTZ R69, R2, R69 ;  /* 0x0000004502457220 */ /* 0x000fe20000410000 */
[C---:B------:R-:W-:Y:S01]  /*f150*/  FMUL.FTZ R70, R0.reuse, R70 ;  /* 0x0000004600467220 */ /* 0x040fe20000410000 */
[C---:B----4-:R-:W-:Y:S04]  /*f160*/  HMMA.16816.F32 R44, R160.reuse, R176, R44 ;  /* 0x000000b0a02c723c */ /* 0x050fe8000000182c */
[----:B------:R-:W-:Y:S01]  /*f170*/  MUFU.EX2 R206, R206 ;  /* 0x000000ce00ce7308 */ /* 0x000fe20000000800 */
[----:B------:R-:W-:Y:S01]  /*f180*/  FMUL.FTZ R71, R0, R71 ;  /* 0x0000004700477220 */ /* 0x000fe20000410000 */
[C---:B------:R-:W-:Y:S01]  /*f190*/  FMUL.FTZ R72, R2.reuse, R72 ;  /* 0x0000004802487220 */ /* 0x040fe20000410000 */
[----:B------:R-:W-:Y:S01]  /*f1a0*/  FMUL.FTZ R73, R2, R73 ;  /* 0x0000004902497220 */ /* 0x000fe20000410000 */
[C---:B------:R-:W-:Y:S01]  /*f1b0*/  FMUL.FTZ R74, R0.reuse, R74 ;  /* 0x0000004a004a7220 */ /* 0x040fe20000410000 */
[----:B------:R-:W-:Y:S01]  /*f1c0*/  FMUL.FTZ R75, R0, R75 ;  /* 0x0000004b004b7220 */ /* 0x000fe20000410000 */
[C---:B------:R-:W-:Y:S01]  /*f1d0*/  HMMA.16816.F32 R48, R160.reuse, R178, R48 ;  /* 0x000000b2a030723c */ /* 0x040fe20000001830 */
[----:B------:R-:W-:Y:S03]  /*f1e0*/  LDSM.16.MT88.4 R176, [R222+0x800] ;  /* 0x00080000deb0783b */ /* 0x000fe60000004200 */
[----:B------:R-:W4:Y:S01]  /*f1f0*/  MUFU.EX2 R211, R211 ;  /* 0x000000d300d37308 */ /* 0x000f220000000800 */
        /* <DEDUP_REMOVED lines=93> */
[--C-:B------:R-:W-:Y:S01]  /*f7d0*/  FFMA.FTZ R207, R18, UR4, -R202.reuse ;  /* 0x0000000412cf7c23 */ /* 0x100fe200080108ca */
[----:B------:R-:W-:Y:S01]  /*f7e0*/  FFMA.FTZ R210, R19, UR4, -R202 ;  /* 0x0000000413d27c23 */ /* 0x000fe200080108ca */
[----:B------:R-:W-:Y:S01]  /*f7f0*/  FMUL.FTZ R16, R2, R148 ;  /* 0x0000009402107220 */ /* 0x000fe20000410000 */
[----:B--2---:R-:W-:Y:S01]  /*f800*/  F2FP.F16.F32.PACK_AB R148, R204, R205 ;  /* 0x000000cdcc94723e */ /* 0x004fe200000000ff */
[----:B------:R-:W-:Y:S01]  /*f810*/  FMUL.FTZ R17, R2, R149 ;  /* 0x0000009502117220 */ /* 0x000fe20000410000 */
[C---:B-1----:R-:W-:Y:S01]  /*f820*/  HMMA.16816.F32 R108, R160.reuse, R168, R108 ;  /* 0x000000a8a06c723c */ /* 0x042fe2000000186c */
[----:B------:R-:W-:Y:S02]  /*f830*/  MUFU.EX2 R207, R207 ;  /* 0x000000cf00cf7308 */ /* 0x000fe40000000800 */
[----:B------:R-:W-:Y:S01]  /*f840*/  F2FP.F16.F32.PACK_AB R149, R208, R209 ;  /* 0x000000d1d095723e */ /* 0x000fe200000000ff */
[C---:B------:R-:W-:Y:S01]  /*f850*/  FMUL.FTZ R18, R0.reuse, R150 ;  /* 0x0000009600127220 */ /* 0x040fe20000410000 */
[----:B----4-:R-:W-:Y:S06]  /*f860*/  F2FP.F16.F32.PACK_AB R150, R211, R206 ;  /* 0x000000ced396723e */ /* 0x010fec00000000ff */
[----:B------:R-:W1:Y:S01]  /*f870*/  MUFU.EX2 R210, R210 ;  /* 0x000000d200d27308 */ /* 0x000e620000000800 */
[----:B------:R-:W-:Y:S01]  /*f880*/  FMUL.FTZ R19, R0, R151 ;  /* 0x0000009700137220 */ /* 0x000fe20000410000 */
[C---:B------:R-:W-:Y:S01]  /*f890*/  HMMA.16816.F32 R112, R160.reuse, R170, R112 ;  /* 0x000000aaa070723c */ /* 0x040fe20000001870 */
[----:B------:R-:W2:Y:S02]  /*f8a0*/  LDSM.16.MT88.4 R168, [R216+0x16000] ;  /* 0x01600000d8a8783b */ /* 0x000ea40000004200 */
[----:B------:R-:W-:Y:S01]  /*f8b0*/  FFMA.FTZ R201, R2, R237, R201 ;  /* 0x000000ed02c97223 */ /* 0x000fe200000100c9 */
[----:B------:R-:W-:Y:S03]  /*f8c0*/  FFMA.FTZ R199, R0, R235, R199 ;  /* 0x000000eb00c77223 */ /* 0x000fe600000100c7 */
[----:B------:R-:W-:Y:S01]  /*f8d0*/  FADD.FTZ R200, R200, R201 ;  /* 0x000000c9c8c87221 */ /* 0x000fe20000010000 */
[C---:B-----5:R-:W-:Y:S03]  /*f8e0*/  HMMA.16816.F32 R116, R160.reuse, R172, R116 ;  /* 0x000000aca074723c */ /* 0x060fe60000001874 */
[----:B------:R-:W-:Y:S01]  /*f8f0*/  FADD.FTZ R198, R198, R199 ;  /* 0x000000c7c6c67221 */ /* 0x000fe20000010000 */
[----:B-1----:R-:W-:Y:S01]  /*f900*/  F2FP.F16.F32.PACK_AB R151, R210, R207 ;  /* 0x000000cfd297723e */ /* 0x002fe200000000ff */
[----:B------:R-:W-:Y:S02]  /*f910*/  FADD.FTZ R197, R197, R200 ;  /* 0x000000c8c5c57221 */ /* 0x000fe40000010000 */
[----:B------:R-:W-:Y:S01]  /*f920*/  FADD.FTZ R167, R167, R198 ;  /* 0x000000c6a7a77221 */ /* 0x000fe20000010000 */
[C---:B------:R-:W-:Y:S01]  /*f930*/  HMMA.16816.F32 R120, R160.reuse, R174, R120 ;  /* 0x000000aea078723c */ /* 0x040fe20000001878 */
[----:B------:R-:W1:Y:S02]  /*f940*/  LDSM.16.MT88.4 R172, [R165+0x6000] ;  /* 0x00600000a5ac783b */ /* 0x000e640000004200 */
[----:B------:R-:W-:Y:S01]  /*f950*/  FADD.FTZ R196, R196, R197 ;  /* 0x000000c5c4c47221 */ /* 0x000fe20000010000 */
[----:B------:R-:W-:Y:S04]  /*f960*/  FADD.FTZ R166, R166, R167 ;  /* 0x000000a7a6a67221 */ /* 0x000fe80000010000 */
[----:B------:R-:W-:Y:S01]  /*f970*/  FADD.FTZ R209, R209, R166 ;  /* 0x000000a6d1d17221 */ /* 0x000fe20000010000 */
[C---:B---3--:R-:W-:Y:S03]  /*f980*/  HMMA.16816.F32 R124, R160.reuse, R156, R124 ;  /* 0x0000009ca07c723c */ /* 0x048fe6000000187c */
[----:B------:R-:W-:Y:S05]  /*f990*/  FADD.FTZ R208, R208, R209 ;  /* 0x000000d1d0d07221 */ /* 0x000fea0000010000 */
        /* <DEDUP_REMOVED lines=8> */
[C---:B---3--:R-:W-:Y:S08]  /*fa20*/  HMMA.16816.F32 R12, R160.reuse, R156, R12 ;  /* 0x0000009ca00c723c */ /* 0x048ff0000000180c */
[----:B------:R-:W-:Y:S01]  /*fa30*/  HMMA.16816.F32 R16, R160, R158, R16 ;  /* 0x0000009ea010723c */ /* 0x000fe20000001810 */
[----:B------:R-:W3:Y:S07]  /*fa40*/  LDSM.16.MT88.4 R156, [R220+0x12800] ;  /* 0x01280000dc9c783b */ /* 0x000eee0000004200 */
[C---:B--2---:R-:W-:Y:S01]  /*fa50*/  HMMA.16816.F32 R4, R148.reuse, R168, R4 ;  /* 0x000000a89404723c */ /* 0x044fe20000001804 */
[----:B------:R-:W2:Y:S07]  /*fa60*/  LDSM.16.MT88.4 R160, [R216+0x12800] ;  /* 0x01280000d8a0783b */ /* 0x000eae0000004200 */
        /* <DEDUP_REMOVED lines=16> */
[----:B------:R-:W-:Y:S07]  /*fb70*/  LDSM.16.MT88.4 R160, [R220+0x11000] ;  /* 0x01100000dca0783b */ /* 0x000fee0000004200 */
[C---:B----4-:R-:W-:Y:S08]  /*fb80*/  HMMA.16816.F32 R76, R148.reuse, R168, R76 ;  /* 0x000000a8944c723c */ /* 0x050ff0000000184c */
[C---:B------:R-:W-:Y:S01]  /*fb90*/  HMMA.16816.F32 R80, R148.reuse, R170, R80 ;  /* 0x000000aa9450723c */ /* 0x040fe20000001850 */
[----:B------:R-:W-:Y:S07]  /*fba0*/  LDSM.16.MT88.4 R168, [R216+0x11000] ;  /* 0x01100000d8a8783b */ /* 0x000fee0000004200 */
[C---:B-1----:R-:W-:Y:S08]  /*fbb0*/  HMMA.16816.F32 R84, R148.reuse, R172, R84 ;  /* 0x000000ac9454723c */ /* 0x042ff00000001854 */
[C---:B------:R-:W-:Y:S01]  /*fbc0*/  HMMA.16816.F32 R88, R148.reuse, R174, R88 ;  /* 0x000000ae9458723c */ /* 0x040fe20000001858 */
[----:B------:R-:W-:Y:S07]  /*fbd0*/  LDSM.16.MT88.4 R172, [R220+0x15000] ;  /* 0x01500000dcac783b */ /* 0x000fee0000004200 */
[C---:B-----5:R-:W-:Y:S08]  /*fbe0*/  HMMA.16816.F32 R92, R148.reuse, R152, R92 ;  /* 0x00000098945c723c */ /* 0x060ff0000000185c */
        /* <DEDUP_REMOVED lines=8> */
[C---:B------:R-:W-:Y:S03]  /*fc70*/  HMMA.16816.F32 R116, R148.reuse, R188, R116 ;  /* 0x000000bc9474723c */ /* 0x040fe60000001874 */
[--C-:B------:R-:W-:Y:S01]  /*fc80*/  FFMA.FTZ R188, R20, UR4, -R203.reuse ;  /* 0x0000000414bc7c23 */ /* 0x100fe200080108cb */
[--C-:B------:R-:W-:Y:S04]  /*fc90*/  FFMA.FTZ R189, R21, UR4, -R203.reuse ;  /* 0x0000000415bd7c23 */ /* 0x100fe800080108cb */
[C---:B------:R-:W-:Y:S01]  /*fca0*/  HMMA.16816.F32 R120, R148.reuse, R190, R120 ;  /* 0x000000be9478723c */ /* 0x040fe20000001878 */
[----:B------:R-:W-:Y:S02]  /*fcb0*/  MUFU.EX2 R188, R188 ;  /* 0x000000bc00bc7308 */ /* 0x000fe40000000800 */
[--C-:B------:R-:W-:Y:S01]  /*fcc0*/  FFMA.FTZ R190, R22, UR4, -R202.reuse ;  /* 0x0000000416be7c23 */ /* 0x100fe200080108ca */
[--C-:B------:R-:W-:Y:S07]  /*fcd0*/  FFMA.FTZ R191, R23, UR4, -R202.reuse ;  /* 0x0000000417bf7c23 */ /* 0x100fee00080108ca */
[----:B------:R-:W2:Y:S01]  /*fce0*/  MUFU.EX2 R189, R189 ;  /* 0x000000bd00bd7308 */ /* 0x000ea20000000800 */
[C---:B------:R-:W-:Y:S09]  /*fcf0*/  HMMA.16816.F32 R124, R148.reuse, R176, R124 ;  /* 0x000000b0947c723c */ /* 0x040ff2000000187c */
[----:B------:R-:W-:Y:S10]  /*fd00*/  MUFU.EX2 R190, R190 ;  /* 0x000000be00be7308 */ /* 0x000ff40000000800 */
[----:B------:R-:W4:Y:S01]  /*fd10*/  MUFU.EX2 R191, R191 ;  /* 0x000000bf00bf7308 */ /* 0x000f220000000800 */
[C---:B------:R-:W-:Y:S01]  /*fd20*/  HMMA.16816.F32 R128, R148.reuse, R178, R128 ;  /* 0x000000b29480723c */ /* 0x040fe20000001880 */
[----:B------:R-:W-:Y:S02]  /*fd30*/  LDSM.16.MT88.4 R176, [R165+0x5000] ;  /* 0x00500000a5b0783b */ /* 0x000fe40000004200 */
[----:B--2---:R-:W-:Y:S05]  /*fd40*/  F2FP.F16.F32.PACK_AB R20, R189, R188 ;  /* 0x000000bcbd14723e */ /* 0x004fea00000000ff */
[C---:B------:R-:W-:Y:S03]  /*fd50*/  HMMA.16816.F32 R132, R148.reuse, R192, R132 ;  /* 0x000000c09484723c */ /* 0x040fe60000001884 */
[--C-:B------:R-:W-:Y:S01]  /*fd60*/  FFMA.FTZ R192, R24, UR4, -R203.reuse ;  /* 0x0000000418c07c23 */ /* 0x100fe200080108cb */
[--C-:B------:R-:W-:Y:S01]  /*fd70*/  FFMA.FTZ R193, R25, UR4, -R203.reuse ;  /* 0x0000000419c17c23 */ /* 0x100fe200080108cb */
[----:B----4-:R-:W-:Y:S03]  /*fd80*/  F2FP.F16.F32.PACK_AB R21, R191, R190 ;  /* 0x000000bebf15723e */ /* 0x010fe600000000ff */
[C---:B------:R-:W-:Y:S01]  /*fd90*/  HMMA.16816.F32 R136, R148.reuse, R194, R136 ;  /* 0x000000c29488723c */ /* 0x040fe20000001888 */
[----:B------:R-:W-:Y:S02]  /*fda0*/  MUFU.EX2 R192, R192 ;  /* 0x000000c000c07308 */ /* 0x000fe40000000800 */
[--C-:B------:R-:W-:Y:S01]  /*fdb0*/  FFMA.FTZ R194, R26, UR4, -R202.reuse ;  /* 0x000000041ac27c23 */ /* 0x100fe200080108ca */
[--C-:B------:R-:W-:Y:S07]  /*fdc0*/  FFMA.FTZ R195, R27, UR4, -R202.reuse ;  /* 0x000000041bc37c23 */ /* 0x100fee00080108ca */
[----:B------:R-:W2:Y:S01]  /*fdd0*/  MUFU.EX2 R193, R193 ;  /* 0x000000c100c17308 */ /* 0x000ea20000000800 */
[----:B------:R-:W4:Y:S01]  /*fde0*/  LDSM.16.MT88.4 R24, [R165+0x1000] ;  /* 0x00100000a518783b */ /* 0x000f220000004200 */
[C---:B---3--:R-:W-:Y:S08]  /*fdf0*/  HMMA.16816.F32 R140, R148.reuse, R156, R140 ;  /* 0x0000009c948c723c */ /* 0x048ff0000000188c */
[----:B------:R-:W-:Y:S10]  /*fe00*/  MUFU.EX2 R194, R194 ;  /* 0x000000c200c27308 */ /* 0x000ff40000000800 */
[----:B------:R-:W3:Y:S01]  /*fe10*/  MUFU.EX2 R195, R195 ;  /* 0x000000c300c37308 */ /* 0x000ee20000000800 */
[C---:B------:R-:W-:Y:S01]  /*fe20*/  HMMA.16816.F32 R144, R148.reuse, R158, R144 ;  /* 0x0000009e9490723c */ /* 0x040fe20000001890 */
[----:B------:R-:W5:Y:S02]  /*fe30*/  LDSM.16.MT88.4 R156, [R222+0x1000] ;  /* 0x00100000de9c783b */ /* 0x000f640000004200 */
[----:B--2---:R-:W-:Y:S05]  /*fe40*/  F2FP.F16.F32.PACK_AB R22, R193, R192 ;  /* 0x000000c0c116723e */ /* 0x004fea00000000ff */
[C---:B-1----:R-:W-:Y:S03]  /*fe50*/  HMMA.16816.F32 R12, R148.reuse, R152, R12 ;  /* 0x00000098940c723c */ /* 0x042fe6000000180c */
[----:B---3--:R-:W-:Y:S05]  /*fe60*/  F2FP.F16.F32.PACK_AB R23, R195, R194 ;  /* 0x000000c2c317723e */ /* 0x008fea00000000ff */
[----:B------:R-:W-:Y:S01]  /*fe70*/  HMMA.16816.F32 R16, R148, R154, R16 ;  /* 0x0000009a9410723c */ /* 0x000fe20000001810 */
[----:B------:R-:W1:Y:S07]  /*fe80*/  LDSM.16.MT88.4 R148, [R220+0x13000] ;  /* 0x01300000dc94783b */ /* 0x000e6e0000004200 */
        /* <DEDUP_REMOVED lines=20> */
[C---:B------:R-:W-:Y:S08]  /*ffd0*/  HMMA.16816.F32 R80, R20.reuse, R162, R80 ;  /* 0x000000a21450723c */ /* 0x040ff00000001850 */
        /* <DEDUP_REMOVED lines=11> */
[--C-:B------:R-:W-:Y:S04]  /*10090*/  FFMA.FTZ R177, R29, UR4, -R203.reuse ;  /* 0x000000041db17c23 */ /* 0x100fe800080108cb */
[C---:B------:R-:W-:Y:S01]  /*100a0*/  HMMA.16816.F32 R112, R20.reuse, R178, R112 ;  /* 0x000000b21470723c */ /* 0x040fe20000001870 */
[----:B------:R-:W-:Y:S02]  /*100b0*/  MUFU.EX2 R176, R176 ;  /* 0x000000b000b07308 */ /* 0x000fe40000000800 */
[--C-:B------:R-:W-:Y:S01]  /*100c0*/  FFMA.FTZ R178, R30, UR4, -R202.reuse ;  /* 0x000000041eb27c23 */ /* 0x100fe200080108ca */
[--C-:B------:R-:W-:Y:S07]  /*100d0*/  FFMA.FTZ R179, R31, UR4, -R202.reuse ;  /* 0x000000041fb37c23 */ /* 0x100fee00080108ca */
[----:B------:R-:W3:Y:S01]  /*100e0*/  MUFU.EX2 R177, R177 ;  /* 0x000000b100b17308 */ /* 0x000ee20000000800 */
[----:B------:R-:W-:Y:S01]  /*100f0*/  LDSM.16.MT88.4 R28, [R216+0x11800] ;  /* 0x01180000d81c783b */ /* 0x000fe20000004200 */
[C---:B------:R-:W-:Y:S08]  /*10100*/  HMMA.16816.F32 R116, R20.reuse, R180, R116 ;  /* 0x000000b41474723c */ /* 0x040ff00000001874 */
[----:B------:R-:W-:Y:S01]  /*10110*/  MUFU.EX2 R178, R178 ;  /* 0x000000b200b27308 */ /* 0x000fe20000000800 */
[--C-:B------:R-:W-:Y:S01]  /*10120*/  FFMA.FTZ R180, R32, UR4, -R203.reuse ;  /* 0x0000000420b47c23 */ /* 0x100fe200080108cb */
[--C-:B------:R-:W-:Y:S01]  /*10130*/  FFMA.FTZ R181, R34, UR4, -R202.reuse ;  /* 0x0000000422b57c23 */ /* 0x100fe200080108ca */
[----:B------:R-:W-:Y:S01]  /*10140*/  FFMA.FTZ R203, R33, UR4, -R203 ;  /* 0x0000000421cb7c23 */ /* 0x000fe200080108cb */
[----:B------:R-:W-:Y:S06]  /*10150*/  FFMA.FTZ R202, R35, UR4, -R202 ;  /* 0x0000000423ca7c23 */ /* 0x000fec00080108ca */
[----:B------:R-:W4:Y:S01]  /*10160*/  MUFU.EX2 R179, R179 ;  /* 0x000000b300b37308 */ /* 0x000f220000000800 */
[C---:B------:R-:W-:Y:S01]  /*10170*/  HMMA.16816.F32 R120, R20.reuse, R182, R120 ;  /* 0x000000b61478723c */ /* 0x040fe20000001878 */
[----:B------:R-:W-:Y:S08]  /*10180*/  LDSM.16.MT88.4 R32, [R165+0x1800] ;  /* 0x00180000a520783b */ /* 0x000ff00000004200 */
[----:B------:R-:W-:Y:S10]  /*10190*/  MUFU.EX2 R180, R180 ;  /* 0x000000b400b47308 */ /* 0x000ff40000000800 */
[----:B------:R-:W2:Y:S01]  /*101a0*/  MUFU.EX2 R203, R203 ;  /* 0x000000cb00cb7308 */ /* 0x000ea20000000800 */
[C---:B-----5:R-:W-:Y:S09]  /*101b0*/  HMMA.16816.F32 R124, R20.reuse, R156, R124 ;  /* 0x0000009c147c723c */ /* 0x060ff2000000187c */
[----:B------:R-:W-:Y:S10]  /*101c0*/  MUFU.EX2 R181, R181 ;  /* 0x000000b500b57308 */ /* 0x000ff40000000800 */
[----:B------:R-:W5:Y:S01]  /*101d0*/  MUFU.EX2 R202, R202 ;  /* 0x000000ca00ca7308 */ /* 0x000f620000000800 */
[C---:B------:R-:W-:Y:S01]  /*101e0*/  HMMA.16816.F32 R128, R20.reuse, R158, R128 ;  /* 0x0000009e1480723c */ /* 0x040fe20000001880 */
[----:B------:R-:W5:Y:S07]  /*101f0*/  LDSM.16.MT88.4 R156, [R220+0x11800] ;  /* 0x01180000dc9c783b */ /* 0x000f6e0000004200 */
[C---:B------:R-:W-:Y:S08]  /*10200*/  HMMA.16816.F32 R132, R20.reuse, R184, R132 ;  /* 0x000000b81484723c */ /* 0x040ff00000001884 */
[C---:B------:R-:W-:Y:S08]  /*10210*/  HMMA.16816.F32 R136, R20.reuse, R186, R136 ;  /* 0x000000ba1488723c */ /* 0x040ff00000001888 */
[C---:B-1----:R-:W-:Y:S03]  /*10220*/  HMMA.16816.F32 R140, R20.reuse, R148, R140 ;  /* 0x00000094148c723c */ /* 0x042fe6000000188c */
[----:B---3--:R-:W-:Y:S02]  /*10230*/  F2FP.F16.F32.PACK_AB R148, R177, R176 ;  /* 0x000000b0b194723e */ /* 0x008fe400000000ff */
[----:B----4-:R-:W-:Y:S03]  /*10240*/  F2FP.F16.F32.PACK_AB R149, R179, R178 ;  /* 0x000000b2b395723e */ /* 0x010fe600000000ff */
[C---:B------:R-:W-:Y:S03]  /*10250*/  HMMA.16816.F32 R144, R20.reuse, R150, R144 ;  /* 0x000000961490723c */ /* 0x040fe60000001890 */
[----:B--2---:R-:W-:Y:S02]  /*10260*/  F2FP.F16.F32.PACK_AB R150, R203, R180 ;  /* 0x000000b4cb96723e */ /* 0x004fe400000000ff */
[----:B-----5:R-:W-:Y:S03]  /*10270*/  F2FP.F16.F32.PACK_AB R151, R202, R181 ;  /* 0x000000b5ca97723e */ /* 0x020fe600000000ff */
[C---:B------:R-:W-:Y:S08]  /*10280*/  HMMA.16816.F32 R12, R20.reuse, R24, R12 ;  /* 0x00000018140c723c */ /* 0x040ff0000000180c */
        /* <DEDUP_REMOVED lines=25> */
[----:B---3--:R-:W-:Y:S05]  /*10420*/  MOV R165, R164 ;  /* 0x000000a400a57202 */ /* 0x008fea0000000f00 */
        /* <DEDUP_REMOVED lines=12> */
[C---:B--2---:R-:W-:Y:S03]  /*104f0*/  HMMA.16816.F32 R132, R148.reuse, R4, R132 ;  /* 0x000000049484723c */ /* 0x044fe60000001884 */
[----:B------:R-:W-:Y:S04]  /*10500*/  FADD.FTZ R5, R205, R196 ;  /* 0x000000c4cd057221 */ /* 0x000fe80000010000 */
[----:B------:R-:W-:Y:S01]  /*10510*/  FADD.FTZ R5, R204, R5 ;  /* 0x00000005cc057221 */ /* 0x000fe20000010000 */
[C---:B------:R-:W-:Y:S03]  /*10520*/  HMMA.16816.F32 R136, R148.reuse, R6, R136 ;  /* 0x000000069488723c */ /* 0x040fe60000001888 */
[----:B------:R-:W-:Y:S01]  /*10530*/  FADD.FTZ R206, R206, R5 ;  /* 0x00000005cece7221 */ /* 0x000fe20000010000 */
[----:B------:R-:W-:Y:S03]  /*10540*/  FADD.FTZ R5, R207, R208 ;  /* 0x000000d0cf057221 */ /* 0x000fe60000010000 */
        /* <DEDUP_REMOVED lines=9> */
[----:B------:R-:W-:Y:S01]  /*105e0*/  FADD.FTZ R194, R194, R191 ;  /* 0x000000bfc2c27221 */ /* 0x000fe20000010000 */
[C---:B-1----:R-:W-:Y:S03]  /*105f0*/  HMMA.16816.F32 R152, R148.reuse, R20, R12 ;  /* 0x000000149498723c */ /* 0x042fe6000000180c */
[----:B------:R-:W-:Y:S01]  /*10600*/  FADD.FTZ R193, R193, R192 ;  /* 0x000000c0c1c17221 */ /* 0x000fe20000010000 */
[----:B------:R-:W-:Y:S03]  /*10610*/  FADD.FTZ R195, R195, R194 ;  /* 0x000000c2c3c37221 */ /* 0x000fe60000010000 */
[----:B------:R-:W-:Y:S01]  /*10620*/  FADD.FTZ R176, R176, R193 ;  /* 0x000000c1b0b07221 */ /* 0x000fe20000010000 */
[----:B------:R-:W-:Y:S03]  /*10630*/  HMMA.16816.F32 R148, R148, R22, R16 ;  /* 0x000000169494723c */ /* 0x000fe60000001810 */
[----:B------:R-:W-:Y:S01]  /*10640*/  FADD.FTZ R0, R178, R195 ;  /* 0x000000c3b2007221 */ /* 0x000fe20000010000 */
[----:B------:R-:W-:Y:S03]  /*10650*/  FADD.FTZ R177, R177, R176 ;  /* 0x000000b0b1b17221 */ /* 0x000fe60000010000 */
[----:B------:R-:W-:Y:S01]  /*10660*/  FADD.FTZ R0, R179, R0 ;  /* 0x00000000b3007221 */ /* 0x000fe20000010000 */
[----:B------:R-:W-:Y:S03]  /*10670*/  FADD.FTZ R180, R180, R177 ;  /* 0x000000b1b4b47221 */ /* 0x000fe60000010000 */
[----:B------:R-:W-:Y:S01]  /*10680*/  FADD.FTZ R181, R181, R0 ;  /* 0x00000000b5b57221 */ /* 0x000fe20000010000 */
[----:B------:R-:W-:Y:S01]  /*10690*/  FADD.FTZ R237, R203, R180 ;  /* 0x000000b4cbed7221 */ /* 0x000fe20000010000 */
[----:B------:R-:W-:Y:S02]  /*106a0*/  MOV R0, R3 ;  /* 0x0000000300007202 */ /* 0x000fe40000000f00 */
[----:B------:R-:W-:Y:S01]  /*106b0*/  FADD.FTZ R235, R202, R181 ;  /* 0x000000b5caeb7221 */ /* 0x000fe20000010000 */
[----:B------:R-:W-:Y:S06]  /*106c0*/  BRA.U UP2, `(.L_x_2055) ;  /* 0xffffffb902487547 */ /* 0x000fec000b83ffff */
.L_x_2051:
[----:B------:R-:W1:Y:S01]  /*106d0*/  SHFL.BFLY PT, R0, R235, 0x2, 0x1f ;  /* 0x0c401f00eb007f89 */ /* 0x000e6200000e0000 */
[C---:B------:R-:W-:Y:S01]  /*106e0*/  LOP3.LUT P1, RZ, R219.reuse, 0x10, RZ, 0xc0, !PT ;  /* 0x00000010dbff7812 */ /* 0x040fe2000782c0ff */
[----:B------:R-:W2:Y:S01]  /*106f0*/  LDCU.U8 UR4, c[0x0][0x548] ;  /* 0x0000a900ff0477ac */ /* 0x000ea20008000000 */
[----:B------:R-:W-:Y:S01]  /*10700*/  LOP3.LUT P2, RZ, R219, 0x8, RZ, 0xc0, !PT ;  /* 0x00000008dbff7812 */ /* 0x000fe2000784c0ff */
[----:B------:R-:W3:Y:S01]  /*10710*/  SHFL.BFLY PT, R8, R237, 0x2, 0x1f ;  /* 0x0c401f00ed087f89 */ /* 0x000ee200000e0000 */
[----:B------:R-:W-:Y:S01]  /*10720*/  S2UR UR9, SR_CTAID.Y ;  /* 0x00000000000979c3 */ /* 0x000fe20000002600 */
[----:B------:R-:W-:Y:S01]  /*10730*/  UISETP.NE.AND UP1, UPT, UR18, -0x1, UPT ;  /* 0xffffffff1200788c */ /* 0x000fe2000bf25270 */
[----:B------:R-:W-:Y:S01]  /*10740*/  LOP3.LUT R12, R221, 0x30, RZ, 0xc0, !PT ;  /* 0x00000030dd0c7812 */ /* 0x000fe200078ec0ff */
[----:B------:R-:W4:Y:S01]  /*10750*/  LDCU UR11, c[0x0][0x434] ;  /* 0x00008680ff0b77ac */ /* 0x000f220008000800 */
[----:B------:R-:W-:Y:S04]  /*10760*/  BSSY.RECONVERGENT B0, `(.L_x_2056) ;  /* 0x0000150000007945 */ /* 0x000fe80003800200 */
[----:B------:R-:W-:Y:S01]  /*10770*/  S2UR UR8, SR_CTAID.Z ;  /* 0x00000000000879c3 */ /* 0x000fe20000002700 */
[----:B--2---:R-:W-:-:S07]  /*10780*/  UISETP.NE.AND UP2, UPT, UR4, URZ, UPT ;  /* 0x000000ff0400728c */ /* 0x004fce000bf45270 */
[----:B------:R-:W2:Y:S01]  /*10790*/  S2UR UR10, SR_CTAID.X ;  /* 0x00000000000a79c3 */ /* 0x000ea20000002500 */
[----:B------:R-:W5:Y:S01]  /*107a0*/  @UP1 LDCU.64 UR4, c[0x0][0x408] ;  /* 0x00008100ff0417ac */ /* 0x000f620008000a00 */
[----:B-1----:R-:W-:Y:S01]  /*107b0*/  FADD.FTZ R9, R0, R235 ;  /* 0x000000eb00097221 */ /* 0x002fe20000010000 */
[----:B------:R-:W-:Y:S01]  /*107c0*/  SHF.L.U32 R0, R219, 0x1, RZ ;  /* 0x00000001db007819 */ /* 0x000fe200000006ff */
[----:B------:R-:W-:Y:S01]  /*107d0*/  UISETP.NE.OR UP0, UPT, UR18, -0x1, !UP2 ;  /* 0xffffffff1200788c */ /* 0x000fe2000d705670 */
[----:B---3--:R-:W-:Y:S02]  /*107e0*/  FADD.FTZ R8, R8, R237 ;  /* 0x000000ed08087221 */ /* 0x008fe40000010000 */
[----:B------:R-:W1:Y:S01]  /*107f0*/  SHFL.BFLY PT, R2, R9, 0x1, 0x1f ;  /* 0x0c201f0009027f89 */ /* 0x000e6200000e0000 */
[----:B------:R-:W-:-:S03]  /*10800*/  LOP3.LUT R217, R217, 0x6, R0, 0xf8, !PT ;  /* 0x00000006d9d97812 */ /* 0x000fc600078ef800 */
[----:B------:R-:W3:Y:S01]  /*10810*/  SHFL.BFLY PT, R5, R8, 0x1, 0x1f ;  /* 0x0c201f0008057f89 */ /* 0x000ee200000e0000 */
[----:B-----5:R-:W-:Y:S01]  /*10820*/  @UP1 UIMAD.WIDE.U32 UR14, UR18, UR4, URZ ;  /* 0x00000004120e12a5 */ /* 0x020fe2000f8e00ff */
[----:B------:R-:W5:Y:S01]  /*10830*/  @UP2 LDCU UR4, c[0x0][0x454] ;  /* 0x00008a80ff0427ac */ /* 0x000f620008000800 */
[----:B--2---:R-:W-:Y:S01]  /*10840*/  USHF.L.U32 UR10, UR10, 0x6, URZ ;  /* 0x000000060a0a7899 */ /* 0x004fe200080006ff */
[----:B-1----:R-:W-:Y:S01]  /*10850*/  FADD.FTZ R2, R9, R2 ;  /* 0x0000000209027221 */ /* 0x002fe20000010000 */
[----:B---3--:R-:W-:-:S03]  /*10860*/  FADD.FTZ R4, R8, R5 ;  /* 0x0000000508047221 */ /* 0x008fc60000010000 */
        /* <DEDUP_REMOVED lines=9> */
[----:B------:R-:W3:Y:S01]  /*10900*/  @P3 MUFU.LG2 R2, R2 ;  /* 0x0000000200023308 */ /* 0x000ee20000000c00 */
[----:B------:R-:W-:Y:S01]  /*10910*/  LEA R9, R0, UR6, 0x1 ;  /* 0x0000000600097c11 */ /* 0x000fe2000f8e08ff */
[----:B------:R-:W4:Y:S01]  /*10920*/  @!UP1 LDCU.64 UR6, c[0x0][0x400] ;  /* 0x00008000ff0697ac */ /* 0x000f220008000a00 */
        /* <DEDUP_REMOVED lines=224> */
[----:B----4-:R-:W-:Y:S01]  /*11730*/  @!UP1 UIMAD.WIDE.U32 UR12, UR9, UR6, URZ ;  /* 0x00000006090c92a5 */ /* 0x010fe2000f8e00ff */
[----:B------:R-:W-:Y:S01]  /*11740*/  F2FP.F16.F32.PACK_AB R134, R135, R134 ;  /* 0x000000868786723e */ /* 0x000fe200000000ff */
[----:B------:R-:W-:Y:S01]  /*11750*/  STS [R21+0x2000], R88 ;  /* 0x0020005815007388 */ /* 0x000fe20000000800 */
[----:B------:R-:W-:Y:S01]  /*11760*/  F2FP.F16.F32.PACK_AB R136, R137, R136 ;  /* 0x000000888988723e */ /* 0x000fe200000000ff */
[----:B------:R-:W1:Y:S01]  /*11770*/  @!UP2 LDCU UR6, c[0x0][0x3e0] ;  /* 0x00007c00ff06a7ac */ /* 0x000e620008000800 */
[----:B------:R-:W-:Y:S01]  /*11780*/  F2FP.F16.F32.PACK_AB R138, R139, R138 ;  /* 0x0000008a8b8a723e */ /* 0x000fe200000000ff */
[----:B------:R-:W-:Y:S01]  /*11790*/  STS [R21+0x2400], R90 ;  /* 0x0024005a15007388 */ /* 0x000fe20000000800 */
[----:B------:R-:W-:Y:S01]  /*117a0*/  F2FP.F16.F32.PACK_AB R140, R141, R140 ;  /* 0x0000008c8d8c723e */ /* 0x000fe200000000ff */
[----:B------:R-:W2:Y:S01]  /*117b0*/  @P3 LDC R0, c[0x0][0x458] ;  /* 0x00011600ff003b82 */ /* 0x000ea20000000800 */
[----:B------:R-:W-:Y:S01]  /*117c0*/  F2FP.F16.F32.PACK_AB R142, R143, R142 ;  /* 0x0000008e8f8e723e */ /* 0x000fe200000000ff */
[----:B------:R-:W-:Y:S01]  /*117d0*/  STS [R9+0x4000], R92 ;  /* 0x0040005c09007388 */ /* 0x000fe20000000800 */
[----:B------:R-:W-:Y:S01]  /*117e0*/  F2FP.F16.F32.PACK_AB R144, R145, R144 ;  /* 0x000000909190723e */ /* 0x000fe200000000ff */
[----:B------:R4:W4:Y:S01]  /*117f0*/  @P4 MUFU.LG2 R6, R4 ;  /* 0x0000000400064308 */ /* 0x0009220000000c00 */
[----:B------:R-:W-:Y:S01]  /*11800*/  F2FP.F16.F32.PACK_AB R146, R147, R146 ;  /* 0x000000929392723e */ /* 0x000fe200000000ff */
[----:B------:R-:W-:Y:S01]  /*11810*/  STS [R9+0x4400], R94 ;  /* 0x0044005e09007388 */ /* 0x000fe20000000800 */
[----:B------:R-:W-:Y:S01]  /*11820*/  F2FP.F16.F32.PACK_AB R152, R153, R152 ;  /* 0x000000989998723e */ /* 0x000fe200000000ff */
[----:B------:R-:W-:Y:S01]  /*11830*/  @!UP1 UIMAD UR7, UR9, UR7, UR13 ;  /* 0x00000007090792a4 */ /* 0x000fe2000f8e020d */
[----:B------:R-:W-:Y:S01]  /*11840*/  F2FP.F16.F32.PACK_AB R154, R155, R154 ;  /* 0x0000009a9b9a723e */ /* 0x000fe200000000ff */
[----:B------:R-:W-:Y:S01]  /*11850*/  STS [R5+0x4000], R96 ;  /* 0x0040006005007388 */ /* 0x000fe20000000800 */
[----:B------:R-:W-:Y:S01]  /*11860*/  F2FP.F16.F32.PACK_AB R7, R7, R148 ;  /* 0x000000940707723e */ /* 0x000fe200000000ff */
[----:B------:R-:W-:Y:S01]  /*11870*/  @UP1 UIMAD UR7, UR18, UR5, UR15 ;  /* 0x00000005120712a4 */ /* 0x000fe2000f8e020f */
[----:B------:R-:W-:Y:S01]  /*11880*/  F2FP.F16.F32.PACK_AB R150, R151, R150 ;  /* 0x000000969796723e */ /* 0x000fe200000000ff */
[----:B------:R-:W-:Y:S01]  /*11890*/  STS [R5+0x4400], R98 ;  /* 0x0044006205007388 */ /* 0x000fe20000000800 */
[----:B------:R-:W-:Y:S01]  /*118a0*/  LOP3.LUT P0, RZ, R219, 0x3, RZ, 0xc0, !PT ;  /* 0x00000003dbff7812 */ /* 0x000fe2000780c0ff */
[----:B-1----:R-:W-:Y:S01]  /*118b0*/  @!UP2 UIMAD UR5, UR9, UR6, UR8 ;  /* 0x000000060905a2a4 */ /* 0x002fe2000f8e0208 */
[----:B---3--:R-:W-:Y:S01]  /*118c0*/  @P3 FMUL.FTZ R2, R2, 0.69314718246459960938 ;  /* 0x3f31721802023820 */ /* 0x008fe20000410000 */
[----:B------:R-:W-:Y:S01]  /*118d0*/  STS [R11+0x4000], R100 ;  /* 0x004000640b007388 */ /* 0x000fe20000000800 */
[----:B------:R-:W-:Y:S01]  /*118e0*/  @!UP0 UIMAD UR18, UR9, UR11, URZ ;  /* 0x0000000b091282a4 */ /* 0x000fe2000f8e02ff */
[----:B------:R-:W-:-:S02]  /*118f0*/  @!UP1 UMOV UR6, UR12 ;  /* 0x0000000c00069c82 */ /* 0x000fc40008000000 */
[----:B------:R-:W-:Y:S01]  /*11900*/  STS [R11+0x4400], R102 ;  /* 0x004400660b007388 */ /* 0x000fe20000000800 */
[----:B------:R-:W-:Y:S01]  /*11910*/  @!UP2 UIMAD UR12, UR5, UR11, URZ ;  /* 0x0000000b050ca2a4 */ /* 0x000fe2000f8e02ff */
[----:B------:R-:W-:Y:S02]  /*11920*/  @UP1 UMOV UR6, UR14 ;  /* 0x0000000e00061c82 */ /* 0x000fe40008000000 */
[----:B------:R-:W-:Y:S01]  /*11930*/  STS [R15+0x4000], R104 ;  /* 0x004000680f007388 */ /* 0x000fe20000000800 */
[----:B-----5:R-:W-:-:S03]  /*11940*/  @UP2 UIMAD UR12, UR8, UR4, UR18 ;  /* 0x00000004080c22a4 */ /* 0x020fc6000f8e0212 */
        /* <DEDUP_REMOVED lines=14> */
[----:B------:R-:W-:Y:S04]  /*11a30*/  STS [R11+0x6400], R134 ;  /* 0x006400860b007388 */ /* 0x000fe80000000800 */
[----:B------:R-:W-:Y:S04]  /*11a40*/  STS [R15+0x6000], R136 ;  /* 0x006000880f007388 */ /* 0x000fe80000000800 */
[----:B------:R1:W-:Y:S04]  /*11a50*/  STS [R15+0x6400], R138 ;  /* 0x0064008a0f007388 */ /* 0x0003e80000000800 */
[----:B------:R-:W-:Y:S04]  /*11a60*/  STS [R13+0x6000], R140 ;  /* 0x0060008c0d007388 */ /* 0x000fe80000000800 */
[----:B------:R3:W-:Y:S01]  /*11a70*/  STS [R13+0x6400], R142 ;  /* 0x0064008e0d007388 */ /* 0x0007e20000000800 */
[----:B----4-:R-:W4:Y:S03]  /*11a80*/  LDC.64 R4, c[0x0][0x408] ;  /* 0x00010200ff047b82 */ /* 0x010f260000000a00 */
[----:B------:R-:W-:Y:S04]  /*11a90*/  STS [R19+0x6000], R144 ;  /* 0x0060009013007388 */ /* 0x000fe80000000800 */
[----:B------:R-:W-:Y:S04]  /*11aa0*/  STS [R19+0x6400], R146 ;  /* 0x0064009213007388 */ /* 0x000fe80000000800 */
[----:B------:R-:W-:Y:S04]  /*11ab0*/  STS [R17+0x6000], R152 ;  /* 0x0060009811007388 */ /* 0x000fe80000000800 */
[----:B------:R-:W-:Y:S01]  /*11ac0*/  STS [R17+0x6400], R154 ;  /* 0x0064009a11007388 */ /* 0x000fe20000000800 */
[----:B-1----:R-:W-:Y:S01]  /*11ad0*/  @P4 FMUL.FTZ R15, R6, 0.69314718246459960938 ;  /* 0x3f317218060f4820 */ /* 0x002fe20000410000 */
[----:B------:R-:W-:Y:S01]  /*11ae0*/  MOV R6, 0x7f800000 ;  /* 0x7f80000000067802 */ /* 0x000fe20000000f00 */
[----:B--2---:R-:W-:Y:S01]  /*11af0*/  @P3 FFMA.FTZ R6, R3, R0, R2 ;  /* 0x0000000003063223 */ /* 0x004fe20000010002 */
[----:B------:R1:W-:Y:S04]  /*11b00*/  STS [R21+0x6000], R7 ;  /* 0x0060000715007388 */ /* 0x0003e80000000800 */
[----:B------:R2:W-:Y:S01]  /*11b10*/  STS [R21+0x6400], R150 ;  /* 0x0064009615007388 */ /* 0x0005e20000000800 */
[----:B---3--:R-:W3:Y:S08]  /*11b20*/  @P4 LDC R13, c[0x0][0x458] ;  /* 0x00011600ff0d4b82 */ /* 0x008ef00000000800 */
[----:B------:R-:W-:Y:S01]  /*11b30*/  BAR.SYNC.DEFER_BLOCKING 0x0 ;  /* 0x0000000000007b1d */ /* 0x000fe20000010000 */
[----:B-1----:R-:W-:-:S04]  /*11b40*/  SHF.R.U32.HI R7, RZ, 0x2, R219 ;  /* 0x00000002ff077819 */ /* 0x002fc800000116db */
[----:B------:R-:W-:Y:S02]  /*11b50*/  LOP3.LUT R7, R12, 0x7, R7, 0xf8, !PT ;  /* 0x000000070c077812 */ /* 0x000fe400078ef807 */
[----:B------:R-:W-:Y:S01]  /*11b60*/  MOV R12, 0x7f800000 ;  /* 0x7f800000000c7802 */ /* 0x000fe20000000f00 */
[----:B------:R2:W1:Y:S01]  /*11b70*/  LDS.128 R8, [R241+0x1800] ;  /* 0x00180000f1087984 */ /* 0x0004620000000c00 */
[----:B---3--:R-:W-:Y:S01]  /*11b80*/  @P4 FFMA.FTZ R12, R164, R13, R15 ;  /* 0x0000000da40c4223 */ /* 0x008fe2000001000f */
[----:B----4-:R-:W-:Y:S06]  /*11b90*/  @P0 BRA `(.L_x_2057) ;  /* 0x0000000000300947 */ /* 0x010fec0003800000 */
[----:B------:R-:W3:Y:S01]  /*11ba0*/  LDCU.64 UR4, c[0x0][0x420] ;  /* 0x00008400ff0477ac */ /* 0x000ee20008000a00 */
[C---:B------:R-:W-:Y:S01]  /*11bb0*/  VIADD R3, R7.reuse, 0x8 ;  /* 0x0000000807037836 */ /* 0x040fe20000000000 */
[----:B------:R-:W-:Y:S01]  /*11bc0*/  ISETP.GE.AND P2, PT, R7, UR16, PT ;  /* 0x0000001007007c0c */ /* 0x000fe2000bf46270 */
[----:B------:R-:W-:-:S03]  /*11bd0*/  UIADD3 UR9, UPT, UPT, UR10, UR12, URZ ;  /* 0x0000000c0a097290 */ /* 0x000fc6000fffe0ff */
[----:B------:R-:W-:-:S03]  /*11be0*/  ISETP.GE.AND P1, PT, R3, UR16, PT ;  /* 0x0000001003007c0c */ /* 0x000fc6000bf26270 */
[----:B------:R-:W-:Y:S01]  /*11bf0*/  IMAD.U32 R0, RZ, RZ, UR9 ;  /* 0x00000009ff007e24 */ /* 0x000fe2000f8e00ff */
[----:B------:R-:W-:-:S04]  /*11c00*/  IADD3 R2, P0, PT, R7, UR9, RZ ;  /* 0x0000000907027c10 */ /* 0x000fc8000ff1e0ff */
[----:B------:R-:W-:Y:S02]  /*11c10*/  LEA.HI.X.SX32 R3, R0, RZ, 0x1, P0 ;  /* 0x000000ff00037211 */ /* 0x000fe400000f0eff */
[----:B---3--:R-:W-:-:S04]  /*11c20*/  LEA R14, P0, R2, UR4, 0x2 ;  /* 0x00000004020e7c11 */ /* 0x008fc8000f8010ff */
[----:B------:R-:W-:-:S05]  /*11c30*/  LEA.HI.X R15, R2, UR5, R3, 0x2, P0 ;  /* 0x00000005020f7c11 */ /* 0x000fca00080f1403 */
[----:B------:R3:W-:Y:S04]  /*11c40*/  @!P2 STG.E desc[UR22][R14.64], R12 ;  /* 0x0000000c0e00a986 */ /* 0x0007e8000c101916 */
[----:B------:R3:W-:Y:S02]  /*11c50*/  @!P1 STG.E desc[UR22][R14.64+0x20], R6 ;  /* 0x000020060e009986 */ /* 0x0007e4000c101916 */
.L_x_2057:
[----:B------:R-:W-:Y:S05]  /*11c60*/  BSYNC.RECONVERGENT B0 ;  /* 0x0000000000007941 */ /* 0x000fea0003800200 */
.L_x_2056:
[----:B------:R-:W4:Y:S01]  /*11c70*/  LDCU.64 UR4, c[0x0][0x410] ;  /* 0x00008200ff0477ac */ /* 0x000f220008000a00 */
[----:B------:R-:W-:Y:S01]  /*11c80*/  SHF.R.U32.HI R0, RZ, 0x3, R219 ;  /* 0x00000003ff007819 */ /* 0x000fe200000116db */
[----:B------:R-:W-:Y:S01]  /*11c90*/  IMAD.MOV.U32 R219, RZ, RZ, RZ ;  /* 0x000000ffffdb7224 */ /* 0x000fe200078e00ff */
[----:B------:R1:W1:Y:S01]  /*11ca0*/  LDS.128 R24, [R241] ;  /* 0x00000000f1187984 */ /* 0x0002620000000c00 */
[----:B------:R-:W-:Y:S01]  /*11cb0*/  BSSY.RECONVERGENT B0, `(.L_x_2058) ;  /* 0x0000023000007945 */ /* 0x000fe20003800200 */
[----:B------:R-:W-:Y:S01]  /*11cc0*/  ISETP.GE.AND P3, PT, R0, UR16, PT ;  /* 0x0000001000007c0c */ /* 0x000fe2000bf66270 */
[----:B---3--:R-:W-:Y:S01]  /*11cd0*/  IMAD.WIDE.U32 R12, R4, UR10, R218 ;  /* 0x0000000a040c7c25 */ /* 0x008fe2000f8e00da */
[----:B--2---:R2:W3:Y:S01]  /*11ce0*/  LDS.128 R20, [R241+0x2000] ;  /* 0x00200000f1147984 */ /* 0x0044e20000000c00 */
[C---:B------:R-:W-:Y:S02]  /*11cf0*/  IADD3 R6, PT, PT, R0.reuse, 0x20, RZ ;  /* 0x0000002000067810 */ /* 0x040fe40007ffe0ff */
[----:B------:R-:W-:Y:S01]  /*11d00*/  VIADD R3, R0, 0x10 ;  /* 0x0000001000037836 */ /* 0x000fe20000000000 */
[----:B------:R-:W-:Y:S01]  /*11d10*/  IADD3 R12, P0, PT, R12, UR6, RZ ;  /* 0x000000060c0c7c10 */ /* 0x000fe2000ff1e0ff */
[----:B------:R-:W-:Y:S01]  /*11d20*/  IMAD R2, R5, UR10, R13 ;  /* 0x0000000a05027c24 */ /* 0x000fe2000f8e020d */
[----:B------:R2:W1:Y:S01]  /*11d30*/  LDS.128 R16, [R241+0x4000] ;  /* 0x00400000f1107984 */ /* 0x0004620000000c00 */
[----:B------:R-:W-:-:S02]  /*11d40*/  ISETP.GE.AND P1, PT, R6, UR16, PT ;  /* 0x0000001006007c0c */ /* 0x000fc4000bf26270 */
[----:B------:R-:W-:Y:S01]  /*11d50*/  ISETP.GE.AND P2, PT, R3, UR16, PT ;  /* 0x0000001003007c0c */ /* 0x000fe2000bf46270 */
[----:B------:R-:W-:Y:S01]  /*11d60*/  VIADD R3, R0, 0x30 ;  /* 0x0000003000037836 */ /* 0x000fe20000000000 */
[----:B------:R-:W-:Y:S01]  /*11d70*/  IADD3.X R13, PT, PT, R2, UR7, RZ, P0, !PT ;  /* 0x00000007020d7c10 */ /* 0x000fe200087fe4ff */
[----:B----4-:R-:W-:Y:S01]  /*11d80*/  IMAD.U32 R7, RZ, RZ, UR5 ;  /* 0x00000005ff077e24 */ /* 0x010fe2000f8e00ff */
[----:B------:R-:W-:Y:S02]  /*11d90*/  MOV R2, UR4 ;  /* 0x0000000400027c02 */ /* 0x000fe40008000f00 */
[----:B------:R-:W-:-:S03]  /*11da0*/  ISETP.GE.AND P0, PT, R3, UR16, PT ;  /* 0x0000001003007c0c */ /* 0x000fc6000bf06270 */
[----:B------:R-:W-:Y:S02]  /*11db0*/  IMAD.WIDE.U32 R2, R2, UR8, R12 ;  /* 0x0000000802027c25 */ /* 0x000fe4000f8e000c */
[----:B------:R2:W4:Y:S02]  /*11dc0*/  LDS.128 R12, [R241+0x6000] ;  /* 0x00600000f10c7984 */ /* 0x0005240000000c00 */
[----:B------:R-:W-:Y:S01]  /*11dd0*/  IMAD R7, R7, UR8, R3 ;  /* 0x0000000807077c24 */ /* 0x000fe2000f8e0203 */
[----:B------:R-:W-:Y:S06]  /*11de0*/  @P3 BRA `(.L_x_2059) ;  /* 0x00000000003c3947 */ /* 0x000fec0003800000 */
        /* <DEDUP_REMOVED lines=11> */
[----:B-1----:R1:W-:Y:S04]  /*11ea0*/  @!P6 STG.E.128 desc[UR22][R30.64], R24 ;  /* 0x000000181e00e986 */ /* 0x0023e8000c101d16 */
[----:B------:R1:W-:Y:S04]  /*11eb0*/  @!P5 STG.E.128 desc[UR22][R30.64+0x80], R20 ;  /* 0x000080141e00d986 */ /* 0x0003e8000c101d16 */
[----:B------:R1:W-:Y:S04]  /*11ec0*/  @!P4 STG.E.128 desc[UR22][R30.64+0x100], R16 ;  /* 0x000100101e00c986 */ /* 0x0003e8000c101d16 */
[----:B----4-:R1:W-:Y:S02]  /*11ed0*/  @!P3 STG.E.128 desc[UR22][R30.64+0x180], R12 ;  /* 0x0001800c1e00b986 */ /* 0x0103e4000c101d16 */
.L_x_2059:
[----:B------:R-:W-:Y:S05]  /*11ee0*/  BSYNC.RECONVERGENT B0 ;  /* 0x0000000000007941 */ /* 0x000fea0003800200 */
.L_x_2058:
[----:B-1----:R1:W1:Y:S01]  /*11ef0*/  LDS.128 R24, [R241+0x800] ;  /* 0x00080000f1187984 */ /* 0x0022620000000c00 */
[----:B------:R-:W-:Y:S03]  /*11f00*/  BSSY.RECONVERGENT B0, `(.L_x_2060) ;  /* 0x0000019000007945 */ /* 0x000fe60003800200 */
[----:B---3--:R3:W1:Y:S04]  /*11f10*/  LDS.128 R20, [R241+0x2800] ;  /* 0x00280000f1147984 */ /* 0x0086680000000c00 */
[----:B------:R3:W1:Y:S04]  /*11f20*/  LDS.128 R16, [R241+0x4800] ;  /* 0x00480000f1107984 */ /* 0x0006680000000c00 */
[----:B----4-:R3:W4:Y:S01]  /*11f30*/  LDS.128 R12, [R241+0x6800] ;  /* 0x00680000f10c7984 */ /* 0x0107220000000c00 */
[----:B------:R-:W-:Y:S05]  /*11f40*/  @P2 BRA `(.L_x_2061) ;  /* 0x0000000000502947 */ /* 0x000fea0003800000 */
[----:B------:R-:W5:Y:S01]  /*11f50*/  LDCU UR6, c[0x0][0x440] ;  /* 0x00008800ff0677ac */ /* 0x000f620008000800 */
[----:B------:R-:W-:Y:S01]  /*11f60*/  IADD3 R29, P2, PT, R0, 0x10, RZ ;  /* 0x00000010001d7810 */ /* 0x000fe20007f5e0ff */
[----:B------:R-:W-:Y:S01]  /*11f70*/  IMAD.MOV.U32 R30, RZ, RZ, R2 ;  /* 0x000000ffff1e7224 */ /* 0x000fe200078e0002 */
[----:B------:R-:W2:Y:S03]  /*11f80*/  LDCU.64 UR4, c[0x0][0x3f0] ;  /* 0x00007e00ff0477ac */ /* 0x000ea60008000a00 */
        /* <DEDUP_REMOVED lines=10> */
[----:B--2---:R-:W-:-:S04]  /*12030*/  LEA R32, P6, R30, UR4, 0x1 ;  /* 0x000000041e207c11 */ /* 0x004fc8000f8c08ff */
[----:B------:R-:W-:-:S05]  /*12040*/  LEA.HI.X R33, R30, UR5, R28, 0x1, P6 ;  /* 0x000000051e217c11 */ /* 0x000fca000b0f0c1c */
[----:B-1----:R1:W-:Y:S04]  /*12050*/  @!P5 STG.E.128 desc[UR22][R32.64], R24 ;  /* 0x000000182000d986 */ /* 0x0023e8000c101d16 */
[----:B------:R1:W-:Y:S04]  /*12060*/  @!P4 STG.E.128 desc[UR22][R32.64+0x80], R20 ;  /* 0x000080142000c986 */ /* 0x0003e8000c101d16 */
[----:B------:R1:W-:Y:S04]  /*12070*/  @!P3 STG.E.128 desc[UR22][R32.64+0x100], R16 ;  /* 0x000100102000b986 */ /* 0x0003e8000c101d16 */
[----:B----4-:R1:W-:Y:S02]  /*12080*/  @!P2 STG.E.128 desc[UR22][R32.64+0x180], R12 ;  /* 0x0001800c2000a986 */ /* 0x0103e4000c101d16 */
.L_x_2061:
[----:B------:R-:W-:Y:S05]  /*12090*/  BSYNC.RECONVERGENT B0 ;  /* 0x0000000000007941 */ /* 0x000fea0003800200 */
.L_x_2060:
[----:B-1----:R1:W1:Y:S01]  /*120a0*/  LDS.128 R24, [R241+0x1000] ;  /* 0x00100000f1187984 */ /* 0x0022620000000c00 */
[----:B------:R-:W-:Y:S03]  /*120b0*/  BSSY.RECONVERGENT B0, `(.L_x_2062) ;  /* 0x0000019000007945 */ /* 0x000fe60003800200 */
[----:B------:R1:W1:Y:S04]  /*120c0*/  LDS.128 R20, [R241+0x3000] ;  /* 0x00300000f1147984 */ /* 0x0002680000000c00 */
[----:B------:R1:W1:Y:S04]  /*120d0*/  LDS.128 R16, [R241+0x5000] ;  /* 0x00500000f1107984 */ /* 0x0002680000000c00 */
[----:B----4-:R4:W1:Y:S01]  /*120e0*/  LDS.128 R12, [R241+0x7000] ;  /* 0x00700000f10c7984 */ /* 0x0108620000000c00 */
        /* <DEDUP_REMOVED lines=20> */
[----:B------:R1:W-:Y:S02]  /*12230*/  @!P1 STG.E.128 desc[UR22][R32.64+0x180], R12 ;  /* 0x0001800c20009986 */ /* 0x0003e4000c101d16 */
.L_x_2063:
[----:B------:R-:W-:Y:S05]  /*12240*/  BSYNC.RECONVERGENT B0 ;  /* 0x0000000000007941 */ /* 0x000fea0003800200 */
.L_x_2062:
[----:B-1----:R1:W1:Y:S04]  /*12250*/  LDS.128 R16, [R241+0x3800] ;  /* 0x00380000f1107984 */ /* 0x0022680000000c00 */
[----:B------:R1:W1:Y:S01]  /*12260*/  LDS.128 R12, [R241+0x5800] ;  /* 0x00580000f10c7984 */ /* 0x0002620000000c00 */
[----:B------:R-:W-:Y:S05]  /*12270*/  @P0 EXIT ;  /* 0x000000000000094d */ /* 0x000fea0003800000 */
[----:B------:R-:W5:Y:S01]  /*12280*/  LDCU.64 UR4, c[0x0][0x3f0] ;  /* 0x00007e00ff0477ac */ /* 0x000f620008000a00 */
[----:B------:R-:W-:Y:S01]  /*12290*/  IADD3 R3, P0, PT, R0, 0x30, RZ ;  /* 0x0000003000037810 */ /* 0x000fe20007f1e0ff */
[----:B------:R1:W2:Y:S01]  /*122a0*/  LDS.128 R20, [R241+0x7800] ;  /* 0x00780000f1147984 */ /* 0x0002a20000000c00 */
[----:B------:R-:W-:Y:S01]  /*122b0*/  IMAD.MOV.U32 R6, RZ, RZ, R2 ;  /* 0x000000ffff067224 */ /* 0x000fe200078e0002 */
[----:B------:R-:W3:Y:S02]  /*122c0*/  LDCU UR6, c[0x0][0x440] ;  /* 0x00008800ff0677ac */ /* 0x000ee40008000800 */
[----:B------:R-:W-:Y:S02]  /*122d0*/  IMAD.X R25, RZ, RZ, RZ, P0 ;  /* 0x000000ffff197224 */ /* 0x000fe400000e06ff */
[----:B------:R-:W-:-:S04]  /*122e0*/  IMAD.WIDE.U32 R6, R3, R4, R6 ;  /* 0x0000000403067225 */ /* 0x000fc800078e0006 */
[----:B------:R-:W-:-:S04]  /*122f0*/  IMAD R0, R25, R4, RZ ;  /* 0x0000000419007224 */ /* 0x000fc800078e02ff */
[----:B------:R-:W-:Y:S01]  /*12300*/  IMAD R0, R3, R5, R0 ;  /* 0x0000000503007224 */ /* 0x000fe200078e0200 */
[----:B-----5:R-:W-:-:S03]  /*12310*/  LEA R2, P0, R6, UR4, 0x1 ;  /* 0x0000000406027c11 */ /* 0x020fc6000f8008ff */
[----:B------:R-:W-:Y:S01]  /*12320*/  IMAD.IADD R0, R0, 0x1, R7 ;  /* 0x0000000100007824 */ /* 0x000fe200078e0207 */
[----:B---3--:R-:W-:Y:S02]  /*12330*/  ISETP.GE.AND P3, PT, R218, UR6, PT ;  /* 0x00000006da007c0c */ /* 0x008fe4000bf66270 */
[----:B------:R-:W-:Y:S02]  /*12340*/  ISETP.GE.AND P2, PT, R239, UR6, PT ;  /* 0x00000006ef007c0c */ /* 0x000fe4000bf46270 */
[----:B------:R-:W-:Y:S02]  /*12350*/  ISETP.GE.AND P1, PT, R238, UR6, PT ;  /* 0x00000006ee007c0c */ /* 0x000fe4000bf26270 */
[----:B------:R-:W-:Y:S02]  /*12360*/  LEA.HI.X R3, R6, UR5, R0, 0x1, P0 ;  /* 0x0000000506037c11 */ /* 0x000fe400080f0c00 */
[----:B------:R-:W-:-:S05]  /*12370*/  ISETP.GE.AND P0, PT, R236, UR6, PT ;  /* 0x00000006ec007c0c */ /* 0x000fca000bf06270 */
[----:B------:R3:W-:Y:S04]  /*12380*/  @!P3 STG.E.128 desc[UR22][R2.64], R8 ;  /* 0x000000080200b986 */ /* 0x0007e8000c101d16 */
[----:B-1----:R3:W-:Y:S04]  /*12390*/  @!P2 STG.E.128 desc[UR22][R2.64+0x80], R16 ;  /* 0x000080100200a986 */ /* 0x0027e8000c101d16 */
[----:B------:R3:W-:Y:S01]  /*123a0*/  @!P1 STG.E.128 desc[UR22][R2.64+0x100], R12 ;  /* 0x0001000c02009986 */ /* 0x0007e2000c101d16 */
[----:B--2---:R-:W-:Y:S05]  /*123b0*/  @P0 EXIT ;  /* 0x000000000000094d */ /* 0x004fea0003800000 */
[----:B------:R-:W-:Y:S01]  /*123c0*/  STG.E.128 desc[UR22][R2.64+0x180], R20 ;  /* 0x0001801402007986 */ /* 0x000fe2000c101d16 */
[----:B------:R-:W-:Y:S05]  /*123d0*/  EXIT ;  /* 0x000000000000794d */ /* 0x000fea0003800000 */
.L_x_2064:
        /* <DEDUP_REMOVED lines=10> */
.L_x_4078:


//--------------------- .text._ZN5flash24flash_fwd_splitkv_kernelI23Flash_fwd_kernel_traitsILi256ELi64ELi64ELi4ELb0ELb0EN7cutlass6half_tE19Flash_kernel_traitsILi256ELi64ELi64ELi4ES3_EELb1ELb0ELb1ELb0ELb0ELb1ELb0ELb0EEEvNS_16Flash_fwd_paramsE --------------------------
	.section	.text._ZN5flash24flash_fwd_splitkv_kernelI23Flash_fwd_kernel_traitsILi256ELi64ELi64ELi4ELb0ELb0EN7cutlass6half_tE19Flash_kernel_traitsILi256ELi64ELi64ELi4ES3_EELb1ELb0ELb1ELb0ELb0ELb1ELb0ELb0EEEvNS_16Flash_fwd_paramsE,"ax",@progbits
	.align	128
        .global         _ZN5flash24flash_fwd_splitkv_kernelI23Flash_fwd_kernel_traitsILi256ELi64ELi64ELi4ELb0ELb0EN7cutlass6half_tE19Flash_kernel_traitsILi256ELi64ELi64ELi4ES3_EELb1ELb0ELb1ELb0ELb0ELb1ELb0ELb0EEEvNS_16Flash_fwd_paramsE
        .type           _ZN5flash24flash_fwd_splitkv_kernelI23Flash_fwd_kernel_traitsILi256ELi64ELi64ELi4ELb0ELb0EN7cutlass6half_tE19Flash_kernel_traitsILi256ELi64ELi64ELi4ES3_EELb1ELb0ELb1ELb0ELb0ELb1ELb0ELb0EEEvNS_16Flash_fwd_paramsE,@function
        .size           _ZN5flash24flash_fwd_splitkv_kernelI23Flash_fwd_kernel_traitsILi256ELi64ELi64ELi4ELb0ELb0EN7cutlass6half_tE19Flash_kernel_traitsILi256ELi64ELi64ELi4ES3_EELb1ELb0ELb1ELb0ELb0ELb1ELb0ELb0EEEvNS_16Flash_fwd_paramsE,(.L_x_4079 - _ZN5flash24flash_fwd_splitkv_kernelI23Flash_fwd_kernel_traitsILi256ELi64ELi64ELi4ELb0ELb0EN7cutlass6half_tE19Flash_kernel_traitsILi256ELi64ELi64ELi4ES3_EELb1ELb0ELb1ELb0ELb0ELb1ELb0ELb0EEEvNS_16Flash_fwd_paramsE)
        .other          _ZN5flash24flash_fwd_splitkv_kernelI23Flash_fwd_kernel_traitsILi256ELi64ELi64ELi4ELb0ELb0EN7cutlass6half_tE19Flash_kernel_traitsILi256ELi64ELi64ELi4ES3_EELb1ELb0ELb1ELb0ELb0ELb1ELb0ELb0EEEvNS_16Flash_fwd_paramsE,@"STO_CUDA_ENTRY STV_DEFAULT"
_ZN5flash24flash_fwd_splitkv_kernelI23Flash_fwd_kernel_traitsILi256ELi64ELi64ELi4ELb0ELb0EN7cutlass6half_tE19Flash_kernel_traitsILi256ELi64ELi64ELi4ES3_EELb1ELb0ELb1ELb0ELb0ELb1ELb0ELb0EEEvNS_16Flash_fwd_paramsE:
.text._ZN5flash24flash_fwd_splitkv_kernelI23Flash_fwd_kernel_traitsILi256ELi64ELi64ELi4ELb0ELb0EN7cutlass6half_tE19Flash_kernel_traitsILi256ELi64ELi64ELi4ES3_EELb1ELb0ELb1ELb0ELb0ELb1ELb0ELb0EEEvNS_16Flash_fwd_paramsE:
        /* <DEDUP_REMOVED lines=72> */
.L_x_2065:
        /* <DEDUP_REMOVED lines=85> */
.L_x_2068:
[----:B------:R-:W-:Y:S05]  /*09d0*/  BSYNC.RECONVERGENT B0 ;  /* 0x0000000000007941 */ /* 0x000fea0003800200 */
.L_x_2067:
        /* <DEDUP_REMOVED lines=23> */
.L_x_2070:
[----:B------:R-:W-:Y:S05]  /*0b50*/  BSYNC.RECONVERGENT B0 ;  /* 0x0000000000007941 */ /* 0x000fea0003800200 */
.L_x_2069:
        /* <DEDUP_REMOVED lines=22> */
.L_x_2072:
[----:B------:R-:W-:Y:S05]  /*0cc0*/  BSYNC.RECONVERGENT B0 ;  /* 0x0000000000007941 */ /* 0x000fea0003800200 */
.L_x_2071:
        /* <DEDUP_REMOVED lines=21> */
.L_x_2074:
[----:B------:R-:W-:Y:S05]  /*0e20*/  BSYNC.RECONVERGENT B0 ;  /* 0x0000000000007941 */ /* 0x000fea0003800200 */
.L_x_2073:
        /* <DEDUP_REMOVED lines=21> */
.L_x_2066:
        /* <DEDUP_REMOVED lines=13> */
.L_x_2075:
        /* <DEDUP_REMOVED lines=99> */
.L_x_2076:
        /* <DEDUP_REMOVED lines=15> */
.L_x_2078:
[----:B------:R-:W1:Y:S01]  /*1770*/  LDCU.64 UR10, c[0x0][0x3b8] ;  /* 0x00007700ff0a77ac */ /* 0x000e620008000a00 */
[----:B------:R-:W-:-:S04]  /*1780*/  UIADD3 UR15, UPT, UPT, UR7, UR16, URZ ;  /* 0x00000010070f7290 */ /* 0x000fc8000fffe0ff */
[----:B-1----:R-:W-:Y:S02]  /*1790*/  UIMAD.WIDE.U32 UR4, UR15, UR10, URZ ;  /* 0x0000000a0f0472a5 */ /* 0x002fe4000f8e00ff */
[----:B------:R-:W-:-:S04]  /*17a0*/  UIMAD UR15, UR15, UR11, URZ ;  /* 0x0000000b0f0f72a4 */ /* 0x000fc8000f8e02ff */
[----:B------:R-:W-:Y:S01]  /*17b0*/  UIADD3 UR15, UPT, UPT, UR5, UR15, URZ ;  /* 0x0000000f050f7290 */ /* 0x000fe2000fffe0ff */
[----:B------:R-:W-:-:S11]  /*17c0*/  UMOV UR14, UR4 ;  /* 0x00000004000e7c82 */ /* 0x000fd60008000000 */
.L_x_2079:
        /* <DEDUP_REMOVED lines=15> */
.L_x_2080:
[----:B------:R-:W1:Y:S01]  /*18c0*/  LDCU.64 UR8, c[0x0][0x3c0] ;  /* 0x00007800ff0877ac */ /* 0x000e620008000a00 */
[----:B------:R-:W-:-:S04]  /*18d0*/  UIADD3 UR7, UPT, UPT, UR7, UR16, URZ ;  /* 0x0000001007077290 */ /* 0x000fc8000fffe0ff */
[----:B-1----:R-:W-:Y:S02]  /*18e0*/  UIMAD.WIDE.U32 UR4, UR7, UR8, URZ ;  /* 0x00000008070472a5 */ /* 0x002fe4000f8e00ff */
[----:B------:R-:W-:-:S04]  /*18f0*/  UIMAD UR7, UR7, UR9, URZ ;  /* 0x00000009070772a4 */ /* 0x000fc8000f8e02ff */
[----:B------:R-:W-:Y:S01]  /*1900*/  UIADD3 UR5, UPT, UPT, UR5, UR7, URZ ;  /* 0x0000000705057290 */ /* 0x000fe2000fffe0ff */
[----:B------:R-:W-:-:S11]  /*1910*/  UMOV UR6, UR4 ;  /* 0x0000000400067c82 */ /* 0x000fd60008000000 */
.L_x_2081:
        /* <DEDUP_REMOVED lines=51> */
.L_x_2077:
        /* <DEDUP_REMOVED lines=90> */
.L_x_2083:
[----:B------:R-:W-:Y:S05]  /*21f0*/  BSYNC.RECONVERGENT B0 ;  /* 0x0000000000007941 */ /* 0x000fea0003800200 */
.L_x_2082:
        /* <DEDUP_REMOVED lines=41> */
.L_x_2085:
[----:B------:R-:W-:Y:S05]  /*2490*/  BSYNC.RECONVERGENT B0 ;  /* 0x0000000000007941 */ /* 0x000fea0003800200 */
.L_x_2084:
        /* <DEDUP_REMOVED lines=41> */
.L_x_2087:
[----:B------:R-:W-:Y:S05]  /*2730*/  BSYNC.RECONVERGENT B0 ;  /* 0x0000000000007941 */ /* 0x000fea0003800200 */
.L_x_2086:
        /* <DEDUP_REMOVED lines=41> */
.L_x_2089:
[----:B------:R-:W-:Y:S05]  /*29d0*/  BSYNC.RECONVERGENT B0 ;  /* 0x0000000000007941 */ /* 0x000fea0003800200 */
.L_x_2088:
        /* <DEDUP_REMOVED lines=31> */
.L_x_2091:
[----:B------:R-:W-:Y:S05]  /*2bd0*/  BSYNC.RECONVERGENT B0 ;  /* 0x0000000000007941 */ /* 0x000fea0003800200 */
.L_x_2090:
        /* <DEDUP_REMOVED lines=31> */
.L_x_2093:
[----:B------:R-:W-:Y:S05]  /*2dd0*/  BSYNC.RECONVERGENT B0 ;  /* 0x0000000000007941 */ /* 0x000fea0003800200 */
.L_x_2092:
        /* <DEDUP_REMOVED lines=33> */
.L_x_2095:
[----:B------:R-:W-:Y:S05]  /*2ff0*/  BSYNC.RECONVERGENT B0 ;  /* 0x0000000000007941 */ /* 0x000fea0003800200 */
.L_x_2094:
        /* <DEDUP_REMOVED lines=31> */
.L_x_2097:
[----:B------:R-:W-:Y:S05]  /*31f0*/  BSYNC.RECONVERGENT B0 ;  /* 0x0000000000007941 */ /* 0x000fea0003800200 */
.L_x_2096:
        /* <DEDUP_REMOVED lines=68> */
.L_x_2099:
[----:B------:R2:W-:Y:S04]  /*3640*/  STS.128 [R241+0x10000], RZ ;  /* 0x010000fff1007388 */ /* 0x0005e80000000c00 */
[----:B------:R2:W-:Y:S04]  /*3650*/  STS.128 [R241+0x12000], RZ ;  /* 0x012000fff1007388 */ /* 0x0005e80000000c00 */
[----:B------:R2:W-:Y:S04]  /*3660*/  STS.128 [R241+0x14000], RZ ;  /* 0x014000fff1007388 */ /* 0x0005e80000000c00 */
[----:B------:R2:W-:Y:S02]  /*3670*/  STS.128 [R241+0x16000], RZ ;  /* 0x016000fff1007388 */ /* 0x0005e40000000c00 */
.L_x_2100:
[----:B------:R-:W-:Y:S05]  /*3680*/  BSYNC.RECONVERGENT B0 ;  /* 0x0000000000007941 */ /* 0x000fea0003800200 */
.L_x_2098:
        /* <DEDUP_REMOVED lines=46> */
.L_x_2102:
[----:B------:R-:W-:Y:S05]  /*3970*/  BSYNC.RECONVERGENT B0 ;  /* 0x0000000000007941 */ /* 0x000fea0003800200 */
.L_x_2101:
        /* <DEDUP_REMOVED lines=36> */
.L_x_2104:
[----:B------:R-:W-:Y:S05]  /*3bc0*/  BSYNC.RECONVERGENT B0 ;  /* 0x0000000000007941 */ /* 0x000fea0003800200 */
.L_x_2103:
        /* <DEDUP_REMOVED lines=35> */
.L_x_2106:
[----:B------:R-:W-:Y:S05]  /*3e00*/  BSYNC.RECONVERGENT B0 ;  /* 0x0000000000007941 */ /* 0x000fea0003800200 */
.L_x_2105:
[----:B------:R-:W-:Y:S01]  /*3e10*/  LDSM.16.M88.4 R52, [R90] ;  /* 0x000000005a34783b */ /* 0x000fe20000000200 */
[----:B------:R-:W-:Y:S01]  /*3e20*/  IMAD.MOV.U32 R85, RZ, RZ, 0x20 ;  /* 0x00000020ff557424 */ /* 0x000fe200078e00ff */
[----:B------:R-:W-:Y:S01]  /*3e30*/  LOP3.LUT P6, RZ, R219, 0x2, RZ, 0xc0, !PT ;  /* 0x00000002dbff7812 */ /* 0x000fe200078cc0ff */
[----:B------:R-:W-:Y:S01]  /*3e40*/  VIADD R84, R208, UR6 ;  /* 0x00000006d0547c36 */ /* 0x000fe20008000000 */
[----:B------:R-:W5:Y:S01]  /*3e50*/  LDSM.16.M88.4 R24, [R208+UR6+0x8000] ;  /* 0x00800006d018783b */ /* 0x000f620008000200 */
[----:B------:R-:W-:Y:S01]  /*3e60*/  IMAD.MOV.U32 R165, RZ, RZ, 0x40 ;  /* 0x00000040ffa57424 */ /* 0x000fe200078e00ff */
[----:B------:R-:W-:Y:S01]  /*3e70*/  SEL R85, R85, 0xffffffe0, !P6 ;  /* 0xffffffe055557807 */ /* 0x000fe20007000000 */
[----:B------:R-:W2:Y:S01]  /*3e80*/  LDCU UR4, c[0x0][0x50c] ;  /* 0x0000a180ff0477ac */ /* 0x000ea20008000800 */
[----:B------:R-:W3:Y:S01]  /*3e90*/  LDSM.16.M88.4 R16, [R208+UR6+0x8800] ;  /* 0x00880006d010783b */ /* 0x000ee20008000200 */
[----:B------:R-:W-:Y:S02]  /*3ea0*/  LOP3.LUT P0, RZ, R219, 0x4, RZ, 0xc0, !PT ;  /* 0x00000004dbff7812 */ /* 0x000fe4000780c0ff */
[--C-:B------:R-:W-:Y:S01]  /*3eb0*/  IMAD.IADD R89, R90, 0x1, R85.reuse ;  /* 0x000000015a597824 */ /* 0x100fe200078e0255 */
[----:B------:R-:W2:Y:S01]  /*3ec0*/  LDSM.16.M88.4 R60, [R208+UR6+0x9000] ;  /* 0x00900006d03c783b */ /* 0x000ea20008000200 */
[----:B------:R-:W-:Y:S01]  /*3ed0*/  IMAD.IADD R86, R84, 0x1, R85 ;  /* 0x0000000154567824 */ /* 0x000fe200078e0255 */
[----:B------:R-:W-:Y:S01]  /*3ee0*/  SEL R165, R165, 0xffffffc0, !P0 ;  /* 0xffffffc0a5a57807 */ /* 0x000fe20004000000 */
[----:B------:R-:W-:Y:S01]  /*3ef0*/  UISETP.NE.AND UP1, UPT, UR19, 0x1, UPT ;  /* 0x000000011300788c */ /* 0x000fe2000bf25270 */
[----:B------:R-:W-:Y:S03]  /*3f00*/  LDSM.16.M88.4 R36, [R89] ;  /* 0x000000005924783b */ /* 0x000fe60000000200 */
[--C-:B------:R-:W-:Y:S01]  /*3f10*/  IMAD.IADD R88, R90, 0x1, R165.reuse ;  /* 0x000000015a587824 */ /* 0x100fe200078e02a5 */
[----:B-1----:R-:W1:Y:S01]  /*3f20*/  LDSM.16.M88.4 R8, [R86+0x8000] ;  /* 0x008000005608783b */ /* 0x002e620000000200 */
[----:B------:R-:W-:-:S02]  /*3f30*/  IMAD.IADD R84, R84, 0x1, R165 ;  /* 0x0000000154547824 */ /* 0x000fc400078e02a5 */
[C---:B------:R-:W-:Y:S01]  /*3f40*/  IMAD.IADD R87, R85.reuse, 0x1, R88 ;  /* 0x0000000155577824 */ /* 0x040fe200078e0258 */
[----:B------:R-:W1:Y:S02]  /*3f50*/  LDSM.16.M88.4 R32, [R208+UR6+0x9800] ;  /* 0x00980006d020783b */ /* 0x000e640008000200 */
[----:B------:R-:W-:Y:S02]  /*3f60*/  IADD3 R2, PT, PT, R85, R84, RZ ;  /* 0x0000005455027210 */ /* 0x000fe40007ffe0ff */
[----:B------:R-:W1:Y:S04]  /*3f70*/  LDSM.16.M88.4 R12, [R86+0x8800] ;  /* 0x00880000560c783b */ /* 0x000e680000000200 */
[----:B----4-:R-:W4:Y:S04]  /*3f80*/  LDSM.16.M88.4 R4, [R86+0x9000] ;  /* 0x009000005604783b */ /* 0x010f280000000200 */
[----:B------:R-:W4:Y:S04]  /*3f90*/  LDSM.16.M88.4 R72, [R86+0x9800] ;  /* 0x009800005648783b */ /* 0x000f280000000200 */
[----:B------:R-:W-:Y:S01]  /*3fa0*/  LDSM.16.M88.4 R40, [R88] ;  /* 0x000000005828783b */ /* 0x000fe20000000200 */
[C---:B-----5:R-:W-:Y:S03]  /*3fb0*/  HMMA.16816.F32 R28, R52.reuse, R24, RZ ;  /* 0x00000018341c723c */ /* 0x060fe600000018ff */
[----:B------:R-:W-:Y:S04]  /*3fc0*/  LDSM.16.M88.4 R68, [R84+0x8800] ;  /* 0x008800005444783b */ /* 0x000fe80000000200 */
[----:B------:R-:W-:Y:S01]  /*3fd0*/  LDSM.16.M88.4 R48, [R84+0x9000] ;  /* 0x009000005430783b */ /* 0x000fe20000000200 */
[C---:B------:R-:W-:Y:S03]  /*3fe0*/  HMMA.16816.F32 R24, R52.reuse, R26, RZ ;  /* 0x0000001a3418723c */ /* 0x040fe600000018ff */
[----:B------:R-:W-:Y:S04]  /*3ff0*/  LDSM.16.M88.4 R44, [R84+0x9800] ;  /* 0x00980000542c783b */ /* 0x000fe80000000200 */
[----:B------:R-:W-:Y:S01]  /*4000*/  LDSM.16.M88.4 R80, [R2+0xa800] ;  /* 0x00a800000250783b */ /* 0x000fe20000000200 */
[C---:B---3--:R-:W-:Y:S03]  /*4010*/  HMMA.16816.F32 R20, R52.reuse, R16, RZ ;  /* 0x000000103414723c */ /* 0x048fe600000018ff */
[----:B------:R-:W-:Y:S04]  /*4020*/  LDSM.16.M88.4 R76, [R2+0xb000] ;  /* 0x00b00000024c783b */ /* 0x000fe80000000200 */
[----:B------:R-:W0:Y:S01]  /*4030*/  LDGDEPBAR ;  /* 0x00000000000079af */ /* 0x000e220000000000 */
[C---:B--2---:R-:W-:Y:S08]  /*4040*/  HMMA.16816.F32 R64, R52.reuse, R60, RZ ;  /* 0x0000003c3440723c */ /* 0x044ff000000018ff */
[C---:B------:R-:W-:Y:S08]  /*4050*/  HMMA.16816.F32 R16, R52.reuse, R18, RZ ;  /* 0x000000123410723c */ /* 0x040ff000000018ff */
[----:B------:R-:W-:Y:S08]  /*4060*/  HMMA.16816.F32 R60, R52, R62, RZ ;  /* 0x0000003e343c723c */ /* 0x000ff000000018ff */
[C---:B-1----:R-:W-:Y:S08]  /*4070*/  HMMA.16816.F32 R28, R36.reuse, R8, R28 ;  /* 0x00000008241c723c */ /* 0x042ff0000000181c */
[----:B------:R-:W-:Y:S01]  /*4080*/  HMMA.16816.F32 R24, R36, R10, R24 ;  /* 0x0000000a2418723c */ /* 0x000fe20000001818 */
[----:B------:R-:W1:Y:S07]  /*4090*/  LDSM.16.M88.4 R8, [R84+0x8000] ;  /* 0x008000005408783b */ /* 0x000e6e0000000200 */
[C---:B------:R-:W-:Y:S08]  /*40a0*/  HMMA.16816.F32 R56, R52.reuse, R32, RZ ;  /* 0x000000203438723c */ /* 0x040ff000000018ff */
[----:B------:R-:W-:Y:S01]  /*40b0*/  HMMA.16816.F32 R52, R52, R34, RZ ;  /* 0x000000223434723c */ /* 0x000fe200000018ff */
[----:B------:R-:W-:Y:S07]  /*40c0*/  LDSM.16.M88.4 R32, [R2+0x8000] ;  /* 0x008000000220783b */ /* 0x000fee0000000200 */
[C---:B------:R-:W-:Y:S08]  /*40d0*/  HMMA.16816.F32 R20, R36.reuse, R12, R20 ;  /* 0x0000000c2414723c */ /* 0x040ff00000001814 */
[C---:B------:R-:W-:Y:S01]  /*40e0*/  HMMA.16816.F32 R16, R36.reuse, R14, R16 ;  /* 0x0000000e2410723c */ /* 0x040fe20000001810 */
[----:B------:R-:W-:Y:S07]  /*40f0*/  LDSM.16.M88.4 R12, [R2+0x8800] ;  /* 0x00880000020c783b */ /* 0x000fee0000000200 */
[C---:B----4-:R-:W-:Y:S08]  /*4100*/  HMMA.16816.F32 R64, R36.reuse, R4, R64 ;  /* 0x000000042440723c */ /* 0x050ff00000001840 */
[C---:B------:R-:W-:Y:S01]  /*4110*/  HMMA.16816.F32 R60, R36.reuse, R6, R60 ;  /* 0x00000006243c723c */ /* 0x040fe2000000183c */
[----:B------:R-:W2:Y:S07]  /*4120*/  LDSM.16.M88.4 R4, [R87] ;  /* 0x000000005704783b */ /* 0x000eae0000000200 */
[C---:B------:R-:W-:Y:S08]  /*4130*/  HMMA.16816.F32 R56, R36.reuse, R72, R56 ;  /* 0x000000482438723c */ /* 0x040ff00000001838 */
[----:B------:R-:W-:Y:S01]  /*4140*/  HMMA.16816.F32 R52, R36, R74, R52 ;  /* 0x0000004a2434723c */ /* 0x000fe20000001834 */
[----:B------:R-:W3:Y:S04]  /*4150*/  LDSM.16.M88.4 R36, [R2+0x9000] ;  /* 0x009000000224783b */ /* 0x000ee80000000200 */
[----:B------:R-:W-:Y:S03]  /*4160*/  LDSM.16.M88.4 R72, [R208+UR6+0xc800] ;  /* 0x00c80006d048783b */ /* 0x000fe60008000200 */
[C---:B-1----:R-:W-:Y:S08]  /*4170*/  HMMA.16816.F32 R28, R40.reuse, R8, R28 ;  /* 0x00000008281c723c */ /* 0x042ff0000000181c */
[C---:B------:R-:W-:Y:S01]  /*4180*/  HMMA.16816.F32 R24, R40.reuse, R10, R24 ;  /* 0x0000000a2818723c */ /* 0x040fe20000001818 */
[----:B------:R-:W1:Y:S07]  /*4190*/  LDSM.16.M88.4 R8, [R2+0x9800] ;  /* 0x009800000208783b */ /* 0x000e6e0000000200 */
[C---:B------:R-:W-:Y:S08]  /*41a0*/  HMMA.16816.F32 R20, R40.reuse, R68, R20 ;  /* 0x000000442814723c */ /* 0x040ff00000001814 */
[C---:B------:R-:W-:Y:S01]  /*41b0*/  HMMA.16816.F32 R16, R40.reuse, R70, R16 ;  /* 0x000000462810723c */ /* 0x040fe20000001810 */
[----:B------:R-:W-:Y:S07]  /*41c0*/  LDSM.16.M88.4 R68, [R208+UR6+0xd000] ;  /* 0x00d00006d044783b */ /* 0x000fee0008000200 */
[C---:B------:R-:W-:Y:S08]  /*41d0*/  HMMA.16816.F32 R64, R40.reuse, R48, R64 ;  /* 0x000000302840723c */ /* 0x040ff00000001840 */
[C---:B------:R-:W-:Y:S01]  /*41e0*/  HMMA.16816.F32 R60, R40.reuse, R50, R60 ;  /* 0x00000032283c723c */ /* 0x040fe2000000183c */
[----:B------:R-:W-:Y:S07]  /*41f0*/  LDSM.16.M88.4 R48, [R84+0xb000] ;  /* 0x00b000005430783b */ /* 0x000fee0000000200 */
[C---:B------:R-:W-:Y:S08]  /*4200*/  HMMA.16816.F32 R56, R40.reuse, R44, R56 ;  /* 0x0000002c2838723c */ /* 0x040ff00000001838 */
[----:B------:R-:W-:Y:S01]  /*4210*/  HMMA.16816.F32 R52, R40, R46, R52 ;  /* 0x0000002e2834723c */ /* 0x000fe20000001834 */
[----:B------:R-:W-:Y:S04]  /*4220*/  LDSM.16.M88.4 R44, [R208+UR6+0xa000] ;  /* 0x00a00006d02c783b */ /* 0x000fe80008000200 */
[----:B------:R-:W-:Y:S03]  /*4230*/  LDSM.16.M88.4 R40, [R208+UR6+0xa800] ;  /* 0x00a80006d028783b */ /* 0x000fe60008000200 */
[C---:B--2---:R-:W-:Y:S08]  /*4240*/  HMMA.16816.F32 R28, R4.reuse, R32, R28 ;  /* 0x00000020041c723c */ /* 0x044ff0000000181c */
[C---:B------:R-:W-:Y:S01]  /*4250*/  HMMA.16816.F32 R24, R4.reuse, R34, R24 ;  /* 0x000000220418723c */ /* 0x040fe20000001818 */
[----:B------:R-:W2:Y:S07]  /*4260*/  LDSM.16.M88.4 R32, [R90+0x2000] ;  /* 0x002000005a20783b */ /* 0x000eae0000000200 */
[C---:B------:R-:W-:Y:S08]  /*4270*/  HMMA.16816.F32 R20, R4.reuse, R12, R20 ;  /* 0x0000000c0414723c */ /* 0x040ff00000001814 */
[C---:B------:R-:W-:Y:S01]  /*4280*/  HMMA.16816.F32 R16, R4.reuse, R14, R16 ;  /* 0x0000000e0410723c */ /* 0x040fe20000001810 */
[----:B------:R-:W4:Y:S07]  /*4290*/  LDSM.16.M88.4 R12, [R208+UR6+0xb000] ;  /* 0x00b00006d00c783b */ /* 0x000f2e0008000200 */
[C---:B---3--:R-:W-:Y:S08]  /*42a0*/  HMMA.16816.F32 R64, R4.reuse, R36, R64 ;  /* 0x000000240440723c */ /* 0x048ff00000001840 */
[C---:B------:R-:W-:Y:S01]  /*42b0*/  HMMA.16816.F32 R60, R4.reuse, R38, R60 ;  /* 0x00000026043c723c */ /* 0x040fe2000000183c */
[----:B------:R-:W3:Y:S07]  /*42c0*/  LDSM.16.M88.4 R36, [R208+UR6+0xb800] ;  /* 0x00b80006d024783b */ /* 0x000eee0008000200 */
[C---:B-1----:R-:W-:Y:S08]  /*42d0*/  HMMA.16816.F32 R56, R4.reuse, R8, R56 ;  /* 0x000000080438723c */ /* 0x042ff00000001838 */
[----:B------:R-:W-:Y:S01]  /*42e0*/  HMMA.16816.F32 R52, R4, R10, R52 ;  /* 0x0000000a0434723c */ /* 0x000fe20000001834 */
[----:B------:R-:W-:Y:S04]  /*42f0*/  LDSM.16.M88.4 R8, [R89+0x2000] ;  /* 0x002000005908783b */ /* 0x000fe80000000200 */
[----:B------:R-:W1:Y:S03]  /*4300*/  LDSM.16.M88.4 R4, [R86+0xa000] ;  /* 0x00a000005604783b */ /* 0x000e660000000200 */
[C---:B--2---:R-:W-:Y:S08]  /*4310*/  HMMA.16816.F32 R28, R32.reuse, R44, R28 ;  /* 0x0000002c201c723c */ /* 0x044ff0000000181c */
[C---:B------:R-:W-:Y:S01]  /*4320*/  HMMA.16816.F32 R24, R32.reuse, R46, R24 ;  /* 0x0000002e2018723c */ /* 0x040fe20000001818 */
[----:B------:R-:W2:Y:S07]  /*4330*/  LDSM.16.M88.4 R44, [R86+0xa800] ;  /* 0x00a80000562c783b */ /* 0x000eae0000000200 */
[C---:B------:R-:W-:Y:S08]  /*4340*/  HMMA.16816.F32 R20, R32.reuse, R40, R20 ;  /* 0x000000282014723c */ /* 0x040ff00000001814 */
[C---:B------:R-:W-:Y:S01]  /*4350*/  HMMA.16816.F32 R16, R32.reuse, R42, R16 ;  /* 0x0000002a2010723c */ /* 0x040fe20000001810 */
[----:B------:R-:W5:Y:S07]  /*4360*/  LDSM.16.M88.4 R40, [R86+0xb000] ;  /* 0x00b000005628783b */ /* 0x000f6e0000000200 */
[C---:B----4-:R-:W-:Y:S08]  /*4370*/  HMMA.16816.F32 R64, R32.reuse, R12, R64 ;  /* 0x0000000c2040723c */ /* 0x050ff00000001840 */
        /* <DEDUP_REMOVED lines=11> */
[----:B------:R-:W-:Y:S07]  /*4430*/  LDSM.16.M88.4 R44, [R90+0x4000] ;  /* 0x004000005a2c783b */ /* 0x000fee0000000200 */
[C---:B-----5:R-:W-:Y:S08]  /*4440*/  HMMA.16816.F32 R64, R8.reuse, R40, R64 ;  /* 0x000000280840723c */ /* 0x060ff00000001840 */
[C---:B------:R-:W-:Y:S01]  /*4450*/  HMMA.16816.F32 R60, R8.reuse, R42, R60 ;  /* 0x0000002a083c723c */ /* 0x040fe2000000183c */
[----:B------:R-:W2:Y:S07]  /*4460*/  LDSM.16.M88.4 R40, [R84+0xb800] ;  /* 0x00b800005428783b */ /* 0x000eae0000000200 */
[C---:B----4-:R-:W-:Y:S08]  /*4470*/  HMMA.16816.F32 R56, R8.reuse, R12, R56 ;  /* 0x0000000c0838723c */ /* 0x050ff00000001838 */
[----:B------:R-:W-:Y:S01]  /*4480*/  HMMA.16816.F32 R52, R8, R14, R52 ;  /* 0x0000000e0834723c */ /* 0x000fe20000001834 */
[----:B------:R-:W-:Y:S04]  /*4490*/  LDSM.16.M88.4 R12, [R87+0x2000] ;  /* 0x00200000570c783b */ /* 0x000fe80000000200 */
[----:B------:R-:W4:Y:S03]  /*44a0*/  LDSM.16.M88.4 R8, [R2+0xa000] ;  /* 0x00a000000208783b */ /* 0x000f260000000200 */
[C---:B---3--:R-:W-:Y:S08]  /*44b0*/  HMMA.16816.F32 R28, R36.reuse, R32, R28 ;  /* 0x00000020241c723c */ /* 0x048ff0000000181c */
[C---:B------:R-:W-:Y:S01]  /*44c0*/  HMMA.16816.F32 R24, R36.reuse, R34, R24 ;  /* 0x000000222418723c */ /* 0x040fe20000001818 */
[----:B------:R-:W3:Y:S07]  /*44d0*/  LDSM.16.M88.4 R32, [R2+0xb800] ;  /* 0x00b800000220783b */ /* 0x000eee0000000200 */
[C---:B-1----:R-:W-:Y:S08]  /*44e0*/  HMMA.16816.F32 R20, R36.reuse, R4, R20 ;  /* 0x000000042414723c */ /* 0x042ff00000001814 */
[C---:B------:R-:W-:Y:S01]  /*44f0*/  HMMA.16816.F32 R16, R36.reuse, R6, R16 ;  /* 0x000000062410723c */ /* 0x040fe20000001810 */
[----:B------:R-:W1:Y:S07]  /*4500*/  LDSM.16.M88.4 R4, [R208+UR6+0xc000] ;  /* 0x00c00006d004783b */ /* 0x000e6e0008000200 */
[C---:B------:R-:W-:Y:S08]  /*4510*/  HMMA.16816.F32 R64, R36.reuse, R48, R64 ;  /* 0x000000302440723c */ /* 0x040ff00000001840 */
[C---:B------:R-:W-:Y:S01]  /*4520*/  HMMA.16816.F32 R60, R36.reuse, R50, R60 ;  /* 0x00000032243c723c */ /* 0x040fe2000000183c */
[----:B------:R-:W5:Y:S07]  /*4530*/  LDSM.16.M88.4 R48, [R208+UR6+0xd800] ;  /* 0x00d80006d030783b */ /* 0x000f6e0008000200 */
[C---:B--2---:R-:W-:Y:S08]  /*4540*/  HMMA.16816.F32 R56, R36.reuse, R40, R56 ;  /* 0x000000282438723c */ /* 0x044ff00000001838 */
[----:B------:R-:W-:Y:S01]  /*4550*/  HMMA.16816.F32 R52, R36, R42, R52 ;  /* 0x0000002a2434723c */ /* 0x000fe20000001834 */
[----:B------:R-:W-:Y:S04]  /*4560*/  LDSM.16.M88.4 R40, [R86+0xc000] ;  /* 0x00c000005628783b */ /* 0x000fe80000000200 */
[----:B------:R-:W-:Y:S03]  /*4570*/  LDSM.16.M88.4 R36, [R86+0xc800] ;  /* 0x00c800005624783b */ /* 0x000fe60000000200 */
[C---:B----4-:R-:W-:Y:S08]  /*4580*/  HMMA.16816.F32 R28, R12.reuse, R8, R28 ;  /* 0x000000080c1c723c */ /* 0x050ff0000000181c */
        /* <DEDUP_REMOVED lines=11> */
[----:B------:R-:W4:Y:S03]  /*4640*/  LDSM.16.M88.4 R12, [R86+0xd800] ;  /* 0x00d80000560c783b */ /* 0x000f260000000200 */
        /* <DEDUP_REMOVED lines=8> */
[----:B------:R-:W1:Y:S07]  /*46d0*/  LDSM.16.M88.4 R68, [R84+0xd800] ;  /* 0x00d800005444783b */ /* 0x000e6e0000000200 */
[C---:B-----5:R-:W-:Y:S08]  /*46e0*/  HMMA.16816.F32 R56, R44.reuse, R48, R56 ;  /* 0x000000302c38723c */ /* 0x060ff00000001838 */
[----:B------:R-:W-:Y:S01]  /*46f0*/  HMMA.16816.F32 R52, R44, R50, R52 ;  /* 0x000000322c34723c */ /* 0x000fe20000001834 */
[----:B------:R-:W-:Y:S04]  /*4700*/  LDSM.16.M88.4 R48, [R87+0x4000] ;  /* 0x004000005730783b */ /* 0x000fe80000000200 */
[----:B------:R-:W5:Y:S03]  /*4710*/  LDSM.16.M88.4 R44, [R2+0xc000] ;  /* 0x00c00000022c783b */ /* 0x000f660000000200 */
[C---:B--2---:R-:W-:Y:S08]  /*4720*/  HMMA.16816.F32 R28, R8.reuse, R40, R28 ;  /* 0x00000028081c723c */ /* 0x044ff0000000181c */
[C---:B------:R-:W-:Y:S01]  /*4730*/  HMMA.16816.F32 R24, R8.reuse, R42, R24 ;  /* 0x0000002a0818723c */ /* 0x040fe20000001818 */
[----:B------:R-:W2:Y:S07]  /*4740*/  LDSM.16.M88.4 R40, [R2+0xc800] ;  /* 0x00c800000228783b */ /* 0x000eae0000000200 */
[C---:B------:R-:W-:Y:S08]  /*4750*/  HMMA.16816.F32 R20, R8.reuse, R36, R20 ;  /* 0x000000240814723c */ /* 0x040ff00000001814 */
[C---:B------:R-:W-:Y:S01]  /*4760*/  HMMA.16816.F32 R16, R8.reuse, R38, R16 ;  /* 0x000000260810723c */ /* 0x040fe20000001810 */
[----:B------:R-:W-:Y:S07]  /*4770*/  LDSM.16.M88.4 R36, [R2+0xd000] ;  /* 0x00d000000224783b */ /* 0x000fee0000000200 */
[C---:B---3--:R-:W-:Y:S08]  /*4780*/  HMMA.16816.F32 R64, R8.reuse, R32, R64 ;  /* 0x000000200840723c */ /* 0x048ff00000001840 */
[C---:B------:R-:W-:Y:S01]  /*4790*/  HMMA.16816.F32 R60, R8.reuse, R34, R60 ;  /* 0x00000022083c723c */ /* 0x040fe2000000183c */
[----:B------:R-:W-:Y:S07]  /*47a0*/  LDSM.16.M88.4 R32, [R2+0xd800] ;  /* 0x00d800000220783b */ /* 0x000fee0000000200 */
[C---:B----4-:R-:W-:Y:S08]  /*47b0*/  HMMA.16816.F32 R56, R8.reuse, R12, R56 ;  /* 0x0000000c0838723c */ /* 0x050ff00000001838 */
[----:B------:R-:W-:Y:S01]  /*47c0*/  HMMA.16816.F32 R52, R8, R14, R52 ;  /* 0x0000000e0834723c */ /* 0x000fe20000001834 */
[----:B------:R-:W-:Y:S04]  /*47d0*/  LDSM.16.M88.4 R12, [R90+0x6000] ;  /* 0x006000005a0c783b */ /* 0x000fe80000000200 */
[----:B------:R-:W3:Y:S03]  /*47e0*/  LDSM.16.M88.4 R8, [R208+UR6+0xe000] ;  /* 0x00e00006d008783b */ /* 0x000ee60008000200 */
[C---:B-1----:R-:W-:Y:S08]  /*47f0*/  HMMA.16816.F32 R28, R76.reuse, R4, R28 ;  /* 0x000000044c1c723c */ /* 0x042ff0000000181c */
[C---:B------:R-:W-:Y:S01]  /*4800*/  HMMA.16816.F32 R24, R76.reuse, R6, R24 ;  /* 0x000000064c18723c */ /* 0x040fe20000001818 */
[----:B------:R-:W1:Y:S07]  /*4810*/  LDSM.16.M88.4 R4, [R208+UR6+0xe800] ;  /* 0x00e80006d004783b */ /* 0x000e6e0008000200 */
[C---:B------:R-:W-:Y:S08]  /*4820*/  HMMA.16816.F32 R20, R76.reuse, R80, R20 ;  /* 0x000000504c14723c */ /* 0x040ff00000001814 */
[C---:B------:R-:W-:Y:S08]  /*4830*/  HMMA.16816.F32 R16, R76.reuse, R82, R16 ;  /* 0x000000524c10723c */ /* 0x040ff00000001810 */
[C---:B------:R-:W-:Y:S08]  /*4840*/  HMMA.16816.F32 R56, R76.reuse, R68, R56 ;  /* 0x000000444c38723c */ /* 0x040ff00000001838 */
[----:B------:R-:W-:Y:S08]  /*4850*/  HMMA.16816.F32 R52, R76, R70, R52 ;  /* 0x000000464c34723c */ /* 0x000ff00000001834 */
[C---:B-----5:R-:W-:Y:S08]  /*4860*/  HMMA.16816.F32 R28, R48.reuse, R44, R28 ;  /* 0x0000002c301c723c */ /* 0x060ff0000000181c */
[C---:B------:R-:W-:Y:S01]  /*4870*/  HMMA.16816.F32 R24, R48.reuse, R46, R24 ;  /* 0x0000002e3018723c */ /* 0x040fe20000001818 */
[----:B------:R-:W-:Y:S04]  /*4880*/  LDSM.16.M88.4 R44, [R89+0x6000] ;  /* 0x00600000592c783b */ /* 0x000fe80000000200 */
[----:B------:R-:W-:Y:S03]  /*4890*/  LDSM.16.M88.4 R88, [R88+0x6000] ;  /* 0x006000005858783b */ /* 0x000fe60000000200 */
[C---:B--2---:R-:W-:Y:S01]  /*48a0*/  HMMA.16816.F32 R68, R48.reuse, R40, R20 ;  /* 0x000000283044723c */ /* 0x044fe20000001814 */
[----:B------:R-:W2:Y:S07]  /*48b0*/  LDSM.16.M88.4 R20, [R86+0xe000] ;  /* 0x00e000005614783b */ /* 0x000eae0000000200 */
[----:B------:R-:W-:Y:S01]  /*48c0*/  HMMA.16816.F32 R16, R48, R42, R16 ;  /* 0x0000002a3010723c */ /* 0x000fe20000001810 */
[----:B------:R-:W-:Y:S07]  /*48d0*/  LDSM.16.M88.4 R40, [R2+0xe000] ;  /* 0x00e000000228783b */ /* 0x000fee0000000200 */
[C---:B------:R-:W-:Y:S08]  /*48e0*/  HMMA.16816.F32 R64, R76.reuse, R72, R64 ;  /* 0x000000484c40723c */ /* 0x040ff00000001840 */
[----:B------:R-:W-:Y:S01]  /*48f0*/  HMMA.16816.F32 R60, R76, R74, R60 ;  /* 0x0000004a4c3c723c */ /* 0x000fe2000000183c */
[----:B------:R-:W-:Y:S07]  /*4900*/  LDSM.16.M88.4 R72, [R208+UR6+0xf000] ;  /* 0x00f00006d048783b */ /* 0x000fee0008000200 */
[C---:B---3--:R-:W-:Y:S08]  /*4910*/  HMMA.16816.F32 R28, R12.reuse, R8, R28 ;  /* 0x000000080c1c723c */ /* 0x048ff0000000181c */
[----:B------:R-:W-:Y:S01]  /*4920*/  HMMA.16816.F32 R24, R12, R10, R24 ;  /* 0x0000000a0c18723c */ /* 0x000fe20000001818 */
[----:B------:R-:W3:Y:S07]  /*4930*/  LDSM.16.M88.4 R8, [R208+UR6+0xf800] ;  /* 0x00f80006d008783b */ /* 0x000eee0008000200 */
[C---:B------:R-:W-:Y:S08]  /*4940*/  HMMA.16816.F32 R56, R48.reuse, R32, R56 ;  /* 0x000000203038723c */ /* 0x040ff00000001838 */
[----:B------:R-:W-:Y:S01]  /*4950*/  HMMA.16816.F32 R52, R48, R34, R52 ;  /* 0x000000223034723c */ /* 0x000fe20000001834 */
[----:B------:R-:W4:Y:S07]  /*4960*/  LDSM.16.M88.4 R32, [R84+0xe000] ;  /* 0x00e000005420783b */ /* 0x000f2e0000000200 */
[C---:B-1----:R-:W-:Y:S08]  /*4970*/  HMMA.16816.F32 R68, R12.reuse, R4, R68 ;  /* 0x000000040c44723c */ /* 0x042ff00000001844 */
[----:B------:R-:W-:Y:S01]  /*4980*/  HMMA.16816.F32 R16, R12, R6, R16 ;  /* 0x000000060c10723c */ /* 0x000fe20000001810 */
[----:B------:R-:W1:Y:S07]  /*4990*/  LDSM.16.M88.4 R4, [R86+0xe800] ;  /* 0x00e800005604783b */ /* 0x000e6e0000000200 */
[C---:B------:R-:W-:Y:S08]  /*49a0*/  HMMA.16816.F32 R64, R48.reuse, R36, R64 ;  /* 0x000000243040723c */ /* 0x040ff00000001840 */
[----:B------:R-:W-:Y:S01]  /*49b0*/  HMMA.16816.F32 R60, R48, R38, R60 ;  /* 0x00000026303c723c */ /* 0x000fe2000000183c */
[----:B------:R-:W-:Y:S07]  /*49c0*/  LDSM.16.M88.4 R48, [R86+0xf000] ;  /* 0x00f000005630783b */ /* 0x000fee0000000200 */
[C---:B--2---:R-:W-:Y:S01]  /*49d0*/  HMMA.16816.F32 R36, R44.reuse, R20, R28 ;  /* 0x000000142c24723c */ /* 0x044fe2000000181c */
[----:B------:R-:W-:Y:S07]  /*49e0*/  LDSM.16.M88.4 R28, [R87+0x6000] ;  /* 0x00600000571c783b */ /* 0x000fee0000000200 */
[----:B------:R-:W-:Y:S01]  /*49f0*/  HMMA.16816.F32 R24, R44, R22, R24 ;  /* 0x000000162c18723c */ /* 0x000fe20000001818 */
[----:B------:R-:W2:Y:S07]  /*4a00*/  LDSM.16.M88.4 R20, [R86+0xf800] ;  /* 0x00f800005614783b */ /* 0x000eae0000000200 */
[C---:B---3--:R-:W-:Y:S08]  /*4a10*/  HMMA.16816.F32 R56, R12.reuse, R8, R56 ;  /* 0x000000080c38723c */ /* 0x048ff00000001838 */
[----:B------:R-:W-:Y:S01]  /*4a20*/  HMMA.16816.F32 R52, R12, R10, R52 ;  /* 0x0000000a0c34723c */ /* 0x000fe20000001834 */
[----:B------:R-:W3:Y:S07]  /*4a30*/  LDSM.16.M88.4 R8, [R84+0xf800] ;  /* 0x00f800005408783b */ /* 0x000eee0000000200 */
[C---:B----4-:R-:W-:Y:S08]  /*4a40*/  HMMA.16816.F32 R36, R88.reuse, R32, R36 ;  /* 0x000000205824723c */ /* 0x050ff00000001824 */
[----:B------:R-:W-:Y:S01]  /*4a50*/  HMMA.16816.F32 R24, R88, R34, R24 ;  /* 0x000000225818723c */ /* 0x000fe20000001818 */
[----:B------:R-:W-:Y:S07]  /*4a60*/  LDSM.16.M88.4 R32, [R2+0xf800] ;  /* 0x00f800000220783b */ /* 0x000fee0000000200 */
[C---:B-1----:R-:W-:Y:S08]  /*4a70*/  HMMA.16816.F32 R68, R44.reuse, R4, R68 ;  /* 0x000000042c44723c */ /* 0x042ff00000001844 */
[C---:B------:R-:W-:Y:S01]  /*4a80*/  HMMA.16816.F32 R16, R44.reuse, R6, R16 ;  /* 0x000000062c10723c */ /* 0x040fe20000001810 */
[----:B------:R-:W1:Y:S07]  /*4a90*/  LDSM.16.M88.4 R4, [R84+0xe800] ;  /* 0x00e800005404783b */ /* 0x000e6e0000000200 */
[----:B--2---:R-:W-:Y:S08]  /*4aa0*/  HMMA.16816.F32 R52, R44, R22, R52 ;  /* 0x000000162c34723c */ /* 0x004ff00000001834 */
[C---:B------:R-:W-:Y:S08]  /*4ab0*/  HMMA.16816.F32 R36, R28.reuse, R40, R36 ;  /* 0x000000281c24723c */ /* 0x040ff00000001824 */
[----:B------:R-:W-:Y:S01]  /*4ac0*/  HMMA.16816.F32 R24, R28, R42, R24 ;  /* 0x0000002a1c18723c */ /* 0x000fe20000001818 */
[----:B------:R-:W2:Y:S07]  /*4ad0*/  LDSM.16.M88.4 R40, [R84+0xf000] ;  /* 0x00f000005428783b */ /* 0x000eae0000000200 */
[----:B------:R-:W-:Y:S03]  /*4ae0*/  HMMA.16816.F32 R64, R12, R72, R64 ;  /* 0x000000480c40723c */ /* 0x000fe60000001840 */
[----:B------:R-:W-:Y:S01]  /*4af0*/  FMUL.FTZ R37, R37, UR4 ;  /* 0x0000000425257c20 */ /* 0x000fe20008410000 */
[----:B------:R-:W-:-:S04]  /*4b00*/  FMUL.FTZ R36, R36, UR4 ;  /* 0x0000000424247c20 */ /* 0x000fc80008410000 */
[----:B------:R-:W-:Y:S01]  /*4b10*/  HMMA.16816.F32 R60, R12, R74, R60 ;  /* 0x0000004a0c3c723c */ /* 0x000fe2000000183c */
[----:B------:R-:W4:Y:S01]  /*4b20*/  LDSM.16.M88.4 R12, [R2+0xe800] ;  /* 0x00e80000020c783b */ /* 0x000f220000000200 */
[----:B------:R-:W-:Y:S06]  /*4b30*/  MUFU.TANH R37, R37 ;  /* 0x0000002500257308 */ /* 0x000fec0000002400 */
[----:B---3--:R-:W-:Y:S01]  /*4b40*/  HMMA.16816.F32 R52, R88, R10, R52 ;  /* 0x0000000a5834723c */ /* 0x008fe20000001834 */
[----:B------:R-:W-:Y:S01]  /*4b50*/  FMUL.FTZ R11, R25, UR4 ;  /* 0x00000004190b7c20 */ /* 0x000fe20008410000 */
[----:B------:R-:W-:-:S02]  /*4b60*/  IMAD.U32 R25, RZ, RZ, UR21 ;  /* 0x00000015ff197e24 */ /* 0x000fc4000f8e00ff */
[----:B------:R-:W-:Y:S01]  /*4b70*/  FMUL.FTZ R10, R24, UR4 ;  /* 0x00000004180a7c20 */ /* 0x000fe20008410000 */
[----:B------:R-:W-:Y:S03]  /*4b80*/  MUFU.TANH R36, R36 ;  /* 0x0000002400247308 */ /* 0x000fe60000002400 */
[----:B------:R-:W-:Y:S01]  /*4b90*/  HMMA.16816.F32 R56, R44, R20, R56 ;  /* 0x000000142c38723c */ /* 0x000fe20000001838 */
[----:B------:R3:W5:Y:S01]  /*4ba0*/  LDSM.16.M88.4 R20, [R2+0xf000] ;  /* 0x00f000000214783b */ /* 0x0007620000000200 */
[----:B------:R-:W-:-:S04]  /*4bb0*/  DEPBAR.LE SB0, 0x0 ;  /* 0x000080000000791a */ /* 0x000fc80000000000 */
[----:B------:R-:W-:Y:S02]  /*4bc0*/  MUFU.TANH R10, R10 ;  /* 0x0000000a000a7308 */ /* 0x000fe40000002400 */
[C---:B------:R-:W-:Y:S06]  /*4bd0*/  HMMA.16816.F32 R64, R44.reuse, R48, R64 ;  /* 0x000000302c40723c */ /* 0x040fec0000001840 */
[----:B------:R-:W-:Y:S02]  /*4be0*/  MUFU.TANH R11, R11 ;  /* 0x0000000b000b7308 */ /* 0x000fe40000002400 */
[----:B------:R-:W-:Y:S08]  /*4bf0*/  HMMA.16816.F32 R60, R44, R50, R60 ;  /* 0x000000322c3c723c */ /* 0x000ff0000000183c */
[----:B-1----:R-:W-:Y:S01]  /*4c00*/  HMMA.16816.F32 R16, R88, R6, R16 ;  /* 0x000000065810723c */ /* 0x002fe20000001810 */
[----:B---3--:R-:W-:Y:S01]  /*4c10*/  VIMNMX R2, PT, PT, R0, UR21, PT ;  /* 0x0000001500027c48 */ /* 0x008fe2000bfe0100 */
[----:B------:R-:W-:Y:S01]  /*4c20*/  FMUL.FTZ R6, R26, UR4 ;  /* 0x000000041a067c20 */ /* 0x000fe20008410000 */
[----:B------:R-:W-:Y:S01]  /*4c30*/  VIADDMNMX R0, R0, 0x8, R25, PT ;  /* 0x0000000800007846 */ /* 0x000fe20003800119 */
[----:B------:R-:W-:-:S04]  /*4c40*/  FMUL.FTZ R7, R27, UR4 ;  /* 0x000000041b077c20 */ /* 0x000fc80008410000 */
[----:B------:R-:W-:Y:S01]  /*4c50*/  HMMA.16816.F32 R52, R28, R34, R52 ;  /* 0x000000221c34723c */ /* 0x000fe20000001834 */
[----:B------:R-:W-:Y:S07]  /*4c60*/  MUFU.TANH R6, R6 ;  /* 0x0000000600067308 */ /* 0x000fee0000002400 */
[----:B------:R-:W-:Y:S01]  /*4c70*/  HMMA.16816.F32 R68, R88, R4, R68 ;  /* 0x000000045844723c */ /* 0x000fe20000001844 */
[----:B------:R-:W-:Y:S01]  /*4c80*/  FMUL.FTZ R5, R39, UR4 ;  /* 0x0000000427057c20 */ /* 0x000fe20008410000 */
[----:B------:R-:W-:Y:S01]  /*4c90*/  MUFU.TANH R7, R7 ;  /* 0x0000000700077308 */ /* 0x000fe20000002400 */
[----:B------:R-:W-:-:S05]  /*4ca0*/  FMUL.FTZ R4, R38, UR4 ;  /* 0x0000000426047c20 */ /* 0x000fca0008410000 */
[----:B--2---:R-:W-:Y:S02]  /*4cb0*/  HMMA.16816.F32 R64, R88, R40, R64 ;  /* 0x000000285840723c */ /* 0x004fe40000001840 */
[----:B------:R-:W-:Y:S01]  /*4cc0*/  MUFU.TANH R5, R5 ;  /* 0x0000000500057308 */ /* 0x000fe20000002400 */
[----:B------:R-:W-:Y:S01]  /*4cd0*/  FMUL.FTZ R53, R53, UR4 ;  /* 0x0000000435357c20 */ /* 0x000fe20008410000 */
[----:B------:R-:W-:-:S04]  /*4ce0*/  FMUL.FTZ R55, R55, UR4 ;  /* 0x0000000437377c20 */ /* 0x000fc80008410000 */
[C---:B------:R-:W-:Y:S02]  /*4cf0*/  HMMA.16816.F32 R60, R88.reuse, R42, R60 ;  /* 0x0000002a583c723c */ /* 0x040fe4000000183c */
[----:B------:R-:W-:Y:S06]  /*4d00*/  MUFU.TANH R4, R4 ;  /* 0x0000000400047308 */ /* 0x000fec0000002400 */
[----:B------:R-:W-:Y:S01]  /*4d10*/  HMMA.16816.F32 R56, R88, R8, R56 ;  /* 0x000000085838723c */ /* 0x000fe20000001838 */
[----:B------:R-:W-:Y:S01]  /*4d20*/  FMUL.FTZ R9, R52, UR4 ;  /* 0x0000000434097c20 */ /* 0x000fe20008410000 */
[----:B------:R-:W-:Y:S06]  /*4d30*/  MUFU.TANH R53, R53 ;  /* 0x0000003500357308 */ /* 0x000fec0000002400 */
[C---:B----4-:R-:W-:Y:S01]  /*4d40*/  HMMA.16816.F32 R16, R28.reuse, R14, R16 ;  /* 0x0000000e1c10723c */ /* 0x050fe20000001810 */
[----:B------:R-:W-:Y:S01]  /*4d50*/  FMUL.FTZ R15, R54, UR4 ;  /* 0x00000004360f7c20 */ /* 0x000fe20008410000 */
[----:B------:R-:W1:Y:S06]  /*4d60*/  MUFU.TANH R9, R9 ;  /* 0x0000000900097308 */ /* 0x000e6c0000002400 */
[C---:B------:R-:W-:Y:S02]  /*4d70*/  HMMA.16816.F32 R68, R28.reuse, R12, R68 ;  /* 0x0000000c1c44723c */ /* 0x040fe40000001844 */
[----:B------:R-:W2:Y:S06]  /*4d80*/  MUFU.TANH R15, R15 ;  /* 0x0000000f000f7308 */ /* 0x000eac0000002400 */
[----:B-----5:R-:W-:Y:S01]  /*4d90*/  HMMA.16816.F32 R64, R28, R20, R64 ;  /* 0x000000141c40723c */ /* 0x020fe20000001840 */
[----:B------:R-:W-:Y:S01]  /*4da0*/  VIADD R21, R188, UR17 ;  /* 0x00000011bc157c36 */ /* 0x000fe20008000000 */
[----:B------:R-:W-:Y:S01]  /*4db0*/  MUFU.TANH R55, R55 ;  /* 0x0000003700377308 */ /* 0x000fe20000002400 */
[----:B------:R-:W-:Y:S01]  /*4dc0*/  FMUL.FTZ R20, R16, UR4 ;  /* 0x0000000410147c20 */ /* 0x000fe20008410000 */
[----:B------:R-:W-:Y:S01]  /*4dd0*/  FMUL.FTZ R19, R19, UR4 ;  /* 0x0000000413137c20 */ /* 0x000fe20008410000 */
[----:B------:R-:W-:-:S03]  /*4de0*/  VIADD R27, R21, 0x8 ;  /* 0x00000008151b7836 */ /* 0x000fc60000000000 */
[----:B------:R-:W-:Y:S01]  /*4df0*/  HMMA.16816.F32 R60, R28, R22, R60 ;  /* 0x000000161c3c723c */ /* 0x000fe2000000183c */
[----:B------:R-:W-:Y:S01]  /*4e00*/  VIADD R23, R21, 0x38 ;  /* 0x0000003815177836 */ /* 0x000fe20000000000 */
[-C--:B------:R-:W-:Y:S01]  /*4e10*/  ISETP.GE.AND P3, PT, R27, R2.reuse, PT ;  /* 0x000000021b00720c */ /* 0x080fe20003f66270 */
[----:B------:R-:W-:Y:S01]  /*4e20*/  FMUL.FTZ R12, R68, UR4 ;  /* 0x00000004440c7c20 */ /* 0x000fe20008410000 */
[----:B------:R-:W-:Y:S01]  /*4e30*/  FMUL.FTZ R22, R18, UR4 ;  /* 0x0000000412167c20 */ /* 0x000fe20008410000 */
[----:B------:R-:W-:Y:S01]  /*4e40*/  FMUL.FTZ R8, R70, UR4 ;  /* 0x0000000446087c20 */ /* 0x000fe20008410000 */
[----:B------:R-:W-:Y:S01]  /*4e50*/  ISETP.GE.AND P4, PT, R23, R2, PT ;  /* 0x000000021700720c */ /* 0x000fe20003f86270 */
[----:B------:R-:W-:Y:S01]  /*4e60*/  FMUL.FTZ R14, R71, UR4 ;  /* 0x00000004470e7c20 */ /* 0x000fe20008410000 */
[----:B------:R-:W-:Y:S01]  /*4e70*/  ISETP.GE.AND P5, PT, R23, R0, PT ;  /* 0x000000001700720c */ /* 0x000fe20003fa6270 */
[----:B------:R-:W3:Y:S01]  /*4e80*/  MUFU.TANH R12, R12 ;  /* 0x0000000c000c7308 */ /* 0x000ee20000002400 */
[----:B------:R-:W-:Y:S01]  /*4e90*/  I2FP.F32.U32 R196, R23 ;  /* 0x0000001700c47245 */ /* 0x000fe20000201000 */
[----:B------:R-:W-:Y:S01]  /*4ea0*/  FMUL.FTZ R23, R17, UR4 ;  /* 0x0000000411177c20 */ /* 0x000fe20008410000 */
[----:B------:R-:W-:-:S02]  /*4eb0*/  VIADD R17, R21, 0x1 ;  /* 0x0000000115117836 */ /* 0x000fc40000000000 */
[----:B------:R-:W-:Y:S01]  /*4ec0*/  FMUL.FTZ R13, R69, UR4 ;  /* 0x00000004450d7c20 */ /* 0x000fe20008410000 */
[----:B------:R-:W-:Y:S01]  /*4ed0*/  FMUL.FTZ R24, R64, UR4 ;  /* 0x0000000440187c20 */ /* 0x000fe20008410000 */
[C---:B-1----:R-:W-:Y:S01]  /*4ee0*/  FFMA.FTZ R205, R196.reuse, UR5, R9 ;  /* 0x00000005c4cd7c23 */ /* 0x042fe20008010009 */
[----:B--2---:R-:W-:Y:S01]  /*4ef0*/  FFMA.FTZ R196, R196, UR5, R15 ;  /* 0x00000005c4c47c23 */ /* 0x004fe2000801000f */
[----:B------:R-:W-:Y:S01]  /*4f00*/  I2FP.F32.U32 R16, R17 ;  /* 0x0000001100107245 */ /* 0x000fe20000201000 */
[----:B------:R-:W-:Y:S01]  /*4f10*/  VIADD R15, R21, 0x9 ;  /* 0x00000009150f7836 */ /* 0x000fe20000000000 */
[C---:B------:R-:W-:Y:S01]  /*4f20*/  ISETP.GE.AND P1, PT, R17.reuse, R2, PT ;  /* 0x000000021100720c */ /* 0x040fe20003f26270 */
[----:B------:R-:W1:Y:S01]  /*4f30*/  MUFU.TANH R8, R8 ;  /* 0x0000000800087308 */ /* 0x000e620000002400 */
[-C--:B------:R-:W-:Y:S01]  /*4f40*/  ISETP.GE.AND P2, PT, R17, R0.reuse, PT ;  /* 0x000000001100720c */ /* 0x080fe20003f46270 */
[----:B------:R-:W-:Y:S01]  /*4f50*/  FFMA.FTZ R17, R16, UR5, R37 ;  /* 0x0000000510117c23 */ /* 0x000fe20008010025 */
[----:B------:R-:W-:Y:S01]  /*4f60*/  FSEL R205, R205, -INF , !P4 ;  /* 0xff800000cdcd7808 */ /* 0x000fe20006000000 */
[----:B------:R-:W-:Y:S01]  /*4f70*/  HMMA.16816.F32 R56, R28, R32, R56 ;  /* 0x000000201c38723c */ /* 0x000fe20000001838 */
[----:B------:R-:W-:Y:S01]  /*4f80*/  ISETP.GE.AND P4, PT, R27, R0, PT ;  /* 0x000000001b00720c */ /* 0x000fe20003f86270 */
[----:B------:R-:W-:Y:S01]  /*4f90*/  FMUL.FTZ R25, R66, UR4 ;  /* 0x0000000442197c20 */ /* 0x000fe20008410000 */
[----:B------:R-:W-:Y:S01]  /*4fa0*/  I2FP.F32.U32 R27, R27 ;  /* 0x0000001b001b7245 */ /* 0x000fe20000201000 */
[----:B------:R-:W2:Y:S01]  /*4fb0*/  MUFU.TANH R14, R14 ;  /* 0x0000000e000e7308 */ /* 0x000ea20000002400 */
[----:B------:R-:W-:Y:S01]  /*4fc0*/  I2FP.F32.U32 R18, R15 ;  /* 0x0000000f00127245 */ /* 0x000fe20000201000 */
[----:B------:R-:W-:Y:S01]  /*4fd0*/  VIADD R29, R21, 0x11 ;  /* 0x00000011151d7836 */ /* 0x000fe20000000000 */
[----:B------:R-:W-:Y:S01]  /*4fe0*/  FSEL R196, R196, -INF , !P5 ;  /* 0xff800000c4c47808 */ /* 0x000fe20006800000 */
[----:B------:R-:W-:Y:S01]  /*4ff0*/  FFMA.FTZ R10, R27, UR5, R10 ;  /* 0x000000051b0a7c23 */ /* 0x000fe2000801000a */
[----:B------:R-:W-:Y:S01]  /*5000*/  FSEL R17, R17, -INF , !P1 ;  /* 0xff80000011117808 */ /* 0x000fe20004800000 */
[----:B------:R-:W-:Y:S01]  /*5010*/  FMUL.FTZ R67, R67, UR4 ;  /* 0x0000000443437c20 */ /* 0x000fe20008410000 */
[C---:B------:R-:W-:Y:S01]  /*5020*/  ISETP.GE.AND P5, PT, R15.reuse, R2, PT ;  /* 0x000000020f00720c */ /* 0x040fe20003fa6270 */
[----:B------:R-:W-:Y:S01]  /*5030*/  MUFU.TANH R20, R20 ;  /* 0x0000001400147308 */ /* 0x000fe20000002400 */
[----:B------:R-:W-:Y:S01]  /*5040*/  ISETP.GE.AND P1, PT, R15, R0, PT ;  /* 0x000000000f00720c */ /* 0x000fe20003f26270 */
[----:B------:R-:W-:Y:S01]  /*5050*/  FFMA.FTZ R15, R16, UR5, R5 ;  /* 0x00000005100f7c23 */ /* 0x000fe20008010005 */
[C---:B------:R-:W-:Y:S01]  /*5060*/  FFMA.FTZ R5, R18.reuse, UR5, R11 ;  /* 0x0000000512057c23 */ /* 0x040fe2000801000b */
[----:B------:R-:W-:Y:S01]  /*5070*/  IADD3 R11, PT, PT, R21, 0x10, RZ ;  /* 0x00000010150b7810 */ /* 0x000fe20007ffe0ff */
[----:B------:R-:W-:Y:S01]  /*5080*/  FFMA.FTZ R16, R27, UR5, R6 ;  /* 0x000000051b107c23 */ /* 0x000fe20008010006 */
[----:B------:R-:W-:Y:S01]  /*5090*/  FFMA.FTZ R6, R18, UR5, R7 ;  /* 0x0000000512067c23 */ /* 0x000fe20008010007 */
[----:B------:R-:W-:Y:S01]  /*50a0*/  FSEL R18, R15, -INF , !P2 ;  /* 0xff8000000f127808 */ /* 0x000fe20005000000 */
[----:B------:R-:W4:Y:S01]  /*50b0*/  MUFU.TANH R13, R13 ;  /* 0x0000000d000d7308 */ /* 0x000f220000002400 */
[----:B------:R-:W-:Y:S01]  /*50c0*/  FSEL R7, R10, -INF , !P3 ;  /* 0xff8000000a077808 */ /* 0x000fe20005800000 */
[----:B------:R-:W-:Y:S01]  /*50d0*/  VIADD R27, R21, 0x18 ;  /* 0x00000018151b7836 */ /* 0x000fe20000000000 */
[C---:B------:R-:W-:Y:S01]  /*50e0*/  ISETP.GE.AND P2, PT, R11.reuse, R2, PT ;  /* 0x000000020b00720c */ /* 0x040fe20003f46270 */
[----:B------:R-:W-:Y:S01]  /*50f0*/  FMUL.FTZ R60, R60, UR4 ;  /* 0x000000043c3c7c20 */ /* 0x000fe20008410000 */
[----:B------:R-:W-:Y:S01]  /*5100*/  ISETP.GE.AND P3, PT, R11, R0, PT ;  /* 0x000000000b00720c */ /* 0x000fe20003f66270 */
[----:B------:R-:W-:Y:S01]  /*5110*/  VIADD R31, R21, 0x19 ;  /* 0x00000019151f7836 */ /* 0x000fe20000000000 */
[----:B------:R-:W-:Y:S01]  /*5120*/  I2FP.F32.U32 R11, R11 ;  /* 0x0000000b000b7245 */ /* 0x000fe20000201000 */
[----:B------:R5:W5:Y:S01]  /*5130*/  MUFU.TANH R9, R23 ;  /* 0x0000001700097308 */ /* 0x000b620000002400 */
[----:B------:R-:W-:Y:S01]  /*5140*/  FSEL R6, R6, -INF , !P1 ;  /* 0xff80000006067808 */ /* 0x000fe20004800000 */
[----:B------:R-:W-:Y:S01]  /*5150*/  FMUL.FTZ R61, R61, UR4 ;  /* 0x000000043d3d7c20 */ /* 0x000fe20008410000 */
[----:B------:R-:W-:Y:S01]  /*5160*/  ISETP.GE.AND P1, PT, R27, R2, PT ;  /* 0x000000021b00720c */ /* 0x000fe20003f26270 */
[C---:B---3--:R-:W-:Y:S01]  /*5170*/  FFMA.FTZ R12, R11.reuse, UR5, R12 ;  /* 0x000000050b0c7c23 */ /* 0x048fe2000801000c */
[----:B------:R-:W-:Y:S01]  /*5180*/  I2FP.F32.U32 R10, R29 ;  /* 0x0000001d000a7245 */ /* 0x000fe20000201000 */
[----:B-1----:R-:W-:Y:S01]  /*5190*/  FFMA.FTZ R8, R11, UR5, R8 ;  /* 0x000000050b087c23 */ /* 0x002fe20008010008 */
[----:B------:R-:W-:Y:S01]  /*51a0*/  FSEL R16, R16, -INF , !P4 ;  /* 0xff80000010107808 */ /* 0x000fe20006000000 */
[----:B------:R-:W1:Y:S01]  /*51b0*/  MUFU.TANH R19, R19 ;  /* 0x0000001300137308 */ /* 0x000e620000002400 */
[----:B------:R-:W-:Y:S01]  /*51c0*/  FSEL R15, R12, -INF , !P2 ;  /* 0xff8000000c0f7808 */ /* 0x000fe20005000000 */
[C---:B--2---:R-:W-:Y:S01]  /*51d0*/  FFMA.FTZ R12, R10.reuse, UR5, R14 ;  /* 0x000000050a0c7c23 */ /* 0x044fe2000801000e */
[----:B------:R-:W-:Y:S01]  /*51e0*/  ISETP.GE.AND P2, PT, R27, R0, PT ;  /* 0x000000001b00720c */ /* 0x000fe20003f46270 */
[----:B----4-:R-:W-:Y:S01]  /*51f0*/  FFMA.FTZ R13, R10, UR5, R13 ;  /* 0x000000050a0d7c23 */ /* 0x010fe2000801000d */
[----:B------:R-:W-:Y:S01]  /*5200*/  I2FP.F32.U32 R27, R27 ;  /* 0x0000001b001b7245 */ /* 0x000fe20000201000 */
[----:B------:R-:W-:Y:S01]  /*5210*/  FMUL.FTZ R63, R63, UR4 ;  /* 0x000000043f3f7c20 */ /* 0x000fe20008410000 */
[----:B------:R-:W-:Y:S01]  /*5220*/  FSEL R5, R5, -INF , !P5 ;  /* 0xff80000005057808 */ /* 0x000fe20006800000 */
[----:B------:R-:W2:Y:S01]  /*5230*/  MUFU.TANH R24, R24 ;  /* 0x0000001800187308 */ /* 0x000ea20000002400 */
[----:B------:R-:W-:Y:S01]  /*5240*/  ISETP.GE.AND P4, PT, R29, R2, PT ;  /* 0x000000021d00720c */ /* 0x000fe20003f86270 */
[----:B------:R-:W-:Y:S01]  /*5250*/  FFMA.FTZ R11, R27, UR5, R20 ;  /* 0x000000051b0b7c23 */ /* 0x000fe20008010014 */
[----:B------:R-:W-:Y:S01]  /*5260*/  ISETP.GE.AND P5, PT, R29, R0, PT ;  /* 0x000000001d00720c */ /* 0x000fe20003fa6270 */
[----:B-----5:R-:W-:Y:S01]  /*5270*/  FMUL.FTZ R23, R65, UR4 ;  /* 0x0000000441177c20 */ /* 0x020fe20008410000 */
[----:B------:R-:W-:Y:S01]  /*5280*/  VIADD R29, R21, 0x20 ;  /* 0x00000020151d7836 */ /* 0x000fe20000000000 */
[----:B------:R-:W-:Y:S01]  /*5290*/  FSEL R14, R8, -INF , !P3 ;  /* 0xff800000080e7808 */ /* 0x000fe20005800000 */
[----:B------:R-:W-:Y:S01]  /*52a0*/  FMUL.FTZ R62, R62, UR4 ;  /* 0x000000043e3e7c20 */ /* 0x000fe20008410000 */
[----:B------:R-:W3:Y:S01]  /*52b0*/  MUFU.TANH R22, R22 ;  /* 0x0000001600167308 */ /* 0x000ee20000002400 */
[----:B------:R-:W-:Y:S01]  /*52c0*/  FSEL R12, R12, -INF , !P5 ;  /* 0xff8000000c0c7808 */ /* 0x000fe20006800000 */
[----:B------:R-:W-:Y:S01]  /*52d0*/  FMUL.FTZ R56, R56, UR4 ;  /* 0x0000000438387c20 */ /* 0x000fe20008410000 */
[----:B------:R-:W-:Y:S01]  /*52e0*/  FSEL R11, R11, -INF , !P1 ;  /* 0xff8000000b0b7808 */ /* 0x000fe20004800000 */
[----:B------:R-:W-:Y:S01]  /*52f0*/  FMUL.FTZ R58, R58, UR4 ;  /* 0x000000043a3a7c20 */ /* 0x000fe20008410000 */
[----:B------:R-:W-:Y:S01]  /*5300*/  I2FP.F32.U32 R8, R31 ;  /* 0x0000001f00087245 */ /* 0x000fe20000201000 */
[----:B------:R-:W-:Y:S01]  /*5310*/  FMUL.FTZ R57, R57, UR4 ;  /* 0x0000000439397c20 */ /* 0x000fe20008410000 */
[C---:B------:R-:W-:Y:S01]  /*5320*/  ISETP.GE.AND P5, PT, R29.reuse, R2, PT ;  /* 0x000000021d00720c */ /* 0x040fe20003fa6270 */
[----:B------:R-:W4:Y:S01]  /*5330*/  MUFU.TANH R25, R25 ;  /* 0x0000001900197308 */ /* 0x000f220000002400 */
[-C--:B------:R-:W-:Y:S01]  /*5340*/  ISETP.GE.AND P1, PT, R29, R0.reuse, PT ;  /* 0x000000001d00720c */ /* 0x080fe20003f26270 */
[C---:B------:R-:W-:Y:S01]  /*5350*/  FFMA.FTZ R9, R8.reuse, UR5, R9 ;  /* 0x0000000508097c23 */ /* 0x040fe20008010009 */
[----:B------:R-:W-:Y:S01]  /*5360*/  I2FP.F32.U32 R29, R29 ;  /* 0x0000001d001d7245 */ /* 0x000fe20000201000 */
[----:B-1----:R-:W-:Y:S01]  /*5370*/  FFMA.FTZ R8, R8, UR5, R19 ;  /* 0x0000000508087c23 */ /* 0x002fe20008010013 */
[----:B------:R-:W-:Y:S01]  /*5380*/  FSEL R13, R13, -INF , !P4 ;  /* 0xff8000000d0d7808 */ /* 0x000fe20006000000 */
[----:B------:R-:W-:Y:S01]  /*5390*/  FMUL.FTZ R59, R59, UR4 ;  /* 0x000000043b3b7c20 */ /* 0x000fe20008410000 */
[----:B------:R-:W-:Y:S01]  /*53a0*/  ISETP.GE.AND P4, PT, R31, R0, PT ;  /* 0x000000001f00720c */ /* 0x000fe20003f86270 */
[----:B------:R-:W1:Y:S01]  /*53b0*/  MUFU.TANH R67, R67 ;  /* 0x0000004300437308 */ /* 0x000e620000002400 */
[----:B--2---:R-:W-:Y:S01]  /*53c0*/  FFMA.FTZ R24, R29, UR5, R24 ;  /* 0x000000051d187c23 */ /* 0x004fe20008010018 */
[----:B---3--:R-:W-:Y:S01]  /*53d0*/  FFMA.FTZ R10, R27, UR5, R22 ;  /* 0x000000051b0a7c23 */ /* 0x008fe20008010016 */
[C---:B------:R-:W-:Y:S01]  /*53e0*/  VIADD R27, R21.reuse, 0x21 ;  /* 0x00000021151b7836 */ /* 0x040fe20000000000 */
[----:B------:R-:W-:Y:S01]  /*53f0*/  FSEL R8, R8, -INF , !P4 ;  /* 0xff80000008087808 */ /* 0x000fe20006000000 */
[----:B------:R-:W-:Y:S01]  /*5400*/  VIADD R19, R21, 0x30 ;  /* 0x0000003015137836 */ /* 0x000fe20000000000 */
[----:B------:R-:W-:-:S02]  /*5410*/  FSEL R213, R24, -INF , !P5 ;  /* 0xff80000018d57808 */ /* 0x000fc40006800000 */
[----:B------:R-:W2:Y:S01]  /*5420*/  MUFU.TANH R60, R60 ;  /* 0x0000003c003c7308 */ /* 0x000ea20000002400 */
[-C--:B------:R-:W-:Y:S01]  /*5430*/  ISETP.GE.AND P3, PT, R31, R2.reuse, PT ;  /* 0x000000021f00720c */ /* 0x080fe20003f66270 */
[----:B----4-:R-:W-:Y:S01]  /*5440*/  FFMA.FTZ R25, R29, UR5, R25 ;  /* 0x000000051d197c23 */ /* 0x010fe20008010019 */
[----:B------:R-:W-:Y:S02]  /*5450*/  IADD3 R29, PT, PT, R21, 0x28, RZ ;  /* 0x00000028151d7810 */ /* 0x000fe40007ffe0ff */
[----:B------:R-:W-:Y:S02]  /*5460*/  I2FP.F32.U32 R20, R27 ;  /* 0x0000001b00147245 */ /* 0x000fe40000201000 */
[C---:B------:R-:W-:Y:S01]  /*5470*/  ISETP.GE.AND P4, PT, R29.reuse, R2, PT ;  /* 0x000000021d00720c */ /* 0x040fe20003f86270 */
[----:B------:R-:W3:Y:S01]  /*5480*/  MUFU.TANH R23, R23 ;  /* 0x0000001700177308 */ /* 0x000ee20000002400 */
[----:B------:R-:W-:Y:S01]  /*5490*/  ISETP.GE.AND P5, PT, R29, R0, PT ;  /* 0x000000001d00720c */ /* 0x000fe20003fa6270 */
[----:B-1----:R-:W-:Y:S01]  /*54a0*/  FFMA.FTZ R67, R20, UR5, R67 ;  /* 0x0000000514437c23 */ /* 0x002fe20008010043 */
[----:B------:R-:W-:-:S02]  /*54b0*/  I2FP.F32.U32 R29, R29 ;  /* 0x0000001d001d7245 */ /* 0x000fc40000201000 */
[----:B------:R-:W-:Y:S02]  /*54c0*/  FSEL R10, R10, -INF , !P2 ;  /* 0xff8000000a0a7808 */ /* 0x000fe40005000000 */
[----:B------:R-:W-:Y:S01]  /*54d0*/  FSEL R9, R9, -INF , !P3 ;  /* 0xff80000009097808 */ /* 0x000fe20005800000 */
[----:B------:R-:W1:Y:S01]  /*54e0*/  MUFU.TANH R61, R61 ;  /* 0x0000003d003d7308 */ /* 0x000e620000002400 */
[----:B------:R-:W-:Y:S01]  /*54f0*/  ISETP.GE.AND P2, PT, R27, R2, PT ;  /* 0x000000021b00720c */ /* 0x000fe20003f46270 */
[----:B--2---:R-:W-:Y:S01]  /*5500*/  FFMA.FTZ R60, R29, UR5, R60 ;  /* 0x000000051d3c7c23 */ /* 0x004fe2000801003c */
[----:B------:R-:W-:Y:S01]  /*5510*/  ISETP.GE.AND P3, PT, R27, R0, PT ;  /* 0x000000001b00720c */ /* 0x000fe20003f66270 */
[----:B------:R-:W-:Y:S01]  /*5520*/  VIADD R27, R21, 0x29 ;  /* 0x00000029151b7836 */ /* 0x000fe20000000000 */
[----:B------:R-:W-:Y:S02]  /*5530*/  FSEL R216, R25, -INF , !P1 ;  /* 0xff80000019d87808 */ /* 0x000fe40004800000 */
[----:B------:R-:W-:Y:S01]  /*5540*/  FSEL R214, R67, -INF , !P3 ;  /* 0xff80000043d67808 */ /* 0x000fe20005800000 */
[----:B------:R-:W2:Y:S01]  /*5550*/  MUFU.TANH R63, R63 ;  /* 0x0000003f003f7308 */ /* 0x000ea20000002400 */
[----:B------:R-:W-:Y:S01]  /*5560*/  FSEL R201, R60, -INF , !P4 ;  /* 0xff8000003cc97808 */ /* 0x000fe20006000000 */
[----:B---3--:R-:W-:Y:S01]  /*5570*/  FFMA.FTZ R23, R20, UR5, R23 ;  /* 0x0000000514177c23 */ /* 0x008fe20008010017 */
[----:B------:R-:W-:-:S02]  /*5580*/  I2FP.F32.U32 R20, R27 ;  /* 0x0000001b00147245 */ /* 0x000fc40000201000 */
[----:B------:R-:W-:Y:S02]  /*5590*/  ISETP.GE.AND P3, PT, R19, R2, PT ;  /* 0x000000021300720c */ /* 0x000fe40003f66270 */
[----:B------:R-:W-:Y:S01]  /*55a0*/  FSEL R207, R23, -INF , !P2 ;  /* 0xff80000017cf7808 */ /* 0x000fe20005000000 */
[----:B------:R-:W3:Y:S01]  /*55b0*/  MUFU.TANH R62, R62 ;  /* 0x0000003e003e7308 */ /* 0x000ee20000002400 */
[----:B------:R-:W-:Y:S01]  /*55c0*/  ISETP.GE.AND P4, PT, R19, R0, PT ;  /* 0x000000001300720c */ /* 0x000fe20003f86270 */
[----:B------:R-:W-:Y:S01]  /*55d0*/  VIADD R23, R21, 0x31 ;  /* 0x0000003115177836 */ /* 0x000fe20000000000 */
[----:B------:R-:W-:Y:S01]  /*55e0*/  I2FP.F32.U32 R19, R19 ;  /* 0x0000001300137245 */ /* 0x000fe20000201000 */
[C---:B-1----:R-:W-:Y:S01]  /*55f0*/  FFMA.FTZ R61, R20.reuse, UR5, R61 ;  /* 0x00000005143d7c23 */ /* 0x042fe2000801003d */
[C---:B------:R-:W-:Y:S02]  /*5600*/  ISETP.GE.AND P1, PT, R27.reuse, R2, PT ;  /* 0x000000021b00720c */ /* 0x040fe40003f26270 */
[----:B------:R-:W-:Y:S01]  /*5610*/  ISETP.GE.AND P2, PT, R27, R0, PT ;  /* 0x000000001b00720c */ /* 0x000fe20003f46270 */
[----:B------:R-:W1:Y:S01]  /*5620*/  MUFU.TANH R56, R56 ;  /* 0x0000003800387308 */ /* 0x000e620000002400 */
[----:B------:R-:W-:Y:S01]  /*5630*/  FSEL R203, R61, -INF , !P1 ;  /* 0xff8000003dcb7808 */ /* 0x000fe20004800000 */
[----:B--2---:R-:W-:Y:S01]  /*5640*/  FFMA.FTZ R63, R20, UR5, R63 ;  /* 0x00000005143f7c23 */ /* 0x004fe2000801003f */
[----:B------:R-:W-:Y:S01]  /*5650*/  I2FP.F32.U32 R20, R23 ;  /* 0x0000001700147245 */ /* 0x000fe20000201000 */
[----:B------:R-:W-:Y:S01]  /*5660*/  BAR.SYNC.DEFER_BLOCKING 0x0 ;  /* 0x0000000000007b1d */ /* 0x000fe20000010000 */
[----:B------:R-:W-:-:S02]  /*5670*/  ISETP.GE.AND P1, PT, R23, R2, PT ;  /* 0x000000021700720c */ /* 0x000fc40003f26270 */
[----:B------:R-:W-:Y:S02]  /*5680*/  FSEL R210, R63, -INF , !P2 ;  /* 0xff8000003fd27808 */ /* 0x000fe40005000000 */
[----:B------:R-:W-:Y:S01]  /*5690*/  ISETP.GE.AND P2, PT, R23, R0, PT ;  /* 0x000000001700720c */ /* 0x000fe20003f46270 */
[----:B------:R-:W2:Y:S01]  /*56a0*/  MUFU.TANH R58, R58 ;  /* 0x0000003a003a7308 */ /* 0x000ea20000002400 */
[----:B---3--:R-:W-:-:S05]  /*56b0*/  FFMA.FTZ R62, R29, UR5, R62 ;  /* 0x000000051d3e7c23 */ /* 0x008fca000801003e */
[----:B------:R-:W-:Y:S02]  /*56c0*/  FSEL R212, R62, -INF , !P5 ;  /* 0xff8000003ed47808 */ /* 0x000fe40006800000 */
[----:B------:R-:W3:Y:S01]  /*56d0*/  MUFU.TANH R57, R57 ;  /* 0x0000003900397308 */ /* 0x000ee20000002400 */
[----:B-1----:R-:W-:Y:S01]  /*56e0*/  FFMA.FTZ R56, R19, UR5, R56 ;  /* 0x0000000513387c23 */ /* 0x002fe20008010038 */
[----:B------:R-:W-:-:S04]  /*56f0*/  ISETP.GE.AND P5, PT, R21, R2, PT ;  /* 0x000000021500720c */ /* 0x000fc80003fa6270 */
[----:B------:R-:W-:Y:S02]  /*5700*/  FSEL R211, R56, -INF , !P3 ;  /* 0xff80000038d37808 */ /* 0x000fe40005800000 */
[----:B------:R-:W1:Y:S01]  /*5710*/  MUFU.TANH R59, R59 ;  /* 0x0000003b003b7308 */ /* 0x000e620000002400 */
[----:B------:R-:W-:Y:S01]  /*5720*/  ISETP.GE.AND P3, PT, R21, R0, PT ;  /* 0x000000001500720c */ /* 0x000fe20003f66270 */
[----:B--2---:R-:W-:Y:S01]  /*5730*/  FFMA.FTZ R58, R19, UR5, R58 ;  /* 0x00000005133a7c23 */ /* 0x004fe2000801003a */
[----:B------:R-:W-:Y:S01]  /*5740*/  VIADD R19, R21, 0x39 ;  /* 0x0000003915137836 */ /* 0x000fe20000000000 */
[----:B------:R-:W-:-:S03]  /*5750*/  I2FP.F32.U32 R21, R21 ;  /* 0x0000001500157245 */ /* 0x000fc60000201000 */
[----:B------:R-:W-:Y:S02]  /*5760*/  FSEL R200, R58, -INF , !P4 ;  /* 0xff8000003ac87808 */ /* 0x000fe40006000000 */
[----:B------:R-:W-:Y:S01]  /*5770*/  I2FP.F32.U32 R22, R19 ;  /* 0x0000001300167245 */ /* 0x000fe20000201000 */
[----:B---3--:R-:W-:Y:S01]  /*5780*/  FFMA.FTZ R57, R20, UR5, R57 ;  /* 0x0000000514397c23 */ /* 0x008fe20008010039 */
[----:B------:R-:W-:Y:S01]  /*5790*/  ISETP.GE.AND P4, PT, R19, R2, PT ;  /* 0x000000021300720c */ /* 0x000fe20003f86270 */
[----:B------:R-:W-:Y:S02]  /*57a0*/  FFMA.FTZ R4, R21, UR5, R4 ;  /* 0x0000000515047c23 */ /* 0x000fe40008010004 */
[C---:B------:R-:W-:Y:S01]  /*57b0*/  FFMA.FTZ R53, R22.reuse, UR5, R53 ;  /* 0x0000000516357c23 */ /* 0x040fe20008010035 */
[----:B------:R-:W-:Y:S01]  /*57c0*/  FSEL R209, R57, -INF , !P1 ;  /* 0xff80000039d17808 */ /* 0x000fe20004800000 */
[----:B------:R-:W-:Y:S01]  /*57d0*/  FFMA.FTZ R55, R22, UR5, R55 ;  /* 0x0000000516377c23 */ /* 0x000fe20008010037 */
[----:B------:R-:W-:Y:S01]  /*57e0*/  ISETP.GE.AND P1, PT, R19, R0, PT ;  /* 0x000000001300720c */ /* 0x000fe20003f26270 */
[----:B-1----:R-:W-:Y:S01]  /*57f0*/  FFMA.FTZ R59, R20, UR5, R59 ;  /* 0x00000005143b7c23 */ /* 0x002fe2000801003b */
[----:B------:R-:W-:Y:S01]  /*5800*/  FFMA.FTZ R19, R21, UR5, R36 ;  /* 0x0000000515137c23 */ /* 0x000fe20008010024 */
[----:B------:R-:W-:-:S02]  /*5810*/  FSEL R192, R4, -INF , !P3 ;  /* 0xff80000004c07808 */ /* 0x000fc40005800000 */
        /* <DEDUP_REMOVED lines=16> */
.L_x_2108:
        /* <DEDUP_REMOVED lines=29> */
[C---:B------:R-:W-:Y:S02]  /*5af0*/  ISETP.NE.AND P2, PT, R20.reuse, RZ, PT ;  /* 0x000000ff1400720c */ /* 0x040fe40003f45270 */
[----:B------:R-:W-:Y:S02]  /*5b00*/  ISETP.GE.U32.AND P4, PT, R21, R4, PT ;  /* 0x000000041500720c */ /* 0x000fe40003f86070 */
[----:B------:R-:W-:-:S02]  /*5b10*/  LOP3.LUT R4, R20, UR28, RZ, 0x3c, !PT ;  /* 0x0000001c14047c12 */ /* 0x000fc4000f8e3cff */
[----:B------:R-:W-:Y:S02]  /*5b20*/  LOP3.LUT R21, R20, UR17, RZ, 0x3c, !PT ;  /* 0x0000001114157c12 */ /* 0x000fe4000f8e3cff */
[----:B------:R-:W-:Y:S02]  /*5b30*/  ISETP.GE.AND P1, PT, R4, RZ, PT ;  /* 0x000000ff0400720c */ /* 0x000fe40003f26270 */
[----:B------:R-:W-:Y:S02]  /*5b40*/  ISETP.GE.AND P3, PT, R21, RZ, PT ;  /* 0x000000ff1500720c */ /* 0x000fe40003f66270 */
[----:B------:R-:W-:Y:S02]  /*5b50*/  @P5 IADD3 R26, PT, PT, R26, 0x1, RZ ;  /* 0x000000011a1a5810 */ /* 0x000fe40007ffe0ff */
[----:B------:R-:W-:Y:S01]  /*5b60*/  LOP3.LUT R21, RZ, R20, RZ, 0x33, !PT ;  /* 0x00000014ff157212 */ /* 0x000fe200078e33ff */
[----:B------:R-:W-:-:S06]  /*5b70*/  @P4 VIADD R25, R25, 0x1 ;  /* 0x0000000119194836 */ /* 0x000fcc0000000000 */
        /* <DEDUP_REMOVED lines=11> */
[----:B------:R-:W-:-:S04]  /*5c30*/  IMAD R20, R20, UR10, RZ ;  /* 0x0000000a14147c24 */ /* 0x000fc8000f8e02ff */
[----:B------:R-:W-:Y:S01]  /*5c40*/  IMAD R20, R21, UR11, R20 ;  /* 0x0000000b15147c24 */ /* 0x000fe2000f8e0214 */
[----:B---3--:R-:W-:Y:S01]  /*5c50*/  IADD3 R4, PT, PT, R23, -R4, RZ ;  /* 0x8000000417047210 */ /* 0x008fe20007ffe0ff */
        /* <DEDUP_REMOVED lines=9> */
.L_x_2109:
        /* <DEDUP_REMOVED lines=98> */
.L_x_2107:
        /* <DEDUP_REMOVED lines=16> */
[----:B------:R-:W-:Y:S02]  /*6410*/  FMNMX.FTZ R22, R199, R22, !PT ;  /* 0x00000016c7167209 */ /* 0x000fe40007810000 */
[----:B------:R-:W-:Y:S02]  /*6420*/  FMNMX.FTZ R20, R195, R20, !PT ;  /* 0x00000014c3147209 */ /* 0x000fe40007810000 */
[----:B------:R-:W-:Y:S01]  /*6430*/  LOP3.LUT R220, R3, 0x200, R176, 0xf8, !PT ;  /* 0x0000020003dc7812 */ /* 0x000fe200078ef8b0 */
[----:B------:R-:W2:Y:S03]  /*6440*/  SHFL.BFLY PT, R23, R22, 0x2, 0x1f ;  /* 0x0c401f0016177f89 */ /* 0x000ea600000e0000 */
[----:B------:R-:W-:Y:S01]  /*6450*/  LEA R220, R220, UR6, 0x1 ;  /* 0x00000006dcdc7c11 */ /* 0x000fe2000f8e08ff */
[----:B------:R-:W3:Y:S03]  /*6460*/  SHFL.BFLY PT, R21, R20, 0x2, 0x1f ;  /* 0x0c401f0014157f89 */ /* 0x000ee600000e0000 */
[-C--:B------:R-:W-:Y:S01]  /*6470*/  IADD3 R193, PT, PT, R85, R220.reuse, RZ ;  /* 0x000000dc55c17210 */ /* 0x080fe20007ffe0ff */
[----:B------:R-:W-:Y:S01]  /*6480*/  LDSM.16.MT88.4 R156, [R220+0x10000] ;  /* 0x01000000dc9c783b */ /* 0x000fe20000004200 */
[----:B------:R-:W-:-:S03]  /*6490*/  IADD3 R202, PT, PT, R165, R220, RZ ;  /* 0x000000dca5ca7210 */ /* 0x000fc60007ffe0ff */
[----:B------:R-:W-:Y:S01]  /*64a0*/  LDSM.16.MT88.4 R48, [R193+0x12000] ;  /* 0x01200000c130783b */ /* 0x000fe20000004200 */
[----:B------:R-:W-:-:S03]  /*64b0*/  IADD3 R191, PT, PT, R85, R202, RZ ;  /* 0x000000ca55bf7210 */ /* 0x000fc60007ffe0ff */
[----:B------:R-:W-:Y:S04]  /*64c0*/  LDSM.16.MT88.4 R148, [R193+0x10000] ;  /* 0x01000000c194783b */ /* 0x000fe80000004200 */
[----:B------:R-:W-:Y:S01]  /*64d0*/  LDSM.16.MT88.4 R80, [R193+0x14000] ;  /* 0x01400000c150783b */ /* 0x000fe20000004200 */
[----:B--2---:R-:W-:-:S03]  /*64e0*/  FMNMX.FTZ R23, R22, R23, !PT ;  /* 0x0000001716177209 */ /* 0x004fc60007810000 */
[----:B------:R-:W-:Y:S01]  /*64f0*/  LDSM.16.MT88.4 R112, [R193+0x16000] ;  /* 0x01600000c170783b */ /* 0x000fe20000004200 */
[----:B---3--:R-:W-:-:S03]  /*6500*/  FMNMX.FTZ R21, R20, R21, !PT ;  /* 0x0000001514157209 */ /* 0x008fc60007810000 */
[----:B------:R-:W2:Y:S04]  /*6510*/  SHFL.BFLY PT, R164, R23, 0x1, 0x1f ;  /* 0x0c201f0017a47f89 */ /* 0x000ea800000e0000 */
[----:B------:R-:W3:Y:S04]  /*6520*/  SHFL.BFLY PT, R4, R21, 0x1, 0x1f ;  /* 0x0c201f0015047f89 */ /* 0x000ee800000e0000 */
[----:B------:R-:W4:Y:S04]  /*6530*/  LDSM.16.MT88.4 R140, [R202+0x10000] ;  /* 0x01000000ca8c783b */ /* 0x000f280000004200 */
[----:B------:R-:W5:Y:S04]  /*6540*/  LDSM.16.MT88.4 R132, [R191+0x10000] ;  /* 0x01000000bf84783b */ /* 0x000f680000004200 */
[----:B------:R-:W5:Y:S04]  /*6550*/  LDSM.16.MT88.4 R40, [R220+0x12000] ;  /* 0x01200000dc28783b */ /* 0x000f680000004200 */
[----:B------:R-:W5:Y:S01]  /*6560*/  LDSM.16.MT88.4 R56, [R202+0x12000] ;  /* 0x01200000ca38783b */ /* 0x000f620000004200 */
[----:B--2---:R-:W-:-:S03]  /*6570*/  FMNMX.FTZ R164, R23, R164, !PT ;  /* 0x000000a417a47209 */ /* 0x004fc60007810000 */
[----:B------:R-:W2:Y:S01]  /*6580*/  LDSM.16.MT88.4 R64, [R191+0x12000] ;  /* 0x01200000bf40783b */ /* 0x000ea20000004200 */
[----:B---3--:R-:W-:Y:S01]  /*6590*/  FMNMX.FTZ R3, R21, R4, !PT ;  /* 0x0000000415037209 */ /* 0x008fe20007810000 */
[C---:B-1----:R-:W-:Y:S01]  /*65a0*/  FMUL.FTZ R204, R164.reuse, UR4 ;  /* 0x00000004a4cc7c20 */ /* 0x042fe20008410000 */
[----:B------:R-:W-:Y:S01]  /*65b0*/  FSETP.NEU.FTZ.AND P1, PT, R164, -INF , PT ;  /* 0xff800000a400780b */ /* 0x000fe20003f3d000 */
[----:B------:R-:W1:Y:S02]  /*65c0*/  LDSM.16.MT88.4 R72, [R220+0x14000] ;  /* 0x01400000dc48783b */ /* 0x000e640000004200 */
[C---:B------:R-:W-:Y:S01]  /*65d0*/  FMUL.FTZ R197, R3.reuse, UR4 ;  /* 0x0000000403c57c20 */ /* 0x040fe20008410000 */
[----:B------:R-:W-:Y:S01]  /*65e0*/  FSEL R204, R204, RZ, P1 ;  /* 0x000000ffcccc7208 */ /* 0x000fe20000800000 */
[----:B------:R-:W3:Y:S01]  /*65f0*/  LDSM.16.MT88.4 R88, [R202+0x14000] ;  /* 0x01400000ca58783b */ /* 0x000ee20000004200 */
[----:B------:R-:W-:-:S03]  /*6600*/  FSETP.NEU.FTZ.AND P1, PT, R3, -INF , PT ;  /* 0xff8000000300780b */ /* 0x000fc60003f3d000 */
[--C-:B------:R-:W-:Y:S01]  /*6610*/  FFMA.FTZ R190, R7, UR4, -R204.reuse ;  /* 0x0000000407be7c23 */ /* 0x100fe200080108cc */
[----:B------:R-:W-:Y:S01]  /*6620*/  FSEL R197, R197, RZ, P1 ;  /* 0x000000ffc5c57208 */ /* 0x000fe20000800000 */
[--C-:B------:R-:W-:Y:S01]  /*6630*/  FFMA.FTZ R185, R5, UR4, -R204.reuse ;  /* 0x0000000405b97c23 */ /* 0x100fe200080108cc */
[----:B------:R-:W3:Y:S01]  /*6640*/  LDSM.16.MT88.4 R96, [R191+0x14000] ;  /* 0x01400000bf60783b */ /* 0x000ee20000004200 */
[--C-:B------:R-:W-:Y:S01]  /*6650*/  FFMA.FTZ R194, R19, UR4, -R204.reuse ;  /* 0x0000000413c27c23 */ /* 0x100fe200080108cc */
[--C-:B------:R-:W-:Y:S01]  /*6660*/  FFMA.FTZ R189, R17, UR4, -R204.reuse ;  /* 0x0000000411bd7c23 */ /* 0x100fe200080108cc */
[--C-:B------:R-:W-:Y:S01]  /*6670*/  FFMA.FTZ R183, R6, UR4, -R197.reuse ;  /* 0x0000000406b77c23 */ /* 0x100fe200080108c5 */
[----:B------:R-:W3:Y:S01]  /*6680*/  LDSM.16.MT88.4 R104, [R220+0x16000] ;  /* 0x01600000dc68783b */ /* 0x000ee20000004200 */
[--C-:B------:R-:W-:Y:S01]  /*6690*/  FFMA.FTZ R192, R192, UR4, -R197.reuse ;  /* 0x00000004c0c07c23 */ /* 0x100fe200080108c5 */
[--C-:B------:R-:W-:Y:S01]  /*66a0*/  FFMA.FTZ R187, R18, UR4, -R197.reuse ;  /* 0x0000000412bb7c23 */ /* 0x100fe200080108c5 */
[--C-:B------:R-:W-:Y:S01]  /*66b0*/  FFMA.FTZ R186, R16, UR4, -R197.reuse ;  /* 0x0000000410ba7c23 */ /* 0x100fe200080108c5 */
[----:B------:R-:W3:Y:S01]  /*66c0*/  LDSM.16.MT88.4 R120, [R202+0x16000] ;  /* 0x01600000ca78783b */ /* 0x000ee20000004200 */
[----:B------:R-:W-:Y:S01]  /*66d0*/  MUFU.EX2 R194, R194 ;  /* 0x000000c200c27308 */ /* 0x000fe20000000800 */
[--C-:B------:R-:W-:Y:S01]  /*66e0*/  FFMA.FTZ R184, R15, UR4, -R204.reuse ;  /* 0x000000040fb87c23 */ /* 0x100fe200080108cc */
[--C-:B------:R-:W-:Y:S01]  /*66f0*/  FFMA.FTZ R181, R13, UR4, -R204.reuse ;  /* 0x000000040db57c23 */ /* 0x100fe200080108cc */
[----:B------:R-:W3:Y:S01]  /*6700*/  LDSM.16.MT88.4 R4, [R191+0x16000] ;  /* 0x01600000bf04783b */ /* 0x000ee20000004200 */
[----:B------:R-:W4:Y:S01]  /*6710*/  MUFU.EX2 R189, R189 ;  /* 0x000000bd00bd7308 */ /* 0x000f220000000800 */
[--C-:B------:R-:W-:Y:S01]  /*6720*/  FFMA.FTZ R180, R11, UR4, -R204.reuse ;  /* 0x000000040bb47c23 */ /* 0x100fe200080108cc */
[--C-:B------:R-:W-:Y:S01]  /*6730*/  FFMA.FTZ R177, R9, UR4, -R204.reuse ;  /* 0x0000000409b17c23 */ /* 0x100fe200080108cc */
[----:B------:R-:W3:Y:S01]  /*6740*/  LDSM.16.MT88.4 R16, [R193+0x12800] ;  /* 0x01280000c110783b */ /* 0x000ee20000004200 */
[----:B------:R-:W-:Y:S01]  /*6750*/  MUFU.EX2 R190, R190 ;  /* 0x000000be00be7308 */ /* 0x000fe20000000800 */
[--C-:B------:R-:W-:Y:S01]  /*6760*/  FFMA.FTZ R182, R14, UR4, -R197.reuse ;  /* 0x000000040eb67c23 */ /* 0x100fe200080108c5 */
[--C-:B------:R-:W-:Y:S01]  /*6770*/  FFMA.FTZ R179, R12, UR4, -R197.reuse ;  /* 0x000000040cb37c23 */ /* 0x100fe200080108c5 */
[--C-:B------:R-:W-:Y:S01]  /*6780*/  FFMA.FTZ R178, R10, UR4, -R197.reuse ;  /* 0x000000040ab27c23 */ /* 0x100fe200080108c5 */
[----:B------:R-:W5:Y:S01]  /*6790*/  MUFU.EX2 R185, R185 ;  /* 0x000000b900b97308 */ /* 0x000f620000000800 */
[--C-:B------:R-:W-:Y:S01]  /*67a0*/  FFMA.FTZ R167, R8, UR4, -R197.reuse ;  /* 0x0000000408a77c23 */ /* 0x100fe200080108c5 */
[----:B------:R-:W3:Y:S01]  /*67b0*/  LDSM.16.MT88.4 R12, [R193+0x14800] ;  /* 0x01480000c10c783b */ /* 0x000ee20000004200 */
        /* <DEDUP_REMOVED lines=10> */
[----:B------:R-:W-:Y:S01]  /*6860*/  FFMA.FTZ R235, R195, UR4, -R197 ;  /* 0x00000004c3eb7c23 */ /* 0x000fe200080108c5 */
[----:B-----5:R-:W-:Y:S01]  /*6870*/  F2FP.F16.F32.PACK_AB R130, R185, R190 ;  /* 0x000000beb982723e */ /* 0x020fe200000000ff */
[----:B------:R-:W-:Y:S01]  /*6880*/  LDSM.16.MT88.4 R24, [R193+0x10800] ;  /* 0x01080000c118783b */ /* 0x000fe20000004200 */
[----:B------:R-:W5:Y:S01]  /*6890*/  MUFU.EX2 R183, R183 ;  /* 0x000000b700b77308 */ /* 0x000f620000000800 */
[----:B------:R-:W-:Y:S01]  /*68a0*/  FFMA.FTZ R211, R211, UR4, -R204 ;  /* 0x00000004d3d37c23 */ /* 0x000fe200080108cc */
[----:B------:R-:W-:Y:S01]  /*68b0*/  IADD3 R195, PT, PT, R165, R220, RZ ;  /* 0x000000dca5c37210 */ /* 0x000fe20007ffe0ff */
[----:B------:R-:W-:Y:S01]  /*68c0*/  LDSM.16.MT88.4 R28, [R220+0x14800] ;  /* 0x01480000dc1c783b */ /* 0x000fe20000004200 */
[----:B------:R-:W-:Y:S01]  /*68d0*/  MUFU.EX2 R184, R184 ;  /* 0x000000b800b87308 */ /* 0x000fe20000000800 */
[----:B------:R-:W-:Y:S01]  /*68e0*/  FADD.FTZ R189, R194, R189 ;  /* 0x000000bdc2bd7221 */ /* 0x000fe20000010000 */
[----:B--2---:R-:W-:Y:S01]  /*68f0*/  F2FP.F16.F32.PACK_AB R129, R187, R192 ;  /* 0x000000c0bb81723e */ /* 0x004fe200000000ff */
[----:B------:R-:W-:Y:S01]  /*6900*/  LDSM.16.MT88.4 R172, [R191+0x10800] ;  /* 0x01080000bfac783b */ /* 0x000fe20000004200 */
[----:B------:R-:W2:Y:S01]  /*6910*/  MUFU.EX2 R181, R181 ;  /* 0x000000b500b57308 */ /* 0x000ea20000000800 */
[----:B------:R-:W-:Y:S01]  /*6920*/  FADD.FTZ R187, R192, R187 ;  /* 0x000000bbc0bb7221 */ /* 0x000fe20000010000 */
[----:B------:R-:W-:Y:S01]  /*6930*/  FADD.FTZ R190, R190, R189 ;  /* 0x000000bdbebe7221 */ /* 0x000fe20000010000 */
[----:B------:R-:W-:Y:S01]  /*6940*/  LDSM.16.MT88.4 R168, [R220+0x12800] ;  /* 0x01280000dca8783b */ /* 0x000fe20000004200 */
[----:B------:R-:W-:Y:S01]  /*6950*/  MUFU.EX2 R180, R180 ;  /* 0x000000b400b47308 */ /* 0x000fe20000000800 */
[----:B-----5:R-:W-:-:S02]  /*6960*/  F2FP.F16.F32.PACK_AB R131, R183, R186 ;  /* 0x000000bab783723e */ /* 0x020fc400000000ff */
[----:B------:R-:W-:Y:S01]  /*6970*/  LDSM.16.MT88.4 R32, [R202+0x12800] ;  /* 0x01280000ca20783b */ /* 0x000fe20000004200 */
[----:B------:R-:W-:Y:S01]  /*6980*/  MUFU.EX2 R177, R177 ;  /* 0x000000b100b17308 */ /* 0x000fe20000000800 */
[----:B------:R-:W-:Y:S01]  /*6990*/  FADD.FTZ R186, R186, R187 ;  /* 0x000000bbbaba7221 */ /* 0x000fe20000010000 */
[----:B------:R-:W-:Y:S02]  /*69a0*/  FADD.FTZ R185, R185, R190 ;  /* 0x000000beb9b97221 */ /* 0x000fe40000010000 */
[----:B------:R-:W-:Y:S01]  /*69b0*/  MUFU.EX2 R182, R182 ;  /* 0x000000b600b67308 */ /* 0x000fe20000000800 */
[C---:B------:R-:W-:Y:S01]  /*69c0*/  HMMA.16816.F32 R44, R128.reuse, R48, RZ ;  /* 0x00000030802c723c */ /* 0x040fe200000018ff */
[----:B------:R-:W-:Y:S02]  /*69d0*/  FADD.FTZ R183, R183, R186 ;  /* 0x000000bab7b77221 */ /* 0x000fe40000010000 */
        /* <DEDUP_REMOVED lines=18> */
[C---:B-1----:R-:W-:Y:S08]  /*6b00*/  HMMA.16816.F32 R68, R128.reuse, R72, RZ ;  /* 0x000000488044723c */ /* 0x042ff000000018ff */
[C---:B---3--:R-:W-:Y:S08]  /*6b10*/  HMMA.16816.F32 R84, R128.reuse, R88, RZ ;  /* 0x000000588054723c */ /* 0x048ff000000018ff */
        /* <DEDUP_REMOVED lines=20> */
[----:B-----5:R-:W-:Y:S01]  /*6c60*/  F2FP.F16.F32.PACK_AB R5, R179, R182 ;  /* 0x000000b6b305723e */ /* 0x020fe200000000ff */
[----:B------:R-:W-:-:S02]  /*6c70*/  FADD.FTZ R182, R182, R183 ;  /* 0x000000b7b6b67221 */ /* 0x000fc40000010000 */
[----:B------:R-:W-:Y:S02]  /*6c80*/  FADD.FTZ R181, R181, R184 ;  /* 0x000000b8b5b57221 */ /* 0x000fe40000010000 */
[----:B------:R-:W-:Y:S01]  /*6c90*/  HMMA.16816.F32 R128, R128, R6, RZ ;  /* 0x000000068080723c */ /* 0x000fe200000018ff */
[----:B------:R-:W-:Y:S01]  /*6ca0*/  F2FP.F16.F32.PACK_AB R6, R177, R180 ;  /* 0x000000b4b106723e */ /* 0x000fe200000000ff */
[----:B------:R-:W-:Y:S01]  /*6cb0*/  FADD.FTZ R179, R179, R182 ;  /* 0x000000b6b3b37221 */ /* 0x000fe20000010000 */
[----:B----4-:R-:W-:Y:S01]  /*6cc0*/  F2FP.F16.F32.PACK_AB R7, R167, R178 ;  /* 0x000000b2a707723e */ /* 0x010fe200000000ff */
        /* <DEDUP_REMOVED lines=17> */
[C---:B------:R-:W-:Y:S08]  /*6de0*/  HMMA.16816.F32 R152, R4.reuse, R24, R152 ;  /* 0x000000180498723c */ /* 0x040ff00000001898 */
[C---:B------:R-:W-:Y:S01]  /*6df0*/  HMMA.16816.F32 R148, R4.reuse, R26, R148 ;  /* 0x0000001a0494723c */ /* 0x040fe20000001894 */
[----:B------:R5:W1:Y:S07]  /*6e00*/  LDSM.16.MT88.4 R24, [R202+0x14800] ;  /* 0x01480000ca18783b */ /* 0x000a6e0000004200 */
[C---:B--2---:R-:W-:Y:S08]  /*6e10*/  HMMA.16816.F32 R60, R4.reuse, R12, R60 ;  /* 0x0000000c043c723c */ /* 0x044ff0000000183c */
[C---:B------:R-:W-:Y:S01]  /*6e20*/  HMMA.16816.F32 R64, R4.reuse, R14, R64 ;  /* 0x0000000e0440723c */ /* 0x040fe20000001840 */
[----:B------:R-:W2:Y:S07]  /*6e30*/  LDSM.16.MT88.4 R12, [R191+0x16800] ;  /* 0x01680000bf0c783b */ /* 0x000eae0000004200 */
[----:B---3--:R-:W-:Y:S01]  /*6e40*/  HMMA.16816.F32 R100, R4, R8, R100 ;  /* 0x000000080464723c */ /* 0x008fe20000001864 */
[----:B-----5:R-:W-:Y:S01]  /*6e50*/  FFMA.FTZ R202, R213, UR4, -R204 ;  /* 0x00000004d5ca7c23 */ /* 0x020fe200080108cc */
[----:B------:R-:W-:-:S05]  /*6e60*/  FFMA.FTZ R213, R212, UR4, -R197 ;  /* 0x00000004d4d57c23 */ /* 0x000fca00080108c5 */
[----:B------:R-:W-:Y:S01]  /*6e70*/  MUFU.EX2 R202, R202 ;  /* 0x000000ca00ca7308 */ /* 0x000fe20000000800 */
[C---:B------:R-:W-:Y:S01]  /*6e80*/  HMMA.16816.F32 R104, R4.reuse, R10, R104 ;  /* 0x0000000a0468723c */ /* 0x040fe20000001868 */
[----:B------:R-:W3:Y:S02]  /*6e90*/  LDSM.16.MT88.4 R8, [R193+0x13000] ;  /* 0x01300000c108783b */ /* 0x000ee40000004200 */
[----:B------:R-:W-:Y:S05]  /*6ea0*/  MUFU.EX2 R213, R213 ;  /* 0x000000d500d57308 */ /* 0x000fea0000000800 */
[----:B----4-:R-:W-:Y:S01]  /*6eb0*/  HMMA.16816.F32 R92, R4, R20, R92 ;  /* 0x00000014045c723c */ /* 0x010fe2000000185c */
[----:B------:R-:W-:Y:S01]  /*6ec0*/  FFMA.FTZ R20, R207, UR4, -R204 ;  /* 0x00000004cf147c23 */ /* 0x000fe200080108cc */
[----:B------:R-:W-:-:S03]  /*6ed0*/  FFMA.FTZ R207, R216, UR4, -R197 ;  /* 0x00000004d8cf7c23 */ /* 0x000fc600080108c5 */
[----:B------:R-:W4:Y:S03]  /*6ee0*/  MUFU.EX2 R201, R20 ;  /* 0x0000001400c97308 */ /* 0x000f260000000800 */
[----:B------:R-:W-:Y:S01]  /*6ef0*/  HMMA.16816.F32 R68, R4, R28, R68 ;  /* 0x0000001c0444723c */ /* 0x000fe20000001844 */
[----:B------:R-:W-:Y:S01]  /*6f00*/  FFMA.FTZ R28, R214, UR4, -R197 ;  /* 0x00000004d61c7c23 */ /* 0x000fe200080108c5 */
[----:B------:R-:W-:Y:S01]  /*6f10*/  MUFU.EX2 R207, R207 ;  /* 0x000000cf00cf7308 */ /* 0x000fe20000000800 */
[----:B------:R-:W-:-:S03]  /*6f20*/  IADD3 R214, PT, PT, R165, R220, RZ ;  /* 0x000000dca5d67210 */ /* 0x000fc60007ffe0ff */
[----:B------:R5:W4:Y:S02]  /*6f30*/  MUFU.EX2 R212, R28 ;  /* 0x0000001c00d47308 */ /* 0x000b240000000800 */
        /* <DEDUP_REMOVED lines=34> */
[----:B-----5:R-:W-:Y:S01]  /*7160*/  HMMA.16816.F32 R108, R4, R20, R108 ;  /* 0x00000014046c723c */ /* 0x020fe2000000186c */
        /* <DEDUP_REMOVED lines=51> */
[----:B--2---:R-:W-:Y:S01]  /*74a0*/  F2FP.F16.F32.PACK_AB R4, R214, R209 ;  /* 0x000000d1d604723e */ /* 0x004fe200000000ff */
[----:B------:R-:W2:Y:S01]  /*74b0*/  LDSM.16.MT88.4 R20, [R193+0x15800] ;  /* 0x01580000c114783b */ /* 0x000ea20000004200 */
[----:B-----5:R-:W-:-:S02]  /*74c0*/  F2FP.F16.F32.PACK_AB R5, R205, R198 ;  /* 0x000000c6cd05723e */ /* 0x020fc400000000ff */
[----:B------:R-:W-:Y:S02]  /*74d0*/  F2FP.F16.F32.PACK_AB R6, R200, R199 ;  /* 0x000000c7c806723e */ /* 0x000fe400000000ff */
[----:B------:R-:W-:-:S07]  /*74e0*/  F2FP.F16.F32.PACK_AB R7, R235, R196 ;  /* 0x000000c4eb07723e */ /* 0x000fce00000000ff */
[C---:B---3--:R-:W-:Y:S08]  /*74f0*/  HMMA.16816.F32 R44, R4.reuse, R8, R44 ;  /* 0x00000008042c723c */ /* 0x048ff0000000182c */
        /* <DEDUP_REMOVED lines=9> */
[C---:B---3--:R-:W-:Y:S08]  /*7590*/  HMMA.16816.F32 R160, R4.reuse, R8, R160 ;  /* 0x0000000804a0723c */ /* 0x048ff000000018a0 */
[C---:B------:R-:W-:Y:S01]  /*75a0*/  HMMA.16816.F32 R156, R4.reuse, R10, R156 ;  /* 0x0000000a049c723c */ /* 0x040fe2000000189c */
[----:B------:R-:W2:Y:S07]  /*75b0*/  LDSM.16.MT88.4 R8, [R220+0x17800] ;  /* 0x01780000dc08783b */ /* 0x000eae0000004200 */
        /* <DEDUP_REMOVED lines=40> */
[C---:B-1----:R-:W-:Y:S08]  /*7840*/  HMMA.16816.F32 R124, R4.reuse, R16, R124 ;  /* 0x00000010047c723c */ /* 0x042ff0000000187c */
        /* <DEDUP_REMOVED lines=70> */
.L_x_2111:
[----:B------:R-:W-:Y:S01]  /*7cb0*/  UMOV UR12, URZ ;  /* 0x000000ff000c7c82 */ /* 0x000fe20008000000 */
[----:B------:R-:W-:Y:S01]  /*7cc0*/  USHF.L.U32 UR7, UR8, 0x6, URZ ;  /* 0x0000000608077899 */ /* 0x000fe200080006ff */
[----:B------:R-:W-:-:S05]  /*7cd0*/  IADD3 R5, P1, PT, RZ, -UR12, RZ ;  /* 0x8000000cff057c10 */ /* 0x000fca000ff3e0ff */
[----:B------:R-:W-:-:S05]  /*7ce0*/  IMAD.X R4, RZ, RZ, ~UR7, P1 ;  /* 0x80000007ff047e24 */ /* 0x000fca00088e06ff */
[----:B------:R-:W-:-:S04]  /*7cf0*/  SHF.R.S64 R5, R5, 0x1f, R4 ;  /* 0x0000001f05057819 */ /* 0x000fc80000001004 */
[----:B------:R-:W-:-:S04]  /*7d00*/  IADD3 R228, P1, PT, R5, R228, RZ ;  /* 0x000000e405e47210 */ /* 0x000fc80007f3e0ff */
[----:B------:R-:W-:-:S09]  /*7d10*/  LEA.HI.X.SX32 R229, R4, R229, 0x1, P1 ;  /* 0x000000e504e57211 */ /* 0x000fd200008f0eff */
.L_x_2112:
        /* <DEDUP_REMOVED lines=41> */
[----:B------:R-:W-:-:S02]  /*7fb0*/  IMAD.IADD R166, R166, 0x1, R165 ;  /* 0x00000001a6a67824 */ /* 0x000fc400078e02a5 */
        /* <DEDUP_REMOVED lines=76> */
[----:B------:R-:W1:Y:S04]  /*8480*/  LDSM.16.M88.4 R24, [R208+UR6+0x9800] ;  /* 0x00980006d018783b */ /* 0x000e680008000200 */
[----:B------:R-:W-:Y:S04]  /*8490*/  LDSM.16.M88.4 R28, [R211] ;  /* 0x00000000d31c783b */ /* 0x000fe80000000200 */
        /* <DEDUP_REMOVED lines=15> */
[C---:B-1----:R-:W-:Y:S08]  /*8590*/  HMMA.16816.F32 R172, R168.reuse, R24, RZ ;  /* 0x00000018a8ac723c */ /* 0x042ff000000018ff */
[----:B------:R-:W-:Y:S01]  /*85a0*/  HMMA.16816.F32 R168, R168, R26, RZ ;  /* 0x0000001aa8a8723c */ /* 0x000fe200000018ff */
[----:B------:R-:W1:Y:S07]  /*85b0*/  LDSM.16.M88.4 R24, [R166+0x8000] ;  /* 0x00800000a618783b */ /* 0x000e6e0000000200 */
[C---:B------:R-:W-:Y:S08]  /*85c0*/  HMMA.16816.F32 R16, R28.reuse, R20, R16 ;  /* 0x000000141c10723c */ /* 0x040ff00000001810 */
[C---:B------:R-:W-:Y:S01]  /*85d0*/  HMMA.16816.F32 R12, R28.reuse, R22, R12 ;  /* 0x000000161c0c723c */ /* 0x040fe2000000180c */
[----:B------:R-:W3:Y:S07]  /*85e0*/  LDSM.16.M88.4 R20, [R166+0x8800] ;  /* 0x00880000a614783b */ /* 0x000eee0000000200 */
[C---:B--2---:R-:W-:Y:S08]  /*85f0*/  HMMA.16816.F32 R188, R28.reuse, R8, R188 ;  /* 0x000000081cbc723c */ /* 0x044ff000000018bc */
[C---:B------:R-:W-:Y:S01]  /*8600*/  HMMA.16816.F32 R184, R28.reuse, R10, R184 ;  /* 0x0000000a1cb8723c */ /* 0x040fe200000018b8 */
[----:B------:R-:W-:Y:S07]  /*8610*/  LDSM.16.M88.4 R8, [R210] ;  /* 0x00000000d208783b */ /* 0x000fee0000000200 */
[C---:B------:R-:W-:Y:S08]  /*8620*/  HMMA.16816.F32 R180, R28.reuse, R4, R180 ;  /* 0x000000041cb4723c */ /* 0x040ff000000018b4 */
[C---:B------:R-:W-:Y:S01]  /*8630*/  HMMA.16816.F32 R176, R28.reuse, R6, R176 ;  /* 0x000000061cb0723c */ /* 0x040fe200000018b0 */
[----:B------:R-:W2:Y:S07]  /*8640*/  LDSM.16.M88.4 R4, [R165+0x8000] ;  /* 0x00800000a504783b */ /* 0x000eae0000000200 */
[C---:B------:R-:W-:Y:S08]  /*8650*/  HMMA.16816.F32 R172, R28.reuse, R32, R172 ;  /* 0x000000201cac723c */ /* 0x040ff000000018ac */
[----:B------:R-:W-:Y:S01]  /*8660*/  HMMA.16816.F32 R168, R28, R34, R168 ;  /* 0x000000221ca8723c */ /* 0x000fe200000018a8 */
[----:B------:R-:W4:Y:S04]  /*8670*/  LDSM.16.M88.4 R32, [R165+0x8800] ;  /* 0x00880000a520783b */ /* 0x000f280000000200 */
[----:B------:R-:W5:Y:S03]  /*8680*/  LDSM.16.M88.4 R28, [R165+0x9000] ;  /* 0x00900000a51c783b */ /* 0x000f660000000200 */
[C---:B-1----:R-:W-:Y:S08]  /*8690*/  HMMA.16816.F32 R16, R192.reuse, R24, R16 ;  /* 0x00000018c010723c */ /* 0x042ff00000001810 */
[C---:B------:R-:W-:Y:S01]  /*86a0*/  HMMA.16816.F32 R12, R192.reuse, R26, R12 ;  /* 0x0000001ac00c723c */ /* 0x040fe2000000180c */
[----:B------:R-:W1:Y:S07]  /*86b0*/  LDSM.16.M88.4 R24, [R165+0x9800] ;  /* 0x00980000a518783b */ /* 0x000e6e0000000200 */
[C---:B---3--:R-:W-:Y:S08]  /*86c0*/  HMMA.16816.F32 R188, R192.reuse, R20, R188 ;  /* 0x00000014c0bc723c */ /* 0x048ff000000018bc */
[C---:B------:R-:W-:Y:S01]  /*86d0*/  HMMA.16816.F32 R184, R192.reuse, R22, R184 ;  /* 0x00000016c0b8723c */ /* 0x040fe200000018b8 */
[----:B------:R-:W3:Y:S07]  /*86e0*/  LDSM.16.M88.4 R20, [R208+UR6+0xa000] ;  /* 0x00a00006d014783b */ /* 0x000eee0008000200 */
[C---:B------:R-:W-:Y:S08]  /*86f0*/  HMMA.16816.F32 R180, R192.reuse, R204, R180 ;  /* 0x000000ccc0b4723c */ /* 0x040ff000000018b4 */
[C---:B------:R-:W-:Y:S01]  /*8700*/  HMMA.16816.F32 R176, R192.reuse, R206, R176 ;  /* 0x000000cec0b0723c */ /* 0x040fe200000018b0 */
[----:B------:R-:W-:Y:S07]  /*8710*/  LDSM.16.M88.4 R204, [R208+UR6+0xb800] ;  /* 0x00b80006d0cc783b */ /* 0x000fee0008000200 */
[C---:B------:R-:W-:Y:S08]  /*8720*/  HMMA.16816.F32 R172, R192.reuse, R196, R172 ;  /* 0x000000c4c0ac723c */ /* 0x040ff000000018ac */
[----:B------:R-:W-:Y:S01]  /*8730*/  HMMA.16816.F32 R168, R192, R198, R168 ;  /* 0x000000c6c0a8723c */ /* 0x000fe200000018a8 */
[----:B------:R-:W-:Y:S04]  /*8740*/  LDSM.16.M88.4 R196, [R167+0xb000] ;  /* 0x00b00000a7c4783b */ /* 0x000fe80000000200 */
[----:B------:R-:W-:Y:S03]  /*8750*/  LDSM.16.M88.4 R192, [R167+0xb800] ;  /* 0x00b80000a7c0783b */ /* 0x000fe60000000200 */
[C---:B--2---:R-:W-:Y:S08]  /*8760*/  HMMA.16816.F32 R16, R8.reuse, R4, R16 ;  /* 0x000000040810723c */ /* 0x044ff00000001810 */
[C---:B------:R-:W-:Y:S01]  /*8770*/  HMMA.16816.F32 R12, R8.reuse, R6, R12 ;  /* 0x00000006080c723c */ /* 0x040fe2000000180c */
[----:B------:R-:W2:Y:S07]  /*8780*/  LDSM.16.M88.4 R4, [R208+UR6+0xa800] ;  /* 0x00a80006d004783b */ /* 0x000eae0008000200 */
[C---:B----4-:R-:W-:Y:S08]  /*8790*/  HMMA.16816.F32 R188, R8.reuse, R32, R188 ;  /* 0x0000002008bc723c */ /* 0x050ff000000018bc */
[C---:B------:R-:W-:Y:S01]  /*87a0*/  HMMA.16816.F32 R184, R8.reuse, R34, R184 ;  /* 0x0000002208b8723c */ /* 0x040fe200000018b8 */
[----:B------:R-:W4:Y:S07]  /*87b0*/  LDSM.16.M88.4 R32, [R208+UR6+0xb000] ;  /* 0x00b00006d020783b */ /* 0x000f2e0008000200 */
[C---:B-----5:R-:W-:Y:S08]  /*87c0*/  HMMA.16816.F32 R180, R8.reuse, R28, R180 ;  /* 0x0000001c08b4723c */ /* 0x060ff000000018b4 */
[C---:B------:R-:W-:Y:S01]  /*87d0*/  HMMA.16816.F32 R176, R8.reuse, R30, R176 ;  /* 0x0000001e08b0723c */ /* 0x040fe200000018b0 */
[----:B------:R-:W-:Y:S07]  /*87e0*/  LDSM.16.M88.4 R28, [R167+0xa000] ;  /* 0x00a00000a71c783b */ /* 0x000fee0000000200 */
[C---:B-1----:R-:W-:Y:S08]  /*87f0*/  HMMA.16816.F32 R172, R8.reuse, R24, R172 ;  /* 0x0000001808ac723c */ /* 0x042ff000000018ac */
[----:B------:R-:W-:Y:S01]  /*8800*/  HMMA.16816.F32 R168, R8, R26, R168 ;  /* 0x0000001a08a8723c */ /* 0x000fe200000018a8 */
[----:B------:R-:W1:Y:S04]  /*8810*/  LDSM.16.M88.4 R24, [R211+0x2000] ;  /* 0x00200000d318783b */ /* 0x000e680000000200 */
[----:B------:R-:W5:Y:S03]  /*8820*/  LDSM.16.M88.4 R8, [R167+0xa800] ;  /* 0x00a80000a708783b */ /* 0x000f660000000200 */
        /* <DEDUP_REMOVED lines=8> */
[----:B------:R-:W3:Y:S07]  /*88b0*/  LDSM.16.M88.4 R32, [R166+0xa800] ;  /* 0x00a80000a620783b */ /* 0x000eee0000000200 */
[C---:B-1----:R-:W-:Y:S08]  /*88c0*/  HMMA.16816.F32 R16, R24.reuse, R28, R16 ;  /* 0x0000001c1810723c */ /* 0x042ff00000001810 */
[C---:B------:R-:W-:Y:S01]  /*88d0*/  HMMA.16816.F32 R12, R24.reuse, R30, R12 ;  /* 0x0000001e180c723c */ /* 0x040fe2000000180c */
[----:B------:R-:W-:Y:S07]  /*88e0*/  LDSM.16.M88.4 R28, [R166+0xb800] ;  /* 0x00b80000a61c783b */ /* 0x000fee0000000200 */
[C---:B-----5:R-:W-:Y:S08]  /*88f0*/  HMMA.16816.F32 R188, R24.reuse, R8, R188 ;  /* 0x0000000818bc723c */ /* 0x060ff000000018bc */
[----:B------:R-:W-:Y:S01]  /*8900*/  HMMA.16816.F32 R184, R24, R10, R184 ;  /* 0x0000000a18b8723c */ /* 0x000fe200000018b8 */
[----:B------:R-:W1:Y:S07]  /*8910*/  LDSM.16.M88.4 R8, [R166+0xb000] ;  /* 0x00b00000a608783b */ /* 0x000e6e0000000200 */
        /* <DEDUP_REMOVED lines=16> */
[----:B------:R-:W-:Y:S07]  /*8a20*/  LDSM.16.M88.4 R32, [R208+UR6+0xc000] ;  /* 0x00c00006d020783b */ /* 0x000fee0008000200 */
[C---:B-1----:R-:W-:Y:S08]  /*8a30*/  HMMA.16816.F32 R180, R4.reuse, R8, R180 ;  /* 0x0000000804b4723c */ /* 0x042ff000000018b4 */
[C---:B------:R-:W-:Y:S01]  /*8a40*/  HMMA.16816.F32 R176, R4.reuse, R10, R176 ;  /* 0x0000000a04b0723c */ /* 0x040fe200000018b0 */
[----:B------:R-:W-:Y:S07]  /*8a50*/  LDSM.16.M88.4 R8, [R212+0x4000] ;  /* 0x00400000d408783b */ /* 0x000fee0000000200 */
[C---:B------:R-:W-:Y:S08]  /*8a60*/  HMMA.16816.F32 R172, R4.reuse, R28, R172 ;  /* 0x0000001c04ac723c */ /* 0x040ff000000018ac */
[----:B------:R-:W-:Y:S01]  /*8a70*/  HMMA.16816.F32 R168, R4, R30, R168 ;  /* 0x0000001e04a8723c */ /* 0x000fe200000018a8 */
[----:B------:R-:W1:Y:S04]  /*8a80*/  LDSM.16.M88.4 R4, [R208+UR6+0xc800] ;  /* 0x00c80006d004783b */ /* 0x000e680008000200 */
[----:B------:R-:W3:Y:S03]  /*8a90*/  LDSM.16.M88.4 R28, [R208+UR6+0xd000] ;  /* 0x00d00006d01c783b */ /* 0x000ee60008000200 */
[C---:B----4-:R-:W-:Y:S08]  /*8aa0*/  HMMA.16816.F32 R16, R196.reuse, R24, R16 ;  /* 0x00000018c410723c */ /* 0x050ff00000001810 */
[C---:B------:R-:W-:Y:S01]  /*8ab0*/  HMMA.16816.F32 R12, R196.reuse, R26, R12 ;  /* 0x0000001ac40c723c */ /* 0x040fe2000000180c */
[----:B------:R-:W4:Y:S07]  /*8ac0*/  LDSM.16.M88.4 R24, [R208+UR6+0xd800] ;  /* 0x00d80006d018783b */ /* 0x000f2e0008000200 */
[C---:B--2---:R-:W-:Y:S08]  /*8ad0*/  HMMA.16816.F32 R188, R196.reuse, R20, R188 ;  /* 0x00000014c4bc723c */ /* 0x044ff000000018bc */
[C---:B------:R-:W-:Y:S01]  /*8ae0*/  HMMA.16816.F32 R184, R196.reuse, R22, R184 ;  /* 0x00000016c4b8723c */ /* 0x040fe200000018b8 */
[----:B------:R-:W2:Y:S07]  /*8af0*/  LDSM.16.M88.4 R20, [R167+0xc000] ;  /* 0x00c00000a714783b */ /* 0x000eae0000000200 */
[----:B------:R-:W-:Y:S08]  /*8b00*/  HMMA.16816.F32 R180, R196, R204, R180 ;  /* 0x000000ccc4b4723c */ /* 0x000ff000000018b4 */
[C---:B-1----:R-:W-:Y:S08]  /*8b10*/  HMMA.16816.F32 R188, R8.reuse, R4, R188 ;  /* 0x0000000408bc723c */ /* 0x042ff000000018bc */
[----:B------:R-:W-:Y:S01]  /*8b20*/  HMMA.16816.F32 R184, R8, R6, R184 ;  /* 0x0000000608b8723c */ /* 0x000fe200000018b8 */
[----:B------:R-:W1:Y:S07]  /*8b30*/  LDSM.16.M88.4 R4, [R167+0xd000] ;  /* 0x00d00000a704783b */ /* 0x000e6e0000000200 */
[C---:B------:R-:W-:Y:S01]  /*8b40*/  HMMA.16816.F32 R176, R196.reuse, R206, R176 ;  /* 0x000000cec4b0723c */ /* 0x040fe200000018b0 */
[----:B------:R-:W-:Y:S07]  /*8b50*/  LDSM.16.M88.4 R204, [R210+0x4000] ;  /* 0x00400000d2cc783b */ /* 0x000fee0000000200 */
[C---:B------:R-:W-:Y:S08]  /*8b60*/  HMMA.16816.F32 R172, R196.reuse, R200, R172 ;  /* 0x000000c8c4ac723c */ /* 0x040ff000000018ac */
[----:B------:R-:W-:Y:S01]  /*8b70*/  HMMA.16816.F32 R168, R196, R202, R168 ;  /* 0x000000cac4a8723c */ /* 0x000fe200000018a8 */
[----:B------:R-:W5:Y:S04]  /*8b80*/  LDSM.16.M88.4 R200, [R167+0xc800] ;  /* 0x00c80000a7c8783b */ /* 0x000f680000000200 */
[----:B------:R-:W5:Y:S03]  /*8b90*/  LDSM.16.M88.4 R196, [R167+0xd800] ;  /* 0x00d80000a7c4783b */ /* 0x000f660000000200 */
        /* <DEDUP_REMOVED lines=8> */
[----:B------:R-:W3:Y:S04]  /*8c20*/  LDSM.16.M88.4 R8, [R209+0x4000] ;  /* 0x00400000d108783b */ /* 0x000ee80000000200 */
[----:B------:R-:W4:Y:S03]  /*8c30*/  LDSM.16.M88.4 R24, [R166+0xd000] ;  /* 0x00d00000a618783b */ /* 0x000f260000000200 */
        /* <DEDUP_REMOVED lines=8> */
[----:B------:R-:W-:Y:S07]  /*8cc0*/  LDSM.16.M88.4 R200, [R165+0xc800] ;  /* 0x00c80000a5c8783b */ /* 0x000fee0000000200 */
        /* <DEDUP_REMOVED lines=9> */
[----:B------:R-:W3:Y:S07]  /*8d60*/  LDSM.16.M88.4 R28, [R208+UR6+0xe000] ;  /* 0x00e00006d01c783b */ /* 0x000eee0008000200 */
[C---:B----4-:R-:W-:Y:S08]  /*8d70*/  HMMA.16816.F32 R180, R8.reuse, R24, R180 ;  /* 0x0000001808b4723c */ /* 0x050ff000000018b4 */
[C---:B------:R-:W-:Y:S01]  /*8d80*/  HMMA.16816.F32 R176, R8.reuse, R26, R176 ;  /* 0x0000001a08b0723c */ /* 0x040fe200000018b0 */
[----:B------:R-:W-:Y:S07]  /*8d90*/  LDSM.16.M88.4 R24, [R208+UR6+0xe800] ;  /* 0x00e80006d018783b */ /* 0x000fee0008000200 */
[C---:B--2---:R-:W-:Y:S08]  /*8da0*/  HMMA.16816.F32 R172, R8.reuse, R20, R172 ;  /* 0x0000001408ac723c */ /* 0x044ff000000018ac */
[----:B------:R-:W-:Y:S01]  /*8db0*/  HMMA.16816.F32 R168, R8, R22, R168 ;  /* 0x0000001608a8723c */ /* 0x000fe200000018a8 */
[----:B------:R-:W-:Y:S04]  /*8dc0*/  LDSM.16.M88.4 R8, [R211+0x6000] ;  /* 0x00600000d308783b */ /* 0x000fe80000000200 */
[----:B------:R-:W-:Y:S03]  /*8dd0*/  LDSM.16.M88.4 R20, [R208+UR6+0xf000] ;  /* 0x00f00006d014783b */ /* 0x000fe60008000200 */
[C---:B-1----:R-:W-:Y:S08]  /*8de0*/  HMMA.16816.F32 R16, R204.reuse, R4, R16 ;  /* 0x00000004cc10723c */ /* 0x042ff00000001810 */
[C---:B------:R-:W-:Y:S01]  /*8df0*/  HMMA.16816.F32 R12, R204.reuse, R6, R12 ;  /* 0x00000006cc0c723c */ /* 0x040fe2000000180c */
[----:B------:R-:W1:Y:S07]  /*8e00*/  LDSM.16.M88.4 R4, [R167+0xe000] ;  /* 0x00e00000a704783b */ /* 0x000e6e0000000200 */
[C---:B-----5:R-:W-:Y:S08]  /*8e10*/  HMMA.16816.F32 R172, R204.reuse, R192, R172 ;  /* 0x000000c0ccac723c */ /* 0x060ff000000018ac */
[C---:B------:R-:W-:Y:S08]  /*8e20*/  HMMA.16816.F32 R168, R204.reuse, R194, R168 ;  /* 0x000000c2cca8723c */ /* 0x040ff000000018a8 */
[C---:B------:R-:W-:Y:S08]  /*8e30*/  HMMA.16816.F32 R180, R204.reuse, R196, R180 ;  /* 0x000000c4ccb4723c */ /* 0x040ff000000018b4 */
[----:B------:R-:W-:Y:S01]  /*8e40*/  HMMA.16816.F32 R176, R204, R198, R176 ;  /* 0x000000c6ccb0723c */ /* 0x000fe200000018b0 */
[----:B------:R-:W-:Y:S07]  /*8e50*/  LDSM.16.M88.4 R196, [R208+UR6+0xf800] ;  /* 0x00f80006d0c4783b */ /* 0x000fee0008000200 */
[C---:B---3--:R-:W-:Y:S08]  /*8e60*/  HMMA.16816.F32 R16, R32.reuse, R28, R16 ;  /* 0x0000001c2010723c */ /* 0x048ff00000001810 */
[----:B------:R-:W-:Y:S01]  /*8e70*/  HMMA.16816.F32 R192, R32, R30, R12 ;  /* 0x0000001e20c0723c */ /* 0x000fe2000000180c */
[----:B------:R-:W-:Y:S04]  /*8e80*/  LDSM.16.M88.4 R28, [R209+0x6000] ;  /* 0x00600000d11c783b */ /* 0x000fe80000000200 */
[----:B------:R-:W2:Y:S03]  /*8e90*/  LDSM.16.M88.4 R12, [R166+0xe000] ;  /* 0x00e00000a60c783b */ /* 0x000ea60000000200 */
[C---:B------:R-:W-:Y:S08]  /*8ea0*/  HMMA.16816.F32 R188, R204.reuse, R200, R188 ;  /* 0x000000c8ccbc723c */ /* 0x040ff000000018bc */
[----:B------:R-:W-:Y:S08]  /*8eb0*/  HMMA.16816.F32 R184, R204, R202, R184 ;  /* 0x000000caccb8723c */ /* 0x000ff000000018b8 */
[C---:B-1----:R-:W-:Y:S01]  /*8ec0*/  HMMA.16816.F32 R200, R8.reuse, R4, R16 ;  /* 0x0000000408c8723c */ /* 0x042fe20000001810 */
[----:B------:R-:W-:Y:S07]  /*8ed0*/  LDSM.16.M88.4 R16, [R165+0xe000] ;  /* 0x00e00000a510783b */ /* 0x000fee0000000200 */
[----:B------:R-:W-:Y:S01]  /*8ee0*/  HMMA.16816.F32 R192, R8, R6, R192 ;  /* 0x0000000608c0723c */ /* 0x000fe200000018c0 */
[----:B------:R-:W1:Y:S07]  /*8ef0*/  LDSM.16.M88.4 R4, [R167+0xf800] ;  /* 0x00f80000a704783b */ /* 0x000e6e0000000200 */
[C---:B------:R-:W-:Y:S08]  /*8f00*/  HMMA.16816.F32 R180, R32.reuse, R20, R180 ;  /* 0x0000001420b4723c */ /* 0x040ff000000018b4 */
[C---:B------:R-:W-:Y:S01]  /*8f10*/  HMMA.16816.F32 R176, R32.reuse, R22, R176 ;  /* 0x0000001620b0723c */ /* 0x040fe200000018b0 */
[----:B------:R-:W3:Y:S07]  /*8f20*/  LDSM.16.M88.4 R20, [R167+0xe800] ;  /* 0x00e80000a714783b */ /* 0x000eee0000000200 */
[C---:B------:R-:W-:Y:S08]  /*8f30*/  HMMA.16816.F32 R188, R32.reuse, R24, R188 ;  /* 0x0000001820bc723c */ /* 0x040ff000000018bc */
[----:B------:R-:W-:Y:S01]  /*8f40*/  HMMA.16816.F32 R184, R32, R26, R184 ;  /* 0x0000001a20b8723c */ /* 0x000fe200000018b8 */
[----:B------:R-:W4:Y:S07]  /*8f50*/  LDSM.16.M88.4 R24, [R210+0x6000] ;  /* 0x00600000d218783b */ /* 0x000f2e0000000200 */
[----:B--2---:R-:W-:Y:S08]  /*8f60*/  HMMA.16816.F32 R200, R28, R12, R200 ;  /* 0x0000000c1cc8723c */ /* 0x004ff000000018c8 */
[----:B------:R-:W-:Y:S08]  /*8f70*/  HMMA.16816.F32 R168, R32, R198, R168 ;  /* 0x000000c620a8723c */ /* 0x000ff000000018a8 */
[----:B------:R-:W-:Y:S01]  /*8f80*/  HMMA.16816.F32 R192, R28, R14, R192 ;  /* 0x0000000e1cc0723c */ /* 0x000fe200000018c0 */
[----:B------:R-:W2:Y:S07]  /*8f90*/  LDSM.16.M88.4 R12, [R166+0xf800] ;  /* 0x00f80000a60c783b */ /* 0x000eae0000000200 */
[----:B------:R-:W-:Y:S01]  /*8fa0*/  HMMA.16816.F32 R172, R32, R196, R172 ;  /* 0x000000c420ac723c */ /* 0x000fe200000018ac */
[----:B------:R-:W5:Y:S07]  /*8fb0*/  LDSM.16.M88.4 R32, [R166+0xe800] ;  /* 0x00e80000a620783b */ /* 0x000f6e0000000200 */
[C---:B-1----:R-:W-:Y:S01]  /*8fc0*/  HMMA.16816.F32 R204, R8.reuse, R6, R168 ;  /* 0x0000000608cc723c */ /* 0x042fe200000018a8 */
[----:B------:R-:W1:Y:S07]  /*8fd0*/  LDSM.16.M88.4 R168, [R165+0xf800] ;  /* 0x00f80000a5a8783b */ /* 0x000e6e0000000200 */
[----:B---3--:R-:W-:Y:S01]  /*8fe0*/  HMMA.16816.F32 R196, R8, R20, R188 ;  /* 0x0000001408c4723c */ /* 0x008fe200000018bc */
[----:B------:R-:W3:Y:S07]  /*8ff0*/  LDSM.16.M88.4 R188, [R165+0xe800] ;  /* 0x00e80000a5bc783b */ /* 0x000eee0000000200 */
[C---:B----4-:R-:W-:Y:S08]  /*9000*/  HMMA.16816.F32 R200, R24.reuse, R16, R200 ;  /* 0x0000001018c8723c */ /* 0x050ff000000018c8 */
[----:B------:R-:W-:Y:S01]  /*9010*/  HMMA.16816.F32 R192, R24, R18, R192 ;  /* 0x0000001218c0723c */ /* 0x000fe200000018c0 */
[----:B------:R4:W3:Y:S07]  /*9020*/  LDSM.16.M88.4 R16, [R167+0xf000] ;  /* 0x00f00000a710783b */ /* 0x0008ee0000000200 */
[----:B--2---:R-:W-:Y:S03]  /*9030*/  HMMA.16816.F32 R204, R28, R14, R204 ;  /* 0x0000000e1ccc723c */ /* 0x004fe600000018cc */
[----:B------:R-:W-:Y:S01]  /*9040*/  FMUL.FTZ R7, R200, UR7 ;  /* 0x00000007c8077c20 */ /* 0x000fe20008410000 */
[----:B------:R-:W-:Y:S01]  /*9050*/  FMUL.FTZ R6, R201, UR7 ;  /* 0x00000007c9067c20 */ /* 0x000fe20008410000 */
[----:B------:R-:W-:-:S03]  /*9060*/  FMUL.FTZ R15, R203, UR7 ;  /* 0x00000007cb0f7c20 */ /* 0x000fc60008410000 */
[----:B-----5:R-:W-:Y:S01]  /*9070*/  HMMA.16816.F32 R196, R28, R32, R196 ;  /* 0x000000201cc4723c */ /* 0x020fe200000018c4 */
[----:B------:R-:W-:Y:S01]  /*9080*/  FMUL.FTZ R33, R202, UR7 ;  /* 0x00000007ca217c20 */ /* 0x000fe20008410000 */
[----:B------:R-:W2:Y:S01]  /*9090*/  MUFU.TANH R7, R7 ;  /* 0x0000000700077308 */ /* 0x000ea20000002400 */
[----:B------:R-:W-:Y:S01]  /*90a0*/  FMUL.FTZ R193, R193, UR7 ;  /* 0x00000007c1c17c20 */ /* 0x000fe20008410000 */
[----:B------:R-:W-:-:S04]  /*90b0*/  FMUL.FTZ R32, R192, UR7 ;  /* 0x00000007c0207c20 */ /* 0x000fc80008410000 */
[----:B------:R-:W-:Y:S01]  /*90c0*/  HMMA.16816.F32 R184, R8, R22, R184 ;  /* 0x0000001608b8723c */ /* 0x000fe200000018b8 */
[----:B------:R5:W2:Y:S01]  /*90d0*/  LDSM.16.M88.4 R20, [R166+0xf000] ;  /* 0x00f00000a614783b */ /* 0x000aa20000000200 */
[----:B------:R-:W2:Y:S06]  /*90e0*/  MUFU.TANH R33, R33 ;  /* 0x0000002100217308 */ /* 0x000eac0000002400 */
[C---:B-1----:R-:W-:Y:S01]  /*90f0*/  HMMA.16816.F32 R204, R24.reuse, R170, R204 ;  /* 0x000000aa18cc723c */ /* 0x042fe200000018cc */
[----:B------:R-:W-:Y:S01]  /*9100*/  FMUL.FTZ R170, R194, UR7 ;  /* 0x00000007c2aa7c20 */ /* 0x000fe20008410000 */
[----:B----4-:R1:W-:Y:S06]  /*9110*/  MUFU.TANH R167, R193 ;  /* 0x000000c100a77308 */ /* 0x0103ec0000002400 */
[----:B---3--:R-:W-:Y:S01]  /*9120*/  HMMA.16816.F32 R196, R24, R188, R196 ;  /* 0x000000bc18c4723c */ /* 0x008fe200000018c4 */
[----:B------:R-:W-:Y:S01]  /*9130*/  IMAD.SHL.U32 R188, R219, 0x2, RZ ;  /* 0x00000002dbbc7824 */ /* 0x000fe200078e00ff */
[----:B------:R-:W-:Y:S04]  /*9140*/  MUFU.TANH R6, R6 ;  /* 0x0000000600067308 */ /* 0x000fe80000002400 */
[----:B------:R-:W-:-:S02]  /*9150*/  LOP3.LUT R188, R188, 0x6, RZ, 0xc0, !PT ;  /* 0x00000006bcbc7812 */ /* 0x000fc400078ec0ff */
[----:B------:R-:W-:Y:S01]  /*9160*/  HMMA.16816.F32 R184, R28, R34, R184 ;  /* 0x000000221cb8723c */ /* 0x000fe200000018b8 */
[----:B------:R-:W-:Y:S01]  /*9170*/  FMUL.FTZ R34, R195, UR7 ;  /* 0x00000007c3227c20 */ /* 0x000fe20008410000 */
[----:B------:R-:W-:Y:S01]  /*9180*/  MUFU.TANH R15, R15 ;  /* 0x0000000f000f7308 */ /* 0x000fe20000002400 */
[----:B-----5:R-:W-:Y:S01]  /*9190*/  FMUL.FTZ R166, R204, UR7 ;  /* 0x00000007cca67c20 */ /* 0x020fe20008410000 */
[----:B------:R-:W-:Y:S01]  /*91a0*/  FMUL.FTZ R171, R206, UR7 ;  /* 0x00000007ceab7c20 */ /* 0x000fe20008410000 */
[----:B------:R-:W-:Y:S01]  /*91b0*/  FMUL.FTZ R205, R205, UR7 ;  /* 0x00000007cdcd7c20 */ /* 0x000fe20008410000 */
[----:B------:R-:W-:Y:S02]  /*91c0*/  FMUL.FTZ R207, R207, UR7 ;  /* 0x00000007cfcf7c20 */ /* 0x000fe40008410000 */
[----:B------:R-:W-:Y:S01]  /*91d0*/  HMMA.16816.F32 R180, R8, R16, R180 ;  /* 0x0000001008b4723c */ /* 0x000fe200000018b4 */
[----:B------:R-:W-:Y:S01]  /*91e0*/  IMAD.U32 R17, RZ, RZ, UR19 ;  /* 0x00000013ff117e24 */ /* 0x000fe2000f8e00ff */
[----:B------:R-:W3:Y:S01]  /*91f0*/  MUFU.TANH R166, R166 ;  /* 0x000000a600a67308 */ /* 0x000ee20000002400 */
[----:B------:R-:W-:Y:S01]  /*9200*/  FMUL.FTZ R35, R196, UR7 ;  /* 0x00000007c4237c20 */ /* 0x000fe20008410000 */
[----:B------:R-:W-:Y:S01]  /*9210*/  FMUL.FTZ R197, R197, UR7 ;  /* 0x00000007c5c57c20 */ /* 0x000fe20008410000 */
[----:B------:R-:W-:-:S02]  /*9220*/  IMAD R14, R17, 0x40, R188 ;  /* 0x00000040110e7824 */ /* 0x000fc400078e02bc */
[----:B------:R-:W-:Y:S01]  /*9230*/  FMUL.FTZ R199, R199, UR7 ;  /* 0x00000007c7c77c20 */ /* 0x000fe20008410000 */
[----:B------:R-:W-:Y:S01]  /*9240*/  HMMA.16816.F32 R176, R8, R18, R176 ;  /* 0x0000001208b0723c */ /* 0x000fe200000018b0 */
[----:B-1----:R-:W-:Y:S01]  /*9250*/  VIADD R193, R14, 0xffffff80 ;  /* 0xffffff800ec17836 */ /* 0x002fe20000000000 */
[----:B------:R1:W4:Y:S01]  /*9260*/  LDSM.16.M88.4 R16, [R165+0xf000] ;  /* 0x00f00000a510783b */ /* 0x0003220000000200 */
[----:B------:R-:W5:Y:S01]  /*9270*/  MUFU.TANH R171, R171 ;  /* 0x000000ab00ab7308 */ /* 0x000f620000002400 */
[----:B------:R-:W-:-:S04]  /*9280*/  DEPBAR.LE SB0, 0x0 ;  /* 0x000080000000791a */ /* 0x000fc80000000000 */
[----:B------:R-:W-:Y:S01]  /*9290*/  I2FP.F32.U32 R192, R193 ;  /* 0x000000c100c07245 */ /* 0x000fe20000201000 */
[----:B------:R-:W-:Y:S01]  /*92a0*/  HMMA.16816.F32 R184, R24, R190, R184 ;  /* 0x000000be18b8723c */ /* 0x000fe200000018b8 */
[----:B------:R-:W-:Y:S01]  /*92b0*/  VIADD R191, R14, 0xffffffb8 ;  /* 0xffffffb80ebf7836 */ /* 0x000fe20000000000 */
[----:B------:R-:W-:Y:S01]  /*92c0*/  ISETP.GE.AND P1, PT, R193, R2, PT ;  /* 0x00000002c100720c */ /* 0x000fe20003f26270 */
[----:B------:R-:W4:Y:S01]  /*92d0*/  MUFU.TANH R32, R32 ;  /* 0x0000002000207308 */ /* 0x000f220000002400 */
[C---:B--2---:R-:W-:Y:S01]  /*92e0*/  FFMA.FTZ R7, R192.reuse, UR5, R7 ;  /* 0x00000005c0077c23 */ /* 0x044fe20008010007 */
[----:B------:R-:W-:Y:S01]  /*92f0*/  FFMA.FTZ R192, R192, UR5, R33 ;  /* 0x00000005c0c07c23 */ /* 0x000fe20008010021 */
[----:B------:R-:W-:Y:S02]  /*9300*/  I2FP.F32.U32 R189, R191 ;  /* 0x000000bf00bd7245 */ /* 0x000fe40000201000 */
[----:B------:R-:W-:Y:S01]  /*9310*/  HMMA.16816.F32 R180, R28, R20, R180 ;  /* 0x000000141cb4723c */ /* 0x000fe200000018b4 */
[----:B------:R-:W-:Y:S01]  /*9320*/  FSEL R7, R7, -INF , !P1 ;  /* 0xff80000007077808 */ /* 0x000fe20004800000 */
[----:B------:R-:W-:Y:S01]  /*9330*/  FMUL.FTZ R20, R198, UR7 ;  /* 0x00000007c6147c20 */ /* 0x000fe20008410000 */
[----:B------:R-:W-:Y:S01]  /*9340*/  ISETP.GE.AND P1, PT, R193, R0, PT ;  /* 0x00000000c100720c */ /* 0x000fe20003f26270 */
[C---:B---3--:R-:W-:Y:S01]  /*9350*/  FFMA.FTZ R166, R189.reuse, UR5, R166 ;  /* 0x00000005bda67c23 */ /* 0x048fe200080100a6 */
[----:B-----5:R-:W-:Y:S01]  /*9360*/  FFMA.FTZ R196, R189, UR5, R171 ;  /* 0x00000005bdc47c23 */ /* 0x020fe200080100ab */
[----:B------:R-:W2:Y:S01]  /*9370*/  MUFU.TANH R170, R170 ;  /* 0x000000aa00aa7308 */ /* 0x000ea20000002400 */
[----:B------:R-:W-:Y:S01]  /*9380*/  FSEL R21, R192, -INF , !P1 ;  /* 0xff800000c0157808 */ /* 0x000fe20004800000 */
[C---:B-1----:R-:W-:Y:S01]  /*9390*/  VIADD R165, R14.reuse, 0xffffff81 ;  /* 0xffffff810ea57836 */ /* 0x042fe20000000000 */
[----:B------:R-:W-:Y:S01]  /*93a0*/  ISETP.GE.AND P1, PT, R191, R2, PT ;  /* 0x00000002bf00720c */ /* 0x000fe20003f26270 */
[----:B------:R-:W-:Y:S01]  /*93b0*/  HMMA.16816.F32 R172, R8, R4, R172 ;  /* 0x0000000408ac723c */ /* 0x000fe200000018ac */
[----:B------:R-:W-:-:S02]  /*93c0*/  VIADD R171, R14, 0xffffff88 ;  /* 0xffffff880eab7836 */ /* 0x000fc40000000000 */
[----:B------:R-:W-:Y:S01]  /*93d0*/  FMUL.FTZ R184, R184, UR7 ;  /* 0x00000007b8b87c20 */ /* 0x000fe20008410000 */
[----:B------:R-:W-:Y:S01]  /*93e0*/  FSEL R195, R166, -INF , !P1 ;  /* 0xff800000a6c37808 */ /* 0x000fe20004800000 */
[----:B------:R-:W1:Y:S01]  /*93f0*/  MUFU.TANH R34, R34 ;  /* 0x0000002200227308 */ /* 0x000e620000002400 */
[----:B------:R-:W-:Y:S01]  /*9400*/  I2FP.F32.U32 R5, R165 ;  /* 0x000000a500057245 */ /* 0x000fe20000201000 */
[----:B------:R-:W-:Y:S01]  /*9410*/  FMUL.FTZ R10, R186, UR7 ;  /* 0x00000007ba0a7c20 */ /* 0x000fe20008410000 */
[----:B------:R-:W-:Y:S01]  /*9420*/  ISETP.GE.AND P1, PT, R191, R0, PT ;  /* 0x00000000bf00720c */ /* 0x000fe20003f26270 */
[----:B------:R-:W-:Y:S01]  /*9430*/  HMMA.16816.F32 R176, R28, R22, R176 ;  /* 0x000000161cb0723c */ /* 0x000fe200000018b0 */
[----:B------:R-:W-:Y:S01]  /*9440*/  FMUL.FTZ R8, R185, UR7 ;  /* 0x00000007b9087c20 */ /* 0x000fe20008410000 */
[C---:B------:R-:W-:Y:S01]  /*9450*/  FFMA.FTZ R9, R5.reuse, UR5, R6 ;  /* 0x0000000505097c23 */ /* 0x040fe20008010006 */
[----:B------:R-:W-:Y:S01]  /*9460*/  FSEL R196, R196, -INF , !P1 ;  /* 0xff800000c4c47808 */ /* 0x000fe20004800000 */
[----:B------:R-:W-:Y:S01]  /*9470*/  FFMA.FTZ R5, R5, UR5, R15 ;  /* 0x0000000505057c23 */ /* 0x000fe2000801000f */
[----:B------:R-:W-:Y:S01]  /*9480*/  ISETP.GE.AND P1, PT, R165, R2, PT ;  /* 0x00000002a500720c */ /* 0x000fe20003f26270 */
[----:B------:R-:W3:Y:S01]  /*9490*/  MUFU.TANH R35, R35 ;  /* 0x0000002300237308 */ /* 0x000ee20000002400 */
[----:B------:R-:W-:Y:S01]  /*94a0*/  I2FP.F32.U32 R15, R171 ;  /* 0x000000ab000f7245 */ /* 0x000fe20000201000 */
[----:B----4-:R-:W-:Y:S01]  /*94b0*/  HMMA.16816.F32 R180, R24, R16, R180 ;  /* 0x0000001018b4723c */ /* 0x010fe200000018b4 */
[----:B------:R-:W-:Y:S01]  /*94c0*/  FSEL R9, R9, -INF , !P1 ;  /* 0xff80000009097808 */ /* 0x000fe20004800000 */
[----:B------:R-:W-:Y:S01]  /*94d0*/  FMUL.FTZ R187, R187, UR7 ;  /* 0x00000007bbbb7c20 */ /* 0x000fe20008410000 */
[----:B------:R-:W-:Y:S01]  /*94e0*/  ISETP.GE.AND P1, PT, R165, R0, PT ;  /* 0x00000000a500720c */ /* 0x000fe20003f26270 */
[----:B------:R-:W-:Y:S01]  /*94f0*/  FFMA.FTZ R11, R15, UR5, R32 ;  /* 0x000000050f0b7c23 */ /* 0x000fe20008010020 */
[----:B------:R-:W-:-:S02]  /*9500*/  VIADD R165, R14, 0xffffff89 ;  /* 0xffffff890ea57836 */ /* 0x000fc40000000000 */
[----:B--2---:R-:W-:Y:S01]  /*9510*/  FFMA.FTZ R17, R15, UR5, R170 ;  /* 0x000000050f117c23 */ /* 0x004fe200080100aa */
[----:B------:R-:W-:Y:S01]  /*9520*/  FSEL R5, R5, -INF , !P1 ;  /* 0xff80000005057808 */ /* 0x000fe20004800000 */
[----:B------:R-:W2:Y:S01]  /*9530*/  MUFU.TANH R20, R20 ;  /* 0x0000001400147308 */ /* 0x000ea20000002400 */
[----:B------:R-:W-:Y:S01]  /*9540*/  ISETP.GE.AND P1, PT, R171, R2, PT ;  /* 0x00000002ab00720c */ /* 0x000fe20003f26270 */
[----:B------:R-:W-:Y:S01]  /*9550*/  HMMA.16816.F32 R172, R28, R12, R172 ;  /* 0x0000000c1cac723c */ /* 0x000fe200000018ac */
[----:B------:R-:W-:Y:S01]  /*9560*/  I2FP.F32.U32 R16, R165 ;  /* 0x000000a500107245 */ /* 0x000fe20000201000 */
[C---:B------:R-:W-:Y:S01]  /*9570*/  VIADD R13, R14.reuse, 0xffffff91 ;  /* 0xffffff910e0d7836 */ /* 0x040fe20000000000 */
[----:B------:R-:W-:Y:S01]  /*9580*/  FSEL R11, R11, -INF , !P1 ;  /* 0xff8000000b0b7808 */ /* 0x000fe20004800000 */
[C---:B------:R-:W-:Y:S01]  /*9590*/  VIADD R29, R14.reuse, 0xffffff98 ;  /* 0xffffff980e1d7836 */ /* 0x040fe20000000000 */
[----:B------:R-:W-:Y:S01]  /*95a0*/  ISETP.GE.AND P1, PT, R171, R0, PT ;  /* 0x00000000ab00720c */ /* 0x000fe20003f26270 */
[----:B------:R-:W-:-:S02]  /*95b0*/  VIADD R171, R14, 0xffffff90 ;  /* 0xffffff900eab7836 */ /* 0x000fc40000000000 */
[C---:B------:R-:W-:Y:S01]  /*95c0*/  FFMA.FTZ R15, R16.reuse, UR5, R167 ;  /* 0x00000005100f7c23 */ /* 0x040fe200080100a7 */
[----:B------:R-:W4:Y:S01]  /*95d0*/  MUFU.TANH R33, R197 ;  /* 0x000000c500217308 */ /* 0x000f220000002400 */
[----:B------:R-:W-:Y:S01]  /*95e0*/  FSEL R17, R17, -INF , !P1 ;  /* 0xff80000011117808 */ /* 0x000fe20004800000 */
[----:B-1----:R-:W-:Y:S01]  /*95f0*/  FFMA.FTZ R23, R16, UR5, R34 ;  /* 0x0000000510177c23 */ /* 0x002fe20008010022 */
[----:B------:R-:W-:Y:S01]  /*9600*/  ISETP.GE.AND P1, PT, R165, R2, PT ;  /* 0x00000002a500720c */ /* 0x000fe20003f26270 */
[C---:B------:R-:W-:Y:S01]  /*9610*/  HMMA.16816.F32 R176, R24.reuse, R18, R176 ;  /* 0x0000001218b0723c */ /* 0x040fe200000018b0 */
[----:B------:R-:W-:Y:S01]  /*9620*/  I2FP.F32.U32 R22, R171 ;  /* 0x000000ab00167245 */ /* 0x000fe20000201000 */
[----:B------:R-:W-:Y:S01]  /*9630*/  FMUL.FTZ R12, R180, UR7 ;  /* 0x00000007b40c7c20 */ /* 0x000fe20008410000 */
[----:B------:R-:W-:Y:S01]  /*9640*/  FSEL R15, R15, -INF , !P1 ;  /* 0xff8000000f0f7808 */ /* 0x000fe20004800000 */
[----:B------:R1:W5:Y:S01]  /*9650*/  MUFU.TANH R4, R199 ;  /* 0x000000c700047308 */ /* 0x0003620000002400 */
[----:B------:R-:W-:Y:S01]  /*9660*/  ISETP.GE.AND P1, PT, R165, R0, PT ;  /* 0x00000000a500720c */ /* 0x000fe20003f26270 */
[C---:B---3--:R-:W-:Y:S01]  /*9670*/  FFMA.FTZ R35, R22.reuse, UR5, R35 ;  /* 0x0000000516237c23 */ /* 0x048fe20008010023 */
[----:B------:R-:W-:Y:S01]  /*9680*/  I2FP.F32.U32 R28, R13 ;  /* 0x0000000d001c7245 */ /* 0x000fe20000201000 */
[----:B--2---:R-:W-:Y:S01]  /*9690*/  FFMA.FTZ R20, R22, UR5, R20 ;  /* 0x0000000516147c23 */ /* 0x004fe20008010014 */
[----:B------:R-:W-:Y:S01]  /*96a0*/  FSEL R23, R23, -INF , !P1 ;  /* 0xff80000017177808 */ /* 0x000fe20004800000 */
[----:B------:R-:W-:Y:S01]  /*96b0*/  FMUL.FTZ R182, R182, UR7 ;  /* 0x00000007b6b67c20 */ /* 0x000fe20008410000 */
[----:B------:R-:W-:Y:S01]  /*96c0*/  ISETP.GE.AND P1, PT, R171, R2, PT ;  /* 0x00000002ab00720c */ /* 0x000fe20003f26270 */
[----:B------:R-:W2:Y:S01]  /*96d0*/  MUFU.TANH R6, R184 ;  /* 0x000000b800067308 */ /* 0x000ea20000002400 */
[----:B------:R-:W-:Y:S01]  /*96e0*/  I2FP.F32.U32 R19, R29 ;  /* 0x0000001d00137245 */ /* 0x000fe20000201000 */
[----:B----4-:R-:W-:Y:S01]  /*96f0*/  FFMA.FTZ R33, R28, UR5, R33 ;  /* 0x000000051c217c23 */ /* 0x010fe20008010021 */
[----:B------:R-:W-:Y:S01]  /*9700*/  HMMA.16816.F32 R172, R24, R168, R172 ;  /* 0x000000a818ac723c */ /* 0x000fe200000018ac */
[----:B------:R-:W-:Y:S01]  /*9710*/  FMUL.FTZ R181, R181, UR7 ;  /* 0x00000007b5b57c20 */ /* 0x000fe20008410000 */
[----:B------:R-:W-:-:S02]  /*9720*/  FMUL.FTZ R183, R183, UR7 ;  /* 0x00000007b7b77c20 */ /* 0x000fc40008410000 */
[----:B------:R-:W-:Y:S01]  /*9730*/  FMUL.FTZ R176, R176, UR7 ;  /* 0x00000007b0b07c20 */ /* 0x000fe20008410000 */
[----:B------:R-:W3:Y:S01]  /*9740*/  MUFU.TANH R10, R10 ;  /* 0x0000000a000a7308 */ /* 0x000ee20000002400 */
[----:B------:R-:W-:Y:S01]  /*9750*/  FMUL.FTZ R177, R177, UR7 ;  /* 0x00000007b1b17c20 */ /* 0x000fe20008410000 */
[----:B-1----:R-:W-:Y:S01]  /*9760*/  FSEL R199, R35, -INF , !P1 ;  /* 0xff80000023c77808 */ /* 0x002fe20004800000 */
[----:B-----5:R-:W-:Y:S01]  /*9770*/  FFMA.FTZ R165, R28, UR5, R4 ;  /* 0x000000051ca57c23 */ /* 0x020fe20008010004 */
[----:B------:R-:W-:Y:S01]  /*9780*/  ISETP.GE.AND P1, PT, R171, R0, PT ;  /* 0x00000000ab00720c */ /* 0x000fe20003f26270 */
[----:B------:R-:W-:-:S03]  /*9790*/  FMUL.FTZ R179, R179, UR7 ;  /* 0x00000007b3b37c20 */ /* 0x000fc60008410000 */
[----:B------:R-:W-:Y:S01]  /*97a0*/  FSEL R171, R20, -INF , !P1 ;  /* 0xff80000014ab7808 */ /* 0x000fe20004800000 */
[----:B------:R-:W1:Y:S01]  /*97b0*/  MUFU.TANH R8, R8 ;  /* 0x0000000800087308 */ /* 0x000e620000002400 */
[----:B------:R-:W-:Y:S01]  /*97c0*/  ISETP.GE.AND P1, PT, R13, R2, PT ;  /* 0x000000020d00720c */ /* 0x000fe20003f26270 */
[----:B--2---:R-:W-:-:S03]  /*97d0*/  FFMA.FTZ R203, R19, UR5, R6 ;  /* 0x0000000513cb7c23 */ /* 0x004fc60008010006 */
[----:B------:R-:W-:Y:S01]  /*97e0*/  FSEL R201, R33, -INF , !P1 ;  /* 0xff80000021c97808 */ /* 0x000fe20004800000 */
[----:B------:R-:W-:Y:S01]  /*97f0*/  FMUL.FTZ R172, R172, UR7 ;  /* 0x00000007acac7c20 */ /* 0x000fe20008410000 */
[----:B------:R-:W-:Y:S01]  /*9800*/  ISETP.GE.AND P1, PT, R13, R0, PT ;  /* 0x000000000d00720c */ /* 0x000fe20003f26270 */
[----:B------:R-:W2:Y:S01]  /*9810*/  MUFU.TANH R16, R187 ;  /* 0x000000bb00107308 */ /* 0x000ea20000002400 */
[C---:B------:R-:W-:Y:S02]  /*9820*/  VIADD R13, R14.reuse, 0xffffff99 ;  /* 0xffffff990e0d7836 */ /* 0x040fe40000000000 */
[----:B---3--:R-:W-:Y:S01]  /*9830*/  FFMA.FTZ R10, R19, UR5, R10 ;  /* 0x00000005130a7c23 */ /* 0x008fe2000801000a */
[----:B------:R-:W-:Y:S01]  /*9840*/  FSEL R165, R165, -INF , !P1 ;  /* 0xff800000a5a57808 */ /* 0x000fe20004800000 */
[----:B------:R-:W-:Y:S01]  /*9850*/  VIADD R19, R14, 0xffffffa0 ;  /* 0xffffffa00e137836 */ /* 0x000fe20000000000 */
[----:B------:R-:W-:Y:S01]  /*9860*/  ISETP.GE.AND P1, PT, R29, R2, PT ;  /* 0x000000021d00720c */ /* 0x000fe20003f26270 */
[----:B------:R-:W-:Y:S01]  /*9870*/  FMUL.FTZ R174, R174, UR7 ;  /* 0x00000007aeae7c20 */ /* 0x000fe20008410000 */
[----:B------:R-:W-:Y:S01]  /*9880*/  I2FP.F32.U32 R25, R13 ;  /* 0x0000000d00197245 */ /* 0x000fe20000201000 */
[----:B------:R-:W3:Y:S01]  /*9890*/  MUFU.TANH R12, R12 ;  /* 0x0000000c000c7308 */ /* 0x000ee20000002400 */
[----:B------:R-:W-:Y:S01]  /*98a0*/  FSEL R203, R203, -INF , !P1 ;  /* 0xff800000cbcb7808 */ /* 0x000fe20004800000 */
[----:B------:R-:W-:Y:S01]  /*98b0*/  FMUL.FTZ R175, R175, UR7 ;  /* 0x00000007afaf7c20 */ /* 0x000fe20008410000 */
[----:B------:R-:W-:Y:S01]  /*98c0*/  ISETP.GE.AND P1, PT, R29, R0, PT ;  /* 0x000000001d00720c */ /* 0x000fe20003f26270 */
[----:B-1----:R-:W-:-:S03]  /*98d0*/  FFMA.FTZ R245, R25, UR5, R8 ;  /* 0x0000000519f57c23 */ /* 0x002fc60008010008 */
[----:B------:R-:W-:Y:S01]  /*98e0*/  FSEL R169, R10, -INF , !P1 ;  /* 0xff8000000aa97808 */ /* 0x000fe20004800000 */
[----:B------:R-:W-:Y:S01]  /*98f0*/  MUFU.TANH R4, R182 ;  /* 0x000000b600047308 */ /* 0x000fe20000002400 */
[----:B------:R-:W-:Y:S01]  /*9900*/  ISETP.GE.AND P1, PT, R13, R2, PT ;  /* 0x000000020d00720c */ /* 0x000fe20003f26270 */
[----:B--2---:R-:W-:Y:S01]  /*9910*/  FFMA.FTZ R16, R25, UR5, R16 ;  /* 0x0000000519107c23 */ /* 0x004fe20008010010 */
[----:B------:R-:W-:Y:S01]  /*9920*/  I2FP.F32.U32 R25, R19 ;  /* 0x0000001300197245 */ /* 0x000fe20000201000 */
[----:B------:R-:W-:Y:S01]  /*9930*/  FMUL.FTZ R10, R178, UR7 ;  /* 0x00000007b20a7c20 */ /* 0x000fe20008410000 */
[----:B------:R-:W-:Y:S02]  /*9940*/  FSEL R245, R245, -INF , !P1 ;  /* 0xff800000f5f57808 */ /* 0x000fe40004800000 */
[----:B------:R-:W-:Y:S01]  /*9950*/  ISETP.GE.AND P1, PT, R13, R0, PT ;  /* 0x000000000d00720c */ /* 0x000fe20003f26270 */
[----:B------:R-:W1:Y:S01]  /*9960*/  MUFU.TANH R18, R181 ;  /* 0x000000b500127308 */ /* 0x000e620000002400 */
[----:B------:R-:W-:-:S02]  /*9970*/  VIADD R13, R14, 0xffffffa1 ;  /* 0xffffffa10e0d7836 */ /* 0x000fc40000000000 */
[----:B---3--:R-:W-:Y:S01]  /*9980*/  FFMA.FTZ R12, R25, UR5, R12 ;  /* 0x00000005190c7c23 */ /* 0x008fe2000801000c */
[----:B------:R-:W-:Y:S02]  /*9990*/  FSEL R167, R16, -INF , !P1 ;  /* 0xff80000010a77808 */ /* 0x000fe40004800000 */
[----:B------:R-:W-:Y:S02]  /*99a0*/  ISETP.GE.AND P1, PT, R19, R2, PT ;  /* 0x000000021300720c */ /* 0x000fe40003f26270 */
[----:B------:R-:W-:Y:S01]  /*99b0*/  I2FP.F32.U32 R27, R13 ;  /* 0x0000000d001b7245 */ /* 0x000fe20000201000 */
[----:B------:R2:W3:Y:S01]  /*99c0*/  MUFU.TANH R6, R183 ;  /* 0x000000b700067308 */ /* 0x0004e20000002400 */
[----:B------:R-:W-:Y:S01]  /*99d0*/  FSEL R243, R12, -INF , !P1 ;  /* 0xff8000000cf37808 */ /* 0x000fe20004800000 */
[----:B------:R-:W-:Y:S01]  /*99e0*/  FMUL.FTZ R12, R173, UR7 ;  /* 0x00000007ad0c7c20 */ /* 0x000fe20008410000 */
[----:B------:R-:W-:Y:S01]  /*99f0*/  ISETP.GE.AND P1, PT, R19, R0, PT ;  /* 0x000000001300720c */ /* 0x000fe20003f26270 */
[----:B------:R-:W-:-:S04]  /*9a00*/  VIADD R19, R14, 0xffffffa8 ;  /* 0xffffffa80e137836 */ /* 0x000fc80000000000 */
[----:B------:R-:W4:Y:S01]  /*9a10*/  MUFU.TANH R176, R176 ;  /* 0x000000b000b07308 */ /* 0x000f220000002400 */
[----:B-1----:R-:W-:-:S07]  /*9a20*/  FFMA.FTZ R18, R27, UR5, R18 ;  /* 0x000000051b127c23 */ /* 0x002fce0008010012 */
[----:B------:R-:W-:Y:S01]  /*9a30*/  MUFU.TANH R10, R10 ;  /* 0x0000000a000a7308 */ /* 0x000fe20000002400 */
[----:B--2---:R-:W-:Y:S01]  /*9a40*/  FFMA.FTZ R183, R25, UR5, R4 ;  /* 0x0000000519b77c23 */ /* 0x004fe20008010004 */
[----:B---3--:R-:W-:Y:S01]  /*9a50*/  FFMA.FTZ R181, R27, UR5, R6 ;  /* 0x000000051bb57c23 */ /* 0x008fe20008010006 */
[----:B------:R-:W-:-:S03]  /*9a60*/  I2FP.F32.U32 R25, R19 ;  /* 0x0000001300197245 */ /* 0x000fc60000201000 */
[----:B------:R-:W-:Y:S02]  /*9a70*/  FSEL R183, R183, -INF , !P1 ;  /* 0xff800000b7b77808 */ /* 0x000fe40004800000 */
[----:B------:R-:W1:Y:S01]  /*9a80*/  MUFU.TANH R8, R177 ;  /* 0x000000b100087308 */ /* 0x000e620000002400 */
[----:B------:R-:W-:Y:S01]  /*9a90*/  BAR.SYNC.DEFER_BLOCKING 0x0 ;  /* 0x0000000000007b1d */ /* 0x000fe20000010000 */
[----:B------:R-:W-:Y:S01]  /*9aa0*/  ISETP.GE.AND P1, PT, R13, R2, PT ;  /* 0x000000020d00720c */ /* 0x000fe20003f26270 */
[----:B----4-:R-:W-:-:S03]  /*9ab0*/  FFMA.FTZ R176, R25, UR5, R176 ;  /* 0x0000000519b07c23 */ /* 0x010fc600080100b0 */
[----:B------:R-:W-:Y:S02]  /*9ac0*/  FSEL R231, R18, -INF , !P1 ;  /* 0xff80000012e77808 */ /* 0x000fe40004800000 */
[----:B------:R-:W-:Y:S01]  /*9ad0*/  ISETP.GE.AND P1, PT, R13, R0, PT ;  /* 0x000000000d00720c */ /* 0x000fe20003f26270 */
[----:B------:R2:W3:Y:S01]  /*9ae0*/  MUFU.TANH R4, R179 ;  /* 0x000000b300047308 */ /* 0x0004e20000002400 */
[----:B------:R-:W-:Y:S02]  /*9af0*/  VIADD R13, R14, 0xffffffa9 ;  /* 0xffffffa90e0d7836 */ /* 0x000fe40000000000 */
[----:B------:R-:W-:Y:S02]  /*9b00*/  FSEL R181, R181, -INF , !P1 ;  /* 0xff800000b5b57808 */ /* 0x000fe40004800000 */
[----:B------:R-:W-:Y:S02]  /*9b10*/  ISETP.GE.AND P1, PT, R19, R2, PT ;  /* 0x000000021300720c */ /* 0x000fe40003f26270 */
[----:B------:R-:W-:Y:S01]  /*9b20*/  I2FP.F32.U32 R27, R13 ;  /* 0x0000000d001b7245 */ /* 0x000fe20000201000 */
[----:B------:R-:W4:Y:S01]  /*9b30*/  MUFU.TANH R6, R172 ;  /* 0x000000ac00067308 */ /* 0x000f220000002400 */
[----:B------:R-:W-:-:S02]  /*9b40*/  FSEL R225, R176, -INF , !P1 ;  /* 0xff800000b0e17808 */ /* 0x000fc40004800000 */
[----:B------:R-:W-:Y:S01]  /*9b50*/  ISETP.GE.AND P1, PT, R19, R0, PT ;  /* 0x000000001300720c */ /* 0x000fe20003f26270 */
[----:B------:R-:W-:Y:S02]  /*9b60*/  VIADD R19, R14, 0xffffffb0 ;  /* 0xffffffb00e137836 */ /* 0x000fe40000000000 */
[----:B-1----:R-:W-:Y:S02]  /*9b70*/  FFMA.FTZ R8, R27, UR5, R8 ;  /* 0x000000051b087c23 */ /* 0x002fe40008010008 */
[----:B------:R-:W-:Y:S01]  /*9b80*/  MUFU.TANH R12, R12 ;  /* 0x0000000c000c7308 */ /* 0x000fe20000002400 */
[----:B--2---:R-:W-:Y:S01]  /*9b90*/  FFMA.FTZ R179, R25, UR5, R10 ;  /* 0x0000000519b37c23 */ /* 0x004fe2000801000a */
[----:B---3--:R-:W-:Y:S01]  /*9ba0*/  FFMA.FTZ R177, R27, UR5, R4 ;  /* 0x000000051bb17c23 */ /* 0x008fe20008010004 */
[----:B------:R-:W-:-:S03]  /*9bb0*/  I2FP.F32.U32 R25, R19 ;  /* 0x0000001300197245 */ /* 0x000fc60000201000 */
[----:B------:R-:W-:Y:S02]  /*9bc0*/  FSEL R179, R179, -INF , !P1 ;  /* 0xff800000b3b37808 */ /* 0x000fe40004800000 */
[----:B------:R-:W1:Y:S01]  /*9bd0*/  MUFU.TANH R10, R174 ;  /* 0x000000ae000a7308 */ /* 0x000e620000002400 */
[----:B------:R-:W-:Y:S01]  /*9be0*/  ISETP.GE.AND P1, PT, R13, R2, PT ;  /* 0x000000020d00720c */ /* 0x000fe20003f26270 */
[----:B----4-:R-:W-:-:S03]  /*9bf0*/  FFMA.FTZ R6, R25, UR5, R6 ;  /* 0x0000000519067c23 */ /* 0x010fc60008010006 */
[----:B------:R-:W-:Y:S02]  /*9c00*/  FSEL R223, R8, -INF , !P1 ;  /* 0xff80000008df7808 */ /* 0x000fe40004800000 */
[----:B------:R-:W-:Y:S01]  /*9c10*/  ISETP.GE.AND P1, PT, R13, R0, PT ;  /* 0x000000000d00720c */ /* 0x000fe20003f26270 */
[----:B------:R-:W2:Y:S01]  /*9c20*/  MUFU.TANH R4, R175 ;  /* 0x000000af00047308 */ /* 0x000ea20000002400 */
[----:B------:R-:W-:Y:S02]  /*9c30*/  VIADD R13, R14, 0xffffffb1 ;  /* 0xffffffb10e0d7836 */ /* 0x000fe40000000000 */
[----:B------:R-:W-:Y:S02]  /*9c40*/  FSEL R177, R177, -INF , !P1 ;  /* 0xff800000b1b17808 */ /* 0x000fe40004800000 */
[----:B------:R-:W-:-:S03]  /*9c50*/  ISETP.GE.AND P1, PT, R19, R2, PT ;  /* 0x000000021300720c */ /* 0x000fc60003f26270 */
[----:B------:R-:W3:Y:S01]  /*9c60*/  MUFU.TANH R205, R205 ;  /* 0x000000cd00cd7308 */ /* 0x000ee20000002400 */
[----:B------:R-:W-:Y:S01]  /*9c70*/  FSEL R213, R6, -INF , !P1 ;  /* 0xff80000006d57808 */ /* 0x000fe20004800000 */
[----:B-1----:R-:W-:Y:S01]  /*9c80*/  FFMA.FTZ R10, R25, UR5, R10 ;  /* 0x00000005190a7c23 */ /* 0x002fe2000801000a */
[----:B------:R-:W-:Y:S01]  /*9c90*/  ISETP.GE.AND P1, PT, R19, R0, PT ;  /* 0x000000001300720c */ /* 0x000fe20003f26270 */
[----:B------:R-:W-:Y:S01]  /*9ca0*/  VIADD R25, R14, 0xffffffb9 ;  /* 0xffffffb90e197836 */ /* 0x000fe20000000000 */
[----:B------:R-:W-:Y:S02]  /*9cb0*/  I2FP.F32.U32 R19, R13 ;  /* 0x0000000d00137245 */ /* 0x000fe40000201000 */
[----:B------:R-:W-:Y:S01]  /*9cc0*/  FSEL R211, R10, -INF , !P1 ;  /* 0xff8000000ad37808 */ /* 0x000fe20004800000 */
[----:B------:R-:W1:Y:S01]  /*9cd0*/  MUFU.TANH R207, R207 ;  /* 0x000000cf00cf7308 */ /* 0x000e620000002400 */
[----:B------:R-:W-:Y:S01]  /*9ce0*/  ISETP.GE.AND P1, PT, R13, R2, PT ;  /* 0x000000020d00720c */ /* 0x000fe20003f26270 */
[C---:B------:R-:W-:Y:S01]  /*9cf0*/  FFMA.FTZ R12, R19.reuse, UR5, R12 ;  /* 0x00000005130c7c23 */ /* 0x040fe2000801000c */
[----:B--2---:R-:W-:Y:S01]  /*9d00*/  FFMA.FTZ R209, R19, UR5, R4 ;  /* 0x0000000513d17c23 */ /* 0x004fe20008010004 */
[----:B------:R-:W-:-:S03]  /*9d10*/  I2FP.F32.U32 R4, R25 ;  /* 0x0000001900047245 */ /* 0x000fc60000201000 */
[----:B------:R-:W-:Y:S02]  /*9d20*/  FSEL R215, R12, -INF , !P1 ;  /* 0xff8000000cd77808 */ /* 0x000fe40004800000 */
[----:B------:R-:W-:Y:S01]  /*9d30*/  ISETP.GE.AND P1, PT, R13, R0, PT ;  /* 0x000000000d00720c */ /* 0x000fe20003f26270 */
[----:B---3--:R-:W-:-:S03]  /*9d40*/  FFMA.FTZ R205, R4, UR5, R205 ;  /* 0x0000000504cd7c23 */ /* 0x008fc600080100cd */
[----:B------:R-:W-:Y:S02]  /*9d50*/  FSEL R209, R209, -INF , !P1 ;  /* 0xff800000d1d17808 */ /* 0x000fe40004800000 */
[----:B------:R-:W-:Y:S01]  /*9d60*/  ISETP.GE.AND P1, PT, R25, R2, PT ;  /* 0x000000021900720c */ /* 0x000fe20003f26270 */
[----:B-1----:R-:W-:-:S03]  /*9d70*/  FFMA.FTZ R4, R4, UR5, R207 ;  /* 0x0000000504047c23 */ /* 0x002fc600080100cf */
        /* <DEDUP_REMOVED lines=31> */
[----:B------:R-:W-:Y:S01]  /*9f70*/  IMAD R13, R4, R13, R0 ;  /* 0x0000000d040d7224 */ /* 0x000fe200078e0200 */
[----:B------:R-:W-:-:S05]  /*9f80*/  LOP3.LUT R0, R6, UR7, RZ, 0x3c, !PT ;  /* 0x0000000706007c12 */ /* 0x000fca000f8e3cff */
[----:B------:R-:W-:Y:S01]  /*9f90*/  @P1 VIADD R8, R8, 0x1 ;  /* 0x0000000108081836 */ /* 0x000fe20000000000 */
[----:B------:R-:W-:-:S13]  /*9fa0*/  ISETP.GT.U32.AND P1, PT, R4, R13, PT ;  /* 0x0000000d0400720c */ /* 0x000fda0003f24070 */
[----:B------:R-:W-:Y:S01]  /*9fb0*/  @!P1 IMAD.IADD R13, R13, 0x1, -R4 ;  /* 0x000000010d0d9824 */ /* 0x000fe200078e0a04 */
[----:B------:R-:W-:-:S04]  /*9fc0*/  @!P1 IADD3 R2, PT, PT, R2, 0x1, RZ ;  /* 0x0000000102029810 */ /* 0x000fc80007ffe0ff */
[----:B------:R-:W-:-:S13]  /*9fd0*/  ISETP.GE.U32.AND P1, PT, R13, R4, PT ;  /* 0x000000040d00720c */ /* 0x000fda0003f26070 */
[----:B------:R-:W-:Y:S02]  /*9fe0*/  @P1 IADD3 R2, PT, PT, R2, 0x1, RZ ;  /* 0x0000000102021810 */ /* 0x000fe40007ffe0ff */
        /* <DEDUP_REMOVED lines=12> */
[----:B------:R-:W3:Y:S05]  /*a0b0*/  LDG.E R0, desc[UR22][R24.64] ;  /* 0x0000001618007981 */ /* 0x000eea000c1e1900 */
[----:B------:R1:W3:Y:S01]  /*a0c0*/  LDG.E R19, desc[UR22][R18.64] ;  /* 0x0000001612137981 */ /* 0x0002e2000c1e1900 */
[----:B------:R-:W-:-:S05]  /*a0d0*/  IADD3 R13, PT, PT, R13, -R2, RZ ;  /* 0x800000020d0d7210 */ /* 0x000fca0007ffe0ff */
[----:B------:R-:W-:-:S05]  /*a0e0*/  IMAD R13, R13, R6, -0x40 ;  /* 0xffffffc00d0d7424 */ /* 0x000fca00078e0206 */
[----:B------:R-:W-:-:S05]  /*a0f0*/  SHF.R.S32.HI R2, RZ, 0x1f, R13 ;  /* 0x0000001fff027819 */ /* 0x000fca000001140d */
[----:B------:R-:W-:-:S04]  /*a100*/  IMAD R2, R2, UR10, RZ ;  /* 0x0000000a02027c24 */ /* 0x000fc8000f8e02ff */
[C---:B------:R-:W-:Y:S02]  /*a110*/  IMAD R2, R13.reuse, UR11, R2 ;  /* 0x0000000b0d027c24 */ /* 0x040fe4000f8e0202 */
[----:B------:R-:W-:-:S04]  /*a120*/  IMAD.WIDE.U32 R12, R13, UR10, RZ ;  /* 0x0000000a0d0c7c25 */ /* 0x000fc8000f8e00ff */
[----:B-1----:R-:W-:Y:S02]  /*a130*/  IMAD.MOV.U32 R18, RZ, RZ, R12 ;  /* 0x000000ffff127224 */ /* 0x002fe400078e000c */
[----:B---3--:R-:W-:Y:S01]  /*a140*/  IMAD.IADD R0, R19, 0x1, -R0 ;  /* 0x0000000113007824 */ /* 0x008fe200078e0a00 */
[----:B------:R-:W-:-:S04]  /*a150*/  IADD3 R19, PT, PT, R13, R2, RZ ;  /* 0x000000020d137210 */ /* 0x000fc80007ffe0ff */
        /* <DEDUP_REMOVED lines=8> */
.L_x_2114:
[----:B------:R-:W-:Y:S01]  /*a1e0*/  UMOV UR7, URZ ;  /* 0x000000ff00077c82 */ /* 0x000fe20008000000 */
[----:B------:R-:W-:Y:S01]  /*a1f0*/  USHF.L.U32 UR4, UR10, 0x6, URZ ;  /* 0x000000060a047899 */ /* 0x000fe200080006ff */
[----:B------:R-:W-:-:S05]  /*a200*/  IADD3 R13, P1, PT, RZ, -UR7, RZ ;  /* 0x80000007ff0d7c10 */ /* 0x000fca000ff3e0ff */
[----:B------:R-:W-:-:S05]  /*a210*/  IMAD.X R0, RZ, RZ, ~UR4, P1 ;  /* 0x80000004ff007e24 */ /* 0x000fca00088e06ff */
[----:B------:R-:W-:-:S04]  /*a220*/  SHF.R.S64 R13, R13, 0x1f, R0 ;  /* 0x0000001f0d0d7819 */ /* 0x000fc80000001000 */
[----:B------:R-:W-:-:S04]  /*a230*/  IADD3 R226, P1, PT, R13, R226, RZ ;  /* 0x000000e20de27210 */ /* 0x000fc80007f3e0ff */
[----:B------:R-:W-:-:S09]  /*a240*/  LEA.HI.X.SX32 R227, R0, R227, 0x1, P1 ;  /* 0x000000e300e37211 */ /* 0x000fd200008f0eff */
.L_x_2115:
        /* <DEDUP_REMOVED lines=94> */
.L_x_2113:
[----:B------:R-:W-:Y:S01]  /*a830*/  FMNMX3.FTZ R0, R3, R21, R5, !PT ;  /* 0x0000001503007276 */ /* 0x000fe20007810005 */
[----:B------:R-:W2:Y:S01]  /*a840*/  LDCU UR4, c[0x0][0x45c] ;  /* 0x00008b80ff0477ac */ /* 0x000ea20008000800 */
        /* <DEDUP_REMOVED lines=22> */
[----:B------:R-:W-:-:S03]  /*a9b0*/  MOV R194, 0x20 ;  /* 0x0000002000c27802 */ /* 0x000fc60000000f00 */
        /* <DEDUP_REMOVED lines=19> */
[----:B------:R-:W-:Y:S01]  /*aaf0*/  FMUL.FTZ R3, R4, UR4 ;  /* 0x0000000404037c20 */ /* 0x000fe20008410000 */
[----:B------:R-:W-:Y:S01]  /*ab00*/  FSEL R212, R212, RZ, P2 ;  /* 0x000000ffd4d47208 */ /* 0x000fe20001000000 */
[--C-:B------:R-:W-:Y:S01]  /*ab10*/  FFMA.FTZ R2, R21, UR4, -R208.reuse ;  /* 0x0000000415027c23 */ /* 0x100fe200080108d0 */
[--C-:B------:R-:W-:Y:S01]  /*ab20*/  FFMA.FTZ R191, R17, UR4, -R208.reuse ;  /* 0x0000000411bf7c23 */ /* 0x100fe200080108d0 */
[----:B------:R-:W-:Y:S01]  /*ab30*/  FADD.FTZ R5, R164, -R5 ;  /* 0x80000005a4057221 */ /* 0x000fe20000010000 */
[----:B------:R-:W-:Y:S01]  /*ab40*/  FFMA.FTZ R192, R23, UR4, -R208 ;  /* 0x0000000417c07c23 */ /* 0x000fe200080108d0 */
[----:B------:R-:W1:Y:S01]  /*ab50*/  MUFU.EX2 R3, R3 ;  /* 0x0000000300037308 */ /* 0x000e620000000800 */
[--C-:B------:R-:W-:Y:S01]  /*ab60*/  FFMA.FTZ R190, R7, UR4, -R212.reuse ;  /* 0x0000000407be7c23 */ /* 0x100fe200080108d4 */
        /* <DEDUP_REMOVED lines=8> */
[----:B------:R-:W2:Y:S01]  /*abf0*/  MUFU.EX2 R193, R193 ;  /* 0x000000c100c17308 */ /* 0x000ea20000000800 */
[----:B------:R-:W-:Y:S01]  /*ac00*/  LDSM.16.MT88.4 R12, [R220+0x10000] ;  /* 0x01000000dc0c783b */ /* 0x000fe20000004200 */
[--C-:B------:R-:W-:Y:S01]  /*ac10*/  FFMA.FTZ R205, R171, UR4, -R208.reuse ;  /* 0x00000004abcd7c23 */ /* 0x100fe200080108d0 */
[--C-:B------:R-:W-:Y:S01]  /*ac20*/  FFMA.FTZ R204, R165, UR4, -R208.reuse ;  /* 0x00000004a5cc7c23 */ /* 0x100fe200080108d0 */
[-C--:B-1----:R-:W-:Y:S01]  /*ac30*/  FMUL.FTZ R34, R138, R3.reuse ;  /* 0x000000038a227220 */ /* 0x082fe20000410000 */
[-C--:B------:R-:W-:Y:S01]  /*ac40*/  FMUL.FTZ R35, R139, R3.reuse ;  /* 0x000000038b237220 */ /* 0x080fe20000410000 */
[----:B------:R-:W-:Y:S01]  /*ac50*/  MUFU.EX2 R190, R190 ;  /* 0x000000be00be7308 */ /* 0x000fe20000000800 */
[-C--:B------:R-:W-:Y:S01]  /*ac60*/  FMUL.FTZ R26, R146, R3.reuse ;  /* 0x00000003921a7220 */ /* 0x080fe20000410000 */
[-C--:B------:R-:W-:Y:S01]  /*ac70*/  FMUL.FTZ R27, R147, R3.reuse ;  /* 0x00000003931b7220 */ /* 0x080fe20000410000 */
[-C--:B------:R-:W-:Y:S01]  /*ac80*/  FMUL.FTZ R142, R142, R3.reuse ;  /* 0x000000038e8e7220 */ /* 0x080fe20000410000 */
[----:B------:R-:W1:Y:S01]  /*ac90*/  MUFU.EX2 R186, R186 ;  /* 0x000000ba00ba7308 */ /* 0x000e620000000800 */
[-C--:B------:R-:W-:Y:S01]  /*aca0*/  FMUL.FTZ R143, R143, R3.reuse ;  /* 0x000000038f8f7220 */ /* 0x080fe20000410000 */
[-C--:B------:R-:W-:Y:S01]  /*acb0*/  FMUL.FTZ R46, R46, R3.reuse ;  /* 0x000000032e2e7220 */ /* 0x080fe20000410000 */
[----:B------:R-:W-:Y:S01]  /*acc0*/  FMUL.FTZ R47, R47, R3 ;  /* 0x000000032f2f7220 */ /* 0x000fe20000410000 */
[-C--:B--2---:R-:W-:Y:S01]  /*acd0*/  FMUL.FTZ R32, R136, R193.reuse ;  /* 0x000000c188207220 */ /* 0x084fe20000410000 */
[-C--:B------:R-:W-:Y:S01]  /*ace0*/  FMUL.FTZ R33, R137, R193.reuse ;  /* 0x000000c189217220 */ /* 0x080fe20000410000 */
[----:B------:R-:W-:Y:S01]  /*acf0*/  MUFU.EX2 R185, R185 ;  /* 0x000000b900b97308 */ /* 0x000fe20000000800 */
[----:B------:R-:W2:Y:S01]  /*ad00*/  LDSM.16.MT88.4 R136, [R206+0x12000] ;  /* 0x01200000ce88783b */ /* 0x000ea20000004200 */
[-C--:B------:R-:W-:Y:S01]  /*ad10*/  FMUL.FTZ R24, R144, R193.reuse ;  /* 0x000000c190187220 */ /* 0x080fe20000410000 */
[-C--:B------:R-:W-:Y:S01]  /*ad20*/  FMUL.FTZ R25, R145, R193.reuse ;  /* 0x000000c191197220 */ /* 0x080fe20000410000 */
[----:B------:R-:W3:Y:S01]  /*ad30*/  MUFU.EX2 R184, R184 ;  /* 0x000000b800b87308 */ /* 0x000ee20000000800 */
[----:B------:R-:W4:Y:S01]  /*ad40*/  LDSM.16.MT88.4 R144, [R197+0x2000] ;  /* 0x00200000c590783b */ /* 0x000f220000004200 */
[-C--:B------:R-:W-:Y:S01]  /*ad50*/  FMUL.FTZ R140, R140, R193.reuse ;  /* 0x000000c18c8c7220 */ /* 0x080fe20000410000 */
[-C--:B------:R-:W-:Y:S01]  /*ad60*/  FMUL.FTZ R141, R141, R193.reuse ;  /* 0x000000c18d8d7220 */ /* 0x080fe20000410000 */
[----:B------:R-:W5:Y:S01]  /*ad70*/  MUFU.EX2 R0, R0 ;  /* 0x0000000000007308 */ /* 0x000f620000000800 */
[----:B-1----:R-:W-:Y:S01]  /*ad80*/  F2FP.F16.F32.PACK_AB R4, R186, R190 ;  /* 0x000000beba04723e */ /* 0x002fe200000000ff */
[-C--:B------:R-:W-:Y:S01]  /*ad90*/  FMUL.FTZ R44, R44, R193.reuse ;  /* 0x000000c12c2c7220 */ /* 0x080fe20000410000 */
[-C--:B------:R-:W-:Y:S01]  /*ada0*/  FMUL.FTZ R45, R45, R193.reuse ;  /* 0x000000c12d2d7220 */ /* 0x080fe20000410000 */
[----:B------:R-:W-:Y:S01]  /*adb0*/  MUFU.EX2 R191, R191 ;  /* 0x000000bf00bf7308 */ /* 0x000fe20000000800 */
[-C--:B------:R-:W-:Y:S01]  /*adc0*/  FMUL.FTZ R48, R48, R193.reuse ;  /* 0x000000c130307220 */ /* 0x080fe20000410000 */
[----:B------:R-:W-:Y:S01]  /*add0*/  FMUL.FTZ R49, R49, R193 ;  /* 0x000000c131317220 */ /* 0x000fe20000410000 */
[-C--:B------:R-:W-:Y:S01]  /*ade0*/  FMUL.FTZ R50, R50, R3.reuse ;  /* 0x0000000332327220 */ /* 0x080fe20000410000 */
[----:B------:R-:W1:Y:S01]  /*adf0*/  MUFU.EX2 R192, R192 ;  /* 0x000000c000c07308 */ /* 0x000e620000000800 */
[----:B------:R-:W-:Y:S01]  /*ae00*/  FMUL.FTZ R51, R51, R3 ;  /* 0x0000000333337220 */ /* 0x000fe20000410000 */
[----:B---3--:R-:W-:Y:S01]  /*ae10*/  F2FP.F16.F32.PACK_AB R6, R184, R185 ;  /* 0x000000b9b806723e */ /* 0x008fe200000000ff */
[-C--:B------:R-:W-:Y:S01]  /*ae20*/  FMUL.FTZ R52, R52, R193.reuse ;  /* 0x000000c134347220 */ /* 0x080fe20000410000 */
[----:B------:R-:W-:Y:S01]  /*ae30*/  FMUL.FTZ R53, R53, R193 ;  /* 0x000000c135357220 */ /* 0x000fe20000410000 */
[-C--:B------:R-:W-:Y:S01]  /*ae40*/  FMUL.FTZ R54, R54, R3.reuse ;  /* 0x0000000336367220 */ /* 0x080fe20000410000 */
[----:B-----5:R-:W-:Y:S01]  /*ae50*/  F2FP.F16.F32.PACK_AB R5, R0, R2 ;  /* 0x000000020005723e */ /* 0x020fe200000000ff */
[----:B------:R-:W-:Y:S01]  /*ae60*/  FMUL.FTZ R55, R55, R3 ;  /* 0x0000000337377220 */ /* 0x000fe20000410000 */
[-C--:B------:R-:W-:Y:S01]  /*ae70*/  FMUL.FTZ R56, R56, R193.reuse ;  /* 0x000000c138387220 */ /* 0x080fe20000410000 */
[----:B------:R-:W-:Y:S01]  /*ae80*/  FMUL.FTZ R57, R57, R193 ;  /* 0x000000c139397220 */ /* 0x000fe20000410000 */
[-C--:B------:R-:W-:Y:S01]  /*ae90*/  FMUL.FTZ R58, R58, R3.reuse ;  /* 0x000000033a3a7220 */ /* 0x080fe20000410000 */
[----:B------:R-:W-:Y:S01]  /*aea0*/  FMUL.FTZ R59, R59, R3 ;  /* 0x000000033b3b7220 */ /* 0x000fe20000410000 */
[-C--:B------:R-:W-:Y:S01]  /*aeb0*/  FMUL.FTZ R60, R60, R193.reuse ;  /* 0x000000c13c3c7220 */ /* 0x080fe20000410000 */
[----:B------:R-:W-:Y:S01]  /*aec0*/  FMUL.FTZ R61, R61, R193 ;  /* 0x000000c13d3d7220 */ /* 0x000fe20000410000 */
[----:B-1----:R-:W-:Y:S01]  /*aed0*/  F2FP.F16.F32.PACK_AB R7, R192, R191 ;  /* 0x000000bfc007723e */ /* 0x002fe200000000ff */
        /* <DEDUP_REMOVED lines=23> */
[----:B------:R-:W-:Y:S01]  /*b050*/  LDSM.16.MT88.4 R152, [R194] ;  /* 0x00000000c298783b */ /* 0x000fe20000004200 */
        /* <DEDUP_REMOVED lines=14> */
[C---:B----4-:R-:W-:Y:S01]  /*b140*/  HMMA.16816.F32 R52, R4.reuse, R144, R52 ;  /* 0x000000900434723c */ /* 0x050fe20000001834 */
        /* <DEDUP_REMOVED lines=47> */
[----:B------:R-:W-:Y:S01]  /*b440*/  FFMA.FTZ R202, R167, UR4, -R208 ;  /* 0x00000004a7ca7c23 */ /* 0x000fe200080108d0 */
[C---:B---3--:R-:W-:Y:S01]  /*b450*/  HMMA.16816.F32 R76, R4.reuse, R144, R76 ;  /* 0x00000090044c723c */ /* 0x048fe2000000184c */
[----:B------:R-:W-:Y:S01]  /*b460*/  MUFU.EX2 R200, R200 ;  /* 0x000000c800c87308 */ /* 0x000fe20000000800 */
[-C--:B------:R-:W-:Y:S01]  /*b470*/  FMUL.FTZ R8, R160, R193.reuse ;  /* 0x000000c1a0087220 */ /* 0x080fe20000410000 */
[----:B------:R-:W-:Y:S01]  /*b480*/  FMUL.FTZ R9, R161, R193 ;  /* 0x000000c1a1097220 */ /* 0x000fe20000410000 */
[-C--:B------:R-:W-:Y:S01]  /*b490*/  FMUL.FTZ R10, R162, R3.reuse ;  /* 0x00000003a20a7220 */ /* 0x080fe20000410000 */
[----:B------:R-:W-:Y:S01]  /*b4a0*/  MUFU.EX2 R198, R198 ;  /* 0x000000c600c67308 */ /* 0x000fe20000000800 */
[----:B------:R-:W-:Y:S01]  /*b4b0*/  FMUL.FTZ R11, R163, R3 ;  /* 0x00000003a30b7220 */ /* 0x000fe20000410000 */
[-C--:B------:R-:W-:Y:S01]  /*b4c0*/  FMUL.FTZ R156, R156, R193.reuse ;  /* 0x000000c19c9c7220 */ /* 0x080fe20000410000 */
[C---:B------:R-:W-:Y:S01]  /*b4d0*/  HMMA.16816.F32 R80, R4.reuse, R146, R80 ;  /* 0x000000920450723c */ /* 0x040fe20000001850 */
[----:B------:R-:W3:Y:S01]  /*b4e0*/  LDSM.16.MT88.4 R144, [R220+0x16000] ;  /* 0x01600000dc90783b */ /* 0x000ee20000004200 */
[----:B------:R-:W-:Y:S01]  /*b4f0*/  MUFU.EX2 R205, R205 ;  /* 0x000000cd00cd7308 */ /* 0x000fe20000000800 */
[----:B------:R-:W-:Y:S01]  /*b500*/  FMUL.FTZ R157, R157, R193 ;  /* 0x000000c19d9d7220 */ /* 0x000fe20000410000 */
[-C--:B------:R-:W-:Y:S01]  /*b510*/  FMUL.FTZ R158, R158, R3.reuse ;  /* 0x000000039e9e7220 */ /* 0x080fe20000410000 */
[----:B------:R-:W-:Y:S01]  /*b520*/  FMUL.FTZ R159, R159, R3 ;  /* 0x000000039f9f7220 */ /* 0x000fe20000410000 */
[----:B------:R-:W-:Y:S01]  /*b530*/  MUFU.EX2 R204, R204 ;  /* 0x000000cc00cc7308 */ /* 0x000fe20000000800 */
[-C--:B------:R-:W-:Y:S01]  /*b540*/  FMUL.FTZ R36, R36, R193.reuse ;  /* 0x000000c124247220 */ /* 0x080fe20000410000 */
[C---:B------:R-:W-:Y:S01]  /*b550*/  HMMA.16816.F32 R16, R4.reuse, R20, R16 ;  /* 0x000000140410723c */ /* 0x040fe20000001810 */
[----:B------:R-:W-:Y:S01]  /*b560*/  FMUL.FTZ R37, R37, R193 ;  /* 0x000000c125257220 */ /* 0x000fe20000410000 */
[----:B------:R-:W-:Y:S01]  /*b570*/  MUFU.EX2 R202, R202 ;  /* 0x000000ca00ca7308 */ /* 0x000fe20000000800 */
        /* <DEDUP_REMOVED lines=22> */
[----:B------:R-:W-:Y:S01]  /*b6e0*/  LDSM.16.MT88.4 R164, [R197+0x2800] ;  /* 0x00280000c5a4783b */ /* 0x000fe20000004200 */
[--C-:B------:R-:W-:Y:S01]  /*b6f0*/  FFMA.FTZ R231, R231, UR4, -R212.reuse ;  /* 0x00000004e7e77c23 */ /* 0x100fe200080108d4 */
[--C-:B------:R-:W-:Y:S01]  /*b700*/  FFMA.FTZ R214, R243, UR4, -R212.reuse ;  /* 0x00000004f3d67c23 */ /* 0x100fe200080108d4 */
[----:B------:R-:W-:Y:S01]  /*b710*/  FFMA.FTZ R216, R223, UR4, -R212 ;  /* 0x00000004dfd87c23 */ /* 0x000fe200080108d4 */
[----:B------:R-:W-:Y:S01]  /*b720*/  LDSM.16.MT88.4 R160, [R220+0x14800] ;  /* 0x01480000dca0783b */ /* 0x000fe20000004200 */
[--C-:B------:R-:W-:Y:S01]  /*b730*/  FFMA.FTZ R243, R183, UR4, -R208.reuse ;  /* 0x00000004b7f37c23 */ /* 0x100fe200080108d0 */
[--C-:B------:R-:W-:Y:S01]  /*b740*/  FFMA.FTZ R222, R181, UR4, -R208.reuse ;  /* 0x00000004b5de7c23 */ /* 0x100fe200080108d0 */
[C---:B------:R-:W-:Y:S01]  /*b750*/  HMMA.16816.F32 R96, R4.reuse, R138, R96 ;  /* 0x0000008a0460723c */ /* 0x040fe20000001860 */
[----:B------:R-:W2:Y:S01]  /*b760*/  LDSM.16.MT88.4 R136, [R197+0x6000] ;  /* 0x00600000c588783b */ /* 0x000ea20000004200 */
[----:B------:R-:W-:Y:S01]  /*b770*/  FFMA.FTZ R224, R179, UR4, -R208 ;  /* 0x00000004b3e07c23 */ /* 0x000fe200080108d0 */
[----:B------:R-:W-:Y:S01]  /*b780*/  MUFU.EX2 R214, R214 ;  /* 0x000000d600d67308 */ /* 0x000fe20000000800 */
[----:B------:R-:W-:Y:S01]  /*b790*/  FFMA.FTZ R193, R237, R193, R190 ;  /* 0x000000c1edc17223 */ /* 0x000fe200000100be */
[----:B------:R-:W-:Y:S01]  /*b7a0*/  LDSM.16.MT88.4 R180, [R220+0x13000] ;  /* 0x01300000dcb4783b */ /* 0x000fe20000004200 */
[----:B------:R-:W-:Y:S01]  /*b7b0*/  FFMA.FTZ R3, R235, R3, R2 ;  /* 0x00000003eb037223 */ /* 0x000fe20000010002 */
[----:B------:R-:W-:Y:S01]  /*b7c0*/  MUFU.EX2 R216, R216 ;  /* 0x000000d800d87308 */ /* 0x000fe20000000800 */
[C---:B------:R-:W-:Y:S01]  /*b7d0*/  HMMA.16816.F32 R20, R4.reuse, R22, R148 ;  /* 0x000000160414723c */ /* 0x040fe20000001894 */
[----:B------:R-:W4:Y:S01]  /*b7e0*/  LDSM.16.MT88.4 R148, [R220+0x12000] ;  /* 0x01200000dc94783b */ /* 0x000f220000004200 */
[----:B------:R-:W-:Y:S01]  /*b7f0*/  FADD.FTZ R186, R186, R193 ;  /* 0x000000c1baba7221 */ /* 0x000fe20000010000 */
[----:B------:R-:W-:Y:S01]  /*b800*/  MUFU.EX2 R243, R243 ;  /* 0x000000f300f37308 */ /* 0x000fe20000000800 */
[----:B------:R-:W-:Y:S01]  /*b810*/  FADD.FTZ R0, R0, R3 ;  /* 0x0000000300007221 */ /* 0x000fe20000010000 */
[----:B------:R-:W-:Y:S01]  /*b820*/  MOV R3, R187 ;  /* 0x000000bb00037202 */ /* 0x000fe20000000f00 */
[----:B------:R-:W-:Y:S01]  /*b830*/  FADD.FTZ R185, R185, R186 ;  /* 0x000000bab9b97221 */ /* 0x000fe20000010000 */
[----:B------:R-:W-:Y:S01]  /*b840*/  MUFU.EX2 R222, R222 ;  /* 0x000000de00de7308 */ /* 0x000fe20000000800 */
[----:B------:R-:W-:Y:S01]  /*b850*/  HMMA.16816.F32 R32, R4, R152, R32 ;  /* 0x000000980420723c */ /* 0x000fe20000001820 */
[----:B------:R-:W-:Y:S01]  /*b860*/  FADD.FTZ R191, R191, R0 ;  /* 0x00000000bfbf7221 */ /* 0x000fe20000010000 */
[----:B------:R-:W-:Y:S01]  /*b870*/  FADD.FTZ R184, R184, R185 ;  /* 0x000000b9b8b87221 */ /* 0x000fe20000010000 */
[----:B------:R-:W-:Y:S02]  /*b880*/  MUFU.EX2 R224, R224 ;  /* 0x000000e000e07308 */ /* 0x000fe40000000800 */
[----:B------:R-:W-:-:S03]  /*b890*/  FADD.FTZ R192, R192, R191 ;  /* 0x000000bfc0c07221 */ /* 0x000fc60000010000 */
[C---:B------:R-:W-:Y:S01]  /*b8a0*/  HMMA.16816.F32 R132, R4.reuse, R154, R132 ;  /* 0x0000009a0484723c */ /* 0x040fe20000001884 */
[----:B------:R-:W5:Y:S07]  /*b8b0*/  LDSM.16.MT88.4 R152, [R194+0x6000] ;  /* 0x00600000c298783b */ /* 0x000f6e0000004200 */
        /* <DEDUP_REMOVED lines=10> */
[----:B------:R-:W2:Y:S04]  /*b960*/  MUFU.EX2 R199, R199 ;  /* 0x000000c700c77308 */ /* 0x000ea80000000800 */
        /* <DEDUP_REMOVED lines=15> */
[----:B------:R-:W-:Y:S01]  /*ba60*/  F2FP.F16.F32.PACK_AB R129, R204, R205 ;  /* 0x000000cdcc81723e */ /* 0x000fe200000000ff */
[----:B------:R-:W-:Y:S01]  /*ba70*/  FADD.FTZ R201, R201, R184 ;  /* 0x000000b8c9c97221 */ /* 0x000fe20000010000 */
[----:B--2---:R-:W-:Y:S01]  /*ba80*/  F2FP.F16.F32.PACK_AB R130, R198, R199 ;  /* 0x000000c7c682723e */ /* 0x004fe200000000ff */
        /* <DEDUP_REMOVED lines=188> */
.L_x_2110:
        /* <DEDUP_REMOVED lines=22> */
[----:B------:R-:W2:Y:S01]  /*c7b0*/  LDCU UR4, c[0x0][0x45c] ;  /* 0x00008b80ff0477ac */ /* 0x000ea20008000800 */
[----:B------:R-:W3:Y:S01]  /*c7c0*/  LDCU.64 UR12, c[0x0][0x3a0] ;  /* 0x00007400ff0c77ac */ /* 0x000ee20008000a00 */
[----:B------:R-:W2:Y:S01]  /*c7d0*/  LDCU.64 UR10, c[0x0][0x3c0] ;  /* 0x00007800ff0a77ac */ /* 0x000ea20008000a00 */
[----:B------:R-:W2:Y:S01]  /*c7e0*/  LDCU.64 UR14, c[0x0][0x3a8] ;  /* 0x00007500ff0e77ac */ /* 0x000ea20008000a00 */
[----:B------:R-:W2:Y:S01]  /*c7f0*/  LDCU.64 UR8, c[0x0][0x3b8] ;  /* 0x00007700ff0877ac */ /* 0x000ea20008000a00 */
[----:B------:R-:W-:-:S02]  /*c800*/  UIADD3 UR24, UPT, UPT, UR24, 0x1, URZ ;  /* 0x0000000118187890 */ /* 0x000fc4000fffe0ff */
[----:B------:R-:W-:Y:S02]  /*c810*/  UIADD3 UR25, UPT, UPT, UR25, 0x40, URZ ;  /* 0x0000004019197890 */ /* 0x000fe4000fffe0ff */
[----:B-1--4-:R-:W-:-:S12]  /*c820*/  ULEA UR6, UR6, UR7, 0x18 ;  /* 0x0000000706067291 */ /* 0x012fd8000f8ec0ff */
.L_x_2120:
        /* <DEDUP_REMOVED lines=44> */
[----:B------:R-:W-:Y:S01]  /*caf0*/  UMOV UR17, UR10 ;  /* 0x0000000a00117c82 */ /* 0x000fe20008000000 */
        /* <DEDUP_REMOVED lines=58> */
.L_x_2117:
[----:B------:R-:W-:Y:S01]  /*cea0*/  @!PT LDS RZ, [RZ] ;  /* 0x00000000fffff984 */ /* 0x000fe20000000800 */
[----:B------:R-:W-:Y:S01]  /*ceb0*/  @!PT LDS RZ, [RZ] ;  /* 0x00000000fffff984 */ /* 0x000fe20000000800 */
[----:B------:R-:W-:Y:S01]  /*cec0*/  @!PT LDS RZ, [RZ] ;  /* 0x00000000fffff984 */ /* 0x000fe20000000800 */
[----:B------:R-:W-:Y:S01]  /*ced0*/  @!P4 LDGSTS.E.BYPASS.LTC128B.128 [R241+0x10000], desc[UR22][R228.64] ;  /* 0x10000000e4f1cfae */ /* 0x000fe2000b981a16 */
[----:B------:R-:W-:Y:S01]  /*cee0*/  ISETP.GE.AND P1, PT, R236, UR20, PT ;  /* 0x00000014ec007c0c */ /* 0x000fe2000bf26270 */
[----:B------:R-:W-:Y:S01]  /*cef0*/  USHF.L.U32 UR7, UR17, 0x5, URZ ;  /* 0x0000000511077899 */ /* 0x000fe200080006ff */
[----:B------:R-:W-:Y:S02]  /*cf00*/  MOV R167, UR17 ;  /* 0x0000001100a77c02 */ /* 0x000fe40008000f00 */
[----:B------:R-:W-:Y:S01]  /*cf10*/  @P4 STS.128 [R241+0x10000], RZ ;  /* 0x010000fff1004388 */ /* 0x000fe20000000c00 */
[----:B------:R-:W-:Y:S01]  /*cf20*/  MOV R165, UR17 ;  /* 0x0000001100a57c02 */ /* 0x000fe20008000f00 */
[----:B------:R-:W-:Y:S01]  /*cf30*/  UISETP.NE.AND UP2, UPT, UR24, 0x1, UPT ;  /* 0x000000011800788c */ /* 0x000fe2000bf45270 */
[----:B------:R-:W-:Y:S02]  /*cf40*/  LEA R166, P0, R167, R228, 0x5 ;  /* 0x000000e4a7a67211 */ /* 0x000fe400078028ff */
[----:B------:R-:W-:Y:S01]  /*cf50*/  @!PT LDS RZ, [RZ] ;  /* 0x00000000fffff984 */ /* 0x000fe20000000800 */
[----:B------:R-:W-:Y:S01]  /*cf60*/  @!PT LDS RZ, [RZ] ;  /* 0x00000000fffff984 */ /* 0x000fe20000000800 */
[----:B------:R-:W-:Y:S01]  /*cf70*/  @!PT LDS RZ, [RZ] ;  /* 0x00000000fffff984 */ /* 0x000fe20000000800 */
[----:B------:R-:W-:Y:S01]  /*cf80*/  @!P3 LDGSTS.E.BYPASS.LTC128B.128 [R241+0x12000], desc[UR22][R228.64+0x80] ;  /* 0x12000080e4f1bfae */ /* 0x000fe2000b981a16 */
[--C-:B------:R-:W-:Y:S02]  /*cf90*/  SHF.L.U64.HI R165, R165, 0x5, R164.reuse ;  /* 0x00000005a5a57819 */ /* 0x100fe400000102a4 */
[----:B------:R-:W-:Y:S02]  /*cfa0*/  LEA.HI.X R167, R167, R229, R164, 0x5, P0 ;  /* 0x000000e5a7a77211 */ /* 0x000fe400000f2ca4 */
[----:B------:R-:W-:Y:S01]  /*cfb0*/  @P3 STS.128 [R241+0x12000], RZ ;  /* 0x012000fff1003388 */ /* 0x000fe20000000c00 */
[----:B------:R-:W-:Y:S02]  /*cfc0*/  IADD3 R204, P5, PT, R166, UR7, RZ ;  /* 0x00000007a6cc7c10 */ /* 0x000fe4000ffbe0ff */
[----:B------:R-:W-:Y:S02]  /*cfd0*/  LEA R225, R2, UR6, 0x1 ;  /* 0x0000000602e17c11 */ /* 0x000fe4000f8e08ff */
[----:B------:R-:W-:Y:S01]  /*cfe0*/  @!PT LDS RZ, [RZ] ;  /* 0x00000000fffff984 */ /* 0x000fe20000000800 */
[----:B------:R-:W-:Y:S01]  /*cff0*/  @!PT LDS RZ, [RZ] ;  /* 0x00000000fffff984 */ /* 0x000fe20000000800 */
[----:B------:R-:W-:Y:S01]  /*d000*/  @!PT LDS RZ, [RZ] ;  /* 0x00000000fffff984 */ /* 0x000fe20000000800 */
[----:B------:R-:W-:Y:S01]  /*d010*/  @!P2 LDGSTS.E.BYPASS.LTC128B.128 [R241+0x14000], desc[UR22][R228.64+0x100] ;  /* 0x14000100e4f1afae */ /* 0x000fe2000b981a16 */
[C---:B------:R-:W-:Y:S02]  /*d020*/  IADD3.X R205, PT, PT, R165.reuse, R167, RZ, P5, !PT ;  /* 0x000000a7a5cd7210 */ /* 0x040fe40002ffe4ff */
[----:B------:R-:W-:Y:S02]  /*d030*/  IADD3 R164, P0, PT, R204, UR7, RZ ;  /* 0x00000007cca47c10 */ /* 0x000fe4000ff1e0ff */
[----:B------:R-:W-:Y:S01]  /*d040*/  @P2 STS.128 [R241+0x14000], RZ ;  /* 0x014000fff1002388 */ /* 0x000fe20000000c00 */
[----:B------:R-:W-:Y:S02]  /*d050*/  MOV R170, 0x20 ;  /* 0x0000002000aa7802 */ /* 0x000fe40000000f00 */
[----:B------:R-:W-:Y:S02]  /*d060*/  IADD3.X R165, PT, PT, R165, R205, RZ, P0, !PT ;  /* 0x000000cda5a57210 */ /* 0x000fe400007fe4ff */
[----:B------:R-:W-:Y:S01]  /*d070*/  @!PT LDS RZ, [RZ] ;  /* 0x00000000fffff984 */ /* 0x000fe20000000800 */
[----:B------:R-:W-:Y:S01]  /*d080*/  @!PT LDS RZ, [RZ] ;  /* 0x00000000fffff984 */ /* 0x000fe20000000800 */
[----:B------:R-:W-:Y:S01]  /*d090*/  @!PT LDS RZ, [RZ] ;  /* 0x00000000fffff984 */ /* 0x000fe20000000800 */
[----:B------:R-:W-:Y:S01]  /*d0a0*/  @!P1 LDGSTS.E.BYPASS.LTC128B.128 [R241+0x16000], desc[UR22][R228.64+0x180] ;  /* 0x16000180e4f19fae */ /* 0x000fe2000b981a16 */
[----:B------:R-:W-:Y:S02]  /*d0b0*/  LOP3.LUT P0, RZ, R219, 0x2, RZ, 0xc0, !PT ;  /* 0x00000002dbff7812 */ /* 0x000fe4000780c0ff */
[----:B------:R-:W-:Y:S02]  /*d0c0*/  IADD3 R3, PT, PT, R224, UR6, RZ ;  /* 0x00000006e0037c10 */ /* 0x000fe4000fffe0ff */
[----:B------:R-:W-:Y:S01]  /*d0d0*/  @P1 STS.128 [R241+0x16000], RZ ;  /* 0x016000fff1001388 */ /* 0x000fe20000000c00 */
[----:B------:R-:W-:Y:S02]  /*d0e0*/  SEL R170, R170, 0xffffffe0, !P0 ;  /* 0xffffffe0aaaa7807 */ /* 0x000fe40004000000 */
[----:B------:R-:W-:Y:S02]  /*d0f0*/  MOV R2, 0x40 ;  /* 0x0000004000027802 */ /* 0x000fe40000000f00 */
[----:B------:R-:W-:Y:S01]  /*d100*/  @!PT LDS RZ, [RZ] ;  /* 0x00000000fffff984 */ /* 0x000fe20000000800 */
[----:B------:R-:W-:Y:S01]  /*d110*/  @!PT LDS RZ, [RZ] ;  /* 0x00000000fffff984 */ /* 0x000fe20000000800 */
[----:B------:R-:W-:Y:S01]  /*d120*/  @!PT LDS RZ, [RZ] ;  /* 0x00000000fffff984 */ /* 0x000fe20000000800 */
[----:B------:R-:W-:Y:S01]  /*d130*/  @!P4 LDGSTS.E.BYPASS.LTC128B.128 [R241+0x10800], desc[UR22][R166.64] ;  /* 0x10800000a6f1cfae */ /* 0x000fe2000b981a16 */
[-C--:B------:R-:W-:Y:S02]  /*d140*/  IADD3 R222, PT, PT, R170, R225.reuse, RZ ;  /* 0x000000e1aade7210 */ /* 0x080fe40007ffe0ff */
[----:B------:R-:W-:Y:S02]  /*d150*/  IADD3 R171, PT, PT, R3, R170, RZ ;  /* 0x000000aa03ab7210 */ /* 0x000fe40007ffe0ff */
[----:B------:R-:W-:Y:S01]  /*d160*/  @P4 STS.128 [R241+0x10800], RZ ;  /* 0x010800fff1004388 */ /* 0x000fe20000000c00 */
[----:B------:R-:W-:Y:S04]  /*d170*/  LOP3.LUT P0, RZ, R219, 0x4, RZ, 0xc0, !PT ;  /* 0x00000004dbff7812 */ /* 0x000fe8000780c0ff */
[----:B------:R-:W-:Y:S01]  /*d180*/  @!PT LDS RZ, [RZ] ;  /* 0x00000000fffff984 */ /* 0x000fe20000000800 */
[----:B------:R-:W-:Y:S01]  /*d190*/  @!PT LDS RZ, [RZ] ;  /* 0x00000000fffff984 */ /* 0x000fe20000000800 */
[----:B------:R-:W-:Y:S01]  /*d1a0*/  @!PT LDS RZ, [RZ] ;  /* 0x00000000fffff984 */ /* 0x000fe20000000800 */
[----:B------:R-:W-:Y:S01]  /*d1b0*/  @!P3 LDGSTS.E.BYPASS.LTC128B.128 [R241+0x12800], desc[UR22][R166.64+0x80] ;  /* 0x12800080a6f1bfae */ /* 0x000fe2000b981a16 */
[----:B------:R-:W-:Y:S04]  /*d1c0*/  SEL R2, R2, 0xffffffc0, !P0 ;  /* 0xffffffc002027807 */ /* 0x000fe80004000000 */
[----:B------:R-:W-:Y:S01]  /*d1d0*/  @P3 STS.128 [R241+0x12800], RZ ;  /* 0x012800fff1003388 */ /* 0x000fe20000000c00 */
[----:B------:R-:W-:Y:S02]  /*d1e0*/  IADD3 R223, PT, PT, R2, R225, RZ ;  /* 0x000000e102df7210 */ /* 0x000fe40007ffe0ff */
[----:B------:R-:W-:Y:S02]  /*d1f0*/  IADD3 R3, PT, PT, R3, R2, RZ ;  /* 0x0000000203037210 */ /* 0x000fe40007ffe0ff */
[----:B------:R-:W-:Y:S01]  /*d200*/  @!PT LDS RZ, [RZ] ;  /* 0x00000000fffff984 */ /* 0x000fe20000000800 */
[----:B------:R-:W-:Y:S01]  /*d210*/  @!PT LDS RZ, [RZ] ;  /* 0x00000000fffff984 */ /* 0x000fe20000000800 */
[----:B------:R-:W-:Y:S01]  /*d220*/  @!PT LDS RZ, [RZ] ;  /* 0x00000000fffff984 */ /* 0x000fe20000000800 */
[----:B------:R-:W-:Y:S01]  /*d230*/  @!P2 LDGSTS.E.BYPASS.LTC128B.128 [R241+0x14800], desc[UR22][R166.64+0x100] ;  /* 0x14800100a6f1afae */ /* 0x000fe2000b981a16 */
[C---:B------:R-:W-:Y:S02]  /*d240*/  IADD3 R168, PT, PT, R170.reuse, R223, RZ ;  /* 0x000000dfaaa87210 */ /* 0x040fe40007ffe0ff */
[----:B------:R-:W-:Y:S02]  /*d250*/  IADD3 R2, PT, PT, R170, R3, RZ ;  /* 0x00000003aa027210 */ /* 0x000fe40007ffe0ff */
        /* <DEDUP_REMOVED lines=254> */
[----:B------:R-:W2:Y:S01]  /*e240*/  MUFU.TANH R204, R204 ;  /* 0x000000cc00cc7308 */ /* 0x000ea20000002400 */
[----:B------:R-:W3:Y:S01]  /*e250*/  LDSM.16.M88.4 R164, [R2+0xf800] ;  /* 0x00f8000002a4783b */ /* 0x000ee20000000200 */
[----:B------:R-:W-:Y:S04]  /*e260*/  DEPBAR.LE SB0, 0x0 ;  /* 0x000080000000791a */ /* 0x000fe80000000000 */
[----:B------:R-:W-:Y:S01]  /*e270*/  FMUL.FTZ R211, R8, UR19 ;  /* 0x0000001308d37c20 */ /* 0x000fe20008410000 */
[C---:B-1----:R-:W-:Y:S03]  /*e280*/  HMMA.16816.F32 R20, R200.reuse, R172, R20 ;  /* 0x000000acc814723c */ /* 0x042fe60000001814 */
[----:B------:R-:W1:Y:S01]  /*e290*/  MUFU.TANH R205, R205 ;  /* 0x000000cd00cd7308 */ /* 0x000e620000002400 */
[----:B------:R-:W-:Y:S01]  /*e2a0*/  BAR.SYNC.DEFER_BLOCKING 0x0 ;  /* 0x0000000000007b1d */ /* 0x000fe20000010000 */
[----:B------:R-:W-:Y:S01]  /*e2b0*/  FMUL.FTZ R210, R15, UR19 ;  /* 0x000000130fd27c20 */ /* 0x000fe20008410000 */
[----:B------:R-:W-:Y:S01]  /*e2c0*/  FMUL.FTZ R206, R14, UR19 ;  /* 0x000000130ece7c20 */ /* 0x000fe20008410000 */
[----:B------:R-:W-:Y:S01]  /*e2d0*/  FMUL.FTZ R212, R13, UR19 ;  /* 0x000000130dd47c20 */ /* 0x000fe20008410000 */
[C---:B------:R-:W-:Y:S05]  /*e2e0*/  HMMA.16816.F32 R24, R200.reuse, R174, R24 ;  /* 0x000000aec818723c */ /* 0x040fea0000001818 */
[----:B------:R4:W1:Y:S01]  /*e2f0*/  MUFU.TANH R180, R210 ;  /* 0x000000d200b47308 */ /* 0x0008620000002400 */
[----:B------:R-:W-:Y:S01]  /*e300*/  FMUL.FTZ R168, R16, UR19 ;  /* 0x0000001310a87c20 */ /* 0x000fe20008410000 */
[----:B------:R-:W-:Y:S01]  /*e310*/  FMUL.FTZ R208, R17, UR19 ;  /* 0x0000001311d07c20 */ /* 0x000fe20008410000 */
[----:B------:R-:W-:Y:S01]  /*e320*/  FMUL.FTZ R213, R9, UR19 ;  /* 0x0000001309d57c20 */ /* 0x000fe20008410000 */
[----:B------:R-:W-:Y:S01]  /*e330*/  FMUL.FTZ R215, R10, UR19 ;  /* 0x000000130ad77c20 */ /* 0x000fe20008410000 */
[----:B------:R-:W-:Y:S01]  /*e340*/  FMUL.FTZ R242, R11, UR19 ;  /* 0x000000130bf27c20 */ /* 0x000fe20008410000 */
[----:B------:R-:W-:Y:S04]  /*e350*/  FMUL.FTZ R243, R12, UR19 ;  /* 0x000000130cf37c20 */ /* 0x000fe80008410000 */
[----:B------:R5:W1:Y:S01]  /*e360*/  MUFU.TANH R182, R206 ;  /* 0x000000ce00b67308 */ /* 0x000a620000002400 */
[----:B------:R-:W-:Y:S01]  /*e370*/  FMUL.FTZ R244, R18, UR19 ;  /* 0x0000001312f47c20 */ /* 0x000fe20008410000 */
[----:B------:R-:W-:Y:S01]  /*e380*/  FMUL.FTZ R240, R20, UR19 ;  /* 0x0000001314f07c20 */ /* 0x000fe20008410000 */
[----:B------:R-:W-:Y:S07]  /*e390*/  FMUL.FTZ R214, R23, UR19 ;  /* 0x0000001317d67c20 */ /* 0x000fee0008410000 */
[----:B------:R2:W1:Y:S01]  /*e3a0*/  MUFU.TANH R178, R168 ;  /* 0x000000a800b27308 */ /* 0x0004620000002400 */
[----:B----4-:R-:W-:Y:S09]  /*e3b0*/  FMUL.FTZ R210, R21, UR19 ;  /* 0x0000001315d27c20 */ /* 0x010ff20008410000 */
[----:B------:R-:W4:Y:S01]  /*e3c0*/  MUFU.TANH R224, R210 ;  /* 0x000000d200e07308 */ /* 0x000f220000002400 */
[C---:B---3--:R-:W-:Y:S03]  /*e3d0*/  HMMA.16816.F32 R28, R200.reuse, R164, R28 ;  /* 0x000000a4c81c723c */ /* 0x048fe6000000181c */
[----:B-----5:R-:W-:Y:S01]  /*e3e0*/  FMUL.FTZ R206, R19, UR19 ;  /* 0x0000001313ce7c20 */ /* 0x020fe20008410000 */
[----:B------:R-:W-:Y:S05]  /*e3f0*/  FMUL.FTZ R165, R26, UR19 ;  /* 0x000000131aa57c20 */ /* 0x000fea0008410000 */
[----:B------:R3:W1:Y:S01]  /*e400*/  MUFU.TANH R198, R212 ;  /* 0x000000d400c67308 */ /* 0x0006620000002400 */
[----:B------:R-:W-:Y:S03]  /*e410*/  HMMA.16816.F32 R32, R200, R166, R32 ;  /* 0x000000a6c820723c */ /* 0x000fe60000001820 */
[----:B--2---:R-:W-:Y:S06]  /*e420*/  FMUL.FTZ R168, R22, UR19 ;  /* 0x0000001316a87c20 */ /* 0x004fec0008410000 */
[----:B------:R2:W1:Y:S01]  /*e430*/  MUFU.TANH R176, R208 ;  /* 0x000000d000b07308 */ /* 0x0004620000002400 */
[----:B------:R-:W-:Y:S01]  /*e440*/  FMUL.FTZ R164, R28, UR19 ;  /* 0x000000131ca47c20 */ /* 0x000fe20008410000 */
[----:B------:R-:W-:Y:S01]  /*e450*/  FMUL.FTZ R167, R31, UR19 ;  /* 0x000000131fa77c20 */ /* 0x000fe20008410000 */
[----:B------:R-:W-:Y:S07]  /*e460*/  FMUL.FTZ R246, R29, UR19 ;  /* 0x000000131df67c20 */ /* 0x000fee0008410000 */
[----:B------:R5:W1:Y:S01]  /*e470*/  MUFU.TANH R172, R206 ;  /* 0x000000ce00ac7308 */ /* 0x000a620000002400 */
[----:B---3--:R-:W-:Y:S01]  /*e480*/  FMUL.FTZ R212, R24, UR19 ;  /* 0x0000001318d47c20 */ /* 0x008fe20008410000 */
[----:B------:R-:W-:Y:S01]  /*e490*/  FMUL.FTZ R166, R34, UR19 ;  /* 0x0000001322a67c20 */ /* 0x000fe20008410000 */
[----:B------:R-:W-:Y:S07]  /*e4a0*/  FMUL.FTZ R245, R32, UR19 ;  /* 0x0000001320f57c20 */ /* 0x000fee0008410000 */
[----:B------:R3:W1:Y:S01]  /*e4b0*/  MUFU.TANH R222, R168 ;  /* 0x000000a800de7308 */ /* 0x0006620000002400 */
[----:B--2---:R-:W-:Y:S09]  /*e4c0*/  FMUL.FTZ R208, R25, UR19 ;  /* 0x0000001319d07c20 */ /* 0x004ff20008410000 */
[----:B------:R2:W1:Y:S01]  /*e4d0*/  MUFU.TANH R210, R165 ;  /* 0x000000a500d27308 */ /* 0x0004620000002400 */
[----:B-----5:R-:W-:Y:S09]  /*e4e0*/  FMUL.FTZ R206, R27, UR19 ;  /* 0x000000131bce7c20 */ /* 0x020ff20008410000 */
[----:B------:R5:W1:Y:S01]  /*e4f0*/  MUFU.TANH R196, R164 ;  /* 0x000000a400c47308 */ /* 0x000a620000002400 */
[----:B---3--:R-:W-:Y:S09]  /*e500*/  FMUL.FTZ R168, R30, UR19 ;  /* 0x000000131ea87c20 */ /* 0x008ff20008410000 */
[----:B------:R-:W3:Y:S01]  /*e510*/  MUFU.TANH R207, R207 ;  /* 0x000000cf00cf7308 */ /* 0x000ee20000002400 */
[----:B--2---:R-:W-:Y:S09]  /*e520*/  FMUL.FTZ R165, R35, UR19 ;  /* 0x0000001323a57c20 */ /* 0x004ff20008410000 */
[----:B------:R-:W2:Y:S01]  /*e530*/  MUFU.TANH R209, R209 ;  /* 0x000000d100d17308 */ /* 0x000ea20000002400 */
[----:B-----5:R-:W-:Y:S09]  /*e540*/  FMUL.FTZ R164, R33, UR19 ;  /* 0x0000001321a47c20 */ /* 0x020ff20008410000 */
        /* <DEDUP_REMOVED lines=12> */
[----:B------:R-:W1:Y:S10]  /*e610*/  MUFU.TANH R168, R168 ;  /* 0x000000a800a87308 */ /* 0x000e740000002400 */
[----:B------:R-:W1:Y:S10]  /*e620*/  MUFU.TANH R167, R167 ;  /* 0x000000a700a77308 */ /* 0x000e740000002400 */
[----:B------:R1:W1:Y:S10]  /*e630*/  MUFU.TANH R194, R245 ;  /* 0x000000f500c27308 */ /* 0x0002740000002400 */
[----:B------:R1:W1:Y:S10]  /*e640*/  MUFU.TANH R171, R164 ;  /* 0x000000a400ab7308 */ /* 0x0002740000002400 */
[----:B------:R-:W1:Y:S10]  /*e650*/  MUFU.TANH R166, R166 ;  /* 0x000000a600a67308 */ /* 0x000e740000002400 */
[----:B------:R-:W1:Y:S01]  /*e660*/  MUFU.TANH R165, R165 ;  /* 0x000000a500a57308 */ /* 0x000e620000002400 */
        /* <DEDUP_REMOVED lines=79> */
.L_x_2119:
        /* <DEDUP_REMOVED lines=16> */
[--C-:B--2---:R-:W-:Y:S02]  /*ec60*/  SHF.L.U64.HI R3, R3, 0x5, R2.reuse ;  /* 0x0000000503037819 */ /* 0x104fe40000010202 */
        /* <DEDUP_REMOVED lines=76> */
.L_x_2118:
[C---:B---3--:R-:W-:Y:S01]  /*f130*/  IADD3 R3, PT, PT, R234.reuse, -0x20, RZ ;  /* 0xffffffe0ea037810 */ /* 0x048fe20007ffe0ff */
[----:B------:R-:W-:Y:S01]  /*f140*/  LDSM.16.MT88.4 R12, [R220+0x10000] ;  /* 0x01000000dc0c783b */ /* 0x000fe20000004200 */
[C---:B------:R-:W-:Y:S01]  /*f150*/  IADD3 R2, PT, PT, R234.reuse, -0x1f, RZ ;  /* 0xffffffe1ea027810 */ /* 0x040fe20007ffe0ff */
[----:B------:R-:W-:Y:S01]  /*f160*/  UIADD3 UR24, UPT, UPT, UR24, -0x1, URZ ;  /* 0xffffffff18187890 */ /* 0x000fe2000fffe0ff */
[----:B------:R-:W-:Y:S01]  /*f170*/  I2FP.F32.U32 R3, R3 ;  /* 0x0000000300037245 */ /* 0x000fe20000201000 */
[----:B------:R-:W-:Y:S01]  /*f180*/  UIADD3 UR25, UPT, UPT, UR25, -0x40, URZ ;  /* 0xffffffc019197890 */ /* 0x000fe2000fffe0ff */
[----:B------:R-:W-:Y:S01]  /*f190*/  I2FP.F32.U32 R5, R234 ;  /* 0x000000ea00057245 */ /* 0x000fe20000201000 */
[----:B------:R-:W-:Y:S01]  /*f1a0*/  UISETP.NE.AND UP2, UPT, UR24, URZ, UPT ;  /* 0x000000ff1800728c */ /* 0x000fe2000bf45270 */
[----:B------:R-:W-:Y:S01]  /*f1b0*/  I2FP.F32.U32 R2, R2 ;  /* 0x0000000200027245 */ /* 0x000fe20000201000 */
[C---:B------:R-:W-:Y:S01]  /*f1c0*/  FFMA.FTZ R204, R3.reuse, UR5, R204 ;  /* 0x0000000503cc7c23 */ /* 0x040fe200080100cc */
[----:B------:R-:W-:Y:S01]  /*f1d0*/  FFMA.FTZ R207, R3, UR5, R207 ;  /* 0x0000000503cf7c23 */ /* 0x000fe200080100cf */
[----:B------:R-:W-:Y:S01]  /*f1e0*/  IADD3 R3, PT, PT, R234, -0xf, RZ ;  /* 0xfffffff1ea037810 */ /* 0x000fe20007ffe0ff */
[C---:B-1----:R-:W-:Y:S01]  /*f1f0*/  FFMA.FTZ R222, R5.reuse, UR5, R222 ;  /* 0x0000000505de7c23 */ /* 0x042fe200080100de */
[----:B------:R-:W-:Y:S01]  /*f200*/  FFMA.FTZ R240, R5, UR5, R240 ;  /* 0x0000000505f07c23 */ /* 0x000fe200080100f0 */
[C---:B------:R-:W-:Y:S01]  /*f210*/  FFMA.FTZ R205, R2.reuse, UR5, R205 ;  /* 0x0000000502cd7c23 */ /* 0x040fe200080100cd */
[----:B------:R-:W-:Y:S01]  /*f220*/  I2FP.F32.U32 R3, R3 ;  /* 0x0000000300037245 */ /* 0x000fe20000201000 */
[----:B------:R-:W-:Y:S01]  /*f230*/  FFMA.FTZ R209, R2, UR5, R209 ;  /* 0x0000000502d17c23 */ /* 0x000fe200080100d1 */
[C---:B------:R-:W-:Y:S01]  /*f240*/  IADD3 R5, PT, PT, R234.reuse, -0x8, RZ ;  /* 0xfffffff8ea057810 */ /* 0x040fe20007ffe0ff */
[----:B------:R-:W-:Y:S01]  /*f250*/  LDSM.16.MT88.4 R20, [R216+0x10000] ;  /* 0x01000000d814783b */ /* 0x000fe20000004200 */
[C---:B------:R-:W-:Y:S01]  /*f260*/  IADD3 R2, PT, PT, R234.reuse, -0x10, RZ ;  /* 0xfffffff0ea027810 */ /* 0x040fe20007ffe0ff */
[C---:B------:R-:W-:Y:S01]  /*f270*/  FFMA.FTZ R180, R3.reuse, UR5, R180 ;  /* 0x0000000503b47c23 */ /* 0x040fe200080100b4 */
[----:B------:R-:W-:Y:S01]  /*f280*/  I2FP.F32.U32 R5, R5 ;  /* 0x0000000500057245 */ /* 0x000fe20000201000 */
[----:B------:R-:W-:Y:S01]  /*f290*/  FFMA.FTZ R198, R3, UR5, R198 ;  /* 0x0000000503c67c23 */ /* 0x000fe200080100c6 */
[----:B------:R-:W-:Y:S02]  /*f2a0*/  I2FP.F32.U32 R2, R2 ;  /* 0x0000000200027245 */ /* 0x000fe40000201000 */
[C---:B------:R-:W-:Y:S01]  /*f2b0*/  IADD3 R3, PT, PT, R234.reuse, 0x1, RZ ;  /* 0x00000001ea037810 */ /* 0x040fe20007ffe0ff */
[C---:B------:R-:W-:Y:S01]  /*f2c0*/  FFMA.FTZ R178, R5.reuse, UR5, R178 ;  /* 0x0000000505b27c23 */ /* 0x040fe200080100b2 */
[C---:B------:R-:W-:Y:S01]  /*f2d0*/  IADD3 R6, PT, PT, R234.reuse, -0x18, RZ ;  /* 0xffffffe8ea067810 */ /* 0x040fe20007ffe0ff */
[----:B------:R-:W-:Y:S01]  /*f2e0*/  FFMA.FTZ R174, R5, UR5, R244 ;  /* 0x0000000505ae7c23 */ /* 0x000fe200080100f4 */
[----:B------:R-:W-:Y:S01]  /*f2f0*/  IADD3 R4, PT, PT, R234, -0x17, RZ ;  /* 0xffffffe9ea047810 */ /* 0x000fe20007ffe0ff */
[----:B------:R-:W-:Y:S01]  /*f300*/  FFMA.FTZ R182, R2, UR5, R182 ;  /* 0x0000000502b67c23 */ /* 0x000fe200080100b6 */
[----:B------:R-:W-:Y:S01]  /*f310*/  IADD3 R7, PT, PT, R234, 0x8, RZ ;  /* 0x00000008ea077810 */ /* 0x000fe20007ffe0ff */
[----:B------:R-:W-:Y:S01]  /*f320*/  FFMA.FTZ R200, R2, UR5, R243 ;  /* 0x0000000502c87c23 */ /* 0x000fe200080100f3 */
[----:B------:R-:W-:Y:S02]  /*f330*/  I2FP.F32.U32 R3, R3 ;  /* 0x0000000300037245 */ /* 0x000fe40000201000 */
[----:B------:R-:W-:Y:S02]  /*f340*/  I2FP.F32.U32 R6, R6 ;  /* 0x0000000600067245 */ /* 0x000fe40000201000 */
[----:B------:R-:W-:Y:S01]  /*f350*/  I2FP.F32.U32 R4, R4 ;  /* 0x0000000400047245 */ /* 0x000fe20000201000 */
[C---:B------:R-:W-:Y:S01]  /*f360*/  FFMA.FTZ R224, R3.reuse, UR5, R224 ;  /* 0x0000000503e07c23 */ /* 0x040fe200080100e0 */
[C---:B------:R-:W-:Y:S01]  /*f370*/  IADD3 R5, PT, PT, R234.reuse, 0x9, RZ ;  /* 0x00000009ea057810 */ /* 0x040fe20007ffe0ff */
[----:B------:R-:W-:Y:S01]  /*f380*/  FFMA.FTZ R214, R3, UR5, R214 ;  /* 0x0000000503d67c23 */ /* 0x000fe200080100d6 */
[----:B------:R-:W-:Y:S01]  /*f390*/  IADD3 R2, PT, PT, R234, 0x10, RZ ;  /* 0x00000010ea027810 */ /* 0x000fe20007ffe0ff */
[----:B------:R-:W-:Y:S01]  /*f3a0*/  FFMA.FTZ R211, R6, UR5, R211 ;  /* 0x0000000506d37c23 */ /* 0x000fe200080100d3 */
[----:B------:R-:W-:Y:S01]  /*f3b0*/  I2FP.F32.U32 R7, R7 ;  /* 0x0000000700077245 */ /* 0x000fe20000201000 */
[----:B------:R-:W-:Y:S01]  /*f3c0*/  FFMA.FTZ R213, R4, UR5, R213 ;  /* 0x0000000504d57c23 */ /* 0x000fe200080100d5 */
[----:B------:R-:W-:Y:S01]  /*f3d0*/  IADD3 R9, PT, PT, R234, -0x7, RZ ;  /* 0xfffffff9ea097810 */ /* 0x000fe20007ffe0ff */
[----:B------:R-:W-:Y:S01]  /*f3e0*/  FFMA.FTZ R215, R6, UR5, R215 ;  /* 0x0000000506d77c23 */ /* 0x000fe200080100d7 */
[----:B------:R-:W-:Y:S01]  /*f3f0*/  I2FP.F32.U32 R5, R5 ;  /* 0x0000000500057245 */ /* 0x000fe20000201000 */
[----:B------:R-:W-:Y:S01]  /*f400*/  FFMA.FTZ R212, R7, UR5, R212 ;  /* 0x0000000507d47c23 */ /* 0x000fe200080100d4 */
[----:B------:R-:W-:Y:S01]  /*f410*/  I2FP.F32.U32 R3, R2 ;  /* 0x0000000200037245 */ /* 0x000fe20000201000 */
[----:B------:R-:W-:Y:S01]  /*f420*/  FFMA.FTZ R242, R4, UR5, R242 ;  /* 0x0000000504f27c23 */ /* 0x000fe200080100f2 */
[----:B------:R-:W-:Y:S01]  /*f430*/  FMNMX3.FTZ R2, R169, R204, R205, !PT ;  /* 0x000000cca9027276 */ /* 0x000fe200078100cd */
[----:B------:R-:W-:Y:S01]  /*f440*/  FFMA.FTZ R210, R7, UR5, R210 ;  /* 0x0000000507d27c23 */ /* 0x000fe200080100d2 */
[----:B------:R-:W-:Y:S01]  /*f450*/  FMNMX3.FTZ R7, R0, R207, R209, !PT ;  /* 0x000000cf00077276 */ /* 0x000fe200078100d1 */
[C---:B------:R-:W-:Y:S01]  /*f460*/  FFMA.FTZ R208, R5.reuse, UR5, R208 ;  /* 0x0000000505d07c23 */ /* 0x040fe200080100d0 */
[----:B------:R-:W-:Y:S01]  /*f470*/  I2FP.F32.U32 R9, R9 ;  /* 0x0000000900097245 */ /* 0x000fe20000201000 */
[----:B------:R-:W-:Y:S01]  /*f480*/  FFMA.FTZ R206, R5, UR5, R206 ;  /* 0x0000000505ce7c23 */ /* 0x000fe200080100ce */
[----:B------:R-:W-:Y:S01]  /*f490*/  FMNMX3.FTZ R5, R2, R211, R213, !PT ;  /* 0x000000d302057276 */ /* 0x000fe200078100d5 */
[----:B------:R-:W-:Y:S01]  /*f4a0*/  FFMA.FTZ R196, R3, UR5, R196 ;  /* 0x0000000503c47c23 */ /* 0x000fe200080100c4 */
[----:B------:R-:W-:Y:S01]  /*f4b0*/  FMNMX3.FTZ R7, R7, R215, R242, !PT ;  /* 0x000000d707077276 */ /* 0x000fe200078100f2 */
[C---:B------:R-:W-:Y:S01]  /*f4c0*/  FFMA.FTZ R176, R9.reuse, UR5, R176 ;  /* 0x0000000509b07c23 */ /* 0x040fe200080100b0 */
[----:B------:R-:W-:Y:S01]  /*f4d0*/  FFMA.FTZ R172, R9, UR5, R172 ;  /* 0x0000000509ac7c23 */ /* 0x000fe200080100ac */
[----:B------:R-:W-:Y:S01]  /*f4e0*/  FMNMX3.FTZ R5, R5, R200, R198, !PT ;  /* 0x000000c805057276 */ /* 0x000fe200078100c6 */
[----:B------:R-:W-:Y:S01]  /*f4f0*/  FFMA.FTZ R168, R3, UR5, R168 ;  /* 0x0000000503a87c23 */ /* 0x000fe200080100a8 */
[----:B------:R-:W-:Y:S02]  /*f500*/  FMNMX3.FTZ R7, R7, R182, R180, !PT ;  /* 0x000000b607077276 */ /* 0x000fe400078100b4 */
[C---:B------:R-:W-:Y:S02]  /*f510*/  IADD3 R2, PT, PT, R234.reuse, 0x11, RZ ;  /* 0x00000011ea027810 */ /* 0x040fe40007ffe0ff */
[----:B------:R-:W-:Y:S02]  /*f520*/  FMNMX3.FTZ R5, R5, R178, R176, !PT ;  /* 0x000000b205057276 */ /* 0x000fe400078100b0 */
[----:B------:R-:W-:Y:S02]  /*f530*/  FMNMX3.FTZ R7, R7, R174, R172, !PT ;  /* 0x000000ae07077276 */ /* 0x000fe400078100ac */
[----:B------:R-:W-:Y:S02]  /*f540*/  I2FP.F32.U32 R2, R2 ;  /* 0x0000000200027245 */ /* 0x000fe40000201000 */
[C---:B------:R-:W-:Y:S02]  /*f550*/  IADD3 R4, PT, PT, R234.reuse, 0x19, RZ ;  /* 0x00000019ea047810 */ /* 0x040fe40007ffe0ff */
[----:B------:R-:W-:Y:S01]  /*f560*/  IADD3 R3, PT, PT, R234, 0x18, RZ ;  /* 0x00000018ea037810 */ /* 0x000fe20007ffe0ff */
[C---:B------:R-:W-:Y:S01]  /*f570*/  FFMA.FTZ R195, R2.reuse, UR5, R195 ;  /* 0x0000000502c37c23 */ /* 0x040fe200080100c3 */
[----:B------:R-:W-:Y:S01]  /*f580*/  FMNMX3.FTZ R5, R5, R240, R224, !PT ;  /* 0x000000f005057276 */ /* 0x000fe200078100e0 */
[----:B------:R-:W-:Y:S01]  /*f590*/  FFMA.FTZ R167, R2, UR5, R167 ;  /* 0x0000000502a77c23 */ /* 0x000fe200080100a7 */
[----:B------:R-:W-:Y:S02]  /*f5a0*/  FMNMX3.FTZ R7, R7, R222, R214, !PT ;  /* 0x000000de07077276 */ /* 0x000fe400078100d6 */
[----:B------:R-:W-:Y:S02]  /*f5b0*/  I2FP.F32.U32 R4, R4 ;  /* 0x0000000400047245 */ /* 0x000fe40000201000 */
[----:B------:R-:W-:Y:S02]  /*f5c0*/  I2FP.F32.U32 R3, R3 ;  /* 0x0000000300037245 */ /* 0x000fe40000201000 */
[----:B------:R-:W-:Y:S01]  /*f5d0*/  FMNMX3.FTZ R5, R5, R212, R208, !PT ;  /* 0x000000d405057276 */ /* 0x000fe200078100d0 */
[C---:B------:R-:W-:Y:S01]  /*f5e0*/  FFMA.FTZ R171, R4.reuse, UR5, R171 ;  /* 0x0000000504ab7c23 */ /* 0x040fe200080100ab */
[----:B------:R-:W-:Y:S01]  /*f5f0*/  FMNMX3.FTZ R2, R7, R210, R206, !PT ;  /* 0x000000d207027276 */ /* 0x000fe200078100ce */
[----:B------:R-:W-:Y:S01]  /*f600*/  FFMA.FTZ R194, R3, UR5, R194 ;  /* 0x0000000503c27c23 */ /* 0x000fe200080100c2 */
[----:B------:R-:W-:Y:S01]  /*f610*/  FMNMX3.FTZ R5, R5, R196, R195, !PT ;  /* 0x000000c405057276 */ /* 0x000fe200078100c3 */
[----:B------:R-:W-:Y:S01]  /*f620*/  FFMA.FTZ R165, R4, UR5, R165 ;  /* 0x0000000504a57c23 */ /* 0x000fe200080100a5 */
[----:B------:R-:W-:Y:S01]  /*f630*/  FFMA.FTZ R166, R3, UR5, R166 ;  /* 0x0000000503a67c23 */ /* 0x000fe200080100a6 */
        /* <DEDUP_REMOVED lines=16> */
[C---:B------:R-:W-:Y:S01]  /*f740*/  FADD.FTZ R5, -R164.reuse, R169 ;  /* 0x000000a9a4057221 */ /* 0x040fe20000010100 */
[C---:B------:R-:W-:Y:S01]  /*f750*/  FMUL.FTZ R197, R164.reuse, UR4 ;  /* 0x00000004a4c57c20 */ /* 0x040fe20008410000 */
[----:B------:R-:W-:Y:S01]  /*f760*/  FSETP.NEU.FTZ.AND P2, PT, R164, -INF , PT ;  /* 0xff800000a400780b */ /* 0x000fe20003f5d000 */
[C---:B------:R-:W-:Y:S01]  /*f770*/  FMUL.FTZ R169, R3.reuse, UR4 ;  /* 0x0000000403a97c20 */ /* 0x040fe20008410000 */
[C---:B------:R-:W-:Y:S01]  /*f780*/  FSETP.NEU.FTZ.AND P1, PT, R3.reuse, -INF , PT ;  /* 0xff8000000300780b */ /* 0x040fe20003f3d000 */
[----:B------:R-:W-:Y:S01]  /*f790*/  FADD.FTZ R4, -R3, R0 ;  /* 0x0000000003047221 */ /* 0x000fe20000010100 */
[----:B------:R-:W-:Y:S01]  /*f7a0*/  FSEL R197, R197, RZ, P2 ;  /* 0x000000ffc5c57208 */ /* 0x000fe20001000000 */
[----:B------:R-:W-:Y:S01]  /*f7b0*/  FMUL.FTZ R2, R5, UR4 ;  /* 0x0000000405027c20 */ /* 0x000fe20008410000 */
[----:B------:R-:W-:Y:S01]  /*f7c0*/  FSEL R169, R169, RZ, P1 ;  /* 0x000000ffa9a97208 */ /* 0x000fe20000800000 */
[----:B------:R-:W-:Y:S02]  /*f7d0*/  FMUL.FTZ R0, R4, UR4 ;  /* 0x0000000404007c20 */ /* 0x000fe40008410000 */
[--C-:B------:R-:W-:Y:S01]  /*f7e0*/  FFMA.FTZ R193, R204, UR4, -R197.reuse ;  /* 0x00000004ccc17c23 */ /* 0x100fe200080108c5 */
[----:B------:R-:W-:Y:S01]  /*f7f0*/  FFMA.FTZ R192, R205, UR4, -R197 ;  /* 0x00000004cdc07c23 */ /* 0x000fe200080108c5 */
[--C-:B------:R-:W-:Y:S01]  /*f800*/  FFMA.FTZ R191, R207, UR4, -R169.reuse ;  /* 0x00000004cfbf7c23 */ /* 0x100fe200080108a9 */
[----:B------:R-:W-:Y:S01]  /*f810*/  FFMA.FTZ R190, R209, UR4, -R169 ;  /* 0x00000004d1be7c23 */ /* 0x000fe200080108a9 */
[--C-:B------:R-:W-:Y:S01]  /*f820*/  FFMA.FTZ R189, R211, UR4, -R197.reuse ;  /* 0x00000004d3bd7c23 */ /* 0x100fe200080108c5 */
[----:B------:R-:W-:Y:S01]  /*f830*/  FFMA.FTZ R188, R213, UR4, -R197 ;  /* 0x00000004d5bc7c23 */ /* 0x000fe200080108c5 */
[--C-:B------:R-:W-:Y:S01]  /*f840*/  FFMA.FTZ R187, R215, UR4, -R169.reuse ;  /* 0x00000004d7bb7c23 */ /* 0x100fe200080108a9 */
[--C-:B------:R-:W-:Y:S01]  /*f850*/  FFMA.FTZ R186, R242, UR4, -R169.reuse ;  /* 0x00000004f2ba7c23 */ /* 0x100fe200080108a9 */
[----:B------:R-:W1:Y:S01]  /*f860*/  MUFU.EX2 R2, R2 ;  /* 0x0000000200027308 */ /* 0x000e620000000800 */
[--C-:B------:R-:W-:Y:S01]  /*f870*/  FFMA.FTZ R203, R182, UR4, -R169.reuse ;  /* 0x00000004b6cb7c23 */ /* 0x100fe200080108a9 */
[----:B------:R-:W-:Y:S01]  /*f880*/  FFMA.FTZ R202, R180, UR4, -R169 ;  /* 0x00000004b4ca7c23 */ /* 0x000fe200080108a9 */
[----:B------:R-:W-:Y:S07]  /*f890*/  FFMA.FTZ R205, R176, UR4, -R197 ;  /* 0x00000004b0cd7c23 */ /* 0x000fee00080108c5 */
[----:B------:R-:W2:Y:S01]  /*f8a0*/  MUFU.EX2 R0, R0 ;  /* 0x0000000000007308 */ /* 0x000ea20000000800 */
[----:B------:R-:W-:Y:S01]  /*f8b0*/  LDSM.16.MT88.4 R180, [R216+0x16800] ;  /* 0x01680000d8b4783b */ /* 0x000fe20000004200 */
[--C-:B------:R-:W-:Y:S01]  /*f8c0*/  FFMA.FTZ R201, R174, UR4, -R169.reuse ;  /* 0x00000004aec97c23 */ /* 0x100fe200080108a9 */
[----:B------:R-:W-:Y:S07]  /*f8d0*/  FFMA.FTZ R204, R172, UR4, -R169 ;  /* 0x00000004accc7c23 */ /* 0x000fee00080108a9 */
[----:B------:R-:W-:Y:S01]  /*f8e0*/  MUFU.EX2 R193, R193 ;  /* 0x000000c100c17308 */ /* 0x000fe20000000800 */
[--C-:B------:R-:W-:Y:S01]  /*f8f0*/  FFMA.FTZ R199, R200, UR4, -R197.reuse ;  /* 0x00000004c8c77c23 */ /* 0x100fe200080108c5 */
[--C-:B------:R-:W-:Y:S01]  /*f900*/  FFMA.FTZ R200, R178, UR4, -R197.reuse ;  /* 0x00000004b2c87c23 */ /* 0x100fe200080108c5 */
[--C-:B------:R-:W-:Y:S07]  /*f910*/  FFMA.FTZ R211, R208, UR4, -R197.reuse ;  /* 0x00000004d0d37c23 */ /* 0x100fee00080108c5 */
        /* <DEDUP_REMOVED lines=62> */
[----:B------:R-:W1:Y:S01]  /*fd00*/  LDSM.16.MT88.4 R152, [R184] ;  /* 0x00000000b898783b */ /* 0x000e620000004200 */
        /* <DEDUP_REMOVED lines=10> */
[----:B------:R-:W2:Y:S01]  /*fdb0*/  LDSM.16.MT88.4 R144, [R220+0x12000] ;  /* 0x01200000dc90783b */ /* 0x000ea20000004200 */
[----:B------:R-:W-:Y:S01]  /*fdc0*/  FMUL.FTZ R55, R0, R55 ;  /* 0x0000003700377220 */ /* 0x000fe20000410000 */
[C---:B------:R-:W-:Y:S01]  /*fdd0*/  FMUL.FTZ R56, R2.reuse, R56 ;  /* 0x0000003802387220 */ /* 0x040fe20000410000 */
[----:B------:R-:W-:Y:S01]  /*fde0*/  FMUL.FTZ R57, R2, R57 ;  /* 0x0000003902397220 */ /* 0x000fe20000410000 */
[----:B------:R-:W-:Y:S01]  /*fdf0*/  FMUL.FTZ R58, R0, R58 ;  /* 0x0000003a003a7220 */ /* 0x000fe20000410000 */
[C---:B------:R-:W-:Y:S01]  /*fe00*/  HMMA.16816.F32 R20, R160.reuse, R28, R20 ;  /* 0x0000001ca014723c */ /* 0x040fe20000001814 */
        /* <DEDUP_REMOVED lines=20> */
[C---:B-1----:R-:W-:Y:S01]  /*ff50*/  HMMA.16816.F32 R28, R160.reuse, R152, R28 ;  /* 0x00000098a01c723c */ /* 0x042fe2000000181c */
[----:B------:R-:W-:Y:S02]  /*ff60*/  MUFU.EX2 R201, R201 ;  /* 0x000000c900c97308 */ /* 0x000fe40000000800 */
        /* <DEDUP_REMOVED lines=79> */
[C---:B--2---:R-:W-:Y:S03]  /*10460*/  HMMA.16816.F32 R76, R160.reuse, R132, R76 ;  /* 0x00000084a04c723c */ /* 0x044fe6000000184c */
[----:B------:R-:W-:Y:S01]  /*10470*/  FFMA.FTZ R207, R240, UR4, -R197 ;  /* 0x00000004f0cf7c23 */ /* 0x000fe200080108c5 */
[--C-:B------:R-:W-:Y:S01]  /*10480*/  FFMA.FTZ R209, R222, UR4, -R169.reuse ;  /* 0x00000004ded17c23 */ /* 0x100fe200080108a9 */
[----:B------:R-:W-:Y:S01]  /*10490*/  FFMA.FTZ R213, R206, UR4, -R169 ;  /* 0x00000004ced57c23 */ /* 0x000fe200080108a9 */
[----:B------:R-:W-:Y:S01]  /*104a0*/  FFMA.FTZ R224, R224, UR4, -R197 ;  /* 0x00000004e0e07c23 */ /* 0x000fe200080108c5 */
[--C-:B------:R-:W-:Y:S01]  /*104b0*/  FFMA.FTZ R214, R214, UR4, -R169.reuse ;  /* 0x00000004d6d67c23 */ /* 0x100fe200080108a9 */
[C---:B------:R-:W-:Y:S01]  /*104c0*/  HMMA.16816.F32 R80, R160.reuse, R134, R80 ;  /* 0x00000086a050723c */ /* 0x040fe20000001850 */
[----:B------:R-:W2:Y:S01]  /*104d0*/  LDSM.16.MT88.4 R132, [R220+0x16000] ;  /* 0x01600000dc84783b */ /* 0x000ea20000004200 */
[----:B------:R-:W-:Y:S01]  /*104e0*/  MUFU.EX2 R207, R207 ;  /* 0x000000cf00cf7308 */ /* 0x000fe20000000800 */
[--C-:B------:R-:W-:Y:S01]  /*104f0*/  FFMA.FTZ R210, R210, UR4, -R169.reuse ;  /* 0x00000004d2d27c23 */ /* 0x100fe200080108a9 */
[----:B------:R-:W-:Y:S01]  /*10500*/  FFMA.FTZ R168, R168, UR4, -R169 ;  /* 0x00000004a8a87c23 */ /* 0x000fe200080108a9 */
[----:B------:R-:W-:Y:S07]  /*10510*/  FFMA.FTZ R198, R198, UR4, -R197 ;  /* 0x00000004c6c67c23 */ /* 0x000fee00080108c5 */
[----:B------:R-:W-:Y:S01]  /*10520*/  MUFU.EX2 R222, R224 ;  /* 0x000000e000de7308 */ /* 0x000fe20000000800 */
[----:B------:R-:W-:Y:S01]  /*10530*/  FFMA.FTZ R193, R2, R237, R193 ;  /* 0x000000ed02c17223 */ /* 0x000fe200000100c1 */
[C---:B---3--:R-:W-:Y:S08]  /*10540*/  HMMA.16816.F32 R84, R160.reuse, R140, R84 ;  /* 0x0000008ca054723c */ /* 0x048ff00000001854 */
[----:B------:R-:W-:Y:S01]  /*10550*/  MUFU.EX2 R209, R209 ;  /* 0x000000d100d17308 */ /* 0x000fe20000000800 */
[----:B------:R-:W-:Y:S01]  /*10560*/  FFMA.FTZ R191, R0, R235, R191 ;  /* 0x000000eb00bf7223 */ /* 0x000fe200000100bf */
[----:B------:R-:W-:Y:S08]  /*10570*/  FADD.FTZ R192, R192, R193 ;  /* 0x000000c1c0c07221 */ /* 0x000ff00000010000 */
[----:B------:R3:W-:Y:S01]  /*10580*/  MUFU.EX2 R206, R210 ;  /* 0x000000d200ce7308 */ /* 0x0007e20000000800 */
[----:B------:R-:W-:Y:S01]  /*10590*/  FADD.FTZ R190, R190, R191 ;  /* 0x000000bfbebe7221 */ /* 0x000fe20000010000 */
[C---:B------:R-:W-:Y:S01]  /*105a0*/  HMMA.16816.F32 R88, R160.reuse, R142, R88 ;  /* 0x0000008ea058723c */ /* 0x040fe20000001858 */
[----:B------:R-:W4:Y:S07]  /*105b0*/  LDSM.16.MT88.4 R140, [R216+0x16000] ;  /* 0x01600000d88c783b */ /* 0x000f2e0000004200 */
[----:B------:R-:W-:Y:S01]  /*105c0*/  MUFU.EX2 R213, R213 ;  /* 0x000000d500d57308 */ /* 0x000fe20000000800 */
[----:B------:R-:W-:Y:S01]  /*105d0*/  FADD.FTZ R189, R189, R192 ;  /* 0x000000c0bdbd7221 */ /* 0x000fe20000010000 */
[----:B------:R-:W-:Y:S08]  /*105e0*/  FADD.FTZ R187, R187, R190 ;  /* 0x000000bebbbb7221 */ /* 0x000ff00000010000 */
[----:B------:R-:W5:Y:S01]  /*105f0*/  MUFU.EX2 R198, R198 ;  /* 0x000000c600c67308 */ /* 0x000f620000000800 */
[----:B------:R-:W-:Y:S01]  /*10600*/  FADD.FTZ R188, R188, R189 ;  /* 0x000000bdbcbc7221 */ /* 0x000fe20000010000 */
[----:B------:R-:W-:Y:S01]  /*10610*/  FADD.FTZ R186, R186, R187 ;  /* 0x000000bbbaba7221 */ /* 0x000fe20000010000 */
[C---:B-1----:R-:W-:Y:S03]  /*10620*/  HMMA.16816.F32 R92, R160.reuse, R136, R92 ;  /* 0x00000088a05c723c */ /* 0x042fe6000000185c */
[----:B---3--:R-:W-:Y:S05]  /*10630*/  FFMA.FTZ R210, R194, UR4, -R197 ;  /* 0x00000004c2d27c23 */ /* 0x008fea00080108c5 */
[C---:B------:R-:W-:Y:S01]  /*10640*/  HMMA.16816.F32 R96, R160.reuse, R138, R96 ;  /* 0x0000008aa060723c */ /* 0x040fe20000001860 */
[----:B------:R-:W1:Y:S01]  /*10650*/  LDSM.16.MT88.4 R136, [R185+0x6000] ;  /* 0x00600000b988783b */ /* 0x000e620000004200 */
[----:B------:R-:W-:Y:S06]  /*10660*/  MUFU.EX2 R210, R210 ;  /* 0x000000d200d27308 */ /* 0x000fec0000000800 */
[C---:B--2---:R-:W-:Y:S08]  /*10670*/  HMMA.16816.F32 R100, R160.reuse, R132, R100 ;  /* 0x00000084a064723c */ /* 0x044ff00000001864 */
[C---:B------:R-:W-:Y:S01]  /*10680*/  HMMA.16816.F32 R104, R160.reuse, R134, R104 ;  /* 0x00000086a068723c */ /* 0x040fe20000001868 */
[----:B------:R-:W2:Y:S07]  /*10690*/  LDSM.16.MT88.4 R132, [R184+0x6000] ;  /* 0x00600000b884783b */ /* 0x000eae0000004200 */
[C---:B----4-:R-:W-:Y:S08]  /*106a0*/  HMMA.16816.F32 R108, R160.reuse, R140, R108 ;  /* 0x0000008ca06c723c */ /* 0x050ff0000000186c */
[C---:B------:R-:W-:Y:S01]  /*106b0*/  HMMA.16816.F32 R112, R160.reuse, R142, R112 ;  /* 0x0000008ea070723c */ /* 0x040fe20000001870 */
[----:B------:R-:W-:Y:S07]  /*106c0*/  LDSM.16.MT88.4 R140, [R216+0x10800] ;  /* 0x01080000d88c783b */ /* 0x000fee0000004200 */
[C---:B-1----:R-:W-:Y:S08]  /*106d0*/  HMMA.16816.F32 R116, R160.reuse, R136, R116 ;  /* 0x00000088a074723c */ /* 0x042ff00000001874 */
[C---:B------:R-:W-:Y:S01]  /*106e0*/  HMMA.16816.F32 R120, R160.reuse, R138, R120 ;  /* 0x0000008aa078723c */ /* 0x040fe20000001878 */
[----:B------:R-:W1:Y:S07]  /*106f0*/  LDSM.16.MT88.4 R136, [R220+0x10800] ;  /* 0x01080000dc88783b */ /* 0x000e6e0000004200 */
[C---:B--2---:R-:W-:Y:S03]  /*10700*/  HMMA.16816.F32 R124, R160.reuse, R132, R124 ;  /* 0x00000084a07c723c */ /* 0x044fe6000000187c */
[----:B-----5:R-:W-:Y:S02]  /*10710*/  F2FP.F16.F32.PACK_AB R132, R198, R199 ;  /* 0x000000c7c684723e */ /* 0x020fe400000000ff */
[C---:B------:R-:W-:Y:S01]  /*10720*/  F2FP.F16.F32.PACK_AB R133, R202.reuse, R203 ;  /* 0x000000cbca85723e */ /* 0x040fe200000000ff */
        /* <DEDUP_REMOVED lines=30> */
[--C-:B------:R-:W-:Y:S02]  /*10910*/  FFMA.FTZ R156, R212, UR4, -R197.reuse ;  /* 0x00000004d49c7c23 */ /* 0x100fe400080108c5 */
[----:B------:R-:W5:Y:S03]  /*10920*/  MUFU.EX2 R212, R214 ;  /* 0x000000d600d47308 */ /* 0x000f660000000800 */
[C---:B------:R-:W-:Y:S07]  /*10930*/  HMMA.16816.F32 R64, R132.reuse, R158, R64 ;  /* 0x0000009e8440723c */ /* 0x040fee0000001840 */
[----:B------:R4:W5:Y:S01]  /*10940*/  MUFU.EX2 R208, R156 ;  /* 0x0000009c00d07308 */ /* 0x0009620000000800 */
        /* <DEDUP_REMOVED lines=26> */
[----:B-----5:R-:W-:Y:S02]  /*10af0*/  F2FP.F16.F32.PACK_AB R133, R212, R209 ;  /* 0x000000d1d485723e */ /* 0x020fe400000000ff */
[----:B------:R-:W-:Y:S02]  /*10b00*/  F2FP.F16.F32.PACK_AB R134, R211, R208 ;  /* 0x000000d0d386723e */ /* 0x000fe400000000ff */
[----:B------:R-:W-:Y:S07]  /*10b10*/  F2FP.F16.F32.PACK_AB R135, R213, R206 ;  /* 0x000000ced587723e */ /* 0x000fee00000000ff */
[C---:B---3--:R-:W-:Y:S08]  /*10b20*/  HMMA.16816.F32 R4, R132.reuse, R144, R4 ;  /* 0x000000908404723c */ /* 0x048ff00000001804 */
        /* <DEDUP_REMOVED lines=14> */
[C---:B---3--:R-:W-:Y:S03]  /*10c10*/  HMMA.16816.F32 R44, R132.reuse, R144, R44 ;  /* 0x00000090842c723c */ /* 0x048fe6000000182c */
[----:B------:R-:W-:Y:S01]  /*10c20*/  FFMA.FTZ R145, R196, UR4, -R197 ;  /* 0x00000004c4917c23 */ /* 0x000fe200080108c5 */
[----:B------:R-:W-:Y:S01]  /*10c30*/  FFMA.FTZ R144, R167, UR4, -R169 ;  /* 0x00000004a7907c23 */ /* 0x000fe200080108a9 */
[--C-:B------:R-:W-:Y:S01]  /*10c40*/  FFMA.FTZ R196, R195, UR4, -R197.reuse ;  /* 0x00000004c3c47c23 */ /* 0x100fe200080108c5 */
[----:B------:R-:W-:Y:S01]  /*10c50*/  FFMA.FTZ R197, R171, UR4, -R197 ;  /* 0x00000004abc57c23 */ /* 0x000fe200080108c5 */
[----:B------:R-:W-:Y:S01]  /*10c60*/  MUFU.EX2 R195, R145 ;  /* 0x0000009100c37308 */ /* 0x000fe20000000800 */
[C---:B------:R-:W-:Y:S09]  /*10c70*/  HMMA.16816.F32 R48, R132.reuse, R146, R48 ;  /* 0x000000928430723c */ /* 0x040ff20000001830 */
[----:B------:R-:W-:Y:S10]  /*10c80*/  MUFU.EX2 R194, R144 ;  /* 0x0000009000c27308 */ /* 0x000ff40000000800 */
[----:B------:R-:W3:Y:S01]  /*10c90*/  MUFU.EX2 R196, R196 ;  /* 0x000000c400c47308 */ /* 0x000ee20000000800 */
[C---:B----4-:R-:W-:Y:S09]  /*10ca0*/  HMMA.16816.F32 R52, R132.reuse, R148, R52 ;  /* 0x000000948434723c */ /* 0x050ff20000001834 */
[----:B------:R3:W-:Y:S10]  /*10cb0*/  MUFU.EX2 R167, R168 ;  /* 0x000000a800a77308 */ /* 0x0007f40000000800 */
[----:B------:R-:W4:Y:S01]  /*10cc0*/  MUFU.EX2 R197, R197 ;  /* 0x000000c500c57308 */ /* 0x000f220000000800 */
[C---:B------:R-:W-:Y:S01]  /*10cd0*/  HMMA.16816.F32 R56, R132.reuse, R150, R56 ;  /* 0x000000968438723c */ /* 0x040fe20000001838 */
[----:B------:R-:W-:Y:S07]  /*10ce0*/  LDSM.16.MT88.4 R148, [R216+0x11800] ;  /* 0x01180000d894783b */ /* 0x000fee0000004200 */
[C---:B------:R-:W-:Y:S03]  /*10cf0*/  HMMA.16816.F32 R60, R132.reuse, R156, R60 ;  /* 0x0000009c843c723c */ /* 0x040fe6000000183c */
[----:B---3--:R-:W-:Y:S02]  /*10d00*/  F2FP.F16.F32.PACK_AB R168, R196, R195 ;  /* 0x000000c3c4a8723e */ /* 0x008fe400000000ff */
[----:B----4-:R-:W-:Y:S03]  /*10d10*/  F2FP.F16.F32.PACK_AB R170, R197, R210 ;  /* 0x000000d2c5aa723e */ /* 0x010fe600000000ff */
[C---:B------:R-:W-:Y:S01]  /*10d20*/  HMMA.16816.F32 R64, R132.reuse, R158, R64 ;  /* 0x0000009e8440723c */ /* 0x040fe20000001840 */
[----:B------:R-:W-:Y:S07]  /*10d30*/  LDSM.16.MT88.4 R156, [R220+0x11800] ;  /* 0x01180000dc9c783b */ /* 0x000fee0000004200 */
[C---:B------:R-:W-:Y:S08]  /*10d40*/  HMMA.16816.F32 R68, R132.reuse, R160, R68 ;  /* 0x000000a08444723c */ /* 0x040ff00000001844 */
[C---:B------:R-:W-:Y:S08]  /*10d50*/  HMMA.16816.F32 R72, R132.reuse, R162, R72 ;  /* 0x000000a28448723c */ /* 0x040ff00000001848 */
[C---:B-----5:R-:W-:Y:S08]  /*10d60*/  HMMA.16816.F32 R76, R132.reuse, R152, R76 ;  /* 0x00000098844c723c */ /* 0x060ff0000000184c */
[C---:B------:R-:W-:Y:S08]  /*10d70*/  HMMA.16816.F32 R80, R132.reuse, R154, R80 ;  /* 0x0000009a8450723c */ /* 0x040ff00000001850 */
        /* <DEDUP_REMOVED lines=14> */
[----:B------:R-:W-:Y:S03]  /*10e60*/  FFMA.FTZ R169, R165, UR4, -R169 ;  /* 0x00000004a5a97c23 */ /* 0x000fe600080108a9 */
[----:B------:R-:W-:Y:S01]  /*10e70*/  MUFU.EX2 R165, R140 ;  /* 0x0000008c00a57308 */ /* 0x000fe20000000800 */
[C---:B------:R-:W-:Y:S09]  /*10e80*/  HMMA.16816.F32 R120, R132.reuse, R142, R120 ;  /* 0x0000008e8478723c */ /* 0x040ff20000001878 */
[----:B------:R2:W3:Y:S01]  /*10e90*/  MUFU.EX2 R166, R169 ;  /* 0x000000a900a67308 */ /* 0x0004e20000000800 */
[C---:B-1----:R-:W-:Y:S08]  /*10ea0*/  HMMA.16816.F32 R124, R132.reuse, R136, R124 ;  /* 0x00000088847c723c */ /* 0x042ff0000000187c */
[----:B------:R-:W-:Y:S01]  /*10eb0*/  HMMA.16816.F32 R128, R132, R138, R128 ;  /* 0x0000008a8480723c */ /* 0x000fe20000001880 */
[----:B------:R-:W1:Y:S02]  /*10ec0*/  LDSM.16.MT88.4 R132, [R184+0x1800] ;  /* 0x00180000b884783b */ /* 0x000e640000004200 */
[----:B--2---:R-:W-:Y:S02]  /*10ed0*/  F2FP.F16.F32.PACK_AB R169, R194, R167 ;  /* 0x000000a7c2a9723e */ /* 0x004fe400000000ff */
[----:B---3--:R-:W-:Y:S07]  /*10ee0*/  F2FP.F16.F32.PACK_AB R171, R166, R165 ;  /* 0x000000a5a6ab723e */ /* 0x008fee00000000ff */
        /* <DEDUP_REMOVED lines=40> */
[----:B------:R-:W-:Y:S01]  /*11170*/  FADD.FTZ R0, R200, R5 ;  /* 0x00000005c8007221 */ /* 0x000fe20000010000 */
[----:B------:R-:W-:Y:S03]  /*11180*/  FADD.FTZ R7, R209, R204 ;  /* 0x000000ccd1077221 */ /* 0x000fe60000010000 */
[----:B------:R-:W-:Y:S01]  /*11190*/  FADD.FTZ R0, R205, R0 ;  /* 0x00000000cd007221 */ /* 0x000fe20000010000 */
[C---:B---3--:R-:W-:Y:S03]  /*111a0*/  HMMA.16816.F32 R116, R168.reuse, R8, R116 ;  /* 0x00000008a874723c */ /* 0x048fe60000001874 */
[----:B------:R-:W-:Y:S01]  /*111b0*/  FADD.FTZ R5, R207, R0 ;  /* 0x00000000cf057221 */ /* 0x000fe20000010000 */
[----:B------:R-:W-:Y:S03]  /*111c0*/  FADD.FTZ R7, R212, R7 ;  /* 0x00000007d4077221 */ /* 0x000fe60000010000 */
[----:B------:R-:W-:Y:S01]  /*111d0*/  FADD.FTZ R5, R222, R5 ;  /* 0x00000005de057221 */ /* 0x000fe20000010000 */
[C---:B------:R-:W-:Y:S03]  /*111e0*/  HMMA.16816.F32 R120, R168.reuse, R10, R120 ;  /* 0x0000000aa878723c */ /* 0x040fe60000001878 */
[----:B------:R-:W-:Y:S01]  /*111f0*/  FADD.FTZ R0, R208, R5 ;  /* 0x00000005d0007221 */ /* 0x000fe20000010000 */
[----:B------:R-:W-:Y:S03]  /*11200*/  FADD.FTZ R2, R206, R7 ;  /* 0x00000007ce027221 */ /* 0x000fe60000010000 */
[----:B------:R-:W-:Y:S01]  /*11210*/  FADD.FTZ R0, R211, R0 ;  /* 0x00000000d3007221 */ /* 0x000fe20000010000 */
[C---:B----4-:R-:W-:Y:S03]  /*11220*/  HMMA.16816.F32 R124, R168.reuse, R12, R124 ;  /* 0x0000000ca87c723c */ /* 0x050fe6000000187c */
[----:B------:R-:W-:Y:S01]  /*11230*/  FADD.FTZ R2, R213, R2 ;  /* 0x00000002d5027221 */ /* 0x000fe20000010000 */
[----:B------:R-:W-:Y:S01]  /*11240*/  FADD.FTZ R5, R195, R0 ;  /* 0x00000000c3057221 */ /* 0x000fe20000010000 */
[----:B------:R-:W-:Y:S02]  /*11250*/  MOV R0, R3 ;  /* 0x0000000300007202 */ /* 0x000fe40000000f00 */
[----:B------:R-:W-:Y:S01]  /*11260*/  FADD.FTZ R167, R167, R2 ;  /* 0x00000002a7a77221 */ /* 0x000fe20000010000 */
[----:B------:R-:W-:Y:S03]  /*11270*/  HMMA.16816.F32 R128, R168, R14, R128 ;  /* 0x0000000ea880723c */ /* 0x000fe60000001880 */
[----:B------:R-:W-:Y:S01]  /*11280*/  FADD.FTZ R5, R196, R5 ;  /* 0x00000005c4057221 */ /* 0x000fe20000010000 */
[----:B------:R-:W-:Y:S01]  /*11290*/  FADD.FTZ R194, R194, R167 ;  /* 0x000000a7c2c27221 */ /* 0x000fe20000010000 */
[----:B------:R-:W-:Y:S02]  /*112a0*/  MOV R169, R164 ;  /* 0x000000a400a97202 */ /* 0x000fe40000000f00 */
[----:B------:R-:W-:Y:S01]  /*112b0*/  FADD.FTZ R210, R210, R5 ;  /* 0x00000005d2d27221 */ /* 0x000fe20000010000 */
[----:B------:R-:W-:Y:S03]  /*112c0*/  FADD.FTZ R165, R165, R194 ;  /* 0x000000c2a5a57221 */ /* 0x000fe60000010000 */
[----:B------:R-:W-:Y:S01]  /*112d0*/  FADD.FTZ R237, R197, R210 ;  /* 0x000000d2c5ed7221 */ /* 0x000fe20000010000 */
[----:B------:R-:W-:Y:S01]  /*112e0*/  FADD.FTZ R235, R166, R165 ;  /* 0x000000a5a6eb7221 */ /* 0x000fe20000010000 */
[----:B------:R-:W-:Y:S07]  /*112f0*/  BRA.U UP2, `(.L_x_2120) ;  /* 0xffffffb5024c7547 */ /* 0x000fee000b83ffff */
.L_x_2116:
        /* <DEDUP_REMOVED lines=345> */
.L_x_2122:
[----:B------:R-:W-:Y:S05]  /*12890*/  BSYNC.RECONVERGENT B0 ;  /* 0x0000000000007941 */ /* 0x000fea0003800200 */
.L_x_2121:
        /* <DEDUP_REMOVED lines=39> */
.L_x_2124:
[----:B------:R-:W-:Y:S05]  /*12b10*/  BSYNC.RECONVERGENT B0 ;  /* 0x0000000000007941 */ /* 0x000fea0003800200 */
.L_x_2123:
        /* <DEDUP_REMOVED lines=26> */
.L_x_2126:
[----:B------:R-:W-:Y:S05]  /*12cc0*/  BSYNC.RECONVERGENT B0 ;  /* 0x0000000000007941 */ /* 0x000fea0003800200 */
.L_x_2125:
        /* <DEDUP_REMOVED lines=26> */
.L_x_2128:
[----:B------:R-:W-:Y:S05]  /*12e70*/  BSYNC.RECONVERGENT B0 ;  /* 0x0000000000007941 */ /* 0x000fea0003800200 */
.L_x_2127:
        /* <DEDUP_REMOVED lines=25> */
.L_x_2129:
        /* <DEDUP_REMOVED lines=15> */
.L_x_4079:


//--------------------- .text._ZN5flash24flash_fwd_splitkv_kernelI23Flash_fwd_kernel_traitsILi256ELi64ELi64ELi4ELb0ELb0EN7cutlass6half_tE19Flash_kernel_traitsILi256ELi64ELi64ELi4ES3_EELb1ELb0ELb0ELb0ELb1ELb0ELb0ELb1EEEvNS_16Flash_fwd_paramsE --------------------------
	.section	.text._ZN5flash24flash_fwd_splitkv_kernelI23Flash_fwd_kernel_traitsILi256ELi64ELi64ELi4ELb0ELb0EN7cutlass6half_tE19Flash_kernel_traitsILi256ELi64ELi64ELi4ES3_EELb1ELb0ELb0ELb0ELb1ELb0ELb0ELb1EEEvNS_16Flash_fwd_paramsE,"ax",@progbits
	.align	128
        .global         _ZN5flash24flash_fwd_splitkv_kernelI23Flash_fwd_kernel_traitsILi256ELi64ELi64ELi4ELb0ELb0EN7cutlass6half_tE19Flash_kernel_traitsILi256ELi64ELi64ELi4ES3_EELb1ELb0ELb0ELb0ELb1ELb0ELb0ELb1EEEvNS_16Flash_fwd_paramsE
        .type           _ZN5flash24flash_fwd_splitkv_kernelI23Flash_fwd_kernel_traitsILi256ELi64ELi64ELi4ELb0ELb0EN7cutlass6half_tE19Flash_kernel_traitsILi256ELi64ELi64ELi4ES3_EELb1ELb0ELb0ELb0ELb1ELb0ELb0ELb1EEEvNS_16Flash_fwd_paramsE,@function
        .size           _ZN5flash24flash_fwd_splitkv_kernelI23Flash_fwd_kernel_traitsILi256ELi64ELi64ELi4ELb0ELb0EN7cutlass6half_tE19Flash_kernel_traitsILi256ELi64ELi64ELi4ES3_EELb1ELb0ELb0ELb0ELb1ELb0ELb0ELb1EEEvNS_16Flash_fwd_paramsE,(.L_x_4080 - _ZN5flash24flash_fwd_splitkv_kernelI23Flash_fwd_kernel_traitsILi256ELi64ELi64ELi4ELb0ELb0EN7cutlass6half_tE19Flash_kernel_traitsILi256ELi64ELi64ELi4ES3_EELb1ELb0ELb0ELb0ELb1ELb0ELb0ELb1EEEvNS_16Flash_fwd_paramsE)
        .other          _ZN5flash24flash_fwd_splitkv_kernelI23Flash_fwd_kernel_traitsILi256ELi64ELi64ELi4ELb0ELb0EN7cutlass6half_tE19Flash_kernel_traitsILi256ELi64ELi64ELi4ES3_EELb1ELb0ELb0ELb0ELb1ELb0ELb0ELb1EEEvNS_16Flash_fwd_paramsE,@"STO_CUDA_ENTRY STV_DEFAULT"
_ZN5flash24flash_fwd_splitkv_kernelI23Flash_fwd_kernel_traitsILi256ELi64ELi64ELi4ELb0ELb0EN7cutlass6half_tE19Flash_kernel_traitsILi256ELi64ELi64ELi4ES3_EELb1ELb0ELb0ELb0ELb1ELb0ELb0ELb1EEEvNS_16Flash_fwd_paramsE:
.text._ZN5flash24flash_fwd_splitkv_kernelI23Flash_fwd_kernel_traitsILi256ELi64ELi64ELi4ELb0ELb0EN7cutlass6half_tE19Flash_kernel_traitsILi256ELi64ELi64ELi4ES3_EELb1ELb0ELb0ELb0ELb1ELb0ELb0ELb1EEEvNS_16Flash_fwd_paramsE:
        /* <DEDUP_REMOVED lines=27> */
[----:B------:R-:W-:Y:S02]  /*01b0*/  IMAD.MOV.U32 R0, RZ, RZ, RZ ;  /* 0x000000ffff007224 */ /* 0x000fe400078e00ff */
[----:B------:R-:W-:Y:S01]  /*01c0*/  IMAD.MOV.U32 R13, RZ, RZ, -0x1 ;  /* 0xffffffffff0d7424 */ /* 0x000fe200078e00ff */
[----:B------:R-:W3:Y:S01]  /*01d0*/  S2R R11, SR_CTAID.X ;  /* 0x00000000000b7919 */ /* 0x000ee20000002500 */
[----:B------:R-:W-:Y:S01]  /*01e0*/  @P1 IMAD.X R3, R8, 0x1, R3, P0 ;  /* 0x0000000108031824 */ /* 0x000fe200000e0603 */
[----:B------:R-:W4:Y:S04]  /*01f0*/  @!P3 LDC R231, c[0x0][0x434] ;  /* 0x00010d00ffe7bb82 */ /* 0x000f280000000800 */
[----:B------:R1:W5:Y:S04]  /*0200*/  @P1 LDG.E R63, desc[UR4][R2.64] ;  /* 0x00000004023f1981 */ /* 0x000368000c1e1900 */
[----:B------:R1:W5:Y:S01]  /*0210*/  @P2 LDG.E R0, desc[UR4][R112.64] ;  /* 0x0000000470002981 */ /* 0x000362000c1e1900 */
[----:B------:R-:W2:Y:S01]  /*0220*/  @!P1 LDC R6, c[0x0][0x43c] ;  /* 0x00010f00ff069b82 */ /* 0x000ea20000000800 */
[----:B-1----:R-:W-:-:S04]  /*0230*/  ISETP.EQ.U32.AND P5, PT, R4, RZ, PT ;  /* 0x000000ff0400720c */ /* 0x002fc80003fa2070 */
[----:B------:R-:W-:Y:S02]  /*0240*/  ISETP.EQ.OR.EX P5, PT, R5, RZ, !P4, P5 ;  /* 0x000000ff0500720c */ /* 0x000fe400067a2750 */
[----:B------:R-:W-:-:S05]  /*0250*/  IADD3 R16, P0, PT, R9, R4, RZ ;  /* 0x0000000409107210 */ /* 0x000fca0007f1e0ff */
[----:B------:R-:W-:-:S06]  /*0260*/  IMAD.X R17, R8, 0x1, R5, P0 ;  /* 0x0000000108117824 */ /* 0x000fcc00000e0605 */
[----:B------:R1:W5:Y:S01]  /*0270*/  @!P5 LDG.E R13, desc[UR4][R16.64] ;  /* 0x00000004100dd981 */ /* 0x000362000c1e1900 */
[----:B------:R-:W-:Y:S01]  /*0280*/  ISETP.NE.U32.AND P0, PT, R4, RZ, PT ;  /* 0x000000ff0400720c */ /* 0x000fe20003f05070 */
[----:B------:R-:W1:Y:S03]  /*0290*/  @!P1 LDC.64 R2, c[0x0][0x488] ;  /* 0x00012200ff029b82 */ /* 0x000e660000000a00 */
        /* <DEDUP_REMOVED lines=9> */
.L_x_2130:
        /* <DEDUP_REMOVED lines=9> */
[----:B------:R-:W-:Y:S02]  /*03c0*/  VIADD R2, R11, 0x1 ;  /* 0x000000010b027836 */ /* 0x000fe40000000000 */
[----:B------:R-:W-:-:S02]  /*03d0*/  @!P1 IMAD.IADD R63, R69, 0x1, R6 ;  /* 0x00000001453f9824 */ /* 0x000fc400078e0206 */
[----:B------:R-:W-:Y:S01]  /*03e0*/  IMAD R2, R2, 0x40, -R231 ;  /* 0x0000004002027824 */ /* 0x000fe200078e0ae7 */
[----:B------:R-:W1:Y:S01]  /*03f0*/  S2R R6, SR_CTAID.Z ;  /* 0x0000000000067919 */ /* 0x000e620000002700 */
[----:B------:R-:W-:Y:S02]  /*0400*/  VIADD R5, R63, 0x3f ;  /* 0x0000003f3f057836 */ /* 0x000fe40000000000 */
[----:B------:R-:W-:Y:S01]  /*0410*/  IMAD.MOV.U32 R15, RZ, RZ, R7 ;  /* 0x000000ffff0f7224 */ /* 0x000fe200078e0007 */
[----:B--2---:R-:W-:Y:S02]  /*0420*/  UIADD3 UR7, UPT, UPT, UR7, 0x3f, URZ ;  /* 0x0000003f07077890 */ /* 0x004fe4000fffe0ff */
[----:B------:R-:W-:Y:S02]  /*0430*/  SHF.R.S32.HI R4, RZ, 0x1f, R5 ;  /* 0x0000001fff047819 */ /* 0x000fe40000011405 */
[----:B----4-:R-:W-:Y:S01]  /*0440*/  IADD3 R3, PT, PT, R5, UR6, R2 ;  /* 0x0000000605037c10 */ /* 0x010fe2000fffe002 */
[----:B------:R-:W-:Y:S01]  /*0450*/  USHF.R.S32.HI UR6, URZ, 0x1f, UR7 ;  /* 0x0000001fff067899 */ /* 0x000fe20008011407 */
[----:B------:R-:W-:-:S02]  /*0460*/  LEA.HI R4, R4, R5, RZ, 0x6 ;  /* 0x0000000504047211 */ /* 0x000fc400078f30ff */
        /* <DEDUP_REMOVED lines=21> */
[----:B-1----:R-:W-:-:S04]  /*05c0*/  @P0 IMAD.WIDE.U32 R10, R230, R2, RZ ;  /* 0x00000002e60a0225 */ /* 0x002fc800078e00ff */
[----:B------:R-:W-:-:S04]  /*05d0*/  IMAD.WIDE.U32 R12, R64, R2, R12 ;  /* 0x00000002400c7225 */ /* 0x000fc800078e000c */
[C---:B-----5:R-:W-:Y:S01]  /*05e0*/  @!P0 IMAD.WIDE.U32 R8, R7.reuse, R4, RZ ;  /* 0x0000000407088225 */ /* 0x060fe200078e00ff */
[----:B------:R-:W-:Y:S02]  /*05f0*/  @P0 MOV R8, R10 ;  /* 0x0000000a00080202 */ /* 0x000fe40000000f00 */
[----:B------:R-:W-:Y:S01]  /*0600*/  IADD3 R10, PT, PT, R0, 0x10, RZ ;  /* 0x00000010000a7810 */ /* 0x000fe20007ffe0ff */
[----:B------:R-:W-:Y:S02]  /*0610*/  @!P0 IMAD R5, R7, R5, R9 ;  /* 0x0000000507058224 */ /* 0x000fe400078e0209 */
[-C--:B------:R-:W-:Y:S01]  /*0620*/  @P0 IMAD R5, R230, R3.reuse, R11 ;  /* 0x00000003e6050224 */ /* 0x080fe200078e020b */
[----:B------:R-:W-:Y:S01]  /*0630*/  IADD3 R12, P0, PT, R8, R12, RZ ;  /* 0x0000000c080c7210 */ /* 0x000fe20007f1e0ff */
[----:B------:R-:W-:Y:S01]  /*0640*/  IMAD R4, R64, R3, R13 ;  /* 0x0000000340047224 */ /* 0x000fe200078e020d */
[----:B------:R-:W-:Y:S01]  /*0650*/  ISETP.GE.AND P3, PT, R10, R231, PT ;  /* 0x000000e70a00720c */ /* 0x000fe20003f66270 */
[C---:B------:R-:W-:Y:S01]  /*0660*/  VIADD R8, R0.reuse, 0x20 ;  /* 0x0000002000087836 */ /* 0x040fe20000000000 */
[----:B------:R-:W-:-:S02]  /*0670*/  IADD3 R10, PT, PT, R0, 0x30, RZ ;  /* 0x00000030000a7810 */ /* 0x000fc40007ffe0ff */
[----:B------:R-:W-:Y:S01]  /*0680*/  IADD3.X R13, PT, PT, R5, R4, RZ, P0, !PT ;  /* 0x00000004050d7210 */ /* 0x000fe200007fe4ff */
[----:B--2---:R-:W-:Y:S01]  /*0690*/  IMAD R5, R15, UR9, R6 ;  /* 0x000000090f057c24 */ /* 0x004fe2000f8e0206 */
[-C--:B------:R-:W-:Y:S02]  /*06a0*/  ISETP.GE.AND P0, PT, R0, R231.reuse, PT ;  /* 0x000000e70000720c */ /* 0x080fe40003f06270 */
[-C--:B------:R-:W-:Y:S01]  /*06b0*/  ISETP.GE.AND P2, PT, R8, R231.reuse, PT ;  /* 0x000000e70800720c */ /* 0x080fe20003f46270 */
[----:B---3--:R-:W-:Y:S01]  /*06c0*/  IMAD.WIDE.U32 R12, R6, UR6, R12 ;  /* 0x00000006060c7c25 */ /* 0x008fe2000f8e000c */
[----:B------:R-:W-:-:S03]  /*06d0*/  ISETP.GE.AND P1, PT, R10, R231, PT ;  /* 0x000000e70a00720c */ /* 0x000fc60003f26270 */
[----:B----4-:R-:W-:Y:S02]  /*06e0*/  IMAD R5, R5, UR8, R64 ;  /* 0x0000000805057c24 */ /* 0x010fe4000f8e0240 */
[----:B------:R-:W-:-:S04]  /*06f0*/  IMAD R11, R6, UR7, R13 ;  /* 0x00000007060b7c24 */ /* 0x000fc8000f8e020d */
[----:B------:R-:W-:Y:S05]  /*0700*/  @P0 BRA `(.L_x_2133) ;  /* 0x0000000000280947 */ /* 0x000fea0003800000 */
        /* <DEDUP_REMOVED lines=10> */
.L_x_2133:
[----:B------:R-:W-:Y:S05]  /*07b0*/  BSYNC.RECONVERGENT B0 ;  /* 0x0000000000007941 */ /* 0x000fea0003800200 */
.L_x_2132:
[----:B------:R-:W-:Y:S04]  /*07c0*/  BSSY.RECONVERGENT B0, `(.L_x_2134) ;  /* 0x0000011000007945 */ /* 0x000fe80003800200 */
[----:B------:R-:W-:Y:S05]  /*07d0*/  @P3 BRA `(.L_x_2135) ;  /* 0x00000000003c3947 */ /* 0x000fea0003800000 */
[----:B------:R-:W-:Y:S01]  /*07e0*/  IADD3 R7, P0, PT, R0, 0x10, RZ ;  /* 0x0000001000077810 */ /* 0x000fe20007f1e0ff */
[----:B------:R-:W2:Y:S01]  /*07f0*/  LDCU.64 UR6, c[0x0][0x3f0] ;  /* 0x00007e00ff0677ac */ /* 0x000ea20008000a00 */
[----:B-1----:R-:W-:-:S03]  /*0800*/  IMAD.MOV.U32 R8, RZ, RZ, R12 ;  /* 0x000000ffff087224 */ /* 0x002fc600078e000c */
[----:B------:R-:W-:-:S04]  /*0810*/  IMAD.X R9, RZ, RZ, RZ, P0 ;  /* 0x000000ffff097224 */ /* 0x000fc800000e06ff */
[----:B------:R-:W-:Y:S01]  /*0820*/  IMAD R4, R9, R2, RZ ;  /* 0x0000000209047224 */ /* 0x000fe200078e02ff */
[----:B------:R-:W-:-:S03]  /*0830*/  MOV R9, R11 ;  /* 0x0000000b00097202 */ /* 0x000fc60000000f00 */
[C---:B------:R-:W-:Y:S02]  /*0840*/  IMAD R4, R7.reuse, R3, R4 ;  /* 0x0000000307047224 */ /* 0x040fe400078e0204 */
[----:B------:R-:W-:-:S03]  /*0850*/  IMAD.WIDE.U32 R8, R7, R2, R8 ;  /* 0x0000000207087225 */ /* 0x000fc600078e0008 */
[----:B--2---:R-:W-:Y:S02]  /*0860*/  LEA R6, P0, R8, UR6, 0x1 ;  /* 0x0000000608067c11 */ /* 0x004fe4000f8008ff */
[----:B------:R-:W-:-:S04]  /*0870*/  IADD3 R7, PT, PT, R9, R4, RZ ;  /* 0x0000000409077210 */ /* 0x000fc80007ffe0ff */
[----:B------:R-:W-:-:S05]  /*0880*/  LEA.HI.X R7, R8, UR7, R7, 0x1, P0 ;  /* 0x0000000708077c11 */ /* 0x000fca00080f0c07 */
[----:B------:R2:W-:Y:S04]  /*0890*/  STG.E.128 desc[UR4][R6.64], RZ ;  /* 0x000000ff06007986 */ /* 0x0005e8000c101d04 */
[----:B------:R2:W-:Y:S04]  /*08a0*/  STG.E.128 desc[UR4][R6.64+0x80], RZ ;  /* 0x000080ff06007986 */ /* 0x0005e8000c101d04 */
[----:B------:R2:W-:Y:S04]  /*08b0*/  STG.E.128 desc[UR4][R6.64+0x100], RZ ;  /* 0x000100ff06007986 */ /* 0x0005e8000c101d04 */
[----:B------:R2:W-:Y:S02]  /*08c0*/  STG.E.128 desc[UR4][R6.64+0x180], RZ ;  /* 0x000180ff06007986 */ /* 0x0005e4000c101d04 */
.L_x_2135:
[----:B------:R-:W-:Y:S05]  /*08d0*/  BSYNC.RECONVERGENT B0 ;  /* 0x0000000000007941 */ /* 0x000fea0003800200 */
.L_x_2134:
[----:B------:R-:W-:Y:S04]  /*08e0*/  BSSY.RECONVERGENT B0, `(.L_x_2136) ;  /* 0x0000011000007945 */ /* 0x000fe80003800200 */
[----:B------:R-:W-:Y:S05]  /*08f0*/  @P2 BRA `(.L_x_2137) ;  /* 0x00000000003c2947 */ /* 0x000fea0003800000 */
[----:B--2---:R-:W-:Y:S01]  /*0900*/  IADD3 R7, P0, PT, R0, 0x20, RZ ;  /* 0x0000002000077810 */ /* 0x004fe20007f1e0ff */
        /* <DEDUP_REMOVED lines=14> */
.L_x_2137:
[----:B------:R-:W-:Y:S05]  /*09f0*/  BSYNC.RECONVERGENT B0 ;  /* 0x0000000000007941 */ /* 0x000fea0003800200 */
.L_x_2136:
[----:B------:R-:W-:Y:S04]  /*0a00*/  BSSY.RECONVERGENT B0, `(.L_x_2138) ;  /* 0x0000010000007945 */ /* 0x000fe80003800200 */
[----:B------:R-:W-:Y:S05]  /*0a10*/  @P1 BRA `(.L_x_2139) ;  /* 0x0000000000381947 */ /* 0x000fea0003800000 */
[----:B------:R-:W4:Y:S01]  /*0a20*/  LDCU.64 UR6, c[0x0][0x3f0] ;  /* 0x00007e00ff0677ac */ /* 0x000f220008000a00 */
[----:B--23--:R-:W-:Y:S02]  /*0a30*/  IADD3 R7, P0, PT, R0, 0x30, RZ ;  /* 0x0000003000077810 */ /* 0x00cfe40007f1e0ff */
[----:B------:R-:W-:Y:S02]  /*0a40*/  MOV R10, R12 ;  /* 0x0000000c000a7202 */ /* 0x000fe40000000f00 */
[----:B-1----:R-:W-:-:S03]  /*0a50*/  IADD3.X R9, PT, PT, RZ, RZ, RZ, P0, !PT ;  /* 0x000000ffff097210 */ /* 0x002fc600007fe4ff */
        /* <DEDUP_REMOVED lines=10> */
.L_x_2139:
[----:B------:R-:W-:Y:S05]  /*0b00*/  BSYNC.RECONVERGENT B0 ;  /* 0x0000000000007941 */ /* 0x000fea0003800200 */
.L_x_2138:
[----:B------:R-:W5:Y:S01]  /*0b10*/  LDCU.64 UR6, c[0x0][0x420] ;  /* 0x00008400ff0677ac */ /* 0x000f620008000a00 */
[----:B------:R-:W-:-:S04]  /*0b20*/  LOP3.LUT P4, R62, R62, 0x7, RZ, 0xc0, !PT ;  /* 0x000000073e3e7812 */ /* 0x000fc8000788c0ff */
[----:B------:R-:W-:Y:S02]  /*0b30*/  ISETP.GE.OR P4, PT, R0, R231, P4 ;  /* 0x000000e70000720c */ /* 0x000fe40002786670 */
[C---:B------:R-:W-:Y:S02]  /*0b40*/  ISETP.NE.OR P3, PT, R62.reuse, RZ, P3 ;  /* 0x000000ff3e00720c */ /* 0x040fe40001f65670 */
[C---:B------:R-:W-:Y:S02]  /*0b50*/  ISETP.NE.OR P2, PT, R62.reuse, RZ, P2 ;  /* 0x000000ff3e00720c */ /* 0x040fe40001745670 */
[C---:B------:R-:W-:Y:S02]  /*0b60*/  IADD3 R0, P0, PT, R5.reuse, R0, RZ ;  /* 0x0000000005007210 */ /* 0x040fe40007f1e0ff */
        /* <DEDUP_REMOVED lines=14> */
.L_x_2131:
        /* <DEDUP_REMOVED lines=10> */
.L_x_2140:
[----:B------:R-:W-:Y:S05]  /*0cf0*/  BRA.U !UP0, `(.L_x_2141) ;  /* 0x0000000508987547 */ /* 0x000fea000b800000 */
[----:B------:R-:W2:Y:S01]  /*0d00*/  LDC R9, c[0x0][0x4f0] ;  /* 0x00013c00ff097b82 */ /* 0x000ea20000000800 */
[----:B------:R-:W-:Y:S01]  /*0d10*/  LEA R0, R165, 0xffffffc0, 0x6 ;  /* 0xffffffc0a5007811 */ /* 0x000fe200078e30ff */
[----:B------:R-:W3:Y:S03]  /*0d20*/  LDCU.64 UR6, c[0x0][0x4e8] ;  /* 0x00009d00ff0677ac */ /* 0x000ee60008000a00 */
[----:B-1----:R-:W-:Y:S01]  /*0d30*/  IABS R2, R0 ;  /* 0x0000000000027213 */ /* 0x002fe20000000000 */
[----:B------:R-:W1:Y:S01]  /*0d40*/  LDCU.64 UR8, c[0x0][0x3a0] ;  /* 0x00007400ff0877ac */ /* 0x000e620008000a00 */
[----:B------:R-:W4:Y:S01]  /*0d50*/  LDCU.64 UR14, c[0x0][0x3b8] ;  /* 0x00007700ff0e77ac */ /* 0x000f220008000a00 */
[----:B--2---:R-:W-:-:S04]  /*0d60*/  IABS R4, R9 ;  /* 0x0000000900047213 */ /* 0x004fc80000000000 */
[----:B------:R-:W2:Y:S08]  /*0d70*/  I2F.RP R5, R4 ;  /* 0x0000000400057306 */ /* 0x000eb00000209400 */
[----:B--2---:R-:W2:Y:S02]  /*0d80*/  MUFU.RCP R12, R5 ;  /* 0x00000005000c7308 */ /* 0x004ea40000001000 */
[----:B--2---:R-:W-:-:S06]  /*0d90*/  IADD3 R12, PT, PT, R12, 0xffffffe, RZ ;  /* 0x0ffffffe0c0c7810 */ /* 0x004fcc0007ffe0ff */
[----:B------:R-:W2:Y:S02]  /*0da0*/  F2I.FTZ.U32.TRUNC.NTZ R13, R12 ;  /* 0x0000000c000d7305 */ /* 0x000ea4000021f000 */
[----:B--2---:R-:W-:Y:S01]  /*0db0*/  IMAD.MOV R3, RZ, RZ, -R13 ;  /* 0x000000ffff037224 */ /* 0x004fe200078e0a0d */
[----:B------:R-:W-:-:S03]  /*0dc0*/  MOV R12, RZ ;  /* 0x000000ff000c7202 */ /* 0x000fc60000000f00 */
[----:B------:R-:W-:-:S04]  /*0dd0*/  IMAD R3, R3, R4, RZ ;  /* 0x0000000403037224 */ /* 0x000fc800078e02ff */
[----:B------:R-:W-:-:S06]  /*0de0*/  IMAD.HI.U32 R3, R13, R3, R12 ;  /* 0x000000030d037227 */ /* 0x000fcc00078e000c */
[----:B------:R-:W-:-:S04]  /*0df0*/  IMAD.HI.U32 R5, R3, R2, RZ ;  /* 0x0000000203057227 */ /* 0x000fc800078e00ff */
[----:B------:R-:W-:-:S04]  /*0e00*/  IMAD.MOV R3, RZ, RZ, -R5 ;  /* 0x000000ffff037224 */ /* 0x000fc800078e0a05 */
[----:B------:R-:W-:Y:S01]  /*0e10*/  IMAD R3, R4, R3, R2 ;  /* 0x0000000304037224 */ /* 0x000fe200078e0202 */
[----:B------:R-:W-:-:S04]  /*0e20*/  LOP3.LUT R2, R0, R9, RZ, 0x3c, !PT ;  /* 0x0000000900027212 */ /* 0x000fc800078e3cff */
[----:B------:R-:W-:Y:S02]  /*0e30*/  ISETP.GT.U32.AND P3, PT, R4, R3, PT ;  /* 0x000000030400720c */ /* 0x000fe40003f64070 */
[----:B------:R-:W-:-:S11]  /*0e40*/  ISETP.GE.AND P1, PT, R2, RZ, PT ;  /* 0x000000ff0200720c */ /* 0x000fd60003f26270 */
[-C--:B------:R-:W-:Y:S01]  /*0e50*/  @!P3 IADD3 R3, PT, PT, R3, -R4.reuse, RZ ;  /* 0x800000040303b210 */ /* 0x080fe20007ffe0ff */
[----:B------:R-:W-:Y:S01]  /*0e60*/  @!P3 VIADD R5, R5, 0x1 ;  /* 0x000000010505b836 */ /* 0x000fe20000000000 */
[----:B------:R-:W-:Y:S02]  /*0e70*/  ISETP.NE.AND P3, PT, R9, RZ, PT ;  /* 0x000000ff0900720c */ /* 0x000fe40003f65270 */
[----:B------:R-:W-:Y:S01]  /*0e80*/  ISETP.GE.U32.AND P0, PT, R3, R4, PT ;  /* 0x000000040300720c */ /* 0x000fe20003f06070 */
[----:B---3--:R-:W-:-:S04]  /*0e90*/  IMAD.WIDE.U32 R2, R7, UR6, RZ ;  /* 0x0000000607027c25 */ /* 0x008fc8000f8e00ff */
[----:B------:R-:W-:Y:S01]  /*0ea0*/  IMAD R233, R7, UR7, R3 ;  /* 0x0000000707e97c24 */ /* 0x000fe2000f8e0203 */
[----:B------:R-:W2:Y:S01]  /*0eb0*/  LDCU.64 UR6, c[0x0][0x3a8] ;  /* 0x00007500ff0677ac */ /* 0x000ea20008000a00 */
[----:B------:R-:W3:Y:S06]  /*0ec0*/  LDC R3, c[0x0][0x3e8] ;  /* 0x0000fa00ff037b82 */ /* 0x000eec0000000800 */
[----:B------:R-:W-:Y:S02]  /*0ed0*/  @P0 IADD3 R5, PT, PT, R5, 0x1, RZ ;  /* 0x0000000105050810 */ /* 0x000fe40007ffe0ff */
[----:B------:R-:W-:-:S03]  /*0ee0*/  LEA R232, P0, R2, UR12, 0x2 ;  /* 0x0000000c02e87c11 */ /* 0x000fc6000f8010ff */
[----:B------:R-:W-:Y:S01]  /*0ef0*/  @!P1 IMAD.MOV R5, RZ, RZ, -R5 ;  /* 0x000000ffff059224 */ /* 0x000fe200078e0a05 */
[----:B------:R-:W-:Y:S02]  /*0f00*/  LEA.HI.X R233, R2, UR13, R233, 0x2, P0 ;  /* 0x0000000d02e97c11 */ /* 0x000fe400080f14e9 */
[----:B------:R-:W-:-:S05]  /*0f10*/  @!P3 LOP3.LUT R5, RZ, R9, RZ, 0x33, !PT ;  /* 0x00000009ff05b212 */ /* 0x000fca00078e33ff */
[----:B------:R-:W-:-:S06]  /*0f20*/  IMAD.WIDE R12, R5, 0x4, R232 ;  /* 0x00000004050c7825 */ /* 0x000fcc00078e02e8 */
[----:B------:R1:W2:Y:S01]  /*0f30*/  LDG.E R12, desc[UR4][R12.64] ;  /* 0x000000040c0c7981 */ /* 0x0002a2000c1e1900 */
[----:B---3--:R-:W-:Y:S01]  /*0f40*/  IABS R2, R3 ;  /* 0x0000000300027213 */ /* 0x008fe20000000000 */
[----:B------:R-:W-:-:S03]  /*0f50*/  IMAD.MOV R5, RZ, RZ, -R5 ;  /* 0x000000ffff057224 */ /* 0x000fc600078e0a05 */
[----:B------:R-:W3:Y:S01]  /*0f60*/  I2F.RP R10, R2 ;  /* 0x00000002000a7306 */ /* 0x000ee20000209400 */
[----:B------:R-:W-:Y:S01]  /*0f70*/  IMAD R0, R9, R5, R0 ;  /* 0x0000000509007224 */ /* 0x000fe200078e0200 */
[----:B----4-:R-:W-:-:S04]  /*0f80*/  MOV R9, UR15 ;  /* 0x0000000f00097c02 */ /* 0x010fc80008000f00 */
[----:B------:R-:W-:Y:S02]  /*0f90*/  SHF.R.S32.HI R5, RZ, 0x1f, R0 ;  /* 0x0000001fff057819 */ /* 0x000fe40000011400 */
[----:B---3--:R-:W3:Y:S02]  /*0fa0*/  MUFU.RCP R14, R10 ;  /* 0x0000000a000e7308 */ /* 0x008ee40000001000 */
[----:B---3--:R-:W-:Y:S02]  /*0fb0*/  IADD3 R14, PT, PT, R14, 0xffffffe, RZ ;  /* 0x0ffffffe0e0e7810 */ /* 0x008fe40007ffe0ff */
[----:B------:R-:W-:-:S04]  /*0fc0*/  LOP3.LUT R10, RZ, R3, RZ, 0x33, !PT ;  /* 0x00000003ff0a7212 */ /* 0x000fc800078e33ff */
[----:B-----5:R-:W3:Y:S02]  /*0fd0*/  F2I.FTZ.U32.TRUNC.NTZ R15, R14 ;  /* 0x0000000e000f7305 */ /* 0x020ee4000021f000 */
[----:B---3--:R-:W-:Y:S01]  /*0fe0*/  IMAD.MOV R4, RZ, RZ, -R15 ;  /* 0x000000ffff047224 */ /* 0x008fe200078e0a0f */
[----:B------:R-:W-:-:S03]  /*0ff0*/  MOV R14, RZ ;  /* 0x000000ff000e7202 */ /* 0x000fc60000000f00 */
[----:B------:R-:W-:Y:S01]  /*1000*/  IMAD R8, R4, R2, RZ ;  /* 0x0000000204087224 */ /* 0x000fe200078e02ff */
[----:B------:R-:W-:-:S03]  /*1010*/  IABS R4, R6 ;  /* 0x0000000600047213 */ /* 0x000fc60000000000 */
[----:B------:R-:W-:-:S04]  /*1020*/  IMAD.HI.U32 R15, R15, R8, R14 ;  /* 0x000000080f0f7227 */ /* 0x000fc800078e000e */
[----:B------:R-:W-:-:S04]  /*1030*/  IMAD.MOV.U32 R8, RZ, RZ, R4 ;  /* 0x000000ffff087224 */ /* 0x000fc800078e0004 */
[----:B------:R-:W-:-:S05]  /*1040*/  IMAD.HI.U32 R4, R15, R8, RZ ;  /* 0x000000080f047227 */ /* 0x000fca00078e00ff */
[----:B-1----:R-:W-:-:S05]  /*1050*/  IADD3 R13, PT, PT, -R4, RZ, RZ ;  /* 0x000000ff040d7210 */ /* 0x002fca0007ffe1ff */
[----:B------:R-:W-:Y:S02]  /*1060*/  IMAD R15, R2, R13, R8 ;  /* 0x0000000d020f7224 */ /* 0x000fe400078e0208 */
[----:B------:R-:W-:-:S03]  /*1070*/  IMAD.U32 R8, RZ, RZ, UR14 ;  /* 0x0000000eff087e24 */ /* 0x000fc6000f8e00ff */
[----:B------:R-:W-:-:S13]  /*1080*/  ISETP.GT.U32.AND P0, PT, R2, R15, PT ;  /* 0x0000000f0200720c */ /* 0x000fda0003f04070 */
[----:B------:R-:W-:Y:S01]  /*1090*/  @!P0 IMAD.IADD R15, R15, 0x1, -R2 ;  /* 0x000000010f0f8824 */ /* 0x000fe200078e0a02 */
[----:B------:R-:W-:-:S04]  /*10a0*/  @!P0 IADD3 R4, PT, PT, R4, 0x1, RZ ;  /* 0x0000000104048810 */ /* 0x000fc80007ffe0ff */
[----:B------:R-:W-:Y:S02]  /*10b0*/  ISETP.GE.U32.AND P1, PT, R15, R2, PT ;  /* 0x000000020f00720c */ /* 0x000fe40003f26070 */
[----:B------:R-:W-:-:S04]  /*10c0*/  LOP3.LUT R2, R6, R3, RZ, 0x3c, !PT ;  /* 0x0000000306027212 */ /* 0x000fc800078e3cff */
[----:B------:R-:W-:-:S07]  /*10d0*/  ISETP.GE.AND P0, PT, R2, RZ, PT ;  /* 0x000000ff0200720c */ /* 0x000fce0003f06270 */
[----:B------:R-:W-:Y:S01]  /*10e0*/  @P1 VIADD R4, R4, 0x1 ;  /* 0x0000000104041836 */ /* 0x000fe20000000000 */
[----:B------:R-:W-:Y:S02]  /*10f0*/  ISETP.NE.AND P1, PT, R3, RZ, PT ;  /* 0x000000ff0300720c */ /* 0x000fe40003f25270 */
[----:B--2---:R-:W-:Y:S01]  /*1100*/  SHF.R.S32.HI R13, RZ, 0x1f, R12 ;  /* 0x0000001fff0d7819 */ /* 0x004fe2000001140c */
[----:B------:R-:W-:-:S04]  /*1110*/  IMAD.WIDE.U32 R18, R12, UR8, RZ ;  /* 0x000000080c127c25 */ /* 0x000fc8000f8e00ff */
[C---:B------:R-:W-:Y:S02]  /*1120*/  IMAD R15, R13.reuse, UR8, RZ ;  /* 0x000000080d0f7c24 */ /* 0x040fe4000f8e02ff */
[----:B------:R-:W-:Y:S02]  /*1130*/  IMAD R13, R13, UR6, RZ ;  /* 0x000000060d0d7c24 */ /* 0x000fe4000f8e02ff */
[C---:B------:R-:W-:Y:S01]  /*1140*/  IMAD R16, R12.reuse, UR9, R15 ;  /* 0x000000090c107c24 */ /* 0x040fe2000f8e020f */
[----:B------:R-:W1:Y:S01]  /*1150*/  LDCU.128 UR8, c[0x0][0x3d0] ;  /* 0x00007a00ff0877ac */ /* 0x000e620008000c00 */
[C---:B------:R-:W-:Y:S02]  /*1160*/  IMAD R14, R12.reuse, UR7, R13 ;  /* 0x000000070c0e7c24 */ /* 0x040fe4000f8e020d */
[----:B------:R-:W-:Y:S01]  /*1170*/  IMAD.WIDE.U32 R12, R12, UR6, RZ ;  /* 0x000000060c0c7c25 */ /* 0x000fe2000f8e00ff */
[----:B------:R-:W2:Y:S01]  /*1180*/  LDCU.64 UR6, c[0x0][0x3c0] ;  /* 0x00007800ff0677ac */ /* 0x000ea20008000a00 */
[----:B------:R-:W-:-:S02]  /*1190*/  IADD3 R17, PT, PT, R19, R16, RZ ;  /* 0x0000001013117210 */ /* 0x000fc40007ffe0ff */
[----:B------:R-:W-:Y:S02]  /*11a0*/  MOV R16, R18 ;  /* 0x0000001200107202 */ /* 0x000fe40000000f00 */
[----:B------:R-:W-:Y:S02]  /*11b0*/  IADD3 R15, PT, PT, R13, R14, RZ ;  /* 0x0000000e0d0f7210 */ /* 0x000fe40007ffe0ff */
[----:B------:R-:W-:Y:S01]  /*11c0*/  MOV R13, R4 ;  /* 0x00000004000d7202 */ /* 0x000fe20000000f00 */
[----:B------:R-:W-:Y:S01]  /*11d0*/  IMAD.WIDE.U32 R16, R0, R8, R16 ;  /* 0x0000000800107225 */ /* 0x000fe200078e0010 */
[----:B------:R-:W-:Y:S02]  /*11e0*/  MOV R14, R12 ;  /* 0x0000000c000e7202 */ /* 0x000fe40000000f00 */
[----:B------:R-:W-:Y:S01]  /*11f0*/  @!P0 IADD3 R13, PT, PT, -R13, RZ, RZ ;  /* 0x000000ff0d0d8210 */ /* 0x000fe20007ffe1ff */
[----:B------:R-:W-:-:S03]  /*1200*/  IMAD R12, R5, R8, RZ ;  /* 0x00000008050c7224 */ /* 0x000fc600078e02ff */
[----:B------:R-:W-:Y:S01]  /*1210*/  SEL R13, R10, R13, !P1 ;  /* 0x0000000d0a0d7207 */ /* 0x000fe20004800000 */
[C---:B------:R-:W-:Y:S02]  /*1220*/  IMAD R12, R0.reuse, R9, R12 ;  /* 0x00000009000c7224 */ /* 0x040fe400078e020c */
[----:B--2---:R-:W-:Y:S01]  /*1230*/  IMAD.U32 R2, RZ, RZ, UR6 ;  /* 0x00000006ff027e24 */ /* 0x004fe2000f8e00ff */
[----:B------:R-:W-:Y:S01]  /*1240*/  MOV R3, UR7 ;  /* 0x0000000700037c02 */ /* 0x000fe20008000f00 */
[----:B------:R-:W-:Y:S02]  /*1250*/  IMAD.IADD R17, R17, 0x1, R12 ;  /* 0x0000000111117824 */ /* 0x000fe400078e020c */
[-C--:B------:R-:W-:Y:S02]  /*1260*/  IMAD R5, R5, R2.reuse, RZ ;  /* 0x0000000205057224 */ /* 0x080fe400078e02ff */
[----:B------:R-:W-:-:S04]  /*1270*/  IMAD.WIDE.U32 R14, R0, R2, R14 ;  /* 0x00000002000e7225 */ /* 0x000fc800078e000e */
[----:B------:R-:W-:Y:S01]  /*1280*/  IMAD R5, R0, R3, R5 ;  /* 0x0000000300057224 */ /* 0x000fe200078e0205 */
[----:B------:R-:W-:Y:S01]  /*1290*/  SHF.R.S32.HI R0, RZ, 0x1f, R13 ;  /* 0x0000001fff007819 */ /* 0x000fe2000001140d */
[----:B-1----:R-:W-:-:S03]  /*12a0*/  IMAD.WIDE.U32 R18, R13, UR8, R16 ;  /* 0x000000080d127c25 */ /* 0x002fc6000f8e0010 */
[----:B------:R-:W-:Y:S01]  /*12b0*/  IADD3 R15, PT, PT, R15, R5, RZ ;  /* 0x000000050f0f7210 */ /* 0x000fe20007ffe0ff */
[C---:B------:R-:W-:Y:S02]  /*12c0*/  IMAD R12, R0.reuse, UR8, RZ ;  /* 0x00000008000c7c24 */ /* 0x040fe4000f8e02ff */
[----:B------:R-:W-:Y:S02]  /*12d0*/  IMAD R0, R0, UR10, RZ ;  /* 0x0000000a00007c24 */ /* 0x000fe4000f8e02ff */
[C---:B------:R-:W-:Y:S02]  /*12e0*/  IMAD R12, R13.reuse, UR9, R12 ;  /* 0x000000090d0c7c24 */ /* 0x040fe4000f8e020c */
[C---:B------:R-:W-:Y:S02]  /*12f0*/  IMAD R16, R13.reuse, UR11, R0 ;  /* 0x0000000b0d107c24 */ /* 0x040fe4000f8e0200 */
[----:B------:R-:W-:Y:S01]  /*1300*/  IMAD.WIDE.U32 R20, R13, UR10, R14 ;  /* 0x0000000a0d147c25 */ /* 0x000fe2000f8e000e */
[----:B------:R-:W-:-:S03]  /*1310*/  IADD3 R0, PT, PT, R19, R12, RZ ;  /* 0x0000000c13007210 */ /* 0x000fc60007ffe0ff */
[----:B------:R-:W-:Y:S01]  /*1320*/  IMAD.MOV.U32 R14, RZ, RZ, R18 ;  /* 0x000000ffff0e7224 */ /* 0x000fe200078e0012 */
[----:B------:R-:W-:Y:S02]  /*1330*/  IADD3 R16, PT, PT, R21, R16, RZ ;  /* 0x0000001015107210 */ /* 0x000fe40007ffe0ff */
[----:B------:R-:W-:Y:S01]  /*1340*/  MOV R18, R20 ;  /* 0x0000001400127202 */ /* 0x000fe20000000f00 */
[----:B------:R-:W-:Y:S06]  /*1350*/  BRA `(.L_x_2142) ;  /* 0x0000000400607947 */ /* 0x000fec0003800000 */
.L_x_2141:
[----:B------:R-:W-:-:S13]  /*1360*/  ISETP.NE.AND P0, PT, R13, -0x1, PT ;  /* 0xffffffff0d00780c */ /* 0x000fda0003f05270 */
[----:B------:R-:W-:Y:S05]  /*1370*/  @P0 BRA `(.L_x_2143) ;  /* 0x0000000000340947 */ /* 0x000fea0003800000 */
[----:B------:R-:W2:Y:S01]  /*1380*/  LDC.64 R8, c[0x0][0x3b8] ;  /* 0x0000ee00ff087b82 */ /* 0x000ea20000000a00 */
[----:B------:R-:W3:Y:S01]  /*1390*/  LDCU.64 UR6, c[0x0][0x3a0] ;  /* 0x00007400ff0677ac */ /* 0x000ee20008000a00 */
[----:B-1----:R-:W-:Y:S02]  /*13a0*/  SHF.R.S32.HI R3, RZ, 0x1f, R0 ;  /* 0x0000001fff037819 */ /* 0x002fe40000011400 */
[----:B-----5:R-:W-:-:S05]  /*13b0*/  SHF.R.S32.HI R2, RZ, 0x1f, R15 ;  /* 0x0000001fff027819 */ /* 0x020fca000001140f */
[----:B---3--:R-:W-:-:S04]  /*13c0*/  IMAD R2, R2, UR6, RZ ;  /* 0x0000000602027c24 */ /* 0x008fc8000f8e02ff */
[----:B------:R-:W-:Y:S02]  /*13d0*/  IMAD R2, R15, UR7, R2 ;  /* 0x000000070f027c24 */ /* 0x000fe4000f8e0202 */
[-C--:B--2---:R-:W-:Y:S02]  /*13e0*/  IMAD R3, R3, R8.reuse, RZ ;  /* 0x0000000803037224 */ /* 0x084fe400078e02ff */
[----:B------:R-:W-:-:S04]  /*13f0*/  IMAD.WIDE.U32 R4, R0, R8, RZ ;  /* 0x0000000800047225 */ /* 0x000fc800078e00ff */
[----:B------:R-:W-:-:S05]  /*1400*/  IMAD R3, R0, R9, R3 ;  /* 0x0000000900037224 */ /* 0x000fca00078e0203 */
[----:B------:R-:W-:-:S03]  /*1410*/  IADD3 R5, PT, PT, R5, R3, RZ ;  /* 0x0000000305057210 */ /* 0x000fc60007ffe0ff */
[----:B------:R-:W-:-:S05]  /*1420*/  IMAD.WIDE.U32 R16, R15, UR6, R4 ;  /* 0x000000060f107c25 */ /* 0x000fca000f8e0004 */
[----:B------:R-:W-:Y:S01]  /*1430*/  IADD3 R5, PT, PT, R17, R2, RZ ;  /* 0x0000000211057210 */ /* 0x000fe20007ffe0ff */
[----:B------:R-:W-:Y:S05]  /*1440*/  BRA `(.L_x_2144) ;  /* 0x0000000000147947 */ /* 0x000fea0003800000 */
.L_x_2143:
[----:B------:R-:W2:Y:S01]  /*1450*/  LDC.64 R8, c[0x0][0x3b8] ;  /* 0x0000ee00ff087b82 */ /* 0x000ea20000000a00 */
[----:B------:R-:W-:-:S05]  /*1460*/  IADD3 R16, PT, PT, R0, R13, RZ ;  /* 0x0000000d00107210 */ /* 0x000fca0007ffe0ff */
[C---:B--2---:R-:W-:Y:S02]  /*1470*/  IMAD R5, R16.reuse, R9, RZ ;  /* 0x0000000910057224 */ /* 0x044fe400078e02ff */
[----:B------:R-:W-:-:S05]  /*1480*/  IMAD.WIDE.U32 R16, R16, R8, RZ ;  /* 0x0000000810107225 */ /* 0x000fca00078e00ff */
[----:B------:R-:W-:Y:S02]  /*1490*/  IADD3 R5, PT, PT, R17, R5, RZ ;  /* 0x0000000511057210 */ /* 0x000fe40007ffe0ff */
.L_x_2144:
[----:B------:R-:W-:Y:S05]  /*14a0*/  @P0 BRA `(.L_x_2145) ;  /* 0x0000000000340947 */ /* 0x000fea0003800000 */
[----:B-1----:R-:W1:Y:S01]  /*14b0*/  LDC.64 R2, c[0x0][0x3c0] ;  /* 0x0000f000ff027b82 */ /* 0x002e620000000a00 */
        /* <DEDUP_REMOVED lines=12> */
.L_x_2145:
[----:B-1----:R-:W1:Y:S01]  /*1580*/  LDC.64 R2, c[0x0][0x3c0] ;  /* 0x0000f000ff027b82 */ /* 0x002e620000000a00 */
[----:B------:R-:W-:-:S05]  /*1590*/  IADD3 R0, PT, PT, R0, R13, RZ ;  /* 0x0000000d00007210 */ /* 0x000fca0007ffe0ff */
[C---:B-1----:R-:W-:Y:S02]  /*15a0*/  IMAD R17, R0.reuse, R3, RZ ;  /* 0x0000000300117224 */ /* 0x042fe400078e02ff */
[----:B------:R-:W-:-:S05]  /*15b0*/  IMAD.WIDE.U32 R18, R0, R2, RZ ;  /* 0x0000000200127225 */ /* 0x000fca00078e00ff */
[----:B------:R-:W-:-:S07]  /*15c0*/  IADD3 R17, PT, PT, R19, R17, RZ ;  /* 0x0000001113117210 */ /* 0x000fce0007ffe0ff */
.L_x_2146:
[----:B------:R-:W1:Y:S01]  /*15d0*/  LDC R21, c[0x0][0x3e8] ;  /* 0x0000fa00ff157b82 */ /* 0x000e620000000800 */
[----:B------:R-:W-:Y:S01]  /*15e0*/  MOV R22, R18 ;  /* 0x0000001200167202 */ /* 0x000fe20000000f00 */
[----:B------:R-:W-:Y:S01]  /*15f0*/  IMAD.MOV.U32 R23, RZ, RZ, R17 ;  /* 0x000000ffff177224 */ /* 0x000fe200078e0011 */
[----:B------:R-:W-:Y:S02]  /*1600*/  MOV R20, R16 ;  /* 0x0000001000147202 */ /* 0x000fe40000000f00 */
[----:B------:R-:W-:Y:S02]  /*1610*/  CS2R R232, SRZ ;  /* 0x0000000000e87805 */ /* 0x000fe4000001ff00 */
[----:B-1----:R-:W-:-:S04]  /*1620*/  IABS R0, R21 ;  /* 0x0000001500007213 */ /* 0x002fc80000000000 */
[----:B------:R-:W1:Y:S08]  /*1630*/  I2F.RP R14, R0 ;  /* 0x00000000000e7306 */ /* 0x000e700000209400 */
[----:B-1----:R-:W1:Y:S02]  /*1640*/  MUFU.RCP R12, R14 ;  /* 0x0000000e000c7308 */ /* 0x002e640000001000 */
[----:B-1----:R-:W-:Y:S01]  /*1650*/  IADD3 R12, PT, PT, R12, 0xffffffe, RZ ;  /* 0x0ffffffe0c0c7810 */ /* 0x002fe20007ffe0ff */
[----:B-----5:R-:W1:Y:S05]  /*1660*/  LDC.64 R14, c[0x0][0x3d8] ;  /* 0x0000f600ff0e7b82 */ /* 0x020e6a0000000a00 */
[----:B------:R-:W2:Y:S02]  /*1670*/  F2I.FTZ.U32.TRUNC.NTZ R13, R12 ;  /* 0x0000000c000d7305 */ /* 0x000ea4000021f000 */
[----:B--2---:R-:W-:Y:S01]  /*1680*/  IMAD.MOV R4, RZ, RZ, -R13 ;  /* 0x000000ffff047224 */ /* 0x004fe200078e0a0d */
        /* <DEDUP_REMOVED lines=8> */
[----:B------:R-:W-:-:S04]  /*1710*/  LOP3.LUT R10, RZ, R21, RZ, 0x33, !PT ;  /* 0x00000015ff0a7212 */ /* 0x000fc800078e33ff */
        /* <DEDUP_REMOVED lines=11> */
[----:B------:R-:W-:Y:S02]  /*17d0*/  MOV R21, R5 ;  /* 0x0000000500157202 */ /* 0x000fe40000000f00 */
[----:B------:R-:W-:Y:S01]  /*17e0*/  MOV R19, R4 ;  /* 0x0000000400137202 */ /* 0x000fe20000000f00 */
[----:B------:R-:W-:Y:S02]  /*17f0*/  IMAD.MOV.U32 R18, RZ, RZ, R22 ;  /* 0x000000ffff127224 */ /* 0x000fe400078e0016 */
[----:B------:R-:W-:-:S04]  /*1800*/  IMAD.WIDE.U32 R20, R0, R8, R20 ;  /* 0x0000000800147225 */ /* 0x000fc800078e0014 */
[----:B------:R-:W-:Y:S02]  /*1810*/  @!P0 IMAD.MOV R19, RZ, RZ, -R19 ;  /* 0x000000ffff138224 */ /* 0x000fe400078e0a13 */
[----:B------:R-:W-:-:S03]  /*1820*/  IMAD R21, R0, R9, R21 ;  /* 0x0000000900157224 */ /* 0x000fc600078e0215 */
[----:B------:R-:W-:Y:S01]  /*1830*/  SEL R16, R10, R19, !P1 ;  /* 0x000000130a107207 */ /* 0x000fe20004800000 */
[----:B------:R-:W-:-:S03]  /*1840*/  IMAD R19, R0, R3, R23 ;  /* 0x0000000300137224 */ /* 0x000fc600078e0217 */
[----:B------:R-:W-:Y:S01]  /*1850*/  SHF.R.S32.HI R5, RZ, 0x1f, R16 ;  /* 0x0000001fff057819 */ /* 0x000fe20000011410 */
[----:B-1----:R-:W-:-:S04]  /*1860*/  IMAD.WIDE.U32 R18, R16, R14, R18 ;  /* 0x0000000e10127225 */ /* 0x002fc800078e0012 */
[C---:B------:R-:W-:Y:S02]  /*1870*/  IMAD R0, R5.reuse, R14, RZ ;  /* 0x0000000e05007224 */ /* 0x040fe400078e02ff */
[-C--:B--2---:R-:W-:Y:S02]  /*1880*/  IMAD R5, R5, R12.reuse, RZ ;  /* 0x0000000c05057224 */ /* 0x084fe400078e02ff */
[C---:B------:R-:W-:Y:S02]  /*1890*/  IMAD R0, R16.reuse, R15, R0 ;  /* 0x0000000f10007224 */ /* 0x040fe400078e0200 */
[----:B------:R-:W-:-:S04]  /*18a0*/  IMAD.WIDE.U32 R14, R16, R12, R20 ;  /* 0x0000000c100e7225 */ /* 0x000fc800078e0014 */
[----:B------:R-:W-:Y:S01]  /*18b0*/  IMAD R5, R16, R13, R5 ;  /* 0x0000000d10057224 */ /* 0x000fe200078e0205 */
[----:B------:R-:W-:-:S04]  /*18c0*/  IADD3 R16, PT, PT, R19, R0, RZ ;  /* 0x0000000013107210 */ /* 0x000fc80007ffe0ff */
[----:B------:R-:W-:-:S07]  /*18d0*/  IADD3 R0, PT, PT, R15, R5, RZ ;  /* 0x000000050f007210 */ /* 0x000fce0007ffe0ff */
.L_x_2142:
[----:B------:R-:W-:Y:S01]  /*18e0*/  IMAD.MOV.U32 R5, RZ, RZ, RZ ;  /* 0x000000ffff057224 */ /* 0x000fe200078e00ff */
[----:B------:R-:W1:Y:S01]  /*18f0*/  LDC.64 R108, c[0x0][0x3b0] ;  /* 0x0000ec00ff6c7b82 */ /* 0x000e620000000a00 */
[----:B------:R-:W-:Y:S01]  /*1900*/  SHF.L.U32 R78, R62, 0x3, RZ ;  /* 0x000000033e4e7819 */ /* 0x000fe200000006ff */
[----:B------:R-:W2:Y:S03]  /*1910*/  LDCU.64 UR6, c[0x0][0x3c8] ;  /* 0x00007900ff0677ac */ /* 0x000ea60008000a00 */
[----:B------:R3:W5:Y:S01]  /*1920*/  @P2 LDG.E R5, desc[UR4][R112.64] ;  /* 0x0000000470052981 */ /* 0x000762000c1e1900 */
[----:B------:R-:W-:Y:S01]  /*1930*/  ISETP.NE.AND P2, PT, R230, -0x1, PT ;  /* 0xffffffffe600780c */ /* 0x000fe20003f45270 */
[----:B------:R-:W4:Y:S01]  /*1940*/  LDCU.64 UR8, c[0x0][0x388] ;  /* 0x00007100ff0877ac */ /* 0x000f220008000a00 */
[----:B------:R-:W-:Y:S01]  /*1950*/  SHF.R.U32.HI R110, RZ, 0x3, R62 ;  /* 0x00000003ff6e7819 */ /* 0x000fe2000001163e */
[----:B------:R-:W-:Y:S01]  /*1960*/  IMAD.SHL.U32 R72, R62, 0x4, RZ ;  /* 0x000000043e487824 */ /* 0x000fe200078e00ff */
[----:B------:R-:W-:Y:S01]  /*1970*/  SHF.L.U32 R59, R165, 0x6, RZ ;  /* 0x00000006a53b7819 */ /* 0x000fe200000006ff */
[----:B------:R-:W-:Y:S01]  /*1980*/  IMAD.MOV.U32 R111, RZ, RZ, RZ ;  /* 0x000000ffff6f7224 */ /* 0x000fe200078e00ff */
[----:B------:R-:W-:Y:S01]  /*1990*/  SHF.L.U64.HI R60, R8, 0x4, R9 ;  /* 0x00000004083c7819 */ /* 0x000fe20000010209 */
[----:B------:R-:W-:Y:S01]  /*19a0*/  IMAD.SHL.U32 R67, R62, 0x40, RZ ;  /* 0x000000403e437824 */ /* 0x000fe200078e00ff */
[----:B------:R-:W-:Y:S01]  /*19b0*/  LOP3.LUT R72, R72, 0x1c, RZ, 0xc0, !PT ;  /* 0x0000001c48487812 */ /* 0x000fe200078ec0ff */
[----:B------:R-:W-:Y:S01]  /*19c0*/  IMAD.SHL.U32 R61, R8, 0x10, RZ ;  /* 0x00000010083d7824 */ /* 0x000fe200078e00ff */
[C---:B------:R-:W-:Y:S01]  /*19d0*/  SHF.L.U64.HI R66, R2.reuse, 0x4, R3 ;  /* 0x0000000402427819 */ /* 0x040fe20000010203 */
[----:B------:R-:W-:Y:S01]  /*19e0*/  VIADD R58, R59, 0xffffffc0 ;  /* 0xffffffc03b3a7836 */ /* 0x000fe20000000000 */
[----:B------:R-:W-:Y:S01]  /*19f0*/  SHF.L.U32 R65, R2, 0x4, RZ ;  /* 0x0000000402417819 */ /* 0x000fe200000006ff */
[----:B------:R-:W2:Y:S01]  /*1a00*/  @!P2 LDC.64 R12, c[0x0][0x398] ;  /* 0x0000e600ff0cab82 */ /* 0x000ea20000000a00 */
[----:B------:R-:W-:Y:S01]  /*1a10*/  LOP3.LUT R67, R67, 0x1c0, RZ, 0xc0, !PT ;  /* 0x000001c043437812 */ /* 0x000fe200078ec0ff */
[----:B-1----:R-:W-:-:S04]  /*1a20*/  @P2 IMAD.WIDE.U32 R22, R230, R108, RZ ;  /* 0x0000006ce6162225 */ /* 0x002fc800078e00ff */
[----:B--2---:R-:W-:-:S04]  /*1a30*/  @!P2 IMAD.WIDE.U32 R20, R7, R12, RZ ;  /* 0x0000000c0714a225 */ /* 0x004fc800078e00ff */
[----:B------:R-:W-:Y:S01]  /*1a40*/  @!P2 IMAD.MOV.U32 R12, RZ, RZ, R20 ;  /* 0x000000ffff0ca224 */ /* 0x000fe200078e0014 */
[----:B------:R-:W-:Y:S01]  /*1a50*/  LOP3.LUT R20, R78, 0x38, RZ, 0xc0, !PT ;  /* 0x000000384e147812 */ /* 0x000fe200078ec0ff */
[----:B------:R-:W-:Y:S02]  /*1a60*/  @P2 IMAD.MOV.U32 R12, RZ, RZ, R22 ;  /* 0x000000ffff0c2224 */ /* 0x000fe400078e0016 */
[----:B------:R-:W-:Y:S01]  /*1a70*/  @!P2 IMAD R13, R7, R13, R21 ;  /* 0x0000000d070da224 */ /* 0x000fe200078e0215 */
[----:B------:R-:W-:Y:S01]  /*1a80*/  IADD3 R22, P3, PT, R20, R14, RZ ;  /* 0x0000000e14167210 */ /* 0x000fe20007f7e0ff */
[----:B------:R-:W-:Y:S01]  /*1a90*/  @P2 IMAD R13, R230, R109, R23 ;  /* 0x0000006de60d2224 */ /* 0x000fe200078e0217 */
[C---:B------:R-:W-:Y:S01]  /*1aa0*/  IADD3 R12, P4, PT, R20.reuse, R12, RZ ;  /* 0x0000000c140c7210 */ /* 0x040fe20007f9e0ff */
[----:B------:R-:W-:Y:S01]  /*1ab0*/  IMAD.WIDE.U32 R14, R11, 0x40, R110 ;  /* 0x000000400b0e7825 */ /* 0x000fe200078e006e */
[----:B------:R-:W-:Y:S02]  /*1ac0*/  IADD3.X R23, PT, PT, RZ, R0, RZ, P3, !PT ;  /* 0x00000000ff177210 */ /* 0x000fe40001ffe4ff */
[----:B------:R-:W1:Y:S01]  /*1ad0*/  LDC R0, c[0x0][0x450] ;  /* 0x00011400ff007b82 */ /* 0x000e620000000800 */
[----:B------:R-:W-:Y:S01]  /*1ae0*/  IMAD.X R13, RZ, RZ, R13, P4 ;  /* 0x000000ffff0d7224 */ /* 0x000fe200020e060d */
[----:B------:R-:W-:Y:S01]  /*1af0*/  IADD3 R24, P2, PT, R20, R18, RZ ;  /* 0x0000001214187210 */ /* 0x000fe20007f5e0ff */
[----:B------:R-:W-:-:S04]  /*1b00*/  IMAD.WIDE.U32 R18, R110, R8, R22 ;  /* 0x000000086e127225 */ /* 0x000fc800078e0016 */
[----:B------:R-:W-:Y:S01]  /*1b10*/  IMAD.WIDE.U32 R12, R6, UR6, R12 ;  /* 0x00000006060c7c25 */ /* 0x000fe2000f8e000c */
[----:B------:R-:W-:-:S03]  /*1b20*/  SHF.L.U32 R82, R18, 0x1, RZ ;  /* 0x0000000112527819 */ /* 0x000fc600000006ff */
[----:B------:R-:W-:Y:S01]  /*1b30*/  IMAD R13, R6, UR7, R13 ;  /* 0x00000007060d7c24 */ /* 0x000fe2000f8e020d */
[----:B------:R-:W2:Y:S01]  /*1b40*/  LDCU.64 UR6, c[0x0][0x390] ;  /* 0x00007200ff0677ac */ /* 0x000ea20008000a00 */
[----:B------:R-:W-:Y:S01]  /*1b50*/  IMAD.X R25, RZ, RZ, R16, P2 ;  /* 0x000000ffff197224 */ /* 0x000fe200010e0610 */
[----:B----4-:R-:W-:Y:S01]  /*1b60*/  IADD3 R82, P2, PT, R82, UR8, RZ ;  /* 0x0000000852527c10 */ /* 0x010fe2000ff5e0ff */
[C---:B------:R-:W-:Y:S02]  /*1b70*/  IMAD R83, R110.reuse, R9, R19 ;  /* 0x000000096e537224 */ /* 0x040fe400078e0213 */
[----:B------:R-:W-:Y:S01]  /*1b80*/  IMAD.WIDE.U32 R16, R110, R2, R24 ;  /* 0x000000026e107225 */ /* 0x000fe200078e0018 */
[----:B------:R-:W-:Y:S02]  /*1b90*/  MOV R226, R82 ;  /* 0x0000005200e27202 */ /* 0x000fe40000000f00 */
[----:B------:R-:W-:Y:S01]  /*1ba0*/  SHF.L.U64.HI R83, R18, 0x1, R83 ;  /* 0x0000000112537819 */ /* 0x000fe20000010253 */
[----:B------:R-:W-:-:S02]  /*1bb0*/  IMAD R81, R110, R3, R17 ;  /* 0x000000036e517224 */ /* 0x000fc400078e0211 */
[----:B------:R-:W-:Y:S01]  /*1bc0*/  IMAD.SHL.U32 R80, R16, 0x2, RZ ;  /* 0x0000000210507824 */ /* 0x000fe200078e00ff */
[----:B-1----:R-:W-:Y:S01]  /*1bd0*/  LEA.HI R75, R0, R0, RZ, 0x1 ;  /* 0x00000000004b7211 */ /* 0x002fe200078f08ff */
[-C--:B------:R-:W-:Y:S01]  /*1be0*/  IMAD R6, R15, R108.reuse, RZ ;  /* 0x0000006c0f067224 */ /* 0x080fe200078e02ff */
[----:B------:R-:W-:Y:S02]  /*1bf0*/  SHF.R.S32.HI R0, RZ, 0x1f, R69 ;  /* 0x0000001fff007819 */ /* 0x000fe40000011445 */
[----:B------:R-:W-:Y:S01]  /*1c00*/  IADD3.X R83, PT, PT, R83, UR9, RZ, P2, !PT ;  /* 0x0000000953537c10 */ /* 0x000fe200097fe4ff */
[----:B------:R-:W-:Y:S01]  /*1c10*/  IMAD R11, R14, R109, R6 ;  /* 0x0000006d0e0b7224 */ /* 0x000fe200078e0206 */
[----:B------:R-:W-:Y:S01]  /*1c20*/  LEA.HI R0, R0, R69, RZ, 0x6 ;  /* 0x0000004500007211 */ /* 0x000fe200078f30ff */
[----:B------:R-:W-:Y:S01]  /*1c30*/  IMAD.WIDE.U32 R108, R14, R108, R12 ;  /* 0x0000006c0e6c7225 */ /* 0x000fe200078e000c */
[----:B------:R-:W-:Y:S02]  /*1c40*/  SHF.L.U64.HI R81, R16, 0x1, R81 ;  /* 0x0000000110517819 */ /* 0x000fe40000010251 */
[----:B--2---:R-:W-:-:S02]  /*1c50*/  IADD3 R80, P2, PT, R80, UR6, RZ ;  /* 0x0000000650507c10 */ /* 0x004fc4000ff5e0ff */
[----:B------:R-:W-:Y:S02]  /*1c60*/  SHF.R.S32.HI R0, RZ, 0x6, R0 ;  /* 0x00000006ff007819 */ /* 0x000fe40000011400 */
[----:B------:R-:W-:Y:S01]  /*1c70*/  IADD3.X R81, PT, PT, R81, UR7, RZ, P2, !PT ;  /* 0x0000000751517c10 */ /* 0x000fe200097fe4ff */
[----:B------:R-:W-:Y:S01]  /*1c80*/  IMAD.MOV.U32 R228, RZ, RZ, R80 ;  /* 0x000000ffffe47224 */ /* 0x000fe200078e0050 */
[----:B------:R-:W-:Y:S02]  /*1c90*/  ISETP.GE.AND P2, PT, R0, R165, PT ;  /* 0x000000a50000720c */ /* 0x000fe40003f46270 */
[----:B------:R-:W-:Y:S01]  /*1ca0*/  SHF.R.S32.HI R75, RZ, 0x1, R75 ;  /* 0x00000001ff4b7819 */ /* 0x000fe2000001144b */
[----:B------:R-:W-:Y:S01]  /*1cb0*/  IMAD.MOV.U32 R227, RZ, RZ, R81 ;  /* 0x000000ffffe37224 */ /* 0x000fe200078e0051 */
[----:B------:R-:W-:Y:S02]  /*1cc0*/  MOV R225, R83 ;  /* 0x0000005300e17202 */ /* 0x000fe40000000f00 */
[----:B------:R-:W-:Y:S01]  /*1cd0*/  IADD3 R68, PT, PT, R109, R11, RZ ;  /* 0x0000000b6d447210 */ /* 0x000fe20007ffe0ff */
[----:B------:R-:W-:-:S04]  /*1ce0*/  IMAD R73, R110, R75, R72 ;  /* 0x0000004b6e497224 */ /* 0x000fc800078e0248 */
[--C-:B------:R-:W-:Y:S01]  /*1cf0*/  IMAD.IADD R72, R72, 0x1, R73.reuse ;  /* 0x0000000148487824 */ /* 0x100fe200078e0249 */
[----:B------:R-:W-:-:S04]  /*1d00*/  SHF.R.S32.HI R71, RZ, 0x1f, R73 ;  /* 0x0000001fff477819 */ /* 0x000fc80000011449 */
[----:B------:R-:W-:Y:S01]  /*1d10*/  SHF.R.S32.HI R70, RZ, 0x1f, R72 ;  /* 0x0000001fff467819 */ /* 0x000fe20000011448 */
[----:B---3--:R-:W-:Y:S06]  /*1d20*/  @P2 BRA `(.L_x_2147) ;  /* 0x000000a000b42947 */ /* 0x008fec0003800000 */
[----:B------:R-:W1:Y:S01]  /*1d30*/  LDC.64 R2, c[0x0][0x4a0] ;  /* 0x00012800ff027b82 */ /* 0x000e620000000a00 */
[----:B------:R-:W2:Y:S01]  /*1d40*/  LDCU.128 UR16, c[0x0][0x4b0] ;  /* 0x00009600ff1077ac */ /* 0x000ea20008000c00 */
[----:B------:R-:W-:Y:S01]  /*1d50*/  IMAD.MOV.U32 R21, RZ, RZ, RZ ;  /* 0x000000ffff157224 */ /* 0x000fe200078e00ff */
[----:B------:R-:W-:Y:S01]  /*1d60*/  SHF.R.S32.HI R23, RZ, 0x1f, R69 ;  /* 0x0000001fff177819 */ /* 0x000fe20000011445 */
[----:B------:R-:W-:Y:S01]  /*1d70*/  @!P0 IMAD.MOV R4, RZ, RZ, -R4 ;  /* 0x000000ffff048224 */ /* 0x000fe200078e0a04 */
[----:B------:R-:W3:Y:S01]  /*1d80*/  LDCU.128 UR12, c[0x0][0x4c0] ;  /* 0x00009800ff0c77ac */ /* 0x000ee20008000c00 */
[----:B-----5:R-:W-:Y:S01]  /*1d90*/  IMAD.IADD R52, R58, 0x1, R5 ;  /* 0x000000013a347824 */ /* 0x020fe200078e0205 */
[----:B------:R-:W-:Y:S01]  /*1da0*/  VIMNMX R79, PT, PT, RZ, R0, !PT ;  /* 0x00000000ff4f7248 */ /* 0x000fe20007fe0100 */
[----:B------:R-:W4:Y:S01]  /*1db0*/  LDC.64 R96, c[0x0][0x4a8] ;  /* 0x00012a00ff607b82 */ /* 0x000f220000000a00 */
[----:B------:R-:W3:Y:S01]  /*1dc0*/  LDCU.128 UR8, c[0x0][0x490] ;  /* 0x00009200ff0877ac */ /* 0x000ee20008000c00 */
[----:B------:R-:W-:Y:S01]  /*1dd0*/  SEL R10, R10, R4, !P1 ;  /* 0x000000040a0a7207 */ /* 0x000fe20004800000 */
[----:B------:R-:W-:Y:S01]  /*1de0*/  IMAD R52, R52, R75, RZ ;  /* 0x0000004b34347224 */ /* 0x000fe200078e02ff */
[----:B------:R-:W-:Y:S01]  /*1df0*/  IADD3 R4, P0, PT, -R69, R110, RZ ;  /* 0x0000006e45047210 */ /* 0x000fe20007f1e1ff */
[----:B------:R-:W4:Y:S01]  /*1e00*/  LDCU.64 UR6, c[0x0][0x488] ;  /* 0x00009100ff0677ac */ /* 0x000f220008000a00 */
[C---:B------:R-:W-:Y:S01]  /*1e10*/  IMAD.SHL.U32 R105, R75.reuse, 0x10, RZ ;  /* 0x000000104b697824 */ /* 0x040fe200078e00ff */
[C---:B------:R-:W-:Y:S01]  /*1e20*/  SHF.L.U32 R102, R75.reuse, 0x5, RZ ;  /* 0x000000054b667819 */ /* 0x040fe200000006ff */
[----:B------:R-:W-:Y:S01]  /*1e30*/  IMAD R104, R75, 0x30, RZ ;  /* 0x000000304b687824 */ /* 0x000fe200078e02ff */
[----:B------:R-:W-:Y:S01]  /*1e40*/  IADD3.X R23, PT, PT, RZ, ~R23, RZ, P0, !PT ;  /* 0x80000017ff177210 */ /* 0x000fe200007fe4ff */
[----:B------:R-:W-:Y:S01]  /*1e50*/  VIADD R76, R110, 0x20 ;  /* 0x000000206e4c7836 */ /* 0x000fe20000000000 */
[----:B------:R-:W-:Y:S01]  /*1e60*/  IADD3 R86, P0, PT, R52, R72, RZ ;  /* 0x0000004834567210 */ /* 0x000fe20007f1e0ff */
[C---:B------:R-:W-:Y:S01]  /*1e70*/  VIADD R74, R110.reuse, 0x30 ;  /* 0x000000306e4a7836 */ /* 0x040fe20000000000 */
[----:B------:R-:W-:Y:S01]  /*1e80*/  IADD3 R77, PT, PT, R110, 0x10, RZ ;  /* 0x000000106e4d7810 */ /* 0x000fe20007ffe0ff */
[----:B--2---:R-:W-:Y:S01]  /*1e90*/  IMAD R85, R23, UR16, RZ ;  /* 0x0000001017557c24 */ /* 0x004fe2000f8e02ff */
[C---:B------:R-:W-:Y:S01]  /*1ea0*/  LOP3.LUT R19, R20.reuse, 0x40, RZ, 0xfc, !PT ;  /* 0x0000004014137812 */ /* 0x040fe200078efcff */
[----:B-1----:R-:W-:Y:S01]  /*1eb0*/  IMAD.WIDE.U32 R8, R7, R2, R20 ;  /* 0x0000000207087225 */ /* 0x002fe200078e0014 */
[----:B------:R-:W-:-:S02]  /*1ec0*/  LOP3.LUT R18, R20, 0x80, RZ, 0xfc, !PT ;  /* 0x0000008014127812 */ /* 0x000fc400078efcff */
[----:B------:R-:W-:Y:S01]  /*1ed0*/  LOP3.LUT R17, R20, 0xc0, RZ, 0xfc, !PT ;  /* 0x000000c014117812 */ /* 0x000fe200078efcff */
[C---:B------:R-:W-:Y:S01]  /*1ee0*/  IMAD R9, R7.reuse, R3, R9 ;  /* 0x0000000307097224 */ /* 0x040fe200078e0209 */
[----:B------:R-:W-:Y:S01]  /*1ef0*/  SHF.R.S32.HI R3, RZ, 0x1f, R10 ;  /* 0x0000001fff037819 */ /* 0x000fe2000001140a */
[----:B---3--:R-:W-:Y:S01]  /*1f00*/  IMAD.WIDE.U32 R12, R7, UR10, R20 ;  /* 0x0000000a070c7c25 */ /* 0x008fe2000f8e0014 */
[----:B------:R-:W-:Y:S02]  /*1f10*/  SHF.R.S32.HI R94, RZ, 0x1f, R102 ;  /* 0x0000001fff5e7819 */ /* 0x000fe40000011466 */
[----:B----4-:R-:W-:Y:S01]  /*1f20*/  SHF.L.U32 R99, R96, 0x4, RZ ;  /* 0x0000000460637819 */ /* 0x010fe200000006ff */
[----:B------:R-:W-:Y:S01]  /*1f30*/  IMAD.WIDE.U32 R14, R58, UR16, R8 ;  /* 0x000000103a0e7c25 */ /* 0x000fe2000f8e0008 */
[----:B------:R-:W-:-:S03]  /*1f40*/  SHF.R.S32.HI R92, RZ, 0x1f, R104 ;  /* 0x0000001fff5c7819 */ /* 0x000fc60000011468 */
[C---:B------:R-:W-:Y:S02]  /*1f50*/  IMAD R9, R3.reuse, UR12, RZ ;  /* 0x0000000c03097c24 */ /* 0x040fe4000f8e02ff */
[----:B------:R-:W-:Y:S02]  /*1f60*/  IMAD R15, R58, UR17, R15 ;  /* 0x000000113a0f7c24 */ /* 0x000fe4000f8e020f */
[C---:B------:R-:W-:Y:S02]  /*1f70*/  IMAD R6, R10.reuse, UR13, R9 ;  /* 0x0000000d0a067c24 */ /* 0x040fe4000f8e0209 */
[----:B------:R-:W-:Y:S01]  /*1f80*/  IMAD.WIDE.U32 R8, R10, UR12, R14 ;  /* 0x0000000c0a087c25 */ /* 0x000fe2000f8e000e */
[----:B------:R-:W1:Y:S03]  /*1f90*/  LDCU.64 UR12, c[0x0][0x4e0] ;  /* 0x00009c00ff0c77ac */ /* 0x000e660008000a00 */
[----:B------:R-:W-:-:S02]  /*1fa0*/  IMAD R3, R3, UR18, RZ ;  /* 0x0000001203037c24 */ /* 0x000fc4000f8e02ff */
[----:B------:R-:W-:Y:S01]  /*1fb0*/  IMAD R13, R7, UR11, R13 ;  /* 0x0000000b070d7c24 */ /* 0x000fe2000f8e020d */
[----:B------:R-:W-:Y:S01]  /*1fc0*/  IADD3 R7, PT, PT, R9, R6, RZ ;  /* 0x0000000609077210 */ /* 0x000fe20007ffe0ff */
[----:B------:R-:W-:Y:S01]  /*1fd0*/  IMAD.MOV.U32 R6, RZ, RZ, R8 ;  /* 0x000000ffff067224 */ /* 0x000fe200078e0008 */
[----:B------:R-:W2:Y:S01]  /*1fe0*/  LDCU.64 UR10, c[0x0][0x4d0] ;  /* 0x00009a00ff0a77ac */ /* 0x000ea20008000a00 */
[----:B------:R-:W-:Y:S01]  /*1ff0*/  IMAD R8, R10, UR19, R3 ;  /* 0x000000130a087c24 */ /* 0x000fe2000f8e0203 */
[----:B------:R-:W-:Y:S01]  /*2000*/  SHF.R.S32.HI R3, RZ, 0x1f, R52 ;  /* 0x0000001fff037819 */ /* 0x000fe20000011434 */
[----:B------:R-:W-:Y:S01]  /*2010*/  IMAD.WIDE.U32 R12, R58, R96, R12 ;  /* 0x000000603a0c7225 */ /* 0x000fe200078e000c */
[----:B------:R-:W-:Y:S01]  /*2020*/  IADD3 R52, P1, PT, R52, R73, RZ ;  /* 0x0000004934347210 */ /* 0x000fe20007f3e0ff */
[----:B------:R-:W-:Y:S02]  /*2030*/  UMOV UR19, URZ ;  /* 0x000000ff00137c82 */ /* 0x000fe40008000000 */
[----:B------:R-:W-:-:S02]  /*2040*/  IMAD.X R87, R3, 0x1, R70, P0 ;  /* 0x0000000103577824 */ /* 0x000fc400000e0646 */
[----:B------:R-:W-:Y:S02]  /*2050*/  IMAD.X R3, R3, 0x1, R71, P1 ;  /* 0x0000000103037824 */ /* 0x000fe400008e0647 */
[----:B------:R-:W-:Y:S01]  /*2060*/  IMAD R13, R58, R97, R13 ;  /* 0x000000613a0d7224 */ /* 0x000fe200078e020d */
[----:B------:R-:W-:Y:S01]  /*2070*/  SHF.L.U64.HI R87, R86, 0x1, R87 ;  /* 0x0000000156577819 */ /* 0x000fe20000010257 */
[----:B------:R-:W-:Y:S01]  /*2080*/  IMAD.WIDE.U32 R6, R4, UR16, R6 ;  /* 0x0000001004067c25 */ /* 0x000fe2000f8e0006 */
[----:B------:R-:W-:-:S03]  /*2090*/  SHF.L.U64.HI R2, R52, 0x1, R3 ;  /* 0x0000000134027819 */ /* 0x000fc60000010203 */
[----:B------:R-:W-:Y:S01]  /*20a0*/  IMAD.SHL.U32 R52, R52, 0x2, RZ ;  /* 0x0000000234347824 */ /* 0x000fe200078e00ff */
[----:B------:R-:W-:Y:S01]  /*20b0*/  LEA R84, P3, R6, UR8, 0x1 ;  /* 0x0000000806547c11 */ /* 0x000fe2000f8608ff */
[----:B------:R-:W-:Y:S01]  /*20c0*/  IMAD.WIDE.U32 R10, R10, UR18, R12 ;  /* 0x000000120a0a7c25 */ /* 0x000fe2000f8e000c */
[----:B------:R-:W-:Y:S02]  /*20d0*/  USHF.L.U32 UR18, UR16, 0x6, URZ ;  /* 0x0000000610127899 */ /* 0x000fe400080006ff */
[----:B------:R-:W-:Y:S01]  /*20e0*/  IADD3 R24, P0, PT, R52, UR14, RZ ;  /* 0x0000000e34187c10 */ /* 0x000fe2000ff1e0ff */
[----:B------:R-:W3:Y:S01]  /*20f0*/  LDCU UR16, c[0x0][0x450] ;  /* 0x00008a00ff1077ac */ /* 0x000ee20008000800 */
[----:B------:R-:W-:Y:S01]  /*2100*/  IMAD R85, R4, UR17, R85 ;  /* 0x0000001104557c24 */ /* 0x000fe2000f8e0255 */
[----:B------:R-:W-:Y:S01]  /*2110*/  IADD3 R9, PT, PT, R11, R8, RZ ;  /* 0x000000080b097210 */ /* 0x000fe20007ffe0ff */
[----:B------:R-:W-:Y:S01]  /*2120*/  IMAD.SHL.U32 R86, R86, 0x2, RZ ;  /* 0x0000000256567824 */ /* 0x000fe200078e00ff */
[----:B------:R-:W-:Y:S01]  /*2130*/  IADD3.X R25, PT, PT, R2, UR15, RZ, P0, !PT ;  /* 0x0000000f02197c10 */ /* 0x000fe200087fe4ff */
[----:B------:R-:W4:Y:S01]  /*2140*/  LDCU.U8 UR17, c[0x0][0x533] ;  /* 0x0000a660ff1177ac */ /* 0x000f220008000000 */
[----:B--2---:R-:W-:Y:S01]  /*2150*/  IADD3 R52, P0, PT, R52, UR10, RZ ;  /* 0x0000000a34347c10 */ /* 0x004fe2000ff1e0ff */
[----:B------:R-:W-:Y:S01]  /*2160*/  IMAD R23, R23, R96, RZ ;  /* 0x0000006017177224 */ /* 0x000fe200078e02ff */
[----:B------:R-:W-:Y:S01]  /*2170*/  MOV R8, R10 ;  /* 0x0000000a00087202 */ /* 0x000fe20000000f00 */
[----:B------:R-:W-:Y:S01]  /*2180*/  IMAD.SHL.U32 R93, R96, 0x40, RZ ;  /* 0x00000040605d7824 */ /* 0x000fe200078e00ff */
[----:B------:R-:W-:Y:S01]  /*2190*/  IADD3.X R53, PT, PT, R2, UR11, RZ, P0, !PT ;  /* 0x0000000b02357c10 */ /* 0x000fe200087fe4ff */
[C---:B------:R-:W-:Y:S01]  /*21a0*/  IMAD R23, R4.reuse, R97, R23 ;  /* 0x0000006104177224 */ /* 0x040fe200078e0217 */
[----:B------:R-:W-:Y:S01]  /*21b0*/  IADD3 R0, P0, PT, RZ, -UR19, RZ ;  /* 0x80000013ff007c10 */ /* 0x000fe2000ff1e0ff */
[----:B------:R-:W-:Y:S01]  /*21c0*/  IMAD.WIDE.U32 R4, R4, R96, R8 ;  /* 0x0000006004047225 */ /* 0x000fe200078e0008 */
[----:B------:R-:W-:-:S02]  /*21d0*/  IADD3 R88, P1, PT, R86, UR14, RZ ;  /* 0x0000000e56587c10 */ /* 0x000fc4000ff3e0ff */
[----:B------:R-:W-:Y:S01]  /*21e0*/  IADD3.X R3, PT, PT, RZ, ~UR18, RZ, P0, !PT ;  /* 0x80000012ff037c10 */ /* 0x000fe200087fe4ff */
[----:B------:R-:W-:Y:S01]  /*21f0*/  IMAD.X R93, RZ, RZ, ~R93, P0 ;  /* 0x000000ffff5d7224 */ /* 0x000fe200000e0e5d */
[----:B------:R-:W-:Y:S01]  /*2200*/  IADD3.X R89, PT, PT, R87, UR15, RZ, P1, !PT ;  /* 0x0000000f57597c10 */ /* 0x000fe20008ffe4ff */
[----:B------:R-:W-:Y:S01]  /*2210*/  IMAD.IADD R85, R7, 0x1, R85 ;  /* 0x0000000107557824 */ /* 0x000fe200078e0255 */
[----:B------:R-:W-:Y:S01]  /*2220*/  LEA R22, P2, R4, UR6, 0x1 ;  /* 0x0000000604167c11 */ /* 0x000fe2000f8408ff */
[----:B------:R-:W-:Y:S01]  /*2230*/  IMAD.IADD R23, R5, 0x1, R23 ;  /* 0x0000000105177824 */ /* 0x000fe200078e0217 */
[----:B------:R-:W-:Y:S01]  /*2240*/  IADD3 R86, P1, PT, R86, UR10, RZ ;  /* 0x0000000a56567c10 */ /* 0x000fe2000ff3e0ff */
[C---:B------:R-:W-:Y:S01]  /*2250*/  IMAD R103, R165.reuse, -0x40, R69 ;  /* 0xffffffc0a5677824 */ /* 0x040fe200078e0245 */
[----:B------:R-:W-:Y:S01]  /*2260*/  SHF.L.U64.HI R97, R96, 0x4, R97 ;  /* 0x0000000460617819 */ /* 0x000fe20000010261 */
[----:B------:R-:W-:Y:S01]  /*2270*/  IMAD R101, R165, -0x40, R63 ;  /* 0xffffffc0a5657824 */ /* 0x000fe200078e023f */
[C---:B------:R-:W-:Y:S01]  /*2280*/  SHF.R.S64 R95, R0.reuse, 0x1f, R93 ;  /* 0x0000001f005f7819 */ /* 0x040fe2000000105d */
[----:B------:R-:W-:Y:S01]  /*2290*/  IMAD.MOV.U32 R100, RZ, RZ, R58 ;  /* 0x000000ffff647224 */ /* 0x000fe200078e003a */
[----:B------:R-:W-:Y:S01]  /*22a0*/  SHF.R.S32.HI R96, RZ, 0x1f, R105 ;  /* 0x0000001fff607819 */ /* 0x000fe20000011469 */
[----:B------:R-:W-:Y:S01]  /*22b0*/  IMAD.MOV.U32 R98, RZ, RZ, R165 ;  /* 0x000000ffff627224 */ /* 0x000fe200078e00a5 */
[----:B---3--:R-:W-:Y:S01]  /*22c0*/  MOV R26, UR16 ;  /* 0x00000010001a7c02 */ /* 0x008fe20008000f00 */
[----:B------:R-:W2:Y:S01]  /*22d0*/  LDCU.64 UR14, c[0x0][0x3c0] ;  /* 0x00007800ff0e77ac */ /* 0x000ea20008000a00 */
[----:B------:R-:W-:-:S02]  /*22e0*/  SHF.R.S64 R91, R0, 0x1f, R3 ;  /* 0x0000001f005b7819 */ /* 0x000fc40000001003 */
[----:B------:R-:W-:Y:S01]  /*22f0*/  SHF.R.S32.HI R90, RZ, 0x1f, R3 ;  /* 0x0000001fff5a7819 */ /* 0x000fe20000011403 */
[----:B----4-:R-:W-:Y:S01]  /*2300*/  UISETP.NE.AND UP0, UPT, UR17, URZ, UPT ;  /* 0x000000ff1100728c */ /* 0x010fe2000bf05270 */
[----:B------:R-:W-:Y:S02]  /*2310*/  SHF.R.S32.HI R93, RZ, 0x1f, R93 ;  /* 0x0000001fff5d7819 */ /* 0x000fe4000001145d */
[----:B------:R-:W-:Y:S02]  /*2320*/  LEA.HI.X R85, R6, UR9, R85, 0x1, P3 ;  /* 0x0000000906557c11 */ /* 0x000fe400098f0c55 */
[----:B------:R-:W-:Y:S01]  /*2330*/  LEA.HI.X R23, R4, UR7, R23, 0x1, P2 ;  /* 0x0000000704177c11 */ /* 0x000fe200090f0c17 */
[----:B------:R-:W3:Y:S01]  /*2340*/  LDCU.64 UR6, c[0x0][0x3b8] ;  /* 0x00007700ff0677ac */ /* 0x000ee20008000a00 */
[----:B------:R-:W-:Y:S01]  /*2350*/  IADD3.X R87, PT, PT, R87, UR11, RZ, P1, !PT ;  /* 0x0000000b57577c10 */ /* 0x000fe20008ffe4ff */
[----:B-1----:R-:W4:Y:S06]  /*2360*/  LDCU.128 UR8, c[0x0][0x3a0] ;  /* 0x00007400ff0877ac */ /* 0x002f2c0008000c00 */
.L_x_2169:
[----:B------:R-:W-:Y:S01]  /*2370*/  VIADD R101, R101, 0x40 ;  /* 0x0000004065657836 */ /* 0x000fe20000000000 */
[----:B------:R-:W-:Y:S01]  /*2380*/  BSSY.RECONVERGENT B1, `(.L_x_2148) ;  /* 0x0000967000017945 */ /* 0x000fe20003800200 */
[----:B------:R-:W-:Y:S02]  /*2390*/  VIADD R103, R103, 0x40 ;  /* 0x0000004067677836 */ /* 0x000fe40000000000 */
[----:B------:R-:W-:Y:S01]  /*23a0*/  IMAD.MOV.U32 R106, RZ, RZ, R100 ;  /* 0x000000ffff6a7224 */ /* 0x000fe200078e0064 */
[-C--:B------:R-:W-:Y:S01]  /*23b0*/  ISETP.GE.AND P0, PT, R110, R101.reuse, PT ;  /* 0x000000656e00720c */ /* 0x080fe20003f06270 */
[----:B------:R-:W-:Y:S01]  /*23c0*/  VIADD R98, R98, 0xffffffff ;  /* 0xffffffff62627836 */ /* 0x000fe20000000000 */
[C---:B------:R-:W-:Y:S01]  /*23d0*/  ISETP.GE.AND P5, PT, R77.reuse, R101, PT ;  /* 0x000000654d00720c */ /* 0x040fe20003fa6270 */
[----:B------:R-:W-:Y:S01]  /*23e0*/  VIADD R100, R100, 0xffffffc0 ;  /* 0xffffffc064647836 */ /* 0x000fe20000000000 */
[-C--:B------:R-:W-:Y:S02]  /*23f0*/  ISETP.GE.AND P0, PT, R110, R103.reuse, !P0 ;  /* 0x000000676e00720c */ /* 0x080fe40004706270 */
[----:B------:R-:W-:Y:S02]  /*2400*/  ISETP.GE.AND P5, PT, R77, R103, !P5 ;  /* 0x000000674d00720c */ /* 0x000fe40006fa6270 */
[-C--:B------:R-:W-:Y:S02]  /*2410*/  ISETP.GE.AND P4, PT, R76, R101.reuse, PT ;  /* 0x000000654c00720c */ /* 0x080fe40003f86270 */
[----:B------:R-:W-:Y:S02]  /*2420*/  ISETP.GE.AND P3, PT, R74, R101, PT ;  /* 0x000000654a00720c */ /* 0x000fe40003f66270 */
[-C--:B------:R-:W-:Y:S02]  /*2430*/  ISETP.GE.AND P4, PT, R76, R103.reuse, !P4 ;  /* 0x000000674c00720c */ /* 0x080fe40006786270 */
[----:B------:R-:W-:Y:S03]  /*2440*/  ISETP.GE.AND P3, PT, R74, R103, !P3 ;  /* 0x000000674a00720c */ /* 0x000fe60005f66270 */
[----:B------:R-:W5:Y:S02]  /*2450*/  @P0 LDG.E.128 R28, desc[UR4][R84.64] ;  /* 0x00000004541c0981 */ /* 0x000f64000c1e1d00 */
[----:B------:R-:W1:Y:S02]  /*2460*/  @P5 LDC.64 R2, c[0x0][0x4b0] ;  /* 0x00012c00ff025b82 */ /* 0x000e640000000a00 */
[----:B-----5:R5:W-:Y:S01]  /*2470*/  @P0 STG.E.128 desc[UR4][R80.64], R28 ;  /* 0x0000001c50000986 */ /* 0x020be2000c101d04 */
[C---:B-1----:R-:W-:Y:S03]  /*2480*/  @P5 LEA R42, P1, R2.reuse, R84, 0x5 ;  /* 0x00000054022a5211 */ /* 0x042fe600078228ff */
[----:B------:R-:W2:Y:S01]  /*2490*/  @P0 LDG.E.128 R12, desc[UR4][R84.64+0x80] ;  /* 0x00008004540c0981 */ /* 0x000ea2000c1e1d00 */
[----:B------:R-:W-:Y:S02]  /*24a0*/  @P5 LEA.HI.X R43, R2, R85, R3, 0x5, P1 ;  /* 0x00000055022b5211 */ /* 0x000fe400008f2c03 */
[----:B------:R-:W1:Y:S01]  /*24b0*/  @P4 LDC.64 R2, c[0x0][0x4b0] ;  /* 0x00012c00ff024b82 */ /* 0x000e620000000a00 */
[C---:B------:R-:W-:Y:S04]  /*24c0*/  @P5 LEA R40, P1, R65.reuse, R80, 0x1 ;  /* 0x0000005041285211 */ /* 0x040fe800078208ff */
[----:B------:R-:W-:Y:S02]  /*24d0*/  @P5 LEA.HI.X R41, R65, R81, R66, 0x1, P1 ;  /* 0x0000005141295211 */ /* 0x000fe400008f0c42 */
[C---:B-1----:R-:W-:Y:S04]  /*24e0*/  @P4 LEA R38, P1, R2.reuse, R84, 0x6 ;  /* 0x0000005402264211 */ /* 0x042fe800078230ff */
[----:B------:R-:W-:Y:S02]  /*24f0*/  @P4 LEA.HI.X R39, R2, R85, R3, 0x6, P1 ;  /* 0x0000005502274211 */ /* 0x000fe400008f3403 */
[----:B------:R-:W1:Y:S02]  /*2500*/  @P4 LDC.64 R2, c[0x0][0x3c0] ;  /* 0x0000f000ff024b82 */ /* 0x000e640000000a00 */
[C---:B-1----:R-:W-:Y:S04]  /*2510*/  @P4 LEA R36, P1, R2.reuse, R80, 0x6 ;  /* 0x0000005002244211 */ /* 0x042fe800078230ff */
[----:B------:R-:W-:Y:S02]  /*2520*/  @P4 LEA.HI.X R37, R2, R81, R3, 0x6, P1 ;  /* 0x0000005102254211 */ /* 0x000fe400008f3403 */
[----:B------:R-:W1:Y:S01]  /*2530*/  @P3 LDC.64 R2, c[0x0][0x4b0] ;  /* 0x00012c00ff023b82 */ /* 0x000e620000000a00 */
[----:B------:R-:W-:Y:S01]  /*2540*/  ISETP.NE.AND P1, PT, R26, RZ, PT ;  /* 0x000000ff1a00720c */ /* 0x000fe20003f25270 */
[----:B-1----:R-:W-:Y:S01]  /*2550*/  @P3 IMAD R3, R3, 0x60, RZ ;  /* 0x0000006003033824 */ /* 0x002fe200078e02ff */
[----:B--2---:R-:W-:Y:S04]  /*2560*/  @P0 STG.E.128 desc[UR4][R80.64+0x80], R12 ;  /* 0x0000800c50000986 */ /* 0x004fe8000c101d04 */
[----:B------:R-:W2:Y:S04]  /*2570*/  @P0 LDG.E.128 R8, desc[UR4][R84.64+0x100] ;  /* 0x0001000454080981 */ /* 0x000ea8000c1e1d00 */
[----:B--2---:R1:W-:Y:S04]  /*2580*/  @P0 STG.E.128 desc[UR4][R80.64+0x100], R8 ;  /* 0x0001000850000986 */ /* 0x0043e8000c101d04 */
[----:B------:R-:W2:Y:S04]  /*2590*/  @P0 LDG.E.128 R4, desc[UR4][R84.64+0x180] ;  /* 0x0001800454040981 */ /* 0x000ea8000c1e1d00 */
[----:B--2---:R2:W-:Y:S04]  /*25a0*/  @P0 STG.E.128 desc[UR4][R80.64+0x180], R4 ;  /* 0x0001800450000986 */ /* 0x0045e8000c101d04 */
[----:B------:R-:W3:Y:S04]  /*25b0*/  @P5 LDG.E.128 R32, desc[UR4][R42.64] ;  /* 0x000000042a205981 */ /* 0x000ee8000c1e1d00 */
[----:B---3--:R-:W-:Y:S04]  /*25c0*/  @P5 STG.E.128 desc[UR4][R40.64], R32 ;  /* 0x0000002028005986 */ /* 0x008fe8000c101d04 */
[----:B-----5:R-:W3:Y:S04]  /*25d0*/  @P5 LDG.E.128 R28, desc[UR4][R42.64+0x80] ;  /* 0x000080042a1c5981 */ /* 0x020ee8000c1e1d00 */
[----:B---3--:R-:W-:Y:S04]  /*25e0*/  @P5 STG.E.128 desc[UR4][R40.64+0x80], R28 ;  /* 0x0000801c28005986 */ /* 0x008fe8000c101d04 */
[----:B-1----:R-:W3:Y:S04]  /*25f0*/  @P5 LDG.E.128 R8, desc[UR4][R42.64+0x100] ;  /* 0x000100042a085981 */ /* 0x002ee8000c1e1d00 */
[----:B---3--:R-:W-:Y:S04]  /*2600*/  @P5 STG.E.128 desc[UR4][R40.64+0x100], R8 ;  /* 0x0001000828005986 */ /* 0x008fe8000c101d04 */
[----:B------:R-:W3:Y:S04]  /*2610*/  @P5 LDG.E.128 R12, desc[UR4][R42.64+0x180] ;  /* 0x000180042a0c5981 */ /* 0x000ee8000c1e1d00 */
[----:B---3--:R1:W-:Y:S04]  /*2620*/  @P5 STG.E.128 desc[UR4][R40.64+0x180], R12 ;  /* 0x0001800c28005986 */ /* 0x0083e8000c101d04 */
[----:B--2---:R-:W2:Y:S01]  /*2630*/  @P4 LDG.E.128 R4, desc[UR4][R38.64] ;  /* 0x0000000426044981 */ /* 0x004ea2000c1e1d00 */
[----:B-1----:R-:W-:Y:S04]  /*2640*/  @P3 IMAD.WIDE.U32 R40, R2, 0x60, R84 ;  /* 0x0000006002283825 */ /* 0x002fe800078e0054 */
[----:B------:R-:W-:Y:S02]  /*2650*/  @P3 IMAD.IADD R41, R41, 0x1, R3 ;  /* 0x0000000129293824 */ /* 0x000fe400078e0203 */
[----:B------:R-:W1:Y:S02]  /*2660*/  @P3 LDC.64 R2, c[0x0][0x3c0] ;  /* 0x0000f000ff023b82 */ /* 0x000e640000000a00 */
[----:B-1----:R-:W-:Y:S01]  /*2670*/  @P3 IMAD R3, R3, 0x60, RZ ;  /* 0x0000006003033824 */ /* 0x002fe200078e02ff */
[----:B--2---:R-:W-:Y:S04]  /*2680*/  @P4 STG.E.128 desc[UR4][R36.64], R4 ;  /* 0x0000000424004986 */ /* 0x004fe8000c101d04 */
[----:B------:R-:W2:Y:S04]  /*2690*/  @P4 LDG.E.128 R32, desc[UR4][R38.64+0x80] ;  /* 0x0000800426204981 */ /* 0x000ea8000c1e1d00 */
[----:B--2---:R1:W-:Y:S04]  /*26a0*/  @P4 STG.E.128 desc[UR4][R36.64+0x80], R32 ;  /* 0x0000802024004986 */ /* 0x0043e8000c101d04 */
[----:B------:R-:W2:Y:S01]  /*26b0*/  @P4 LDG.E.128 R28, desc[UR4][R38.64+0x100] ;  /* 0x00010004261c4981 */ /* 0x000ea2000c1e1d00 */
[----:B-1----:R-:W-:Y:S04]  /*26c0*/  @P3 IMAD.WIDE.U32 R32, R2, 0x60, R80 ;  /* 0x0000006002203825 */ /* 0x002fe800078e0050 */
[----:B------:R-:W-:Y:S01]  /*26d0*/  @P3 IMAD.IADD R33, R33, 0x1, R3 ;  /* 0x0000000121213824 */ /* 0x000fe200078e0203 */
[----:B--2---:R1:W-:Y:S04]  /*26e0*/  @P4 STG.E.128 desc[UR4][R36.64+0x100], R28 ;  /* 0x0001001c24004986 */ /* 0x0043e8000c101d04 */
[----:B------:R-:W2:Y:S04]  /*26f0*/  @P4 LDG.E.128 R8, desc[UR4][R38.64+0x180] ;  /* 0x0001800426084981 */ /* 0x000ea8000c1e1d00 */
[----:B--2---:R2:W-:Y:S04]  /*2700*/  @P4 STG.E.128 desc[UR4][R36.64+0x180], R8 ;  /* 0x0001800824004986 */ /* 0x0045e8000c101d04 */
[----:B------:R-:W3:Y:S04]  /*2710*/  @P3 LDG.E.128 R4, desc[UR4][R40.64] ;  /* 0x0000000428043981 */ /* 0x000ee8000c1e1d00 */
[----:B---3--:R3:W-:Y:S04]  /*2720*/  @P3 STG.E.128 desc[UR4][R32.64], R4 ;  /* 0x0000000420003986 */ /* 0x0087e8000c101d04 */
[----:B-1----:R-:W5:Y:S04]  /*2730*/  @P3 LDG.E.128 R28, desc[UR4][R40.64+0x80] ;  /* 0x00008004281c3981 */ /* 0x002f68000c1e1d00 */
[----:B-----5:R3:W-:Y:S04]  /*2740*/  @P3 STG.E.128 desc[UR4][R32.64+0x80], R28 ;  /* 0x0000801c20003986 */ /* 0x0207e8000c101d04 */
[----:B------:R-:W5:Y:S04]  /*2750*/  @P3 LDG.E.128 R12, desc[UR4][R40.64+0x100] ;  /* 0x00010004280c3981 */ /* 0x000f68000c1e1d00 */
[----:B-----5:R3:W-:Y:S04]  /*2760*/  @P3 STG.E.128 desc[UR4][R32.64+0x100], R12 ;  /* 0x0001000c20003986 */ /* 0x0207e8000c101d04 */
[----:B--2---:R-:W2:Y:S04]  /*2770*/  @P3 LDG.E.128 R8, desc[UR4][R40.64+0x180] ;  /* 0x0001800428083981 */ /* 0x004ea8000c1e1d00 */
[----:B--2---:R3:W-:Y:S01]  /*2780*/  @P3 STG.E.128 desc[UR4][R32.64+0x180], R8 ;  /* 0x0001800820003986 */ /* 0x0047e2000c101d04 */
[----:B------:R-:W-:Y:S05]  /*2790*/  @P1 BRA `(.L_x_2149) ;  /* 0x0000000000d41947 */ /* 0x000fea0003800000 */
[----:B---3--:R-:W2:Y:S01]  /*27a0*/  @P0 LDG.E.128 R28, desc[UR4][R22.64] ;  /* 0x00000004161c0981 */ /* 0x008ea2000c1e1d00 */
[----:B------:R-:W1:Y:S01]  /*27b0*/  @P4 LDC.64 R2, c[0x0][0x4a8] ;  /* 0x00012a00ff024b82 */ /* 0x000e620000000a00 */
[C---:B------:R-:W-:Y:S01]  /*27c0*/  @P5 LEA R42, P1, R99.reuse, R22, 0x1 ;  /* 0x00000016632a5211 */ /* 0x040fe200078208ff */
[----:B------:R-:W-:Y:S03]  /*27d0*/  IMAD.MOV.U32 R26, RZ, RZ, RZ ;  /* 0x000000ffff1a7224 */ /* 0x000fe600078e00ff */
[----:B------:R-:W-:Y:S01]  /*27e0*/  @P5 LEA.HI.X R43, R99, R23, R97, 0x1, P1 ;  /* 0x00000017632b5211 */ /* 0x000fe200008f0c61 */
[----:B--2---:R2:W-:Y:S04]  /*27f0*/  @P0 STG.E.128 desc[UR4][R82.64], R28 ;  /* 0x0000001c52000986 */ /* 0x0045e8000c101d04 */
[----:B------:R-:W3:Y:S04]  /*2800*/  @P0 LDG.E.128 R12, desc[UR4][R22.64+0x80] ;  /* 0x00008004160c0981 */ /* 0x000ee8000c1e1d00 */
[----:B---3--:R3:W-:Y:S04]  /*2810*/  @P0 STG.E.128 desc[UR4][R82.64+0x80], R12 ;  /* 0x0000800c52000986 */ /* 0x0087e8000c101d04 */
[----:B------:R-:W5:Y:S04]  /*2820*/  @P0 LDG.E.128 R8, desc[UR4][R22.64+0x100] ;  /* 0x0001000416080981 */ /* 0x000f68000c1e1d00 */
[----:B-----5:R5:W-:Y:S04]  /*2830*/  @P0 STG.E.128 desc[UR4][R82.64+0x100], R8 ;  /* 0x0001000852000986 */ /* 0x020be8000c101d04 */
[----:B------:R-:W4:Y:S04]  /*2840*/  @P0 LDG.E.128 R4, desc[UR4][R22.64+0x180] ;  /* 0x0001800416040981 */ /* 0x000f28000c1e1d00 */
[----:B----4-:R4:W-:Y:S01]  /*2850*/  @P0 STG.E.128 desc[UR4][R82.64+0x180], R4 ;  /* 0x0001800452000986 */ /* 0x0109e2000c101d04 */
[C---:B------:R-:W-:Y:S03]  /*2860*/  @P5 LEA R40, P0, R61.reuse, R82, 0x1 ;  /* 0x000000523d285211 */ /* 0x040fe600078008ff */
[----:B------:R-:W2:Y:S01]  /*2870*/  @P5 LDG.E.128 R32, desc[UR4][R42.64] ;  /* 0x000000042a205981 */ /* 0x000ea2000c1e1d00 */
[----:B------:R-:W-:Y:S02]  /*2880*/  @P5 LEA.HI.X R41, R61, R83, R60, 0x1, P0 ;  /* 0x000000533d295211 */ /* 0x000fe400000f0c3c */
[C---:B-1----:R-:W-:Y:S04]  /*2890*/  @P4 LEA R36, P0, R2.reuse, R22, 0x6 ;  /* 0x0000001602244211 */ /* 0x042fe800078030ff */
[----:B------:R-:W-:Y:S02]  /*28a0*/  @P4 LEA.HI.X R37, R2, R23, R3, 0x6, P0 ;  /* 0x0000001702254211 */ /* 0x000fe400000f3403 */
[----:B------:R-:W1:Y:S02]  /*28b0*/  @P4 LDC.64 R2, c[0x0][0x3b8] ;  /* 0x0000ee00ff024b82 */ /* 0x000e640000000a00 */
[C---:B-1----:R-:W-:Y:S04]  /*28c0*/  @P4 LEA R38, P0, R2.reuse, R82, 0x6 ;  /* 0x0000005202264211 */ /* 0x042fe800078030ff */
[----:B------:R-:W-:Y:S01]  /*28d0*/  @P4 LEA.HI.X R39, R2, R83, R3, 0x6, P0 ;  /* 0x0000005302274211 */ /* 0x000fe200000f3403 */
[----:B--2---:R1:W-:Y:S04]  /*28e0*/  @P5 STG.E.128 desc[UR4][R40.64], R32 ;  /* 0x0000002028005986 */ /* 0x0043e8000c101d04 */
[----:B------:R-:W2:Y:S04]  /*28f0*/  @P5 LDG.E.128 R28, desc[UR4][R42.64+0x80] ;  /* 0x000080042a1c5981 */ /* 0x000ea8000c1e1d00 */
[----:B--2---:R2:W-:Y:S04]  /*2900*/  @P5 STG.E.128 desc[UR4][R40.64+0x80], R28 ;  /* 0x0000801c28005986 */ /* 0x0045e8000c101d04 */
[----:B---3--:R-:W3:Y:S04]  /*2910*/  @P5 LDG.E.128 R12, desc[UR4][R42.64+0x100] ;  /* 0x000100042a0c5981 */ /* 0x008ee8000c1e1d00 */
[----:B---3--:R3:W-:Y:S04]  /*2920*/  @P5 STG.E.128 desc[UR4][R40.64+0x100], R12 ;  /* 0x0001000c28005986 */ /* 0x0087e8000c101d04 */
[----:B-----5:R-:W5:Y:S04]  /*2930*/  @P5 LDG.E.128 R8, desc[UR4][R42.64+0x180] ;  /* 0x000180042a085981 */ /* 0x020f68000c1e1d00 */
[----:B-----5:R1:W-:Y:S04]  /*2940*/  @P5 STG.E.128 desc[UR4][R40.64+0x180], R8 ;  /* 0x0001800828005986 */ /* 0x0203e8000c101d04 */
[----:B----4-:R-:W4:Y:S04]  /*2950*/  @P4 LDG.E.128 R4, desc[UR4][R36.64] ;  /* 0x0000000424044981 */ /* 0x010f28000c1e1d00 */
[----:B----4-:R4:W-:Y:S04]  /*2960*/  @P4 STG.E.128 desc[UR4][R38.64], R4 ;  /* 0x0000000426004986 */ /* 0x0109e8000c101d04 */
[----:B-1----:R-:W5:Y:S04]  /*2970*/  @P4 LDG.E.128 R32, desc[UR4][R36.64+0x80] ;  /* 0x0000800424204981 */ /* 0x002f68000c1e1d00 */
[----:B-----5:R4:W-:Y:S04]  /*2980*/  @P4 STG.E.128 desc[UR4][R38.64+0x80], R32 ;  /* 0x0000802026004986 */ /* 0x0209e8000c101d04 */
[----:B--2---:R-:W2:Y:S04]  /*2990*/  @P4 LDG.E.128 R28, desc[UR4][R36.64+0x100] ;  /* 0x00010004241c4981 */ /* 0x004ea8000c1e1d00 */
[----:B--2---:R4:W-:Y:S04]  /*29a0*/  @P4 STG.E.128 desc[UR4][R38.64+0x100], R28 ;  /* 0x0001001c26004986 */ /* 0x0049e8000c101d04 */
[----:B---3--:R-:W2:Y:S04]  /*29b0*/  @P4 LDG.E.128 R12, desc[UR4][R36.64+0x180] ;  /* 0x00018004240c4981 */ /* 0x008ea8000c1e1d00 */
[----:B--2---:R4:W-:Y:S01]  /*29c0*/  @P4 STG.E.128 desc[UR4][R38.64+0x180], R12 ;  /* 0x0001800c26004986 */ /* 0x0049e2000c101d04 */
[----:B------:R-:W-:Y:S05]  /*29d0*/  @!P3 BRA `(.L_x_2150) ;  /* 0x000000900004b947 */ /* 0x000fea0003800000 */
[----:B------:R-:W1:Y:S02]  /*29e0*/  LDC.64 R2, c[0x0][0x4a8] ;  /* 0x00012a00ff027b82 */ /* 0x000e640000000a00 */
[----:B-1----:R-:W-:Y:S02]  /*29f0*/  IMAD R3, R3, 0x60, RZ ;  /* 0x0000006003037824 */ /* 0x002fe400078e02ff */
[----:B----4-:R-:W-:Y:S05]  /*2a00*/  IMAD.WIDE.U32 R32, R2, 0x60, R22 ;  /* 0x0000006002207825 */ /* 0x010fea00078e0016 */
[----:B------:R-:W-:Y:S02]  /*2a10*/  IADD3 R33, PT, PT, R33, R3, RZ ;  /* 0x0000000321217210 */ /* 0x000fe40007ffe0ff */
[----:B------:R-:W1:Y:S03]  /*2a20*/  LDC.64 R2, c[0x0][0x3b8] ;  /* 0x0000ee00ff027b82 */ /* 0x000e660000000a00 */
[----:B------:R-:W2:Y:S01]  /*2a30*/  LDG.E.128 R4, desc[UR4][R32.64] ;  /* 0x0000000420047981 */ /* 0x000ea2000c1e1d00 */
[----:B-1----:R-:W-:Y:S04]  /*2a40*/  IMAD.WIDE.U32 R34, R2, 0x60, R82 ;  /* 0x0000006002227825 */ /* 0x002fe800078e0052 */
[----:B------:R-:W-:Y:S05]  /*2a50*/  IMAD R3, R3, 0x60, RZ ;  /* 0x0000006003037824 */ /* 0x000fea00078e02ff */
[----:B------:R-:W-:Y:S05]  /*2a60*/  IADD3 R35, PT, PT, R35, R3, RZ ;  /* 0x0000000323237210 */ /* 0x000fea0007ffe0ff */
[----:B--2---:R1:W-:Y:S04]  /*2a70*/  STG.E.128 desc[UR4][R34.64], R4 ;  /* 0x0000000422007986 */ /* 0x0043e8000c101d04 */
[----:B------:R-:W2:Y:S04]  /*2a80*/  LDG.E.128 R28, desc[UR4][R32.64+0x80] ;  /* 0x00008004201c7981 */ /* 0x000ea8000c1e1d00 */
[----:B--2---:R1:W-:Y:S04]  /*2a90*/  STG.E.128 desc[UR4][R34.64+0x80], R28 ;  /* 0x0000801c22007986 */ /* 0x0043e8000c101d04 */
[----:B------:R-:W2:Y:S04]  /*2aa0*/  LDG.E.128 R12, desc[UR4][R32.64+0x100] ;  /* 0x00010004200c7981 */ /* 0x000ea8000c1e1d00 */
[----:B--2---:R1:W-:Y:S04]  /*2ab0*/  STG.E.128 desc[UR4][R34.64+0x100], R12 ;  /* 0x0001000c22007986 */ /* 0x0043e8000c101d04 */
[----:B------:R-:W2:Y:S04]  /*2ac0*/  LDG.E.128 R8, desc[UR4][R32.64+0x180] ;  /* 0x0001800420087981 */ /* 0x000ea8000c1e1d00 */
[----:B--2---:R1:W-:Y:S01]  /*2ad0*/  STG.E.128 desc[UR4][R34.64+0x180], R8 ;  /* 0x0001800822007986 */ /* 0x0043e2000c101d04 */
[----:B------:R-:W-:Y:S05]  /*2ae0*/  BRA `(.L_x_2150) ;  /* 0x0000008c00c07947 */ /* 0x000fea0003800000 */
.L_x_2149:
[----:B------:R-:W-:Y:S05]  /*2af0*/  BRA.U !UP0, `(.L_x_2151) ;  /* 0x0000003508107547 */ /* 0x000fea000b800000 */
[C---:B------:R-:W-:Y:S01]  /*2b00*/  SHF.L.U64.HI R3, R105.reuse, 0x1, R96 ;  /* 0x0000000169037819 */ /* 0x040fe20000010260 */
[----:B---3--:R-:W-:Y:S01]  /*2b10*/  IMAD.SHL.U32 R5, R105, 0x2, RZ ;  /* 0x0000000269057824 */ /* 0x008fe200078e00ff */
[----:B------:R-:W1:Y:S01]  /*2b20*/  LDC R107, c[0x0][0x450] ;  /* 0x00011400ff6b7b82 */ /* 0x000e620000000800 */
[----:B------:R-:W-:Y:S03]  /*2b30*/  BSSY.RECONVERGENT B0, `(.L_x_2152) ;  /* 0x00000ca000007945 */ /* 0x000fe60003800200 */
[-C--:B------:R-:W-:Y:S02]  /*2b40*/  IADD3 R28, P2, PT, R24, R5.reuse, RZ ;  /* 0x00000005181c7210 */ /* 0x080fe40007f5e0ff */
[----:B------:R-:W-:Y:S03]  /*2b50*/  IADD3 R54, P1, PT, R52, R5, RZ ;  /* 0x0000000534367210 */ /* 0x000fe60007f3e0ff */
[--C-:B------:R-:W-:Y:S02]  /*2b60*/  IMAD.X R29, R25, 0x1, R3.reuse, P2 ;  /* 0x00000001191d7824 */ /* 0x100fe400010e0603 */
[----:B------:R-:W-:Y:S01]  /*2b70*/  IMAD.X R55, R53, 0x1, R3, P1 ;  /* 0x0000000135377824 */ /* 0x000fe200008e0603 */
[----:B------:R-:W-:Y:S07]  /*2b80*/  @!P0 BRA `(.L_x_2153) ;  /* 0x0000000c00108947 */ /* 0x000fee0003800000 */
[-C--:B------:R-:W-:Y:S01]  /*2b90*/  ISETP.GE.AND P0, PT, R20, R26.reuse, PT ;  /* 0x0000001a1400720c */ /* 0x080fe20003f06270 */
[----:B------:R-:W2:Y:S01]  /*2ba0*/  LDG.E.128 R36, desc[UR4][R22.64] ;  /* 0x0000000416247981 */ /* 0x000ea2000c1e1d00 */
[----:B------:R-:W-:Y:S11]  /*2bb0*/  ISETP.GE.AND P1, PT, R19, R26, PT ;  /* 0x0000001a1300720c */ /* 0x000ff60003f26270 */
[----:B------:R-:W3:Y:S06]  /*2bc0*/  @!P0 LDG.E.64 R48, desc[UR4][R52.64] ;  /* 0x0000000434308981 */ /* 0x000eec000c1e1b00 */
[----:B------:R-:W5:Y:S01]  /*2bd0*/  @!P0 LDG.E.64 R30, desc[UR4][R24.64] ;  /* 0x00000004181e8981 */ /* 0x000f62000c1e1b00 */
[--C-:B---3--:R-:W-:Y:S01]  /*2be0*/  @!P0 HADD2.F32 R45, -RZ, R48.reuse.H0_H0 ;  /* 0x20000030ff2d8230 */ /* 0x108fe20000004100 */
[----:B--2---:R-:W-:Y:S01]  /*2bf0*/  @!P0 MOV R35, R36 ;  /* 0x0000002400238202 */ /* 0x004fe20000000f00 */
[----:B------:R-:W-:Y:S01]  /*2c00*/  @!P0 HADD2.F32 R44, -RZ, R49.H0_H0 ;  /* 0x20000031ff2c8230 */ /* 0x000fe20000004100 */
[----:B------:R-:W-:Y:S01]  /*2c10*/  @!P0 MOV R32, R37 ;  /* 0x0000002500208202 */ /* 0x000fe20000000f00 */
[----:B------:R-:W-:Y:S02]  /*2c20*/  @!P0 HADD2.F32 R47, -RZ, R48.H1_H1 ;  /* 0x30000030ff2f8230 */ /* 0x000fe40000004100 */
[--C-:B------:R-:W-:Y:S02]  /*2c30*/  @!P0 HADD2.F32 R34, -RZ, R35.reuse.H1_H1 ;  /* 0x30000023ff228230 */ /* 0x100fe40000004100 */
[--C-:B-----5:R-:W-:Y:S02]  /*2c40*/  @!P0 HADD2.F32 R33, -RZ, R30.reuse.H0_H0 ;  /* 0x2000001eff218230 */ /* 0x120fe40000004100 */
[----:B------:R-:W-:Y:S02]  /*2c50*/  @!P0 HADD2.F32 R42, -RZ, R35.H0_H0 ;  /* 0x20000023ff2a8230 */ /* 0x000fe40000004100 */
[C---:B------:R-:W-:Y:S01]  /*2c60*/  @!P0 FMUL.FTZ R51, R34.reuse, R45 ;  /* 0x0000002d22338220 */ /* 0x040fe20000410000 */
[----:B------:R-:W-:Y:S02]  /*2c70*/  @!P0 HADD2.F32 R30, -RZ, R30.H1_H1 ;  /* 0x3000001eff1e8230 */ /* 0x000fe40000004100 */
[-C--:B------:R-:W-:Y:S01]  /*2c80*/  @!P0 FMUL.FTZ R0, R34, R33.reuse ;  /* 0x0000002122008220 */ /* 0x080fe20000410000 */
[----:B------:R-:W-:Y:S01]  /*2c90*/  @!P0 HADD2.F32 R35, -RZ, R32.H1_H1 ;  /* 0x30000020ff238230 */ /* 0x000fe20000004100 */
[----:B------:R-:W-:Y:S01]  /*2ca0*/  @!P0 MOV R34, R38 ;  /* 0x0000002600228202 */ /* 0x000fe20000000f00 */
[--C-:B------:R-:W-:Y:S02]  /*2cb0*/  @!P0 HADD2.F32 R27, -RZ, R31.reuse.H0_H0 ;  /* 0x2000001fff1b8230 */ /* 0x100fe40000004100 */
[----:B------:R-:W-:Y:S01]  /*2cc0*/  @!P0 FFMA.FTZ R51, R42, R33, -R51 ;  /* 0x000000212a338223 */ /* 0x000fe20000010833 */
[----:B------:R-:W-:Y:S01]  /*2cd0*/  @!P0 HADD2.F32 R31, -RZ, R31.H1_H1 ;  /* 0x3000001fff1f8230 */ /* 0x000fe20000004100 */
[----:B------:R-:W-:Y:S01]  /*2ce0*/  @!P0 MOV R33, R39 ;  /* 0x0000002700218202 */ /* 0x000fe20000000f00 */
[----:B------:R-:W-:Y:S02]  /*2cf0*/  @!P0 HADD2.F32 R40, -RZ, R34.H1_H1 ;  /* 0x30000022ff288230 */ /* 0x000fe40000004100 */
[----:B------:R-:W-:Y:S01]  /*2d00*/  @!P0 FFMA.FTZ R0, R45, R42, R0 ;  /* 0x0000002a2d008223 */ /* 0x000fe20000010000 */
[----:B------:R-:W-:Y:S02]  /*2d10*/  @!P0 HADD2.F32 R45, -RZ, R32.H0_H0 ;  /* 0x20000020ff2d8230 */ /* 0x000fe40000004100 */
[CC--:B------:R-:W-:Y:S01]  /*2d20*/  @!P0 FMUL.FTZ R2, R35.reuse, R30.reuse ;  /* 0x0000001e23028220 */ /* 0x0c0fe20000410000 */
[----:B------:R-:W-:Y:S02]  /*2d30*/  @!P0 HADD2.F32 R49, -RZ, R49.H1_H1 ;  /* 0x30000031ff318230 */ /* 0x000fe40000004100 */
[----:B------:R-:W-:Y:S01]  /*2d40*/  @!P0 FMUL.FTZ R57, R35, R47 ;  /* 0x0000002f23398220 */ /* 0x000fe20000410000 */
[--C-:B------:R-:W-:Y:S02]  /*2d50*/  @!P0 HADD2.F32 R32, -RZ, R33.reuse.H1_H1 ;  /* 0x30000021ff208230 */ /* 0x100fe40000004100 */
[----:B------:R-:W-:Y:S01]  /*2d60*/  @!P0 FMUL.FTZ R3, R40, R27 ;  /* 0x0000001b28038220 */ /* 0x000fe20000410000 */
[----:B------:R-:W-:Y:S02]  /*2d70*/  @!P0 HADD2.F32 R42, -RZ, R34.H0_H0 ;  /* 0x20000022ff2a8230 */ /* 0x000fe40000004100 */
[----:B------:R-:W-:Y:S01]  /*2d80*/  @!P0 FFMA.FTZ R57, R45, R30, -R57 ;  /* 0x0000001e2d398223 */ /* 0x000fe20000010839 */
[----:B------:R-:W-:Y:S02]  /*2d90*/  @!P0 HADD2.F32 R46, -RZ, R33.H0_H0 ;  /* 0x20000021ff2e8230 */ /* 0x000fe40000004100 */
[C---:B------:R-:W-:Y:S01]  /*2da0*/  @!P0 FMUL.FTZ R115, R32.reuse, R49 ;  /* 0x0000003120738220 */ /* 0x040fe20000410000 */
[----:B------:R-:W-:Y:S01]  /*2db0*/  @!P0 FMUL.FTZ R4, R32, R31 ;  /* 0x0000001f20048220 */ /* 0x000fe20000410000 */
[----:B------:R-:W-:Y:S01]  /*2dc0*/  @!P0 FMUL.FTZ R50, R40, R44 ;  /* 0x0000002c28328220 */ /* 0x000fe20000410000 */
[----:B------:R-:W-:Y:S01]  /*2dd0*/  @!P0 FFMA.FTZ R2, R47, R45, R2 ;  /* 0x0000002d2f028223 */ /* 0x000fe20000010002 */
[----:B------:R-:W-:Y:S01]  /*2de0*/  @!P0 FFMA.FTZ R3, R44, R42, R3 ;  /* 0x0000002a2c038223 */ /* 0x000fe20000010003 */
[----:B------:R-:W-:Y:S01]  /*2df0*/  @!P0 FFMA.FTZ R115, R46, R31, -R115 ;  /* 0x0000001f2e738223 */ /* 0x000fe20000010873 */
[----:B------:R-:W-:Y:S01]  /*2e00*/  @!P0 FFMA.FTZ R4, R49, R46, R4 ;  /* 0x0000002e31048223 */ /* 0x000fe20000010004 */
[----:B------:R-:W-:Y:S01]  /*2e10*/  @!P0 FFMA.FTZ R50, R42, R27, -R50 ;  /* 0x0000001b2a328223 */ /* 0x000fe20000010832 */
[----:B------:R-:W-:Y:S02]  /*2e20*/  @!P0 F2FP.F16.F32.PACK_AB R51, R0, R51 ;  /* 0x000000330033823e */ /* 0x000fe400000000ff */
[----:B------:R-:W-:Y:S02]  /*2e30*/  @!P0 F2FP.F16.F32.PACK_AB R56, R2, R57 ;  /* 0x000000390238823e */ /* 0x000fe400000000ff */
[----:B------:R-:W-:Y:S02]  /*2e40*/  @!P0 F2FP.F16.F32.PACK_AB R50, R3, R50 ;  /* 0x000000320332823e */ /* 0x000fe400000000ff */
[----:B------:R-:W-:Y:S02]  /*2e50*/  @!P0 F2FP.F16.F32.PACK_AB R115, R4, R115 ;  /* 0x000000730473823e */ /* 0x000fe400000000ff */
[----:B------:R-:W-:Y:S02]  /*2e60*/  @!P0 MOV R36, R51 ;  /* 0x0000003300248202 */ /* 0x000fe40000000f00 */
[----:B------:R-:W-:Y:S02]  /*2e70*/  @!P0 MOV R37, R56 ;  /* 0x0000003800258202 */ /* 0x000fe40000000f00 */
[----:B------:R-:W-:Y:S02]  /*2e80*/  @!P0 MOV R38, R50 ;  /* 0x0000003200268202 */ /* 0x000fe40000000f00 */
[----:B------:R-:W-:Y:S02]  /*2e90*/  @!P0 MOV R39, R115 ;  /* 0x0000007300278202 */ /* 0x000fe40000000f00 */
[----:B------:R-:W-:Y:S03]  /*2ea0*/  ISETP.GE.AND P0, PT, R18, R26, PT ;  /* 0x0000001a1200720c */ /* 0x000fe60003f06270 */
[----:B------:R2:W-:Y:S08]  /*2eb0*/  STG.E.128 desc[UR4][R82.64], R36 ;  /* 0x0000002452007986 */ /* 0x0005f0000c101d04 */
[----:B------:R-:W3:Y:S08]  /*2ec0*/  LDG.E.128 R32, desc[UR4][R22.64+0x80] ;  /* 0x0000800416207981 */ /* 0x000ef0000c1e1d00 */
[----:B------:R-:W5:Y:S06]  /*2ed0*/  @!P1 LDG.E.64 R30, desc[UR4][R24.64+0x40] ;  /* 0x00004004181e9981 */ /* 0x000f6c000c1e1b00 */
[----:B------:R-:W4:Y:S01]  /*2ee0*/  @!P1 LDG.E.64 R48, desc[UR4][R52.64+0x40] ;  /* 0x0000400434309981 */ /* 0x000f22000c1e1b00 */
[----:B---3--:R-:W-:Y:S02]  /*2ef0*/  @!P1 MOV R41, R32 ;  /* 0x0000002000299202 */ /* 0x008fe40000000f00 */
[----:B--2---:R-:W-:Y:S02]  /*2f00*/  @!P1 MOV R38, R34 ;  /* 0x0000002200269202 */ /* 0x004fe40000000f00 */
[----:B------:R-:W-:Y:S01]  /*2f10*/  @!P1 MOV R37, R35 ;  /* 0x0000002300259202 */ /* 0x000fe20000000f00 */
[--C-:B------:R-:W-:Y:S01]  /*2f20*/  @!P1 HADD2.F32 R43, -RZ, R41.reuse.H1_H1 ;  /* 0x30000029ff2b9230 */ /* 0x100fe20000004100 */
[----:B------:R-:W-:Y:S01]  /*2f30*/  @!P1 MOV R36, R33 ;  /* 0x0000002100249202 */ /* 0x000fe20000000f00 */
[----:B------:R-:W-:Y:S02]  /*2f40*/  @!P1 HADD2.F32 R45, -RZ, R41.H0_H0 ;  /* 0x20000029ff2d9230 */ /* 0x000fe40000004100 */
[--C-:B-----5:R-:W-:Y:S02]  /*2f50*/  @!P1 HADD2.F32 R40, -RZ, R30.reuse.H0_H0 ;  /* 0x2000001eff289230 */ /* 0x120fe40000004100 */
[----:B------:R-:W-:Y:S02]  /*2f60*/  @!P1 HADD2.F32 R30, -RZ, R30.H1_H1 ;  /* 0x3000001eff1e9230 */ /* 0x000fe40000004100 */
[----:B------:R-:W-:Y:S02]  /*2f70*/  @!P1 HADD2.F32 R39, -RZ, R36.H1_H1 ;  /* 0x30000024ff279230 */ /* 0x000fe40000004100 */
[----:B------:R-:W-:Y:S01]  /*2f80*/  @!P1 FMUL.FTZ R5, R43, R40 ;  /* 0x000000282b059220 */ /* 0x000fe20000410000 */
[--C-:B----4-:R-:W-:Y:S02]  /*2f90*/  @!P1 HADD2.F32 R42, -RZ, R48.reuse.H0_H0 ;  /* 0x20000030ff2a9230 */ /* 0x110fe40000004100 */
[----:B------:R-:W-:Y:S02]  /*2fa0*/  @!P1 HADD2.F32 R27, -RZ, R31.H0_H0 ;  /* 0x2000001fff1b9230 */ /* 0x000fe40000004100 */
[----:B------:R-:W-:Y:S01]  /*2fb0*/  @!P1 FMUL.FTZ R6, R39, R30 ;  /* 0x0000001e27069220 */ /* 0x000fe20000410000 */
[----:B------:R-:W-:Y:S02]  /*2fc0*/  @!P1 HADD2.F32 R44, -RZ, R49.H0_H0 ;  /* 0x20000031ff2c9230 */ /* 0x000fe40000004100 */
[----:B------:R-:W-:Y:S01]  /*2fd0*/  @!P1 FMUL.FTZ R50, R43, R42 ;  /* 0x0000002a2b329220 */ /* 0x000fe20000410000 */
[----:B------:R-:W-:Y:S02]  /*2fe0*/  @!P1 HADD2.F32 R31, -RZ, R31.H1_H1 ;  /* 0x3000001fff1f9230 */ /* 0x000fe40000004100 */
[----:B------:R-:W-:Y:S01]  /*2ff0*/  @!P1 FFMA.FTZ R5, R42, R45, R5 ;  /* 0x0000002d2a059223 */ /* 0x000fe20000010005 */
[----:B------:R-:W-:Y:S02]  /*3000*/  @!P1 HADD2.F32 R47, -RZ, R48.H1_H1 ;  /* 0x30000030ff2f9230 */ /* 0x000fe40000004100 */
[----:B------:R-:W-:Y:S01]  /*3010*/  @!P1 FFMA.FTZ R50, R45, R40, -R50 ;  /* 0x000000282d329223 */ /* 0x000fe20000010832 */
[----:B------:R-:W-:Y:S02]  /*3020*/  @!P1 HADD2.F32 R45, -RZ, R36.H0_H0 ;  /* 0x20000024ff2d9230 */ /* 0x000fe40000004100 */
[--C-:B------:R-:W-:Y:S02]  /*3030*/  @!P1 HADD2.F32 R40, -RZ, R38.reuse.H1_H1 ;  /* 0x30000026ff289230 */ /* 0x100fe40000004100 */
[----:B------:R-:W-:Y:S01]  /*3040*/  @!P1 FMUL.FTZ R51, R39, R47 ;  /* 0x0000002f27339220 */ /* 0x000fe20000410000 */
[----:B------:R-:W-:Y:S02]  /*3050*/  @!P1 HADD2.F32 R49, -RZ, R49.H1_H1 ;  /* 0x30000031ff319230 */ /* 0x000fe40000004100 */
[----:B------:R-:W-:Y:S01]  /*3060*/  @!P1 FFMA.FTZ R6, R47, R45, R6 ;  /* 0x0000002d2f069223 */ /* 0x000fe20000010006 */
[--C-:B------:R-:W-:Y:S02]  /*3070*/  @!P1 HADD2.F32 R36, -RZ, R37.reuse.H1_H1 ;  /* 0x30000025ff249230 */ /* 0x100fe40000004100 */
[----:B------:R-:W-:Y:S01]  /*3080*/  @!P1 FFMA.FTZ R51, R45, R30, -R51 ;  /* 0x0000001e2d339223 */ /* 0x000fe20000010833 */
[----:B------:R-:W-:Y:S01]  /*3090*/  @!P1 HADD2.F32 R42, -RZ, R38.H0_H0 ;  /* 0x20000026ff2a9230 */ /* 0x000fe20000004100 */
[----:B------:R-:W-:Y:S01]  /*30a0*/  @!P1 F2FP.F16.F32.PACK_AB R50, R5, R50 ;  /* 0x000000320532923e */ /* 0x000fe200000000ff */
[----:B------:R-:W-:Y:S02]  /*30b0*/  @!P1 HADD2.F32 R46, -RZ, R37.H0_H0 ;  /* 0x20000025ff2e9230 */ /* 0x000fe40000004100 */
[----:B------:R-:W-:Y:S01]  /*30c0*/  @!P1 FMUL.FTZ R7, R40, R27 ;  /* 0x0000001b28079220 */ /* 0x000fe20000410000 */
[C---:B------:R-:W-:Y:S01]  /*30d0*/  @!P1 FMUL.FTZ R57, R36.reuse, R49 ;  /* 0x0000003124399220 */ /* 0x040fe20000410000 */
[-C--:B------:R-:W-:Y:S01]  /*30e0*/  @!P1 FMUL.FTZ R8, R36, R31.reuse ;  /* 0x0000001f24089220 */ /* 0x080fe20000410000 */
[----:B------:R-:W-:Y:S01]  /*30f0*/  @!P1 FMUL.FTZ R56, R40, R44 ;  /* 0x0000002c28389220 */ /* 0x000fe20000410000 */
[----:B------:R-:W-:Y:S01]  /*3100*/  @!P1 FFMA.FTZ R7, R44, R42, R7 ;  /* 0x0000002a2c079223 */ /* 0x000fe20000010007 */
[----:B------:R-:W-:Y:S01]  /*3110*/  @!P1 FFMA.FTZ R57, R46, R31, -R57 ;  /* 0x0000001f2e399223 */ /* 0x000fe20000010839 */
[----:B------:R-:W-:Y:S01]  /*3120*/  @!P1 FFMA.FTZ R8, R49, R46, R8 ;  /* 0x0000002e31089223 */ /* 0x000fe20000010008 */
[----:B------:R-:W-:Y:S01]  /*3130*/  @!P1 FFMA.FTZ R56, R42, R27, -R56 ;  /* 0x0000001b2a389223 */ /* 0x000fe20000010838 */
[----:B------:R-:W-:Y:S02]  /*3140*/  @!P1 F2FP.F16.F32.PACK_AB R51, R6, R51 ;  /* 0x000000330633923e */ /* 0x000fe400000000ff */
[----:B------:R-:W-:Y:S02]  /*3150*/  @!P1 MOV R32, R50 ;  /* 0x0000003200209202 */ /* 0x000fe40000000f00 */
[----:B------:R-:W-:Y:S02]  /*3160*/  @!P1 F2FP.F16.F32.PACK_AB R56, R7, R56 ;  /* 0x000000380738923e */ /* 0x000fe400000000ff */
[----:B------:R-:W-:Y:S02]  /*3170*/  @!P1 F2FP.F16.F32.PACK_AB R57, R8, R57 ;  /* 0x000000390839923e */ /* 0x000fe400000000ff */
[----:B------:R-:W-:Y:S02]  /*3180*/  @!P1 MOV R33, R51 ;  /* 0x0000003300219202 */ /* 0x000fe40000000f00 */
[----:B------:R-:W-:Y:S02]  /*3190*/  @!P1 MOV R34, R56 ;  /* 0x0000003800229202 */ /* 0x000fe40000000f00 */
[----:B------:R-:W-:Y:S02]  /*31a0*/  @!P1 MOV R35, R57 ;  /* 0x0000003900239202 */ /* 0x000fe40000000f00 */
[----:B------:R-:W-:Y:S03]  /*31b0*/  ISETP.GE.AND P1, PT, R17, R26, PT ;  /* 0x0000001a1100720c */ /* 0x000fe60003f26270 */
[----:B------:R2:W-:Y:S08]  /*31c0*/  STG.E.128 desc[UR4][R82.64+0x80], R32 ;  /* 0x0000802052007986 */ /* 0x0005f0000c101d04 */
[----:B------:R-:W3:Y:S08]  /*31d0*/  LDG.E.128 R36, desc[UR4][R22.64+0x100] ;  /* 0x0001000416247981 */ /* 0x000ef0000c1e1d00 */
[----:B------:R-:W4:Y:S06]  /*31e0*/  @!P0 LDG.E.64 R30, desc[UR4][R24.64+0x80] ;  /* 0x00008004181e8981 */ /* 0x000f2c000c1e1b00 */
[----:B------:R-:W5:Y:S01]  /*31f0*/  @!P0 LDG.E.64 R48, desc[UR4][R52.64+0x80] ;  /* 0x0000800434308981 */ /* 0x000f62000c1e1b00 */
[----:B---3--:R-:W-:Y:S02]  /*3200*/  @!P0 MOV R41, R36 ;  /* 0x0000002400298202 */ /* 0x008fe40000000f00 */
[----:B--2---:R-:W-:Y:S02]  /*3210*/  @!P0 MOV R34, R38 ;  /* 0x0000002600228202 */ /* 0x004fe40000000f00 */
[----:B------:R-:W-:Y:S01]  /*3220*/  @!P0 MOV R33, R39 ;  /* 0x0000002700218202 */ /* 0x000fe20000000f00 */
[--C-:B------:R-:W-:Y:S01]  /*3230*/  @!P0 HADD2.F32 R43, -RZ, R41.reuse.H1_H1 ;  /* 0x30000029ff2b8230 */ /* 0x100fe20000004100 */
[----:B------:R-:W-:Y:S01]  /*3240*/  @!P0 MOV R32, R37 ;  /* 0x0000002500208202 */ /* 0x000fe20000000f00 */
[----:B------:R-:W-:Y:S02]  /*3250*/  @!P0 HADD2.F32 R45, -RZ, R41.H0_H0 ;  /* 0x20000029ff2d8230 */ /* 0x000fe40000004100 */
[--C-:B----4-:R-:W-:Y:S02]  /*3260*/  @!P0 HADD2.F32 R40, -RZ, R30.reuse.H0_H0 ;  /* 0x2000001eff288230 */ /* 0x110fe40000004100 */
[----:B------:R-:W-:Y:S02]  /*3270*/  @!P0 HADD2.F32 R30, -RZ, R30.H1_H1 ;  /* 0x3000001eff1e8230 */ /* 0x000fe40000004100 */
[----:B------:R-:W-:Y:S02]  /*3280*/  @!P0 HADD2.F32 R35, -RZ, R32.H1_H1 ;  /* 0x30000020ff238230 */ /* 0x000fe40000004100 */
[----:B------:R-:W-:Y:S01]  /*3290*/  @!P0 FMUL.FTZ R9, R43, R40 ;  /* 0x000000282b098220 */ /* 0x000fe20000410000 */
[--C-:B-----5:R-:W-:Y:S02]  /*32a0*/  @!P0 HADD2.F32 R42, -RZ, R48.reuse.H0_H0 ;  /* 0x20000030ff2a8230 */ /* 0x120fe40000004100 */
        /* <DEDUP_REMOVED lines=11> */
[----:B------:R-:W-:Y:S01]  /*3360*/  @!P0 F2FP.F16.F32.PACK_AB R50, R9, R50 ;  /* 0x000000320932823e */ /* 0x000fe200000000ff */
[----:B------:R-:W-:Y:S02]  /*3370*/  @!P0 HADD2.F32 R49, -RZ, R49.H1_H1 ;  /* 0x30000031ff318230 */ /* 0x000fe40000004100 */
[----:B------:R-:W-:Y:S01]  /*3380*/  @!P0 FFMA.FTZ R10, R47, R45, R10 ;  /* 0x0000002d2f0a8223 */ /* 0x000fe2000001000a */
[--C-:B------:R-:W-:Y:S01]  /*3390*/  @!P0 HADD2.F32 R32, -RZ, R33.reuse.H1_H1 ;  /* 0x30000021ff208230 */ /* 0x100fe20000004100 */
[----:B------:R-:W-:Y:S01]  /*33a0*/  @!P0 MOV R36, R50 ;  /* 0x0000003200248202 */ /* 0x000fe20000000f00 */
[----:B------:R-:W-:Y:S02]  /*33b0*/  @!P0 HADD2.F32 R42, -RZ, R34.H0_H0 ;  /* 0x20000022ff2a8230 */ /* 0x000fe40000004100 */
[----:B------:R-:W-:Y:S01]  /*33c0*/  @!P0 FMUL.FTZ R11, R40, R27 ;  /* 0x0000001b280b8220 */ /* 0x000fe20000410000 */
[----:B------:R-:W-:Y:S02]  /*33d0*/  @!P0 HADD2.F32 R46, -RZ, R33.H0_H0 ;  /* 0x20000021ff2e8230 */ /* 0x000fe40000004100 */
[C---:B------:R-:W-:Y:S01]  /*33e0*/  @!P0 FMUL.FTZ R57, R32.reuse, R49 ;  /* 0x0000003120398220 */ /* 0x040fe20000410000 */
[-C--:B------:R-:W-:Y:S01]  /*33f0*/  @!P0 FMUL.FTZ R12, R32, R31.reuse ;  /* 0x0000001f200c8220 */ /* 0x080fe20000410000 */
[----:B------:R-:W-:Y:S01]  /*3400*/  @!P0 FMUL.FTZ R56, R40, R44 ;  /* 0x0000002c28388220 */ /* 0x000fe20000410000 */
[----:B------:R-:W-:Y:S01]  /*3410*/  @!P0 FFMA.FTZ R11, R44, R42, R11 ;  /* 0x0000002a2c0b8223 */ /* 0x000fe2000001000b */
[----:B------:R-:W-:Y:S01]  /*3420*/  @!P0 FFMA.FTZ R51, R45, R30, -R51 ;  /* 0x0000001e2d338223 */ /* 0x000fe20000010833 */
[----:B------:R-:W-:Y:S01]  /*3430*/  @!P0 FFMA.FTZ R57, R46, R31, -R57 ;  /* 0x0000001f2e398223 */ /* 0x000fe20000010839 */
[----:B------:R-:W-:Y:S01]  /*3440*/  @!P0 FFMA.FTZ R12, R49, R46, R12 ;  /* 0x0000002e310c8223 */ /* 0x000fe2000001000c */
[----:B------:R-:W-:Y:S02]  /*3450*/  @!P0 FFMA.FTZ R56, R42, R27, -R56 ;  /* 0x0000001b2a388223 */ /* 0x000fe40000010838 */
[----:B------:R-:W-:Y:S02]  /*3460*/  @!P0 F2FP.F16.F32.PACK_AB R51, R10, R51 ;  /* 0x000000330a33823e */ /* 0x000fe400000000ff */
[----:B------:R-:W-:Y:S02]  /*3470*/  @!P0 F2FP.F16.F32.PACK_AB R57, R12, R57 ;  /* 0x000000390c39823e */ /* 0x000fe400000000ff */
[----:B------:R-:W-:Y:S02]  /*3480*/  @!P0 F2FP.F16.F32.PACK_AB R56, R11, R56 ;  /* 0x000000380b38823e */ /* 0x000fe400000000ff */
[----:B------:R-:W-:Y:S02]  /*3490*/  @!P0 MOV R37, R51 ;  /* 0x0000003300258202 */ /* 0x000fe40000000f00 */
[----:B------:R-:W-:Y:S02]  /*34a0*/  @!P0 MOV R38, R56 ;  /* 0x0000003800268202 */ /* 0x000fe40000000f00 */
[----:B------:R-:W-:Y:S05]  /*34b0*/  @!P0 MOV R39, R57 ;  /* 0x0000003900278202 */ /* 0x000fea0000000f00 */
        /* <DEDUP_REMOVED lines=14> */
[----:B-----5:R-:W-:Y:S02]  /*35a0*/  @!P1 HADD2.F32 R42, -RZ, R48.H0_H0 ;  /* 0x20000030ff2a9230 */ /* 0x020fe40000004100 */
[----:B------:R-:W-:Y:S02]  /*35b0*/  @!P1 HADD2.F32 R27, -RZ, R31.H0_H0 ;  /* 0x2000001fff1b9230 */ /* 0x000fe40000004100 */
[----:B------:R-:W-:Y:S01]  /*35c0*/  @!P1 FMUL.FTZ R14, R39, R30 ;  /* 0x0000001e270e9220 */ /* 0x000fe20000410000 */
[----:B------:R-:W-:Y:S02]  /*35d0*/  @!P1 HADD2.F32 R44, -RZ, R49.H0_H0 ;  /* 0x20000031ff2c9230 */ /* 0x000fe40000004100 */
[----:B------:R-:W-:Y:S01]  /*35e0*/  @!P1 FMUL.FTZ R50, R43, R42 ;  /* 0x0000002a2b329220 */ /* 0x000fe20000410000 */
[----:B------:R-:W-:Y:S01]  /*35f0*/  @!P1 FFMA.FTZ R13, R42, R45, R13 ;  /* 0x0000002d2a0d9223 */ /* 0x000fe2000001000d */
[----:B------:R-:W-:Y:S02]  /*3600*/  @!P1 HADD2.F32 R31, -RZ, R31.H1_H1 ;  /* 0x3000001fff1f9230 */ /* 0x000fe40000004100 */
[----:B------:R-:W-:Y:S01]  /*3610*/  @!P1 FFMA.FTZ R50, R45, R40, -R50 ;  /* 0x000000282d329223 */ /* 0x000fe20000010832 */
[----:B------:R-:W-:Y:S02]  /*3620*/  @!P1 HADD2.F32 R45, -RZ, R36.H0_H0 ;  /* 0x20000024ff2d9230 */ /* 0x000fe40000004100 */
[----:B------:R-:W-:Y:S02]  /*3630*/  @!P1 HADD2.F32 R40, -RZ, R38.H1_H1 ;  /* 0x30000026ff289230 */ /* 0x000fe40000004100 */
[----:B------:R-:W-:Y:S01]  /*3640*/  @!P1 F2FP.F16.F32.PACK_AB R50, R13, R50 ;  /* 0x000000320d32923e */ /* 0x000fe200000000ff */
[----:B------:R-:W-:Y:S02]  /*3650*/  @!P1 HADD2.F32 R47, -RZ, R48.H1_H1 ;  /* 0x30000030ff2f9230 */ /* 0x000fe40000004100 */
[----:B------:R-:W-:Y:S01]  /*3660*/  @!P1 HADD2.F32 R49, -RZ, R49.H1_H1 ;  /* 0x30000031ff319230 */ /* 0x000fe20000004100 */
[----:B------:R-:W-:Y:S01]  /*3670*/  @!P1 MOV R32, R50 ;  /* 0x0000003200209202 */ /* 0x000fe20000000f00 */
[--C-:B------:R-:W-:Y:S02]  /*3680*/  @!P1 HADD2.F32 R36, -RZ, R37.reuse.H1_H1 ;  /* 0x30000025ff249230 */ /* 0x100fe40000004100 */
[C---:B------:R-:W-:Y:S01]  /*3690*/  @!P1 FMUL.FTZ R15, R40.reuse, R27 ;  /* 0x0000001b280f9220 */ /* 0x040fe20000410000 */
[----:B------:R-:W-:Y:S02]  /*36a0*/  @!P1 HADD2.F32 R42, -RZ, R38.H0_H0 ;  /* 0x20000026ff2a9230 */ /* 0x000fe40000004100 */
[----:B------:R-:W-:Y:S01]  /*36b0*/  @!P1 FMUL.FTZ R51, R39, R47 ;  /* 0x0000002f27339220 */ /* 0x000fe20000410000 */
[----:B------:R-:W-:Y:S02]  /*36c0*/  @!P1 HADD2.F32 R46, -RZ, R37.H0_H0 ;  /* 0x20000025ff2e9230 */ /* 0x000fe40000004100 */
[----:B------:R-:W-:Y:S01]  /*36d0*/  @!P1 FMUL.FTZ R56, R40, R44 ;  /* 0x0000002c28389220 */ /* 0x000fe20000410000 */
[C---:B------:R-:W-:Y:S01]  /*36e0*/  @!P1 FMUL.FTZ R57, R36.reuse, R49 ;  /* 0x0000003124399220 */ /* 0x040fe20000410000 */
[----:B------:R-:W-:Y:S01]  /*36f0*/  @!P1 FMUL.FTZ R16, R36, R31 ;  /* 0x0000001f24109220 */ /* 0x000fe20000410000 */
[----:B------:R-:W-:Y:S01]  /*3700*/  @!P1 FFMA.FTZ R14, R47, R45, R14 ;  /* 0x0000002d2f0e9223 */ /* 0x000fe2000001000e */
        /* <DEDUP_REMOVED lines=12> */
.L_x_2153:
[----:B----4-:R-:W-:Y:S05]  /*37d0*/  BSYNC.RECONVERGENT B0 ;  /* 0x0000000000007941 */ /* 0x010fea0003800200 */
.L_x_2152:
[----:B------:R-:W-:Y:S04]  /*37e0*/  BSSY.RECONVERGENT B0, `(.L_x_2154) ;  /* 0x00000ca000007945 */ /* 0x000fe80003800200 */
[----:B------:R-:W-:Y:S05]  /*37f0*/  @!P5 BRA `(.L_x_2155) ;  /* 0x0000000c0020d947 */ /* 0x000fea0003800000 */
[C---:B------:R-:W-:Y:S02]  /*3800*/  LEA R56, P1, R99.reuse, R22, 0x1 ;  /* 0x0000001663387211 */ /* 0x040fe400078208ff */
[----:B------:R-:W-:Y:S02]  /*3810*/  ISETP.GE.AND P0, PT, R20, R26, PT ;  /* 0x0000001a1400720c */ /* 0x000fe40003f06270 */
[----:B------:R-:W-:Y:S02]  /*3820*/  LEA.HI.X R57, R99, R23, R97, 0x1, P1 ;  /* 0x0000001763397211 */ /* 0x000fe400008f0c61 */
[----:B------:R-:W-:Y:S02]  /*3830*/  LEA R50, P2, R61, R82, 0x1 ;  /* 0x000000523d327211 */ /* 0x000fe400078408ff */
[----:B------:R-:W-:Y:S01]  /*3840*/  ISETP.GE.AND P1, PT, R19, R26, PT ;  /* 0x0000001a1300720c */ /* 0x000fe20003f26270 */
[----:B------:R-:W2:Y:S08]  /*3850*/  LDG.E.128 R36, desc[UR4][R56.64] ;  /* 0x0000000438247981 */ /* 0x000eb0000c1e1d00 */
[----:B------:R-:W3:Y:S06]  /*3860*/  @!P0 LDG.E.64 R48, desc[UR4][R54.64] ;  /* 0x0000000436308981 */ /* 0x000eec000c1e1b00 */
[----:B------:R-:W4:Y:S01]  /*3870*/  @!P0 LDG.E.64 R30, desc[UR4][R28.64] ;  /* 0x000000041c1e8981 */ /* 0x000f22000c1e1b00 */
[--C-:B---3--:R-:W-:Y:S01]  /*3880*/  @!P0 HADD2.F32 R45, -RZ, R48.reuse.H0_H0 ;  /* 0x20000030ff2d8230 */ /* 0x108fe20000004100 */
[----:B--2---:R-:W-:Y:S01]  /*3890*/  @!P0 MOV R34, R36 ;  /* 0x0000002400228202 */ /* 0x004fe20000000f00 */
[----:B------:R-:W-:Y:S01]  /*38a0*/  @!P0 HADD2.F32 R44, -RZ, R49.H0_H0 ;  /* 0x20000031ff2c8230 */ /* 0x000fe20000004100 */
[----:B------:R-:W-:Y:S01]  /*38b0*/  @!P0 MOV R32, R37 ;  /* 0x0000002500208202 */ /* 0x000fe20000000f00 */
[----:B------:R-:W-:Y:S02]  /*38c0*/  @!P0 HADD2.F32 R47, -RZ, R48.H1_H1 ;  /* 0x30000030ff2f8230 */ /* 0x000fe40000004100 */
[----:B------:R-:W-:Y:S02]  /*38d0*/  @!P0 HADD2.F32 R40, -RZ, R34.H1_H1 ;  /* 0x30000022ff288230 */ /* 0x000fe40000004100 */
[----:B----4-:R-:W-:Y:S02]  /*38e0*/  @!P0 HADD2.F32 R33, -RZ, R30.H0_H0 ;  /* 0x2000001eff218230 */ /* 0x010fe40000004100 */
[----:B------:R-:W-:Y:S02]  /*38f0*/  @!P0 HADD2.F32 R42, -RZ, R34.H0_H0 ;  /* 0x20000022ff2a8230 */ /* 0x000fe40000004100 */
[C---:B------:R-:W-:Y:S01]  /*3900*/  @!P0 FMUL.FTZ R51, R40.reuse, R45 ;  /* 0x0000002d28338220 */ /* 0x040fe20000410000 */
[----:B------:R-:W-:Y:S01]  /*3910*/  @!P0 HADD2.F32 R30, -RZ, R30.H1_H1 ;  /* 0x3000001eff1e8230 */ /* 0x000fe20000004100 */
[----:B------:R-:W-:Y:S01]  /*3920*/  @!P0 MOV R34, R38 ;  /* 0x0000002600228202 */ /* 0x000fe20000000f00 */
[----:B------:R-:W-:Y:S02]  /*3930*/  @!P0 HADD2.F32 R35, -RZ, R32.H1_H1 ;  /* 0x30000020ff238230 */ /* 0x000fe40000004100 */
[-C--:B------:R-:W-:Y:S01]  /*3940*/  @!P0 FMUL.FTZ R0, R40, R33.reuse ;  /* 0x0000002128008220 */ /* 0x080fe20000410000 */
        /* <DEDUP_REMOVED lines=31> */
[----:B------:R-:W-:Y:S02]  /*3b40*/  LEA.HI.X R51, R61, R83, R60, 0x1, P2 ;  /* 0x000000533d337211 */ /* 0x000fe400010f0c3c */
        /* <DEDUP_REMOVED lines=147> */
.L_x_2155:
[----:B------:R-:W-:Y:S05]  /*4480*/  BSYNC.RECONVERGENT B0 ;  /* 0x0000000000007941 */ /* 0x000fea0003800200 */
.L_x_2154:
[----:B------:R-:W-:Y:S04]  /*4490*/  BSSY.RECONVERGENT B0, `(.L_x_2156) ;  /* 0x00000d0000007945 */ /* 0x000fe80003800200 */
[----:B------:R-:W-:Y:S05]  /*44a0*/  @!P4 BRA `(.L_x_2157) ;  /* 0x0000000c0038c947 */ /* 0x000fea0003800000 */
[----:B------:R-:W4:Y:S01]  /*44b0*/  LDC.64 R114, c[0x0][0x4a8] ;  /* 0x00012a00ff727b82 */ /* 0x000f220000000a00 */
[----:B------:R-:W-:Y:S02]  /*44c0*/  ISETP.GE.AND P0, PT, R20, R26, PT ;  /* 0x0000001a1400720c */ /* 0x000fe40003f06270 */
[C---:B------:R-:W-:Y:S02]  /*44d0*/  LEA R56, P1, R75.reuse, R54, 0x5 ;  /* 0x000000364b387211 */ /* 0x040fe400078228ff */
[C---:B------:R-:W-:Y:S02]  /*44e0*/  LEA R40, P2, R75.reuse, R28, 0x5 ;  /* 0x0000001c4b287211 */ /* 0x040fe400078428ff */
[C---:B------:R-:W-:Y:S02]  /*44f0*/  LEA.HI.X.SX32 R57, R75.reuse, R55, 0x5, P1 ;  /* 0x000000374b397211 */ /* 0x040fe400008f2eff */
[----:B------:R-:W-:Y:S02]  /*4500*/  LEA.HI.X.SX32 R41, R75, R29, 0x5, P2 ;  /* 0x0000001d4b297211 */ /* 0x000fe400010f2eff */
[----:B------:R-:W-:Y:S03]  /*4510*/  ISETP.GE.AND P1, PT, R19, R26, PT ;  /* 0x0000001a1300720c */ /* 0x000fe60003f26270 */
[----:B---3--:R-:W3:Y:S06]  /*4520*/  @!P0 LDG.E.64 R50, desc[UR4][R56.64] ;  /* 0x0000000438328981 */ /* 0x008eec000c1e1b00 */
[----:B------:R-:W2:Y:S01]  /*4530*/  @!P0 LDG.E.64 R30, desc[UR4][R40.64] ;  /* 0x00000004281e8981 */ /* 0x000ea2000c1e1b00 */
[--C-:B---3--:R-:W-:Y:S01]  /*4540*/  @!P0 HADD2.F32 R47, -RZ, R50.reuse.H0_H0 ;  /* 0x20000032ff2f8230 */ /* 0x108fe20000004100 */
[C---:B----4-:R-:W-:Y:S01]  /*4550*/  LEA R118, P4, R114.reuse, R22, 0x6 ;  /* 0x0000001672767211 */ /* 0x050fe200078830ff */
[----:B------:R-:W-:Y:S02]  /*4560*/  @!P0 HADD2.F32 R46, -RZ, R51.H0_H0 ;  /* 0x20000033ff2e8230 */ /* 0x000fe40000004100 */
[----:B------:R-:W-:Y:S01]  /*4570*/  @!P0 HADD2.F32 R49, -RZ, R50.H1_H1 ;  /* 0x30000032ff318230 */ /* 0x000fe20000004100 */
[----:B------:R-:W-:Y:S01]  /*4580*/  LEA.HI.X R119, R114, R23, R115, 0x6, P4 ;  /* 0x0000001772777211 */ /* 0x000fe200020f3473 */
[--C-:B--2---:R-:W-:Y:S01]  /*4590*/  @!P0 HADD2.F32 R33, -RZ, R30.reuse.H0_H0 ;  /* 0x2000001eff218230 */ /* 0x104fe20000004100 */
[----:B------:R-:W2:Y:S01]  /*45a0*/  LDC.64 R114, c[0x0][0x3b8] ;  /* 0x0000ee00ff727b82 */ /* 0x000ea20000000a00 */
[----:B------:R-:W-:Y:S02]  /*45b0*/  @!P0 HADD2.F32 R30, -RZ, R30.H1_H1 ;  /* 0x3000001eff1e8230 */ /* 0x000fe40000004100 */
[--C-:B------:R-:W-:Y:S01]  /*45c0*/  @!P0 HADD2.F32 R27, -RZ, R31.reuse.H0_H0 ;  /* 0x2000001fff1b8230 */ /* 0x100fe20000004100 */
[----:B------:R-:W3:Y:S01]  /*45d0*/  LDG.E.128 R36, desc[UR4][R118.64] ;  /* 0x0000000476247981 */ /* 0x000ee2000c1e1d00 */
[----:B------:R-:W-:Y:S02]  /*45e0*/  @!P0 HADD2.F32 R31, -RZ, R31.H1_H1 ;  /* 0x3000001fff1f8230 */ /* 0x000fe40000004100 */
[----:B------:R-:W-:Y:S01]  /*45f0*/  @!P0 HADD2.F32 R51, -RZ, R51.H1_H1 ;  /* 0x30000033ff338230 */ /* 0x000fe20000004100 */
[----:B--2---:R-:W-:Y:S02]  /*4600*/  LEA R116, P2, R114, R82, 0x6 ;  /* 0x0000005272747211 */ /* 0x004fe400078430ff */
[----:B---3--:R-:W-:Y:S05]  /*4610*/  @!P0 MOV R32, R36 ;  /* 0x0000002400208202 */ /* 0x008fea0000000f00 */
[--C-:B------:R-:W-:Y:S02]  /*4620*/  @!P0 HADD2.F32 R34, -RZ, R32.reuse.H1_H1 ;  /* 0x30000020ff228230 */ /* 0x100fe40000004100 */
[----:B------:R-:W-:Y:S01]  /*4630*/  @!P0 HADD2.F32 R44, -RZ, R32.H0_H0 ;  /* 0x20000020ff2c8230 */ /* 0x000fe20000004100 */
[----:B------:R-:W-:Y:S02]  /*4640*/  @!P0 MOV R32, R37 ;  /* 0x0000002500208202 */ /* 0x000fe40000000f00 */
[C---:B------:R-:W-:Y:S01]  /*4650*/  @!P0 FMUL.FTZ R117, R34.reuse, R47 ;  /* 0x0000002f22758220 */ /* 0x040fe20000410000 */
[-C--:B------:R-:W-:Y:S01]  /*4660*/  @!P0 FMUL.FTZ R0, R34, R33.reuse ;  /* 0x0000002122008220 */ /* 0x080fe20000410000 */
[----:B------:R-:W-:Y:S01]  /*4670*/  @!P0 MOV R34, R38 ;  /* 0x0000002600228202 */ /* 0x000fe20000000f00 */
[--C-:B------:R-:W-:Y:S02]  /*4680*/  @!P0 HADD2.F32 R35, -RZ, R32.reuse.H1_H1 ;  /* 0x30000020ff238230 */ /* 0x100fe40000004100 */
[----:B------:R-:W-:Y:S01]  /*4690*/  @!P0 FFMA.FTZ R117, R44, R33, -R117 ;  /* 0x000000212c758223 */ /* 0x000fe20000010875 */
[----:B------:R-:W-:Y:S01]  /*46a0*/  @!P0 MOV R33, R39 ;  /* 0x0000002700218202 */ /* 0x000fe20000000f00 */
[----:B------:R-:W-:Y:S01]  /*46b0*/  @!P0 FFMA.FTZ R0, R47, R44, R0 ;  /* 0x0000002c2f008223 */ /* 0x000fe20000010000 */
[----:B------:R-:W-:Y:S02]  /*46c0*/  @!P0 HADD2.F32 R47, -RZ, R32.H0_H0 ;  /* 0x20000020ff2f8230 */ /* 0x000fe40000004100 */
[CC--:B------:R-:W-:Y:S01]  /*46d0*/  @!P0 FMUL.FTZ R2, R35.reuse, R30.reuse ;  /* 0x0000001e23028220 */ /* 0x0c0fe20000410000 */
[--C-:B------:R-:W-:Y:S02]  /*46e0*/  @!P0 HADD2.F32 R42, -RZ, R34.reuse.H1_H1 ;  /* 0x30000022ff2a8230 */ /* 0x100fe40000004100 */
[----:B------:R-:W-:Y:S01]  /*46f0*/  @!P0 FMUL.FTZ R121, R35, R49 ;  /* 0x0000003123798220 */ /* 0x000fe20000410000 */
[--C-:B------:R-:W-:Y:S02]  /*4700*/  @!P0 HADD2.F32 R32, -RZ, R33.reuse.H1_H1 ;  /* 0x30000021ff208230 */ /* 0x100fe40000004100 */
[----:B------:R-:W-:Y:S01]  /*4710*/  @!P0 FFMA.FTZ R2, R49, R47, R2 ;  /* 0x0000002f31028223 */ /* 0x000fe20000010002 */
[----:B------:R-:W-:Y:S02]  /*4720*/  @!P0 HADD2.F32 R44, -RZ, R34.H0_H0 ;  /* 0x20000022ff2c8230 */ /* 0x000fe40000004100 */
[----:B------:R-:W-:Y:S01]  /*4730*/  @!P0 FFMA.FTZ R121, R47, R30, -R121 ;  /* 0x0000001e2f798223 */ /* 0x000fe20000010879 */
        /* <DEDUP_REMOVED lines=13> */
[----:B------:R-:W-:Y:S02]  /*4810*/  LEA.HI.X R117, R114, R83, R115, 0x6, P2 ;  /* 0x0000005372757211 */ /* 0x000fe400010f3473 */
[----:B------:R-:W-:Y:S02]  /*4820*/  @!P0 MOV R36, R122 ;  /* 0x0000007a00248202 */ /* 0x000fe40000000f00 */
        /* <DEDUP_REMOVED lines=116> */
[--C-:B------:R-:W-:Y:S02]  /*4f70*/  @!P1 HADD2.F32 R27, -RZ, R31.reuse.H0_H0 ;  /* 0x2000001fff1b9230 */ /* 0x100fe40000004100 */
[----:B------:R-:W-:Y:S01]  /*4f80*/  @!P1 FMUL.FTZ R14, R39, R30 ;  /* 0x0000001e270e9220 */ /* 0x000fe20000410000 */
[----:B------:R-:W-:Y:S02]  /*4f90*/  @!P1 HADD2.F32 R40, -RZ, R38.H1_H1 ;  /* 0x30000026ff289230 */ /* 0x000fe40000004100 */
[----:B------:R-:W-:Y:S01]  /*4fa0*/  @!P1 FMUL.FTZ R114, R45, R44 ;  /* 0x0000002c2d729220 */ /* 0x000fe20000410000 */
[----:B------:R-:W-:Y:S01]  /*4fb0*/  @!P1 FFMA.FTZ R13, R44, R47, R13 ;  /* 0x0000002f2c0d9223 */ /* 0x000fe2000001000d */
[----:B------:R-:W-:Y:S02]  /*4fc0*/  @!P1 HADD2.F32 R31, -RZ, R31.H1_H1 ;  /* 0x3000001fff1f9230 */ /* 0x000fe40000004100 */
[----:B------:R-:W-:Y:S01]  /*4fd0*/  @!P1 FFMA.FTZ R114, R47, R42, -R114 ;  /* 0x0000002a2f729223 */ /* 0x000fe20000010872 */
[----:B------:R-:W-:Y:S02]  /*4fe0*/  @!P1 HADD2.F32 R47, -RZ, R36.H0_H0 ;  /* 0x20000024ff2f9230 */ /* 0x000fe40000004100 */
[C---:B------:R-:W-:Y:S01]  /*4ff0*/  @!P1 FMUL.FTZ R15, R40.reuse, R27 ;  /* 0x0000001b280f9220 */ /* 0x040fe20000410000 */
[----:B------:R-:W-:Y:S01]  /*5000*/  @!P1 HADD2.F32 R49, -RZ, R56.H1_H1 ;  /* 0x30000038ff319230 */ /* 0x000fe20000004100 */
[----:B------:R-:W-:Y:S01]  /*5010*/  @!P1 F2FP.F16.F32.PACK_AB R114, R13, R114 ;  /* 0x000000720d72923e */ /* 0x000fe200000000ff */
[--C-:B------:R-:W-:Y:S02]  /*5020*/  @!P1 HADD2.F32 R46, -RZ, R57.reuse.H0_H0 ;  /* 0x20000039ff2e9230 */ /* 0x100fe40000004100 */
[----:B------:R-:W-:Y:S01]  /*5030*/  @!P1 HADD2.F32 R51, -RZ, R57.H1_H1 ;  /* 0x30000039ff339230 */ /* 0x000fe20000004100 */
[----:B------:R-:W-:Y:S01]  /*5040*/  @!P1 MOV R32, R114 ;  /* 0x0000007200209202 */ /* 0x000fe20000000f00 */
[--C-:B------:R-:W-:Y:S02]  /*5050*/  @!P1 HADD2.F32 R36, -RZ, R37.reuse.H1_H1 ;  /* 0x30000025ff249230 */ /* 0x100fe40000004100 */
[----:B------:R-:W-:Y:S01]  /*5060*/  @!P1 FMUL.FTZ R115, R39, R49 ;  /* 0x0000003127739220 */ /* 0x000fe20000410000 */
[----:B------:R-:W-:Y:S02]  /*5070*/  @!P1 HADD2.F32 R44, -RZ, R38.H0_H0 ;  /* 0x20000026ff2c9230 */ /* 0x000fe40000004100 */
[----:B------:R-:W-:Y:S01]  /*5080*/  @!P1 FMUL.FTZ R118, R40, R46 ;  /* 0x0000002e28769220 */ /* 0x000fe20000410000 */
[----:B------:R-:W-:Y:S02]  /*5090*/  @!P1 HADD2.F32 R48, -RZ, R37.H0_H0 ;  /* 0x20000025ff309230 */ /* 0x000fe40000004100 */
        /* <DEDUP_REMOVED lines=15> */
.L_x_2157:
[----:B------:R-:W-:Y:S05]  /*5190*/  BSYNC.RECONVERGENT B0 ;  /* 0x0000000000007941 */ /* 0x000fea0003800200 */
.L_x_2156:
[----:B------:R-:W-:Y:S04]  /*51a0*/  BSSY.RECONVERGENT B0, `(.L_x_2158) ;  /* 0x00000d2000007945 */ /* 0x000fe80003800200 */
[----:B------:R-:W-:Y:S05]  /*51b0*/  @!P3 BRA `(.L_x_2159) ;  /* 0x0000000c0040b947 */ /* 0x000fea0003800000 */
[----:B---3--:R-:W3:Y:S01]  /*51c0*/  LDC.64 R50, c[0x0][0x4a8] ;  /* 0x00012a00ff327b82 */ /* 0x008ee20000000a00 */
[----:B------:R-:W-:Y:S02]  /*51d0*/  ISETP.GE.AND P0, PT, R20, R26, PT ;  /* 0x0000001a1400720c */ /* 0x000fe40003f06270 */
[C---:B------:R-:W-:Y:S02]  /*51e0*/  LEA R36, P2, R75.reuse, R28, 0x6 ;  /* 0x0000001c4b247211 */ /* 0x040fe400078430ff */
[C---:B------:R-:W-:Y:S03]  /*51f0*/  LEA R48, P1, R75.reuse, R54, 0x6 ;  /* 0x000000364b307211 */ /* 0x040fe600078230ff */
[----:B------:R-:W5:Y:S01]  /*5200*/  LDC.64 R10, c[0x0][0x3b8] ;  /* 0x0000ee00ff0a7b82 */ /* 0x000f620000000a00 */
[C---:B------:R-:W-:Y:S02]  /*5210*/  LEA.HI.X.SX32 R37, R75.reuse, R29, 0x6, P2 ;  /* 0x0000001d4b257211 */ /* 0x040fe400010f36ff */
[----:B------:R-:W-:Y:S02]  /*5220*/  LEA.HI.X.SX32 R49, R75, R55, 0x6, P1 ;  /* 0x000000374b317211 */ /* 0x000fe400008f36ff */
[----:B------:R-:W-:Y:S03]  /*5230*/  ISETP.GE.AND P1, PT, R19, R26, PT ;  /* 0x0000001a1300720c */ /* 0x000fe60003f26270 */
[----:B------:R-:W2:Y:S06]  /*5240*/  @!P0 LDG.E.64 R42, desc[UR4][R48.64] ;  /* 0x00000004302a8981 */ /* 0x000eac000c1e1b00 */
[----:B------:R-:W4:Y:S01]  /*5250*/  @!P0 LDG.E.64 R14, desc[UR4][R36.64] ;  /* 0x00000004240e8981 */ /* 0x000f22000c1e1b00 */
[----:B---3--:R-:W-:Y:S02]  /*5260*/  IMAD R9, R51, 0x60, RZ ;  /* 0x0000006033097824 */ /* 0x008fe400078e02ff */
[----:B------:R-:W-:Y:S04]  /*5270*/  IMAD.WIDE.U32 R50, R50, 0x60, R22 ;  /* 0x0000006032327825 */ /* 0x000fe800078e0016 */
[----:B-----5:R-:W-:Y:S01]  /*5280*/  IMAD R11, R11, 0x60, RZ ;  /* 0x000000600b0b7824 */ /* 0x020fe200078e02ff */
[----:B------:R-:W-:Y:S05]  /*5290*/  IADD3 R51, PT, PT, R51, R9, RZ ;  /* 0x0000000933337210 */ /* 0x000fea0007ffe0ff */
[----:B------:R-:W3:Y:S01]  /*52a0*/  LDG.E.128 R28, desc[UR4][R50.64] ;  /* 0x00000004321c7981 */ /* 0x000ee2000c1e1d00 */
[--C-:B--2---:R-:W-:Y:S02]  /*52b0*/  @!P0 HADD2.F32 R39, -RZ, R42.reuse.H0_H0 ;  /* 0x2000002aff278230 */ /* 0x104fe40000004100 */
[----:B------:R-:W-:Y:S02]  /*52c0*/  @!P0 HADD2.F32 R41, -RZ, R42.H1_H1 ;  /* 0x3000002aff298230 */ /* 0x000fe40000004100 */
[----:B------:R-:W-:Y:S02]  /*52d0*/  @!P0 HADD2.F32 R44, -RZ, R43.H0_H0 ;  /* 0x2000002bff2c8230 */ /* 0x000fe40000004100 */
[--C-:B----4-:R-:W-:Y:S02]  /*52e0*/  @!P0 HADD2.F32 R27, -RZ, R14.reuse.H0_H0 ;  /* 0x2000000eff1b8230 */ /* 0x110fe40000004100 */
[----:B------:R-:W-:Y:S02]  /*52f0*/  @!P0 HADD2.F32 R14, -RZ, R14.H1_H1 ;  /* 0x3000000eff0e8230 */ /* 0x000fe40000004100 */
[--C-:B------:R-:W-:Y:S02]  /*5300*/  @!P0 HADD2.F32 R13, -RZ, R15.reuse.H0_H0 ;  /* 0x2000000fff0d8230 */ /* 0x100fe40000004100 */
[----:B------:R-:W-:Y:S02]  /*5310*/  @!P0 HADD2.F32 R15, -RZ, R15.H1_H1 ;  /* 0x3000000fff0f8230 */ /* 0x000fe40000004100 */
[----:B------:R-:W-:Y:S01]  /*5320*/  @!P0 HADD2.F32 R43, -RZ, R43.H1_H1 ;  /* 0x3000002bff2b8230 */ /* 0x000fe20000004100 */
[----:B---3--:R-:W-:Y:S02]  /*5330*/  @!P0 MOV R32, R28 ;  /* 0x0000001c00208202 */ /* 0x008fe40000000f00 */
[----:B------:R-:W-:Y:S03]  /*5340*/  @!P0 MOV R16, R29 ;  /* 0x0000001d00108202 */ /* 0x000fe60000000f00 */
[--C-:B------:R-:W-:Y:S02]  /*5350*/  @!P0 HADD2.F32 R34, -RZ, R32.reuse.H1_H1 ;  /* 0x30000020ff228230 */ /* 0x100fe40000004100 */
[----:B------:R-:W-:Y:S01]  /*5360*/  @!P0 HADD2.F32 R42, -RZ, R32.H0_H0 ;  /* 0x20000020ff2a8230 */ /* 0x000fe20000004100 */
[----:B------:R-:W-:Y:S01]  /*5370*/  @!P0 MOV R32, R30 ;  /* 0x0000001e00208202 */ /* 0x000fe20000000f00 */
[----:B------:R-:W-:Y:S02]  /*5380*/  @!P0 HADD2.F32 R33, -RZ, R16.H1_H1 ;  /* 0x30000010ff218230 */ /* 0x000fe40000004100 */
[C---:B------:R-:W-:Y:S01]  /*5390*/  @!P0 FMUL.FTZ R9, R34.reuse, R39 ;  /* 0x0000002722098220 */ /* 0x040fe20000410000 */
[-C--:B------:R-:W-:Y:S01]  /*53a0*/  @!P0 FMUL.FTZ R0, R34, R27.reuse ;  /* 0x0000001b22008220 */ /* 0x080fe20000410000 */
[----:B------:R-:W-:Y:S02]  /*53b0*/  @!P0 HADD2.F32 R34, -RZ, R32.H1_H1 ;  /* 0x30000020ff228230 */ /* 0x000fe40000004100 */
[----:B------:R-:W-:Y:S01]  /*53c0*/  @!P0 FFMA.FTZ R9, R42, R27, -R9 ;  /* 0x0000001b2a098223 */ /* 0x000fe20000010809 */
[----:B------:R-:W-:Y:S01]  /*53d0*/  @!P0 MOV R27, R31 ;  /* 0x0000001f001b8202 */ /* 0x000fe20000000f00 */
[----:B------:R-:W-:Y:S01]  /*53e0*/  @!P0 FFMA.FTZ R0, R39, R42, R0 ;  /* 0x0000002a27008223 */ /* 0x000fe20000010000 */
[----:B------:R-:W-:Y:S02]  /*53f0*/  @!P0 HADD2.F32 R39, -RZ, R16.H0_H0 ;  /* 0x20000010ff278230 */ /* 0x000fe40000004100 */
[C---:B------:R-:W-:Y:S01]  /*5400*/  @!P0 FMUL.FTZ R2, R33.reuse, R14 ;  /* 0x0000000e21028220 */ /* 0x040fe20000410000 */
[----:B------:R-:W-:Y:S02]  /*5410*/  @!P0 HADD2.F32 R42, -RZ, R32.H0_H0 ;  /* 0x20000020ff2a8230 */ /* 0x000fe40000004100 */
[C---:B------:R-:W-:Y:S01]  /*5420*/  @!P0 FMUL.FTZ R3, R34.reuse, R13 ;  /* 0x0000000d22038220 */ /* 0x040fe20000410000 */
[--C-:B------:R-:W-:Y:S02]  /*5430*/  @!P0 HADD2.F32 R16, -RZ, R27.reuse.H1_H1 ;  /* 0x3000001bff108230 */ /* 0x100fe40000004100 */
[----:B------:R-:W-:Y:S01]  /*5440*/  @!P0 FMUL.FTZ R47, R33, R41 ;  /* 0x00000029212f8220 */ /* 0x000fe20000410000 */
[----:B------:R-:W-:Y:S02]  /*5450*/  @!P0 HADD2.F32 R46, -RZ, R27.H0_H0 ;  /* 0x2000001bff2e8230 */ /* 0x000fe40000004100 */
[----:B------:R-:W-:Y:S01]  /*5460*/  @!P0 FMUL.FTZ R12, R34, R44 ;  /* 0x0000002c220c8220 */ /* 0x000fe20000410000 */
[----:B------:R-:W-:Y:S01]  /*5470*/  @!P0 FFMA.FTZ R2, R41, R39, R2 ;  /* 0x0000002729028223 */ /* 0x000fe20000010002 */
[C---:B------:R-:W-:Y:S01]  /*5480*/  @!P0 FMUL.FTZ R4, R16.reuse, R15 ;  /* 0x0000000f10048220 */ /* 0x040fe20000410000 */
[----:B------:R-:W-:Y:S01]  /*5490*/  @!P0 FMUL.FTZ R57, R16, R43 ;  /* 0x0000002b10398220 */ /* 0x000fe20000410000 */
[----:B------:R-:W-:Y:S01]  /*54a0*/  @!P0 FFMA.FTZ R3, R44, R42, R3 ;  /* 0x0000002a2c038223 */ /* 0x000fe20000010003 */
[----:B------:R-:W-:Y:S01]  /*54b0*/  @!P0 FFMA.FTZ R47, R39, R14, -R47 ;  /* 0x0000000e272f8223 */ /* 0x000fe2000001082f */
[----:B------:R-:W-:Y:S01]  /*54c0*/  @!P0 FFMA.FTZ R12, R42, R13, -R12 ;  /* 0x0000000d2a0c8223 */ /* 0x000fe2000001080c */
[----:B------:R-:W-:Y:S01]  /*54d0*/  @!P0 FFMA.FTZ R115, R46, R15, -R57 ;  /* 0x0000000f2e738223 */ /* 0x000fe20000010839 */
[----:B------:R-:W-:Y:S04]  /*54e0*/  IMAD.WIDE.U32 R56, R10, 0x60, R82 ;  /* 0x000000600a387825 */ /* 0x000fe800078e0052 */
[----:B------:R-:W-:Y:S01]  /*54f0*/  @!P0 FFMA.FTZ R4, R43, R46, R4 ;  /* 0x0000002e2b048223 */ /* 0x000fe20000010004 */
[----:B------:R-:W-:Y:S02]  /*5500*/  @!P0 F2FP.F16.F32.PACK_AB R9, R0, R9 ;  /* 0x000000090009823e */ /* 0x000fe400000000ff */
[----:B------:R-:W-:Y:S02]  /*5510*/  @!P0 F2FP.F16.F32.PACK_AB R10, R2, R47 ;  /* 0x0000002f020a823e */ /* 0x000fe400000000ff */
[----:B------:R-:W-:Y:S02]  /*5520*/  @!P0 F2FP.F16.F32.PACK_AB R12, R3, R12 ;  /* 0x0000000c030c823e */ /* 0x000fe400000000ff */
[----:B------:R-:W-:Y:S02]  /*5530*/  @!P0 F2FP.F16.F32.PACK_AB R115, R4, R115 ;  /* 0x000000730473823e */ /* 0x000fe400000000ff */
[----:B------:R-:W-:Y:S02]  /*5540*/  IADD3 R57, PT, PT, R57, R11, RZ ;  /* 0x0000000b39397210 */ /* 0x000fe40007ffe0ff */
        /* <DEDUP_REMOVED lines=12> */
[----:B------:R-:W-:Y:S02]  /*5610*/  @!P1 HADD2.F32 R40, -RZ, R38.H1_H1 ;  /* 0x30000026ff289230 */ /* 0x000fe40000004100 */
[----:B------:R-:W-:Y:S02]  /*5620*/  @!P1 HADD2.F32 R30, -RZ, R28.H1_H1 ;  /* 0x3000001cff1e9230 */ /* 0x000fe40000004100 */
[--C-:B----4-:R-:W-:Y:S02]  /*5630*/  @!P1 HADD2.F32 R42, -RZ, R44.reuse.H0_H0 ;  /* 0x2000002cff2a9230 */ /* 0x110fe40000004100 */
[----:B------:R-:W-:Y:S02]  /*5640*/  @!P1 HADD2.F32 R39, -RZ, R44.H1_H1 ;  /* 0x3000002cff279230 */ /* 0x000fe40000004100 */
[----:B------:R-:W-:Y:S02]  /*5650*/  @!P1 HADD2.F32 R44, -RZ, R38.H0_H0 ;  /* 0x20000026ff2c9230 */ /* 0x000fe40000004100 */
[C---:B------:R-:W-:Y:S01]  /*5660*/  @!P1 FMUL.FTZ R10, R40.reuse, R42 ;  /* 0x0000002a280a9220 */ /* 0x040fe20000410000 */
[--C-:B-----5:R-:W-:Y:S02]  /*5670*/  @!P1 HADD2.F32 R27, -RZ, R14.reuse.H0_H0 ;  /* 0x2000000eff1b9230 */ /* 0x120fe40000004100 */
[----:B------:R-:W-:Y:S02]  /*5680*/  @!P1 HADD2.F32 R14, -RZ, R14.H1_H1 ;  /* 0x3000000eff0e9230 */ /* 0x000fe40000004100 */
[--C-:B------:R-:W-:Y:S02]  /*5690*/  @!P1 HADD2.F32 R29, -RZ, R16.reuse.H1_H1 ;  /* 0x30000010ff1d9230 */ /* 0x100fe40000004100 */
[-C--:B------:R-:W-:Y:S01]  /*56a0*/  @!P1 FMUL.FTZ R5, R40, R27.reuse ;  /* 0x0000001b28059220 */ /* 0x080fe20000410000 */
[--C-:B------:R-:W-:Y:S02]  /*56b0*/  @!P1 HADD2.F32 R13, -RZ, R15.reuse.H0_H0 ;  /* 0x2000000fff0d9230 */ /* 0x100fe40000004100 */
[----:B------:R-:W-:Y:S01]  /*56c0*/  @!P1 FFMA.FTZ R10, R44, R27, -R10 ;  /* 0x0000001b2c0a9223 */ /* 0x000fe2000001080a */
[----:B------:R-:W-:Y:S01]  /*56d0*/  @!P1 HADD2.F32 R41, -RZ, R16.H0_H0 ;  /* 0x20000010ff299230 */ /* 0x000fe20000004100 */
[----:B------:R-:W-:Y:S01]  /*56e0*/  @!P1 MOV R27, R35 ;  /* 0x00000023001b9202 */ /* 0x000fe20000000f00 */
[----:B------:R-:W-:Y:S02]  /*56f0*/  @!P1 HADD2.F32 R15, -RZ, R15.H1_H1 ;  /* 0x3000000fff0f9230 */ /* 0x000fe40000004100 */
[C---:B------:R-:W-:Y:S01]  /*5700*/  @!P1 FMUL.FTZ R6, R29.reuse, R14 ;  /* 0x0000000e1d069220 */ /* 0x040fe20000410000 */
[--C-:B------:R-:W-:Y:S02]  /*5710*/  @!P1 HADD2.F32 R46, -RZ, R45.reuse.H0_H0 ;  /* 0x2000002dff2e9230 */ /* 0x100fe40000004100 */
[----:B------:R-:W-:Y:S01]  /*5720*/  @!P1 FMUL.FTZ R7, R30, R13 ;  /* 0x0000000d1e079220 */ /* 0x000fe20000410000 */
[----:B------:R-:W-:Y:S02]  /*5730*/  @!P1 HADD2.F32 R43, -RZ, R45.H1_H1 ;  /* 0x3000002dff2b9230 */ /* 0x000fe40000004100 */
[----:B------:R-:W-:Y:S01]  /*5740*/  @!P1 FMUL.FTZ R9, R29, R39 ;  /* 0x000000271d099220 */ /* 0x000fe20000410000 */
[--C-:B------:R-:W-:Y:S02]  /*5750*/  @!P1 HADD2.F32 R16, -RZ, R27.reuse.H1_H1 ;  /* 0x3000001bff109230 */ /* 0x100fe40000004100 */
[----:B------:R-:W-:Y:S01]  /*5760*/  @!P1 FFMA.FTZ R5, R42, R44, R5 ;  /* 0x0000002c2a059223 */ /* 0x000fe20000010005 */
[----:B------:R-:W-:Y:S02]  /*5770*/  @!P1 HADD2.F32 R42, -RZ, R28.H0_H0 ;  /* 0x2000001cff2a9230 */ /* 0x000fe40000004100 */
[----:B------:R-:W-:Y:S01]  /*5780*/  @!P1 FMUL.FTZ R12, R30, R46 ;  /* 0x0000002e1e0c9220 */ /* 0x000fe20000410000 */
[----:B------:R-:W-:Y:S02]  /*5790*/  @!P1 HADD2.F32 R44, -RZ, R27.H0_H0 ;  /* 0x2000001bff2c9230 */ /* 0x000fe40000004100 */
[C---:B------:R-:W-:Y:S01]  /*57a0*/  @!P1 FMUL.FTZ R11, R16.reuse, R43 ;  /* 0x0000002b100b9220 */ /* 0x040fe20000410000 */
[----:B------:R-:W-:Y:S01]  /*57b0*/  @!P1 F2FP.F16.F32.PACK_AB R10, R5, R10 ;  /* 0x0000000a050a923e */ /* 0x000fe200000000ff */
[----:B------:R-:W-:Y:S01]  /*57c0*/  @!P1 FMUL.FTZ R8, R16, R15 ;  /* 0x0000000f10089220 */ /* 0x000fe20000410000 */
[----:B------:R-:W-:Y:S01]  /*57d0*/  @!P1 FFMA.FTZ R6, R39, R41, R6 ;  /* 0x0000002927069223 */ /* 0x000fe20000010006 */
[----:B------:R-:W-:Y:S01]  /*57e0*/  @!P1 FFMA.FTZ R7, R46, R42, R7 ;  /* 0x0000002a2e079223 */ /* 0x000fe20000010007 */
[----:B------:R-:W-:Y:S01]  /*57f0*/  @!P1 FFMA.FTZ R11, R44, R15, -R11 ;  /* 0x0000000f2c0b9223 */ /* 0x000fe2000001080b */
[----:B------:R-:W-:Y:S01]  /*5800*/  @!P1 FFMA.FTZ R8, R43, R44, R8 ;  /* 0x0000002c2b089223 */ /* 0x000fe20000010008 */
[----:B------:R-:W-:Y:S01]  /*5810*/  @!P1 FFMA.FTZ R9, R41, R14, -R9 ;  /* 0x0000000e29099223 */ /* 0x000fe20000010809 */
[----:B------:R-:W-:Y:S01]  /*5820*/  @!P1 FFMA.FTZ R12, R42, R13, -R12 ;  /* 0x0000000d2a0c9223 */ /* 0x000fe2000001080c */
[----:B------:R-:W-:Y:S02]  /*5830*/  @!P1 MOV R32, R10 ;  /* 0x0000000a00209202 */ /* 0x000fe40000000f00 */
[----:B------:R-:W-:Y:S02]  /*5840*/  @!P1 F2FP.F16.F32.PACK_AB R11, R8, R11 ;  /* 0x0000000b080b923e */ /* 0x000fe400000000ff */
        /* <DEDUP_REMOVED lines=10> */
[----:B---3--:R-:W-:Y:S05]  /*58f0*/  @!P0 MOV R9, R28 ;  /* 0x0000001c00098202 */ /* 0x008fea0000000f00 */
[--C-:B------:R-:W-:Y:S02]  /*5900*/  @!P0 HADD2.F32 R16, -RZ, R9.reuse.H1_H1 ;  /* 0x30000009ff108230 */ /* 0x100fe40000004100 */
[--C-:B----4-:R-:W-:Y:S02]  /*5910*/  @!P0 HADD2.F32 R42, -RZ, R44.reuse.H0_H0 ;  /* 0x2000002cff2a8230 */ /* 0x110fe40000004100 */
[----:B------:R-:W-:Y:S02]  /*5920*/  @!P0 HADD2.F32 R39, -RZ, R44.H1_H1 ;  /* 0x3000002cff278230 */ /* 0x000fe40000004100 */
[----:B------:R-:W-:Y:S02]  /*5930*/  @!P0 HADD2.F32 R44, -RZ, R9.H0_H0 ;  /* 0x20000009ff2c8230 */ /* 0x000fe40000004100 */
[C---:B------:R-:W-:Y:S01]  /*5940*/  @!P0 FMUL.FTZ R114, R16.reuse, R42 ;  /* 0x0000002a10728220 */ /* 0x040fe20000410000 */
[--C-:B-----5:R-:W-:Y:S02]  /*5950*/  @!P0 HADD2.F32 R15, -RZ, R10.reuse.H0_H0 ;  /* 0x2000000aff0f8230 */ /* 0x120fe40000004100 */
[----:B------:R-:W-:Y:S01]  /*5960*/  @!P0 HADD2.F32 R14, -RZ, R10.H1_H1 ;  /* 0x3000000aff0e8230 */ /* 0x000fe20000004100 */
[----:B------:R-:W-:Y:S01]  /*5970*/  @!P0 MOV R10, R29 ;  /* 0x0000001d000a8202 */ /* 0x000fe20000000f00 */
[--C-:B------:R-:W-:Y:S02]  /*5980*/  @!P0 HADD2.F32 R12, -RZ, R11.reuse.H0_H0 ;  /* 0x2000000bff0c8230 */ /* 0x100fe40000004100 */
[-C--:B------:R-:W-:Y:S01]  /*5990*/  @!P0 FMUL.FTZ R9, R16, R15.reuse ;  /* 0x0000000f10098220 */ /* 0x080fe20000410000 */
[----:B------:R-:W-:Y:S02]  /*59a0*/  @!P0 HADD2.F32 R13, -RZ, R11.H1_H1 ;  /* 0x3000000bff0d8230 */ /* 0x000fe40000004100 */
[----:B------:R-:W-:Y:S01]  /*59b0*/  @!P0 FFMA.FTZ R114, R44, R15, -R114 ;  /* 0x0000000f2c728223 */ /* 0x000fe20000010872 */
[----:B------:R-:W-:Y:S01]  /*59c0*/  @!P0 HADD2.F32 R46, -RZ, R45.H0_H0 ;  /* 0x2000002dff2e8230 */ /* 0x000fe20000004100 */
[----:B------:R-:W-:Y:S01]  /*59d0*/  @!P0 MOV R15, R30 ;  /* 0x0000001e000f8202 */ /* 0x000fe20000000f00 */
[--C-:B--2---:R-:W-:Y:S01]  /*59e0*/  @!P0 HADD2.F32 R33, -RZ, R10.reuse.H1_H1 ;  /* 0x3000000aff218230 */ /* 0x104fe20000004100 */
[----:B------:R-:W-:Y:S01]  /*59f0*/  @!P0 MOV R11, R31 ;  /* 0x0000001f000b8202 */ /* 0x000fe20000000f00 */
[----:B------:R-:W-:Y:S02]  /*5a00*/  @!P0 HADD2.F32 R41, -RZ, R10.H0_H0 ;  /* 0x2000000aff298230 */ /* 0x000fe40000004100 */
[----:B------:R-:W-:Y:S01]  /*5a10*/  @!P0 FFMA.FTZ R9, R42, R44, R9 ;  /* 0x0000002c2a098223 */ /* 0x000fe20000010009 */
[--C-:B------:R-:W-:Y:S02]  /*5a20*/  @!P0 HADD2.F32 R27, -RZ, R15.reuse.H1_H1 ;  /* 0x3000000fff1b8230 */ /* 0x100fe40000004100 */
[C---:B------:R-:W-:Y:S01]  /*5a30*/  @!P0 FMUL.FTZ R10, R33.reuse, R14 ;  /* 0x0000000e210a8220 */ /* 0x040fe20000410000 */
[----:B------:R-:W-:Y:S02]  /*5a40*/  @!P0 HADD2.F32 R43, -RZ, R15.H0_H0 ;  /* 0x2000000fff2b8230 */ /* 0x000fe40000004100 */
[----:B------:R-:W-:Y:S01]  /*5a50*/  @!P0 FMUL.FTZ R47, R33, R39 ;  /* 0x00000027212f8220 */ /* 0x000fe20000410000 */
[----:B------:R-:W-:Y:S01]  /*5a60*/  @!P0 F2FP.F16.F32.PACK_AB R9, R9, R114 ;  /* 0x000000720909823e */ /* 0x000fe200000000ff */
[----:B------:R-:W-:Y:S01]  /*5a70*/  @!P0 FMUL.FTZ R116, R27, R46 ;  /* 0x0000002e1b748220 */ /* 0x000fe20000410000 */
[----:B------:R-:W-:Y:S02]  /*5a80*/  @!P0 HADD2.F32 R16, -RZ, R11.H1_H1 ;  /* 0x3000000bff108230 */ /* 0x000fe40000004100 */
[----:B------:R-:W-:Y:S01]  /*5a90*/  @!P0 FFMA.FTZ R10, R39, R41, R10 ;  /* 0x00000029270a8223 */ /* 0x000fe2000001000a */
[----:B------:R-:W-:Y:S01]  /*5aa0*/  @!P0 MOV R28, R9 ;  /* 0x00000009001c8202 */ /* 0x000fe20000000f00 */
[----:B------:R-:W-:Y:S02]  /*5ab0*/  @!P0 HADD2.F32 R45, -RZ, R45.H1_H1 ;  /* 0x3000002dff2d8230 */ /* 0x000fe40000004100 */
[-C--:B------:R-:W-:Y:S01]  /*5ac0*/  @!P0 FFMA.FTZ R116, R43, R12.reuse, -R116 ;  /* 0x0000000c2b748223 */ /* 0x080fe20000010874 */
[----:B------:R-:W-:Y:S02]  /*5ad0*/  @!P0 HADD2.F32 R42, -RZ, R11.H0_H0 ;  /* 0x2000000bff2a8230 */ /* 0x000fe40000004100 */
[----:B------:R-:W-:Y:S01]  /*5ae0*/  @!P0 FMUL.FTZ R11, R27, R12 ;  /* 0x0000000c1b0b8220 */ /* 0x000fe20000410000 */
[C---:B------:R-:W-:Y:S01]  /*5af0*/  @!P0 FMUL.FTZ R12, R16.reuse, R13 ;  /* 0x0000000d100c8220 */ /* 0x040fe20000410000 */
[----:B------:R-:W-:Y:S01]  /*5b00*/  @!P0 FMUL.FTZ R115, R16, R45 ;  /* 0x0000002d10738220 */ /* 0x000fe20000410000 */
[----:B------:R-:W-:Y:S01]  /*5b10*/  @!P0 FFMA.FTZ R47, R41, R14, -R47 ;  /* 0x0000000e292f8223 */ /* 0x000fe2000001082f */
[----:B------:R-:W-:Y:S01]  /*5b20*/  @!P0 FFMA.FTZ R11, R46, R43, R11 ;  /* 0x0000002b2e0b8223 */ /* 0x000fe2000001000b */
        /* <DEDUP_REMOVED lines=12> */
[----:B---3--:R-:W-:Y:S05]  /*5bf0*/  @!P1 MOV R9, R32 ;  /* 0x0000002000099202 */ /* 0x008fea0000000f00 */
[--C-:B------:R-:W-:Y:S02]  /*5c00*/  @!P1 HADD2.F32 R16, -RZ, R9.reuse.H1_H1 ;  /* 0x30000009ff109230 */ /* 0x100fe40000004100 */
[----:B------:R-:W-:Y:S02]  /*5c10*/  @!P1 HADD2.F32 R44, -RZ, R9.H0_H0 ;  /* 0x20000009ff2c9230 */ /* 0x000fe40000004100 */
[--C-:B----4-:R-:W-:Y:S02]  /*5c20*/  @!P1 HADD2.F32 R42, -RZ, R48.reuse.H0_H0 ;  /* 0x20000030ff2a9230 */ /* 0x110fe40000004100 */
[----:B------:R-:W-:Y:S02]  /*5c30*/  @!P1 HADD2.F32 R46, -RZ, R49.H0_H0 ;  /* 0x20000031ff2e9230 */ /* 0x000fe40000004100 */
[----:B------:R-:W-:Y:S02]  /*5c40*/  @!P1 HADD2.F32 R39, -RZ, R48.H1_H1 ;  /* 0x30000030ff279230 */ /* 0x000fe40000004100 */
[C---:B------:R-:W-:Y:S01]  /*5c50*/  @!P1 FMUL.FTZ R50, R16.reuse, R42 ;  /* 0x0000002a10329220 */ /* 0x040fe20000410000 */
[--C-:B-----5:R-:W-:Y:S02]  /*5c60*/  @!P1 HADD2.F32 R15, -RZ, R10.reuse.H0_H0 ;  /* 0x2000000aff0f9230 */ /* 0x120fe40000004100 */
[----:B------:R-:W-:Y:S01]  /*5c70*/  @!P1 HADD2.F32 R14, -RZ, R10.H1_H1 ;  /* 0x3000000aff0e9230 */ /* 0x000fe20000004100 */
[----:B------:R-:W-:Y:S01]  /*5c80*/  @!P1 MOV R10, R33 ;  /* 0x00000021000a9202 */ /* 0x000fe20000000f00 */
[--C-:B------:R-:W-:Y:S02]  /*5c90*/  @!P1 HADD2.F32 R12, -RZ, R11.reuse.H0_H0 ;  /* 0x2000000bff0c9230 */ /* 0x100fe40000004100 */
[-C--:B------:R-:W-:Y:S01]  /*5ca0*/  @!P1 FMUL.FTZ R9, R16, R15.reuse ;  /* 0x0000000f10099220 */ /* 0x080fe20000410000 */
[----:B------:R-:W-:Y:S01]  /*5cb0*/  @!P1 FFMA.FTZ R50, R44, R15, -R50 ;  /* 0x0000000f2c329223 */ /* 0x000fe20000010832 */
[----:B------:R-:W-:Y:S01]  /*5cc0*/  @!P1 MOV R15, R34 ;  /* 0x00000022000f9202 */ /* 0x000fe20000000f00 */
[----:B------:R-:W-:Y:S01]  /*5cd0*/  @!P1 HADD2.F32 R13, -RZ, R11.H1_H1 ;  /* 0x3000000bff0d9230 */ /* 0x000fe20000004100 */
[----:B------:R-:W-:Y:S01]  /*5ce0*/  @!P1 MOV R11, R35 ;  /* 0x00000023000b9202 */ /* 0x000fe20000000f00 */
[--C-:B--2---:R-:W-:Y:S02]  /*5cf0*/  @!P1 HADD2.F32 R29, -RZ, R10.reuse.H1_H1 ;  /* 0x3000000aff1d9230 */ /* 0x104fe40000004100 */
[----:B------:R-:W-:Y:S01]  /*5d00*/  @!P1 FFMA.FTZ R9, R42, R44, R9 ;  /* 0x0000002c2a099223 */ /* 0x000fe20000010009 */
[--C-:B------:R-:W-:Y:S02]  /*5d10*/  @!P1 HADD2.F32 R27, -RZ, R15.reuse.H1_H1 ;  /* 0x3000000fff1b9230 */ /* 0x100fe40000004100 */
[----:B------:R-:W-:Y:S02]  /*5d20*/  @!P1 HADD2.F32 R43, -RZ, R15.H0_H0 ;  /* 0x2000000fff2b9230 */ /* 0x000fe40000004100 */
[----:B------:R-:W-:Y:S01]  /*5d30*/  @!P1 FMUL.FTZ R47, R29, R39 ;  /* 0x000000271d2f9220 */ /* 0x000fe20000410000 */
[----:B------:R-:W-:Y:S01]  /*5d40*/  @!P1 F2FP.F16.F32.PACK_AB R9, R9, R50 ;  /* 0x000000320909923e */ /* 0x000fe200000000ff */
[----:B------:R-:W-:Y:S02]  /*5d50*/  @!P1 HADD2.F32 R45, -RZ, R49.H1_H1 ;  /* 0x30000031ff2d9230 */ /* 0x000fe40000004100 */
[----:B------:R-:W-:Y:S01]  /*5d60*/  @!P1 FMUL.FTZ R114, R27, R46 ;  /* 0x0000002e1b729220 */ /* 0x000fe20000410000 */
[--C-:B------:R-:W-:Y:S01]  /*5d70*/  @!P1 HADD2.F32 R16, -RZ, R11.reuse.H1_H1 ;  /* 0x3000000bff109230 */ /* 0x100fe20000004100 */
[----:B------:R-:W-:Y:S01]  /*5d80*/  @!P1 MOV R32, R9 ;  /* 0x0000000900209202 */ /* 0x000fe20000000f00 */
[----:B------:R-:W-:Y:S02]  /*5d90*/  @!P1 HADD2.F32 R41, -RZ, R10.H0_H0 ;  /* 0x2000000aff299230 */ /* 0x000fe40000004100 */
[----:B------:R-:W-:Y:S01]  /*5da0*/  @!P1 FMUL.FTZ R10, R29, R14 ;  /* 0x0000000e1d0a9220 */ /* 0x000fe20000410000 */
[----:B------:R-:W-:Y:S02]  /*5db0*/  @!P1 HADD2.F32 R42, -RZ, R11.H0_H0 ;  /* 0x2000000bff2a9230 */ /* 0x000fe40000004100 */
[-C--:B------:R-:W-:Y:S01]  /*5dc0*/  @!P1 FFMA.FTZ R114, R43, R12.reuse, -R114 ;  /* 0x0000000c2b729223 */ /* 0x080fe20000010872 */
[----:B------:R-:W-:Y:S01]  /*5dd0*/  @!P1 FMUL.FTZ R11, R27, R12 ;  /* 0x0000000c1b0b9220 */ /* 0x000fe20000410000 */
[C---:B------:R-:W-:Y:S01]  /*5de0*/  @!P1 FMUL.FTZ R51, R16.reuse, R45 ;  /* 0x0000002d10339220 */ /* 0x040fe20000410000 */
[----:B------:R-:W-:Y:S01]  /*5df0*/  @!P1 FMUL.FTZ R12, R16, R13 ;  /* 0x0000000d100c9220 */ /* 0x000fe20000410000 */
[----:B------:R-:W-:Y:S01]  /*5e00*/  @!P1 FFMA.FTZ R10, R39, R41, R10 ;  /* 0x00000029270a9223 */ /* 0x000fe2000001000a */
[----:B------:R-:W-:Y:S01]  /*5e10*/  @!P1 FFMA.FTZ R11, R46, R43, R11 ;  /* 0x0000002b2e0b9223 */ /* 0x000fe2000001000b */
        /* <DEDUP_REMOVED lines=10> */
.L_x_2159:
[----:B------:R-:W-:Y:S05]  /*5ec0*/  BSYNC.RECONVERGENT B0 ;  /* 0x0000000000007941 */ /* 0x000fea0003800200 */
.L_x_2158:
[----:B------:R-:W2:Y:S01]  /*5ed0*/  LDC R26, c[0x0][0x450] ;  /* 0x00011400ff1a7b82 */ /* 0x000ea20000000800 */
[----:B-1----:R-:W-:Y:S05]  /*5ee0*/  IMAD.U32 R107, R107, -0x20, RZ ;  /* 0xffffffe06b6b7824 */ /* 0x002fea00078e00ff */
[C---:B------:R-:W-:Y:S02]  /*5ef0*/  LEA R24, P1, R107.reuse, R24, 0x1 ;  /* 0x000000186b187211 */ /* 0x040fe400078208ff */
[C---:B------:R-:W-:Y:S02]  /*5f00*/  LEA R52, P0, R107.reuse, R52, 0x1 ;  /* 0x000000346b347211 */ /* 0x040fe400078008ff */
[C---:B------:R-:W-:Y:S02]  /*5f10*/  LEA.HI.X.SX32 R25, R107.reuse, R25, 0x1, P1 ;  /* 0x000000196b197211 */ /* 0x040fe400008f0eff */
[----:B------:R-:W-:Y:S01]  /*5f20*/  LEA.HI.X.SX32 R53, R107, R53, 0x1, P0 ;  /* 0x000000356b357211 */ /* 0x000fe200000f0eff */
[----:B------:R-:W-:Y:S05]  /*5f30*/  BRA `(.L_x_2150) ;  /* 0x0000005800ac7947 */ /* 0x000fea0003800000 */
.L_x_2151:
[----:B---3--:R-:W-:Y:S01]  /*5f40*/  LEA.HI R10, R26, R26, RZ, 0x1 ;  /* 0x0000001a1a0a7211 */ /* 0x008fe200078f08ff */
[----:B------:R-:W1:Y:S01]  /*5f50*/  LDC R44, c[0x0][0x450] ;  /* 0x00011400ff2c7b82 */ /* 0x000e620000000800 */
[----:B------:R-:W-:Y:S01]  /*5f60*/  SHF.R.U32.HI R9, RZ, 0x1, R26 ;  /* 0x00000001ff097819 */ /* 0x000fe2000001161a */
[----:B------:R-:W-:Y:S01]  /*5f70*/  BSSY.RECONVERGENT B0, `(.L_x_2160) ;  /* 0x0000164000007945 */ /* 0x000fe20003800200 */
[----:B------:R-:W-:Y:S05]  /*5f80*/  SHF.R.S32.HI R10, RZ, 0x1, R10 ;  /* 0x00000001ff0a7819 */ /* 0x000fea000001140a */
[----:B------:R-:W-:Y:S05]  /*5f90*/  IMAD.MOV R10, RZ, RZ, -R10 ;  /* 0x000000ffff0a7224 */ /* 0x000fea00078e0a0a */
[----:B------:R-:W-:Y:S01]  /*5fa0*/  SHF.R.S32.HI R45, RZ, 0x1f, R10 ;  /* 0x0000001fff2d7819 */ /* 0x000fe2000001140a */
[----:B------:R-:W-:Y:S06]  /*5fb0*/  @!P0 BRA `(.L_x_2161) ;  /* 0x00000014007c8947 */ /* 0x000fec0003800000 */
        /* <DEDUP_REMOVED lines=16> */
[----:B------:R-:W5:Y:S08]  /*60c0*/  @!P0 LDG.E.128 R40, desc[UR4][R40.64] ;  /* 0x0000000428288981 */ /* 0x000f70000c1e1d00 */
[----:B------:R4:W4:Y:S01]  /*60d0*/  @!P0 LDG.E.128 R32, desc[UR4][R14.64] ;  /* 0x000000040e208981 */ /* 0x000922000c1e1d00 */
[--C-:B---3--:R-:W-:Y:S02]  /*60e0*/  @!P0 HADD2.F32 R0, -RZ, R4.reuse.H0_H0 ;  /* 0x20000004ff008230 */ /* 0x108fe40000004100 */
[----:B------:R-:W-:Y:S02]  /*60f0*/  @!P0 HADD2.F32 R2, -RZ, R4.H1_H1 ;  /* 0x30000004ff028230 */ /* 0x000fe40000004100 */
[--C-:B------:R-:W-:Y:S02]  /*6100*/  @!P0 HADD2.F32 R3, -RZ, R5.reuse.H0_H0 ;  /* 0x20000005ff038230 */ /* 0x100fe40000004100 */
[----:B------:R-:W-:Y:S02]  /*6110*/  @!P0 HADD2.F32 R4, -RZ, R5.H1_H1 ;  /* 0x30000005ff048230 */ /* 0x000fe40000004100 */
[----:B-----5:R-:W-:Y:S02]  /*6120*/  @!P0 HADD2.F32 R13, -RZ, R42.H1_H1 ;  /* 0x3000002aff0d8230 */ /* 0x020fe40000004100 */
[--C-:B------:R-:W-:Y:S02]  /*6130*/  @!P0 HADD2.F32 R5, -RZ, R6.reuse.H0_H0 ;  /* 0x20000006ff058230 */ /* 0x100fe40000004100 */
[----:B------:R-:W-:Y:S02]  /*6140*/  @!P0 HADD2.F32 R6, -RZ, R6.H1_H1 ;  /* 0x30000006ff068230 */ /* 0x000fe40000004100 */
[----:B------:R-:W-:Y:S01]  /*6150*/  @!P1 FADD.FTZ R13, -R13, -RZ ;  /* 0x800000ff0d0d9221 */ /* 0x000fe20000010100 */
[--C-:B------:R-:W-:Y:S02]  /*6160*/  @!P0 HADD2.F32 R12, -RZ, R7.reuse.H0_H0 ;  /* 0x20000007ff0c8230 */ /* 0x100fe40000004100 */
[----:B------:R-:W-:Y:S02]  /*6170*/  @!P0 HADD2.F32 R11, -RZ, R7.H1_H1 ;  /* 0x30000007ff0b8230 */ /* 0x000fe40000004100 */
[----:B------:R-:W-:Y:S01]  /*6180*/  @!P0 FMUL.FTZ R6, R6, R13 ;  /* 0x0000000d06068220 */ /* 0x000fe20000410000 */
[--C-:B------:R-:W-:Y:S01]  /*6190*/  @!P0 HADD2.F32 R27, -RZ, R40.reuse.H1_H1 ;  /* 0x30000028ff1b8230 */ /* 0x100fe20000004100 */
[----:B--2---:R-:W-:Y:S01]  /*61a0*/  @!P0 MOV R13, R36 ;  /* 0x00000024000d8202 */ /* 0x004fe20000000f00 */
[----:B----4-:R-:W-:Y:S02]  /*61b0*/  @!P0 HADD2.F32 R15, -RZ, R41.H1_H1 ;  /* 0x30000029ff0f8230 */ /* 0x010fe40000004100 */
[--C-:B------:R-:W-:Y:S02]  /*61c0*/  @!P0 HADD2.F32 R7, -RZ, R43.reuse.H0_H0 ;  /* 0x2000002bff078230 */ /* 0x100fe40000004100 */
[----:B------:R-:W-:Y:S01]  /*61d0*/  @!P1 FADD.FTZ R27, -R27, -RZ ;  /* 0x800000ff1b1b9221 */ /* 0x000fe20000010100 */
[----:B------:R-:W-:Y:S02]  /*61e0*/  @!P0 HADD2.F32 R8, -RZ, R43.H1_H1 ;  /* 0x3000002bff088230 */ /* 0x000fe40000004100 */
[----:B------:R-:W-:Y:S01]  /*61f0*/  @!P1 FADD.FTZ R15, -R15, -RZ ;  /* 0x800000ff0f0f9221 */ /* 0x000fe20000010100 */
[----:B------:R-:W-:Y:S02]  /*6200*/  @!P0 HADD2.F32 R29, -RZ, R40.H0_H0 ;  /* 0x20000028ff1d8230 */ /* 0x000fe40000004100 */
[----:B------:R-:W-:Y:S01]  /*6210*/  @!P1 FADD.FTZ R7, -R7, -RZ ;  /* 0x800000ff07079221 */ /* 0x000fe20000010100 */
[----:B------:R-:W-:Y:S02]  /*6220*/  @!P0 HADD2.F32 R14, -RZ, R42.H0_H0 ;  /* 0x2000002aff0e8230 */ /* 0x000fe40000004100 */
[----:B------:R-:W-:Y:S01]  /*6230*/  @!P1 FADD.FTZ R8, -R8, -RZ ;  /* 0x800000ff08089221 */ /* 0x000fe20000010100 */
[----:B------:R-:W-:Y:S02]  /*6240*/  @!P0 HADD2.F32 R16, -RZ, R41.H0_H0 ;  /* 0x20000029ff108230 */ /* 0x000fe40000004100 */
[----:B------:R-:W-:Y:S01]  /*6250*/  @!P1 FADD.FTZ R29, -R29, -RZ ;  /* 0x800000ff1d1d9221 */ /* 0x000fe20000010100 */
[----:B------:R-:W-:Y:S02]  /*6260*/  @!P0 HADD2.F32 R28, -RZ, R34.H0_H0 ;  /* 0x20000022ff1c8230 */ /* 0x000fe40000004100 */
[----:B------:R-:W-:Y:S01]  /*6270*/  @!P0 FMUL.FTZ R2, R2, R27 ;  /* 0x0000001b02028220 */ /* 0x000fe20000410000 */
[--C-:B------:R-:W-:Y:S02]  /*6280*/  @!P0 HADD2.F32 R27, -RZ, R33.reuse.H1_H1 ;  /* 0x30000021ff1b8230 */ /* 0x100fe40000004100 */
[----:B------:R-:W-:Y:S01]  /*6290*/  @!P0 FMUL.FTZ R4, R4, R15 ;  /* 0x0000000f04048220 */ /* 0x000fe20000410000 */
[----:B------:R-:W-:Y:S02]  /*62a0*/  @!P0 HADD2.F32 R15, -RZ, R33.H0_H0 ;  /* 0x20000021ff0f8230 */ /* 0x000fe40000004100 */
[----:B------:R-:W-:Y:S01]  /*62b0*/  @!P1 FADD.FTZ R14, -R14, -RZ ;  /* 0x800000ff0e0e9221 */ /* 0x000fe20000010100 */
[----:B------:R-:W-:Y:S02]  /*62c0*/  @!P0 HADD2.F32 R30, -RZ, R35.H0_H0 ;  /* 0x20000023ff1e8230 */ /* 0x000fe40000004100 */
[----:B------:R-:W-:Y:S01]  /*62d0*/  @!P0 FMUL.FTZ R7, R12, R7 ;  /* 0x000000070c078220 */ /* 0x000fe20000410000 */
[----:B------:R-:W-:Y:S02]  /*62e0*/  @!P0 HADD2.F32 R12, -RZ, R32.H0_H0 ;  /* 0x20000020ff0c8230 */ /* 0x000fe40000004100 */
[----:B------:R-:W-:Y:S01]  /*62f0*/  @!P0 FMUL.FTZ R8, R11, R8 ;  /* 0x000000080b088220 */ /* 0x000fe20000410000 */
[--C-:B------:R-:W-:Y:S01]  /*6300*/  @!P0 HADD2.F32 R11, -RZ, R13.reuse.H0_H0 ;  /* 0x2000000dff0b8230 */ /* 0x100fe20000004100 */
[----:B------:R-:W-:Y:S01]  /*6310*/  @!P0 MOV R33, R37 ;  /* 0x0000002500218202 */ /* 0x000fe20000000f00 */
[----:B------:R-:W-:Y:S02]  /*6320*/  @!P0 HADD2.F32 R13, -RZ, R13.H1_H1 ;  /* 0x3000000dff0d8230 */ /* 0x000fe40000004100 */
[----:B------:R-:W-:Y:S01]  /*6330*/  @!P1 FADD.FTZ R16, -R16, -RZ ;  /* 0x800000ff10109221 */ /* 0x000fe20000010100 */
[----:B------:R-:W-:Y:S02]  /*6340*/  @!P0 HADD2.F32 R31, -RZ, R35.H1_H1 ;  /* 0x30000023ff1f8230 */ /* 0x000fe40000004100 */
[----:B------:R-:W-:Y:S01]  /*6350*/  @!P0 FMUL.FTZ R0, R0, R29 ;  /* 0x0000001d00008220 */ /* 0x000fe20000410000 */
[----:B------:R-:W-:Y:S02]  /*6360*/  @!P0 HADD2.F32 R29, -RZ, R34.H1_H1 ;  /* 0x30000022ff1d8230 */ /* 0x000fe40000004100 */
[----:B------:R-:W-:Y:S01]  /*6370*/  @!P0 FMUL.FTZ R5, R5, R14 ;  /* 0x0000000e05058220 */ /* 0x000fe20000410000 */
[----:B------:R-:W-:Y:S02]  /*6380*/  @!P0 HADD2.F32 R14, -RZ, R32.H1_H1 ;  /* 0x30000020ff0e8230 */ /* 0x000fe40000004100 */
[----:B------:R-:W-:Y:S01]  /*6390*/  @!P0 FMUL.FTZ R3, R3, R16 ;  /* 0x0000001003038220 */ /* 0x000fe20000410000 */
[--C-:B------:R-:W-:Y:S02]  /*63a0*/  @!P0 HADD2.F32 R16, -RZ, R33.reuse.H0_H0 ;  /* 0x20000021ff108230 */ /* 0x100fe40000004100 */
[----:B------:R-:W-:Y:S01]  /*63b0*/  @!P0 FFMA.FTZ R0, R11, R12, R0 ;  /* 0x0000000c0b008223 */ /* 0x000fe20000010000 */
[----:B------:R-:W-:Y:S01]  /*63c0*/  @!P0 HADD2.F32 R11, -RZ, R33.H1_H1 ;  /* 0x30000021ff0b8230 */ /* 0x000fe20000004100 */
[----:B------:R-:W-:Y:S01]  /*63d0*/  ISETP.GE.AND P1, PT, R19, R26, PT ;  /* 0x0000001a1300720c */ /* 0x000fe20003f26270 */
[----:B------:R-:W-:Y:S01]  /*63e0*/  @!P0 FFMA.FTZ R2, R13, R14, R2 ;  /* 0x0000000e0d028223 */ /* 0x000fe20000010002 */
[----:B------:R-:W-:Y:S01]  /*63f0*/  @!P0 MOV R32, R38 ;  /* 0x0000002600208202 */ /* 0x000fe20000000f00 */
[----:B------:R-:W-:Y:S01]  /*6400*/  @!P0 FFMA.FTZ R3, R16, R15, R3 ;  /* 0x0000000f10038223 */ /* 0x000fe20000010003 */
[----:B------:R-:W-:Y:S01]  /*6410*/  @!P0 MOV R13, R39 ;  /* 0x00000027000d8202 */ /* 0x000fe20000000f00 */
[----:B------:R-:W-:Y:S01]  /*6420*/  @!P0 FFMA.FTZ R4, R11, R27, R4 ;  /* 0x0000001b0b048223 */ /* 0x000fe20000010004 */
[----:B------:R-:W-:Y:S01]  /*6430*/  @!P0 F2FP.F16.F32.PACK_AB R2, R2, R0 ;  /* 0x000000000202823e */ /* 0x000fe200000000ff */
[--C-:B------:R-:W-:Y:S02]  /*6440*/  @!P0 HADD2.F32 R12, -RZ, R32.reuse.H0_H0 ;  /* 0x20000020ff0c8230 */ /* 0x100fe40000004100 */
[----:B------:R-:W-:Y:S01]  /*6450*/  @!P0 HADD2.F32 R11, -RZ, R32.H1_H1 ;  /* 0x30000020ff0b8230 */ /* 0x000fe20000004100 */
[----:B------:R-:W-:Y:S01]  /*6460*/  @!P0 MOV R36, R2 ;  /* 0x0000000200248202 */ /* 0x000fe20000000f00 */
[--C-:B------:R-:W-:Y:S01]  /*6470*/  @!P0 HADD2.F32 R0, -RZ, R13.reuse.H0_H0 ;  /* 0x2000000dff008230 */ /* 0x100fe20000004100 */
[----:B------:R-:W-:Y:S01]  /*6480*/  @!P0 F2FP.F16.F32.PACK_AB R15, R4, R3 ;  /* 0x00000003040f823e */ /* 0x000fe200000000ff */
[----:B------:R-:W-:Y:S02]  /*6490*/  @!P0 HADD2.F32 R3, -RZ, R13.H1_H1 ;  /* 0x3000000dff038230 */ /* 0x000fe40000004100 */
[----:B------:R-:W-:Y:S01]  /*64a0*/  @!P0 FFMA.FTZ R5, R12, R28, R5 ;  /* 0x0000001c0c058223 */ /* 0x000fe20000010005 */
[----:B------:R-:W-:Y:S01]  /*64b0*/  @!P0 FFMA.FTZ R6, R11, R29, R6 ;  /* 0x0000001d0b068223 */ /* 0x000fe20000010006 */
[----:B------:R-:W-:Y:S01]  /*64c0*/  @!P0 FFMA.FTZ R7, R0, R30, R7 ;  /* 0x0000001e00078223 */ /* 0x000fe20000010007 */
[----:B------:R-:W-:Y:S01]  /*64d0*/  @!P1 IADD3 R4, P6, PT, R10, 0x40, RZ ;  /* 0x000000400a049810 */ /* 0x000fe20007fde0ff */
[----:B------:R-:W-:Y:S01]  /*64e0*/  @!P0 FFMA.FTZ R8, R3, R31, R8 ;  /* 0x0000001f03088223 */ /* 0x000fe20000010008 */
[----:B------:R-:W-:Y:S02]  /*64f0*/  @!P1 ISETP.GE.U32.AND P2, PT, R19, R9, PT ;  /* 0x000000091300920c */ /* 0x000fe40003f46070 */
[----:B------:R-:W-:Y:S02]  /*6500*/  @!P1 IADD3.X R0, PT, PT, RZ, R45, RZ, P6, !PT ;  /* 0x0000002dff009210 */ /* 0x000fe400037fe4ff */
[----:B------:R-:W-:Y:S02]  /*6510*/  @!P1 SEL R4, R4, 0x40, P2 ;  /* 0x0000004004049807 */ /* 0x000fe40001000000 */
[----:B------:R-:W-:Y:S02]  /*6520*/  @!P0 F2FP.F16.F32.PACK_AB R6, R6, R5 ;  /* 0x000000050606823e */ /* 0x000fe400000000ff */
[----:B------:R-:W-:Y:S02]  /*6530*/  @!P0 F2FP.F16.F32.PACK_AB R7, R8, R7 ;  /* 0x000000070807823e */ /* 0x000fe400000000ff */
[----:B------:R-:W-:Y:S02]  /*6540*/  @!P0 MOV R37, R15 ;  /* 0x0000000f00258202 */ /* 0x000fe40000000f00 */
[----:B------:R-:W-:Y:S02]  /*6550*/  @!P1 SEL R5, R0, RZ, P2 ;  /* 0x000000ff00059207 */ /* 0x000fe40001000000 */
[C---:B------:R-:W-:Y:S02]  /*6560*/  @!P1 SHF.L.U32 R15, R4.reuse, 0x1, RZ ;  /* 0x00000001040f9819 */ /* 0x040fe400000006ff */
[----:B------:R-:W-:Y:S02]  /*6570*/  @!P0 MOV R38, R6 ;  /* 0x0000000600268202 */ /* 0x000fe40000000f00 */
[----:B------:R-:W-:Y:S02]  /*6580*/  @!P0 MOV R39, R7 ;  /* 0x0000000700278202 */ /* 0x000fe40000000f00 */
[----:B------:R-:W-:Y:S02]  /*6590*/  @!P1 IADD3 R48, P0, PT, R15, R86, RZ ;  /* 0x000000560f309210 */ /* 0x000fe40007f1e0ff */
[----:B------:R-:W-:Y:S01]  /*65a0*/  @!P1 SHF.L.U64.HI R0, R4, 0x1, R5 ;  /* 0x0000000104009819 */ /* 0x000fe20000010205 */
[----:B------:R2:W-:Y:S01]  /*65b0*/  STG.E.128 desc[UR4][R82.64], R36 ;  /* 0x0000002452007986 */ /* 0x0005e2000c101d04 */
[----:B------:R-:W-:Y:S02]  /*65c0*/  @!P1 SEL R3, R9, R10, !P2 ;  /* 0x0000000a09039207 */ /* 0x000fe40005000000 */
[C---:B------:R-:W-:Y:S02]  /*65d0*/  @!P1 IADD3.X R49, PT, PT, R0.reuse, R87, RZ, P0, !PT ;  /* 0x0000005700319210 */ /* 0x040fe400007fe4ff */
[----:B------:R-:W-:Y:S01]  /*65e0*/  @!P1 IADD3 R14, P0, PT, R15, R88, RZ ;  /* 0x000000580f0e9210 */ /* 0x000fe20007f1e0ff */
[----:B------:R-:W-:Y:S02]  /*65f0*/  @!P1 IMAD.WIDE R4, R3, 0x2, R22 ;  /* 0x0000000203049825 */ /* 0x000fe400078e0216 */
[----:B------:R-:W3:Y:S01]  /*6600*/  LDG.E.128 R40, desc[UR4][R22.64+0x80] ;  /* 0x0000800416287981 */ /* 0x000ee2000c1e1d00 */
[----:B------:R-:W-:Y:S02]  /*6610*/  @!P1 IADD3.X R15, PT, PT, R0, R89, RZ, P0, !PT ;  /* 0x00000059000f9210 */ /* 0x000fe400007fe4ff */
[----:B------:R-:W-:Y:S05]  /*6620*/  ISETP.GE.U32.OR P0, PT, R19, R9, P1 ;  /* 0x000000091300720c */ /* 0x000fea0000f06470 */
[----:B------:R-:W4:Y:S08]  /*6630*/  @!P1 LDG.E.128 R48, desc[UR4][R48.64] ;  /* 0x0000000430309981 */ /* 0x000f30000c1e1d00 */
[----:B------:R-:W5:Y:S08]  /*6640*/  @!P1 LDG.E.128 R4, desc[UR4][R4.64+0x80] ;  /* 0x0000800404049981 */ /* 0x000f70000c1e1d00 */
[----:B------:R1:W2:Y:S01]  /*6650*/  @!P1 LDG.E.128 R32, desc[UR4][R14.64] ;  /* 0x000000040e209981 */ /* 0x0002a2000c1e1d00 */
[----:B---3--:R-:W-:Y:S01]  /*6660*/  @!P1 MOV R30, R42 ;  /* 0x0000002a001e9202 */ /* 0x008fe20000000f00 */
[----:B----4-:R-:W-:Y:S02]  /*6670*/  @!P1 HADD2.F32 R27, -RZ, R48.H1_H1 ;  /* 0x30000030ff1b9230 */ /* 0x010fe40000004100 */
[--C-:B-1----:R-:W-:Y:S02]  /*6680*/  @!P1 HADD2.F32 R15, -RZ, R49.reuse.H1_H1 ;  /* 0x30000031ff0f9230 */ /* 0x102fe40000004100 */
[--C-:B------:R-:W-:Y:S02]  /*6690*/  @!P1 HADD2.F32 R14, -RZ, R50.reuse.H0_H0 ;  /* 0x20000032ff0e9230 */ /* 0x100fe40000004100 */
[----:B------:R-:W-:Y:S01]  /*66a0*/  @!P0 FADD.FTZ R27, -R27, -RZ ;  /* 0x800000ff1b1b8221 */ /* 0x000fe20000010100 */
[----:B------:R-:W-:Y:S02]  /*66b0*/  @!P1 HADD2.F32 R13, -RZ, R50.H1_H1 ;  /* 0x30000032ff0d9230 */ /* 0x000fe40000004100 */
[----:B------:R-:W-:Y:S01]  /*66c0*/  @!P0 FADD.FTZ R15, -R15, -RZ ;  /* 0x800000ff0f0f8221 */ /* 0x000fe20000010100 */
[--C-:B-----5:R-:W-:Y:S02]  /*66d0*/  @!P1 HADD2.F32 R2, -RZ, R4.reuse.H1_H1 ;  /* 0x30000004ff029230 */ /* 0x120fe40000004100 */
[----:B------:R-:W-:Y:S01]  /*66e0*/  @!P0 FADD.FTZ R14, -R14, -RZ ;  /* 0x800000ff0e0e8221 */ /* 0x000fe20000010100 */
[----:B------:R-:W-:Y:S02]  /*66f0*/  @!P1 HADD2.F32 R0, -RZ, R4.H0_H0 ;  /* 0x20000004ff009230 */ /* 0x000fe40000004100 */
[----:B------:R-:W-:Y:S01]  /*6700*/  @!P0 FADD.FTZ R13, -R13, -RZ ;  /* 0x800000ff0d0d8221 */ /* 0x000fe20000010100 */
[----:B------:R-:W-:Y:S02]  /*6710*/  @!P1 HADD2.F32 R16, -RZ, R49.H0_H0 ;  /* 0x20000031ff109230 */ /* 0x000fe40000004100 */
[----:B------:R-:W-:Y:S01]  /*6720*/  @!P1 FMUL.FTZ R2, R2, R27 ;  /* 0x0000001b02029220 */ /* 0x000fe20000410000 */
[--C-:B------:R-:W-:Y:S01]  /*6730*/  @!P1 HADD2.F32 R3, -RZ, R5.reuse.H0_H0 ;  /* 0x20000005ff039230 */ /* 0x100fe20000004100 */
[----:B------:R-:W-:Y:S01]  /*6740*/  @!P1 MOV R27, R40 ;  /* 0x00000028001b9202 */ /* 0x000fe20000000f00 */
[----:B------:R-:W-:Y:S02]  /*6750*/  @!P1 HADD2.F32 R4, -RZ, R5.H1_H1 ;  /* 0x30000005ff049230 */ /* 0x000fe40000004100 */
[----:B------:R-:W-:Y:S01]  /*6760*/  @!P0 FADD.FTZ R16, -R16, -RZ ;  /* 0x800000ff10108221 */ /* 0x000fe20000010100 */
[----:B------:R-:W-:Y:S02]  /*6770*/  @!P1 HADD2.F32 R29, -RZ, R48.H0_H0 ;  /* 0x20000030ff1d9230 */ /* 0x000fe40000004100 */
[--C-:B------:R-:W-:Y:S02]  /*6780*/  @!P1 HADD2.F32 R5, -RZ, R6.reuse.H0_H0 ;  /* 0x20000006ff059230 */ /* 0x100fe40000004100 */
[----:B------:R-:W-:Y:S01]  /*6790*/  @!P1 FMUL.FTZ R4, R4, R15 ;  /* 0x0000000f04049220 */ /* 0x000fe20000410000 */
[----:B------:R-:W-:Y:S02]  /*67a0*/  @!P1 HADD2.F32 R6, -RZ, R6.H1_H1 ;  /* 0x30000006ff069230 */ /* 0x000fe40000004100 */
[----:B------:R-:W-:Y:S01]  /*67b0*/  @!P0 FADD.FTZ R29, -R29, -RZ ;  /* 0x800000ff1d1d8221 */ /* 0x000fe20000010100 */
[--C-:B------:R-:W-:Y:S02]  /*67c0*/  @!P1 HADD2.F32 R12, -RZ, R7.reuse.H0_H0 ;  /* 0x20000007ff0c9230 */ /* 0x100fe40000004100 */
[----:B------:R-:W-:Y:S01]  /*67d0*/  @!P1 FMUL.FTZ R5, R5, R14 ;  /* 0x0000000e05059220 */ /* 0x000fe20000410000 */
[----:B------:R-:W-:Y:S02]  /*67e0*/  @!P1 HADD2.F32 R11, -RZ, R7.H1_H1 ;  /* 0x30000007ff0b9230 */ /* 0x000fe40000004100 */
[----:B------:R-:W-:Y:S01]  /*67f0*/  @!P1 FMUL.FTZ R6, R6, R13 ;  /* 0x0000000d06069220 */ /* 0x000fe20000410000 */
[--C-:B------:R-:W-:Y:S02]  /*6800*/  @!P1 HADD2.F32 R7, -RZ, R51.reuse.H0_H0 ;  /* 0x20000033ff079230 */ /* 0x100fe40000004100 */
[----:B------:R-:W-:Y:S01]  /*6810*/  @!P1 FMUL.FTZ R3, R3, R16 ;  /* 0x0000001003039220 */ /* 0x000fe20000410000 */
[----:B------:R-:W-:Y:S01]  /*6820*/  @!P1 HADD2.F32 R8, -RZ, R51.H1_H1 ;  /* 0x30000033ff089230 */ /* 0x000fe20000004100 */
[----:B------:R-:W-:Y:S01]  /*6830*/  @!P1 MOV R13, R41 ;  /* 0x00000029000d9202 */ /* 0x000fe20000000f00 */
[--C-:B--2---:R-:W-:Y:S02]  /*6840*/  @!P1 HADD2.F32 R14, -RZ, R32.reuse.H0_H0 ;  /* 0x20000020ff0e9230 */ /* 0x104fe40000004100 */
[----:B------:R-:W-:Y:S01]  /*6850*/  @!P0 FADD.FTZ R7, -R7, -RZ ;  /* 0x800000ff07078221 */ /* 0x000fe20000010100 */
[--C-:B------:R-:W-:Y:S02]  /*6860*/  @!P1 HADD2.F32 R15, -RZ, R27.reuse.H0_H0 ;  /* 0x2000001bff0f9230 */ /* 0x100fe40000004100 */
[----:B------:R-:W-:Y:S01]  /*6870*/  @!P0 FADD.FTZ R8, -R8, -RZ ;  /* 0x800000ff08088221 */ /* 0x000fe20000010100 */
[----:B------:R-:W-:Y:S01]  /*6880*/  @!P1 HADD2.F32 R16, -RZ, R32.H1_H1 ;  /* 0x30000020ff109230 */ /* 0x000fe20000004100 */
[----:B------:R-:W-:Y:S01]  /*6890*/  ISETP.GE.AND P0, PT, R18, R26, PT ;  /* 0x0000001a1200720c */ /* 0x000fe20003f06270 */
[----:B------:R-:W-:Y:S02]  /*68a0*/  @!P1 HADD2.F32 R27, -RZ, R27.H1_H1 ;  /* 0x3000001bff1b9230 */ /* 0x000fe40000004100 */
[----:B------:R-:W-:Y:S01]  /*68b0*/  @!P1 FMUL.FTZ R0, R0, R29 ;  /* 0x0000001d00009220 */ /* 0x000fe20000410000 */
[----:B------:R-:W-:Y:S02]  /*68c0*/  @!P1 HADD2.F32 R28, -RZ, R35.H0_H0 ;  /* 0x20000023ff1c9230 */ /* 0x000fe40000004100 */
[----:B------:R-:W-:Y:S01]  /*68d0*/  @!P1 FMUL.FTZ R7, R12, R7 ;  /* 0x000000070c079220 */ /* 0x000fe20000410000 */
[----:B------:R-:W-:Y:S02]  /*68e0*/  @!P1 HADD2.F32 R12, -RZ, R13.H0_H0 ;  /* 0x2000000dff0c9230 */ /* 0x000fe40000004100 */
[----:B------:R-:W-:Y:S01]  /*68f0*/  @!P1 FMUL.FTZ R8, R11, R8 ;  /* 0x000000080b089220 */ /* 0x000fe20000410000 */
[--C-:B------:R-:W-:Y:S02]  /*6900*/  @!P1 HADD2.F32 R11, -RZ, R33.reuse.H0_H0 ;  /* 0x20000021ff0b9230 */ /* 0x100fe40000004100 */
[----:B------:R-:W-:Y:S01]  /*6910*/  @!P1 FFMA.FTZ R0, R15, R14, R0 ;  /* 0x0000000e0f009223 */ /* 0x000fe20000010000 */
[----:B------:R-:W-:Y:S02]  /*6920*/  @!P1 HADD2.F32 R14, -RZ, R33.H1_H1 ;  /* 0x30000021ff0e9230 */ /* 0x000fe40000004100 */
[----:B------:R-:W-:Y:S01]  /*6930*/  @!P1 FFMA.FTZ R2, R27, R16, R2 ;  /* 0x000000101b029223 */ /* 0x000fe20000010002 */
[----:B------:R-:W-:Y:S02]  /*6940*/  @!P1 HADD2.F32 R13, -RZ, R13.H1_H1 ;  /* 0x3000000dff0d9230 */ /* 0x000fe40000004100 */
[----:B------:R-:W-:Y:S01]  /*6950*/  @!P1 FFMA.FTZ R3, R12, R11, R3 ;  /* 0x0000000b0c039223 */ /* 0x000fe20000010003 */
[----:B------:R-:W-:Y:S01]  /*6960*/  @!P1 HADD2.F32 R15, -RZ, R34.H0_H0 ;  /* 0x20000022ff0f9230 */ /* 0x000fe20000004100 */
[----:B------:R-:W-:Y:S01]  /*6970*/  @!P0 ISETP.GE.U32.AND P2, PT, R18, R9, PT ;  /* 0x000000091200820c */ /* 0x000fe20003f46070 */
[----:B------:R-:W-:Y:S01]  /*6980*/  @!P1 HADD2.F32 R16, -RZ, R30.H0_H0 ;  /* 0x2000001eff109230 */ /* 0x000fe20000004100 */
[----:B------:R-:W-:Y:S01]  /*6990*/  @!P1 F2FP.F16.F32.PACK_AB R12, R2, R0 ;  /* 0x00000000020c923e */ /* 0x000fe200000000ff */
[----:B------:R-:W-:Y:S02]  /*69a0*/  @!P1 HADD2.F32 R27, -RZ, R34.H1_H1 ;  /* 0x30000022ff1b9230 */ /* 0x000fe40000004100 */
[----:B------:R-:W-:Y:S01]  /*69b0*/  @!P1 FFMA.FTZ R4, R13, R14, R4 ;  /* 0x0000000e0d049223 */ /* 0x000fe20000010004 */
[----:B------:R-:W-:Y:S01]  /*69c0*/  @!P1 HADD2.F32 R11, -RZ, R30.H1_H1 ;  /* 0x3000001eff0b9230 */ /* 0x000fe20000004100 */
[----:B------:R-:W-:Y:S01]  /*69d0*/  @!P1 MOV R2, R43 ;  /* 0x0000002b00029202 */ /* 0x000fe20000000f00 */
[----:B------:R-:W-:Y:S01]  /*69e0*/  @!P1 HADD2.F32 R29, -RZ, R35.H1_H1 ;  /* 0x30000023ff1d9230 */ /* 0x000fe20000004100 */
[----:B------:R-:W-:Y:S01]  /*69f0*/  @!P1 MOV R40, R12 ;  /* 0x0000000c00289202 */ /* 0x000fe20000000f00 */
[----:B------:R-:W-:Y:S01]  /*6a00*/  @!P1 FFMA.FTZ R5, R16, R15, R5 ;  /* 0x0000000f10059223 */ /* 0x000fe20000010005 */
[----:B------:R-:W-:Y:S01]  /*6a10*/  @!P1 F2FP.F16.F32.PACK_AB R13, R4, R3 ;  /* 0x00000003040d923e */ /* 0x000fe200000000ff */
[--C-:B------:R-:W-:Y:S02]  /*6a20*/  @!P1 HADD2.F32 R0, -RZ, R2.reuse.H0_H0 ;  /* 0x20000002ff009230 */ /* 0x100fe40000004100 */
[----:B------:R-:W-:Y:S01]  /*6a30*/  @!P1 FFMA.FTZ R6, R11, R27, R6 ;  /* 0x0000001b0b069223 */ /* 0x000fe20000010006 */
[----:B------:R-:W-:Y:S01]  /*6a40*/  @!P1 HADD2.F32 R3, -RZ, R2.H1_H1 ;  /* 0x30000002ff039230 */ /* 0x000fe20000004100 */
[----:B------:R-:W-:Y:S01]  /*6a50*/  @!P0 IADD3 R4, P6, PT, R10, 0x80, RZ ;  /* 0x000000800a048810 */ /* 0x000fe20007fde0ff */
[----:B------:R-:W-:Y:S02]  /*6a60*/  @!P1 FFMA.FTZ R7, R0, R28, R7 ;  /* 0x0000001c00079223 */ /* 0x000fe40000010007 */
[----:B------:R-:W-:Y:S01]  /*6a70*/  @!P1 F2FP.F16.F32.PACK_AB R6, R6, R5 ;  /* 0x000000050606923e */ /* 0x000fe200000000ff */
[----:B------:R-:W-:Y:S01]  /*6a80*/  @!P1 FFMA.FTZ R8, R3, R29, R8 ;  /* 0x0000001d03089223 */ /* 0x000fe20000010008 */
[----:B------:R-:W-:Y:S02]  /*6a90*/  @!P0 IADD3.X R2, PT, PT, RZ, R45, RZ, P6, !PT ;  /* 0x0000002dff028210 */ /* 0x000fe400037fe4ff */
[----:B------:R-:W-:Y:S02]  /*6aa0*/  @!P0 SEL R4, R4, 0x80, P2 ;  /* 0x0000008004048807 */ /* 0x000fe40001000000 */
[----:B------:R-:W-:Y:S02]  /*6ab0*/  @!P1 F2FP.F16.F32.PACK_AB R7, R8, R7 ;  /* 0x000000070807923e */ /* 0x000fe400000000ff */
[----:B------:R-:W-:Y:S02]  /*6ac0*/  @!P0 SEL R11, R2, RZ, P2 ;  /* 0x000000ff020b8207 */ /* 0x000fe40001000000 */
[C---:B------:R-:W-:Y:S02]  /*6ad0*/  @!P0 SHF.L.U32 R15, R4.reuse, 0x1, RZ ;  /* 0x00000001040f8819 */ /* 0x040fe400000006ff */
[----:B------:R-:W-:Y:S02]  /*6ae0*/  @!P1 MOV R41, R13 ;  /* 0x0000000d00299202 */ /* 0x000fe40000000f00 */
        /* <DEDUP_REMOVED lines=9> */
[----:B------:R-:W2:Y:S01]  /*6b80*/  LDG.E.128 R36, desc[UR4][R22.64+0x100] ;  /* 0x0001000416247981 */ /* 0x000ea2000c1e1d00 */
[----:B------:R-:W-:Y:S02]  /*6b90*/  @!P0 IADD3.X R15, PT, PT, R0, R89, RZ, P1, !PT ;  /* 0x00000059000f8210 */ /* 0x000fe40000ffe4ff */
[----:B------:R-:W-:Y:S05]  /*6ba0*/  ISETP.GE.U32.OR P1, PT, R18, R9, P0 ;  /* 0x000000091200720c */ /* 0x000fea0000726470 */
[----:B------:R-:W3:Y:S08]  /*6bb0*/  @!P0 LDG.E.128 R48, desc[UR4][R48.64] ;  /* 0x0000000430308981 */ /* 0x000ef0000c1e1d00 */
[----:B------:R-:W4:Y:S08]  /*6bc0*/  @!P0 LDG.E.128 R4, desc[UR4][R4.64+0x100] ;  /* 0x0001000404048981 */ /* 0x000f30000c1e1d00 */
[----:B------:R5:W4:Y:S01]  /*6bd0*/  @!P0 LDG.E.128 R32, desc[UR4][R14.64] ;  /* 0x000000040e208981 */ /* 0x000b22000c1e1d00 */
[----:B--2---:R-:W-:Y:S01]  /*6be0*/  @!P0 MOV R30, R38 ;  /* 0x00000026001e8202 */ /* 0x004fe20000000f00 */
[----:B---3--:R-:W-:Y:S02]  /*6bf0*/  @!P0 HADD2.F32 R27, -RZ, R48.H1_H1 ;  /* 0x30000030ff1b8230 */ /* 0x008fe40000004100 */
[--C-:B-----5:R-:W-:Y:S02]  /*6c00*/  @!P0 HADD2.F32 R15, -RZ, R49.reuse.H1_H1 ;  /* 0x30000031ff0f8230 */ /* 0x120fe40000004100 */
[--C-:B------:R-:W-:Y:S02]  /*6c10*/  @!P0 HADD2.F32 R14, -RZ, R50.reuse.H0_H0 ;  /* 0x20000032ff0e8230 */ /* 0x100fe40000004100 */
[----:B------:R-:W-:Y:S01]  /*6c20*/  @!P1 FADD.FTZ R27, -R27, -RZ ;  /* 0x800000ff1b1b9221 */ /* 0x000fe20000010100 */
[----:B------:R-:W-:Y:S02]  /*6c30*/  @!P0 HADD2.F32 R13, -RZ, R50.H1_H1 ;  /* 0x30000032ff0d8230 */ /* 0x000fe40000004100 */
[----:B------:R-:W-:Y:S01]  /*6c40*/  @!P1 FADD.FTZ R15, -R15, -RZ ;  /* 0x800000ff0f0f9221 */ /* 0x000fe20000010100 */
[--C-:B----4-:R-:W-:Y:S02]  /*6c50*/  @!P0 HADD2.F32 R2, -RZ, R4.reuse.H1_H1 ;  /* 0x30000004ff028230 */ /* 0x110fe40000004100 */
        /* <DEDUP_REMOVED lines=22> */
[--C-:B------:R-:W-:Y:S02]  /*6dc0*/  @!P0 HADD2.F32 R14, -RZ, R32.reuse.H0_H0 ;  /* 0x20000020ff0e8230 */ /* 0x100fe40000004100 */
        /* <DEDUP_REMOVED lines=36> */
[----:B------:R-:W-:Y:S02]  /*7010*/  @!P1 SEL R4, R4, 0xc0, P2 ;  /* 0x000000c004049807 */ /* 0x000fe40001000000 */
[----:B------:R-:W-:Y:S02]  /*7020*/  @!P1 IADD3.X R2, PT, PT, RZ, R45, RZ, P6, !PT ;  /* 0x0000002dff029210 */ /* 0x000fe400037fe4ff */
[----:B------:R-:W-:Y:S02]  /*7030*/  @!P0 F2FP.F16.F32.PACK_AB R7, R8, R7 ;  /* 0x000000070807823e */ /* 0x000fe400000000ff */
[----:B------:R-:W-:Y:S02]  /*7040*/  @!P1 SHF.L.U32 R15, R4, 0x1, RZ ;  /* 0x00000001040f9819 */ /* 0x000fe400000006ff */
[----:B------:R-:W-:Y:S02]  /*7050*/  @!P1 SEL R11, R2, RZ, P2 ;  /* 0x000000ff020b9207 */ /* 0x000fe40001000000 */
[----:B------:R-:W-:Y:S02]  /*7060*/  @!P0 MOV R37, R13 ;  /* 0x0000000d00258202 */ /* 0x000fe40000000f00 */
[----:B------:R-:W-:Y:S02]  /*7070*/  @!P0 MOV R38, R6 ;  /* 0x0000000600268202 */ /* 0x000fe40000000f00 */
[----:B------:R-:W-:Y:S02]  /*7080*/  @!P0 MOV R39, R7 ;  /* 0x0000000700278202 */ /* 0x000fe40000000f00 */
[----:B------:R-:W-:Y:S02]  /*7090*/  @!P1 IADD3 R48, P0, PT, R15, R86, RZ ;  /* 0x000000560f309210 */ /* 0x000fe40007f1e0ff */
[----:B------:R-:W-:Y:S01]  /*70a0*/  @!P1 SEL R3, R9, R10, !P2 ;  /* 0x0000000a09039207 */ /* 0x000fe20005000000 */
[----:B------:R2:W-:Y:S01]  /*70b0*/  STG.E.128 desc[UR4][R82.64+0x100], R36 ;  /* 0x0001002452007986 */ /* 0x0005e2000c101d04 */
[----:B------:R-:W-:Y:S03]  /*70c0*/  @!P1 SHF.L.U64.HI R0, R4, 0x1, R11 ;  /* 0x0000000104009819 */ /* 0x000fe6000001020b */
[----:B------:R-:W-:Y:S01]  /*70d0*/  @!P1 IMAD.WIDE R4, R3, 0x2, R22 ;  /* 0x0000000203049825 */ /* 0x000fe200078e0216 */
[C---:B------:R-:W-:Y:S02]  /*70e0*/  @!P1 IADD3.X R49, PT, PT, R0.reuse, R87, RZ, P0, !PT ;  /* 0x0000005700319210 */ /* 0x040fe400007fe4ff */
[----:B------:R-:W-:Y:S01]  /*70f0*/  @!P1 IADD3 R14, P0, PT, R15, R88, RZ ;  /* 0x000000580f0e9210 */ /* 0x000fe20007f1e0ff */
[----:B-1----:R-:W3:Y:S03]  /*7100*/  LDG.E.128 R40, desc[UR4][R22.64+0x180] ;  /* 0x0001800416287981 */ /* 0x002ee6000c1e1d00 */
[----:B------:R-:W-:Y:S02]  /*7110*/  @!P1 IADD3.X R15, PT, PT, R0, R89, RZ, P0, !PT ;  /* 0x00000059000f9210 */ /* 0x000fe400007fe4ff */
[----:B------:R-:W-:Y:S03]  /*7120*/  ISETP.GE.U32.OR P0, PT, R17, R9, P1 ;  /* 0x000000091100720c */ /* 0x000fe60000f06470 */
[----:B------:R-:W4:Y:S08]  /*7130*/  @!P1 LDG.E.128 R48, desc[UR4][R48.64] ;  /* 0x0000000430309981 */ /* 0x000f30000c1e1d00 */
[----:B------:R-:W5:Y:S08]  /*7140*/  @!P1 LDG.E.128 R4, desc[UR4][R4.64+0x180] ;  /* 0x0001800404049981 */ /* 0x000f70000c1e1d00 */
[----:B------:R1:W2:Y:S01]  /*7150*/  @!P1 LDG.E.128 R32, desc[UR4][R14.64] ;  /* 0x000000040e209981 */ /* 0x0002a2000c1e1d00 */
[--C-:B----4-:R-:W-:Y:S02]  /*7160*/  @!P1 HADD2.F32 R13, -RZ, R50.reuse.H1_H1 ;  /* 0x30000032ff0d9230 */ /* 0x110fe40000004100 */
[----:B-1----:R-:W-:Y:S02]  /*7170*/  @!P1 HADD2.F32 R14, -RZ, R50.H0_H0 ;  /* 0x20000032ff0e9230 */ /* 0x002fe40000004100 */
[----:B------:R-:W-:Y:S02]  /*7180*/  @!P1 HADD2.F32 R8, -RZ, R51.H1_H1 ;  /* 0x30000033ff089230 */ /* 0x000fe40000004100 */
[----:B------:R-:W-:Y:S01]  /*7190*/  @!P0 FADD.FTZ R13, -R13, -RZ ;  /* 0x800000ff0d0d8221 */ /* 0x000fe20000010100 */
[----:B------:R-:W-:Y:S02]  /*71a0*/  @!P1 HADD2.F32 R27, -RZ, R48.H1_H1 ;  /* 0x30000030ff1b9230 */ /* 0x000fe40000004100 */
[----:B------:R-:W-:Y:S01]  /*71b0*/  @!P0 FADD.FTZ R14, -R14, -RZ ;  /* 0x800000ff0e0e8221 */ /* 0x000fe20000010100 */
[--C-:B-----5:R-:W-:Y:S02]  /*71c0*/  @!P1 HADD2.F32 R0, -RZ, R4.reuse.H0_H0 ;  /* 0x20000004ff009230 */ /* 0x120fe40000004100 */
[----:B------:R-:W-:Y:S01]  /*71d0*/  @!P0 FADD.FTZ R8, -R8, -RZ ;  /* 0x800000ff08088221 */ /* 0x000fe20000010100 */
[----:B------:R-:W-:Y:S02]  /*71e0*/  @!P1 HADD2.F32 R2, -RZ, R4.H1_H1 ;  /* 0x30000004ff029230 */ /* 0x000fe40000004100 */
[----:B------:R-:W-:Y:S01]  /*71f0*/  @!P0 FADD.FTZ R27, -R27, -RZ ;  /* 0x800000ff1b1b8221 */ /* 0x000fe20000010100 */
[--C-:B------:R-:W-:Y:S02]  /*7200*/  @!P1 HADD2.F32 R3, -RZ, R5.reuse.H0_H0 ;  /* 0x20000005ff039230 */ /* 0x100fe40000004100 */
[----:B------:R-:W-:Y:S02]  /*7210*/  @!P1 HADD2.F32 R4, -RZ, R5.H1_H1 ;  /* 0x30000005ff049230 */ /* 0x000fe40000004100 */
[----:B------:R-:W-:Y:S01]  /*7220*/  @!P1 FMUL.FTZ R2, R2, R27 ;  /* 0x0000001b02029220 */ /* 0x000fe20000410000 */
[--C-:B------:R-:W-:Y:S02]  /*7230*/  @!P1 HADD2.F32 R12, -RZ, R7.reuse.H0_H0 ;  /* 0x20000007ff0c9230 */ /* 0x100fe40000004100 */
[----:B------:R-:W-:Y:S02]  /*7240*/  @!P1 HADD2.F32 R11, -RZ, R7.H1_H1 ;  /* 0x30000007ff0b9230 */ /* 0x000fe40000004100 */
[--C-:B------:R-:W-:Y:S02]  /*7250*/  @!P1 HADD2.F32 R5, -RZ, R6.reuse.H0_H0 ;  /* 0x20000006ff059230 */ /* 0x100fe40000004100 */
[----:B------:R-:W-:Y:S02]  /*7260*/  @!P1 HADD2.F32 R7, -RZ, R51.H0_H0 ;  /* 0x20000033ff079230 */ /* 0x000fe40000004100 */
[----:B------:R-:W-:Y:S01]  /*7270*/  @!P1 FMUL.FTZ R8, R11, R8 ;  /* 0x000000080b089220 */ /* 0x000fe20000410000 */
[----:B------:R-:W-:Y:S02]  /*7280*/  @!P1 HADD2.F32 R6, -RZ, R6.H1_H1 ;  /* 0x30000006ff069230 */ /* 0x000fe40000004100 */
[----:B------:R-:W-:Y:S01]  /*7290*/  @!P1 FMUL.FTZ R5, R5, R14 ;  /* 0x0000000e05059220 */ /* 0x000fe20000410000 */
[--C-:B------:R-:W-:Y:S02]  /*72a0*/  @!P1 HADD2.F32 R15, -RZ, R49.reuse.H1_H1 ;  /* 0x30000031ff0f9230 */ /* 0x100fe40000004100 */
[----:B------:R-:W-:Y:S01]  /*72b0*/  @!P0 FADD.FTZ R7, -R7, -RZ ;  /* 0x800000ff07078221 */ /* 0x000fe20000010100 */
[----:B------:R-:W-:Y:S02]  /*72c0*/  @!P1 HADD2.F32 R29, -RZ, R48.H0_H0 ;  /* 0x20000030ff1d9230 */ /* 0x000fe40000004100 */
[----:B------:R-:W-:Y:S01]  /*72d0*/  @!P1 FMUL.FTZ R6, R6, R13 ;  /* 0x0000000d06069220 */ /* 0x000fe20000410000 */
[----:B------:R-:W-:Y:S01]  /*72e0*/  @!P1 HADD2.F32 R16, -RZ, R49.H0_H0 ;  /* 0x20000031ff109230 */ /* 0x000fe20000004100 */
[----:B---3--:R-:W-:Y:S01]  /*72f0*/  @!P1 MOV R13, R40 ;  /* 0x00000028000d9202 */ /* 0x008fe20000000f00 */
[--C-:B--2---:R-:W-:Y:S02]  /*7300*/  @!P1 HADD2.F32 R14, -RZ, R32.reuse.H1_H1 ;  /* 0x30000020ff0e9230 */ /* 0x104fe40000004100 */
[----:B------:R-:W-:Y:S01]  /*7310*/  @!P0 FADD.FTZ R15, -R15, -RZ ;  /* 0x800000ff0f0f8221 */ /* 0x000fe20000010100 */
[----:B------:R-:W-:Y:S02]  /*7320*/  @!P1 HADD2.F32 R27, -RZ, R33.H1_H1 ;  /* 0x30000021ff1b9230 */ /* 0x000fe40000004100 */
[----:B------:R-:W-:Y:S01]  /*7330*/  @!P0 FADD.FTZ R29, -R29, -RZ ;  /* 0x800000ff1d1d8221 */ /* 0x000fe20000010100 */
[--C-:B------:R-:W-:Y:S02]  /*7340*/  @!P1 HADD2.F32 R11, -RZ, R13.reuse.H0_H0 ;  /* 0x2000000dff0b9230 */ /* 0x100fe40000004100 */
[----:B------:R-:W-:Y:S01]  /*7350*/  @!P1 FMUL.FTZ R7, R12, R7 ;  /* 0x000000070c079220 */ /* 0x000fe20000410000 */
[----:B------:R-:W-:Y:S01]  /*7360*/  @!P1 HADD2.F32 R12, -RZ, R32.H0_H0 ;  /* 0x20000020ff0c9230 */ /* 0x000fe20000004100 */
[----:B------:R-:W-:Y:S01]  /*7370*/  @!P1 MOV R32, R41 ;  /* 0x0000002900209202 */ /* 0x000fe20000000f00 */
[----:B------:R-:W-:Y:S02]  /*7380*/  @!P1 HADD2.F32 R13, -RZ, R13.H1_H1 ;  /* 0x3000000dff0d9230 */ /* 0x000fe40000004100 */
[----:B------:R-:W-:Y:S01]  /*7390*/  @!P0 FADD.FTZ R16, -R16, -RZ ;  /* 0x800000ff10108221 */ /* 0x000fe20000010100 */
[--C-:B------:R-:W-:Y:S02]  /*73a0*/  @!P1 HADD2.F32 R28, -RZ, R34.reuse.H0_H0 ;  /* 0x20000022ff1c9230 */ /* 0x100fe40000004100 */
[----:B------:R-:W-:Y:S01]  /*73b0*/  @!P1 FMUL.FTZ R4, R4, R15 ;  /* 0x0000000f04049220 */ /* 0x000fe20000410000 */
[----:B------:R-:W-:Y:S01]  /*73c0*/  @!P1 HADD2.F32 R15, -RZ, R33.H0_H0 ;  /* 0x20000021ff0f9230 */ /* 0x000fe20000004100 */
[----:B------:R-:W-:Y:S01]  /*73d0*/  @!P1 MOV R33, R42 ;  /* 0x0000002a00219202 */ /* 0x000fe20000000f00 */
[----:B------:R-:W-:Y:S01]  /*73e0*/  @!P1 FMUL.FTZ R0, R0, R29 ;  /* 0x0000001d00009220 */ /* 0x000fe20000410000 */
[----:B------:R-:W-:Y:S01]  /*73f0*/  @!P1 HADD2.F32 R29, -RZ, R34.H1_H1 ;  /* 0x30000022ff1d9230 */ /* 0x000fe20000004100 */
[----:B------:R-:W-:Y:S01]  /*7400*/  @!P1 MOV R34, R43 ;  /* 0x0000002b00229202 */ /* 0x000fe20000000f00 */
[----:B------:R-:W-:Y:S01]  /*7410*/  @!P1 FMUL.FTZ R3, R3, R16 ;  /* 0x0000001003039220 */ /* 0x000fe20000410000 */
[--C-:B------:R-:W-:Y:S02]  /*7420*/  @!P1 HADD2.F32 R16, -RZ, R32.reuse.H0_H0 ;  /* 0x20000020ff109230 */ /* 0x100fe40000004100 */
[----:B------:R-:W-:Y:S01]  /*7430*/  @!P1 FFMA.FTZ R0, R11, R12, R0 ;  /* 0x0000000c0b009223 */ /* 0x000fe20000010000 */
[----:B------:R-:W-:Y:S02]  /*7440*/  @!P1 HADD2.F32 R11, -RZ, R32.H1_H1 ;  /* 0x30000020ff0b9230 */ /* 0x000fe40000004100 */
[----:B------:R-:W-:Y:S01]  /*7450*/  @!P1 FFMA.FTZ R2, R13, R14, R2 ;  /* 0x0000000e0d029223 */ /* 0x000fe20000010002 */
[--C-:B------:R-:W-:Y:S02]  /*7460*/  @!P1 HADD2.F32 R12, -RZ, R33.reuse.H0_H0 ;  /* 0x20000021ff0c9230 */ /* 0x100fe40000004100 */
[----:B------:R-:W-:Y:S01]  /*7470*/  @!P1 FFMA.FTZ R3, R16, R15, R3 ;  /* 0x0000000f10039223 */ /* 0x000fe20000010003 */
[----:B------:R-:W-:Y:S02]  /*7480*/  @!P1 HADD2.F32 R13, -RZ, R33.H1_H1 ;  /* 0x30000021ff0d9230 */ /* 0x000fe40000004100 */
[----:B------:R-:W-:Y:S01]  /*7490*/  @!P1 FFMA.FTZ R4, R11, R27, R4 ;  /* 0x0000001b0b049223 */ /* 0x000fe20000010004 */
[----:B------:R-:W-:Y:S01]  /*74a0*/  @!P1 F2FP.F16.F32.PACK_AB R0, R2, R0 ;  /* 0x000000000200923e */ /* 0x000fe200000000ff */
[--C-:B------:R-:W-:Y:S02]  /*74b0*/  @!P1 HADD2.F32 R30, -RZ, R35.reuse.H0_H0 ;  /* 0x20000023ff1e9230 */ /* 0x100fe40000004100 */
[----:B------:R-:W-:Y:S01]  /*74c0*/  @!P1 FFMA.FTZ R5, R12, R28, R5 ;  /* 0x0000001c0c059223 */ /* 0x000fe20000010005 */
[--C-:B------:R-:W-:Y:S01]  /*74d0*/  @!P1 HADD2.F32 R14, -RZ, R34.reuse.H0_H0 ;  /* 0x20000022ff0e9230 */ /* 0x100fe20000004100 */
[----:B------:R-:W-:Y:S01]  /*74e0*/  @!P1 F2FP.F16.F32.PACK_AB R3, R4, R3 ;  /* 0x000000030403923e */ /* 0x000fe200000000ff */
[----:B------:R-:W-:Y:S01]  /*74f0*/  @!P1 HADD2.F32 R31, -RZ, R35.H1_H1 ;  /* 0x30000023ff1f9230 */ /* 0x000fe20000004100 */
[----:B------:R-:W-:Y:S01]  /*7500*/  @!P1 MOV R40, R0 ;  /* 0x0000000000289202 */ /* 0x000fe20000000f00 */
[----:B------:R-:W-:Y:S01]  /*7510*/  @!P1 HADD2.F32 R15, -RZ, R34.H1_H1 ;  /* 0x30000022ff0f9230 */ /* 0x000fe20000004100 */
[----:B------:R-:W-:Y:S01]  /*7520*/  @!P1 MOV R41, R3 ;  /* 0x0000000300299202 */ /* 0x000fe20000000f00 */
[----:B------:R-:W-:Y:S01]  /*7530*/  @!P1 FFMA.FTZ R6, R13, R29, R6 ;  /* 0x0000001d0d069223 */ /* 0x000fe20000010006 */
[----:B------:R-:W-:Y:S02]  /*7540*/  @!P1 FFMA.FTZ R7, R14, R30, R7 ;  /* 0x0000001e0e079223 */ /* 0x000fe40000010007 */
[----:B------:R-:W-:Y:S02]  /*7550*/  @!P1 FFMA.FTZ R8, R15, R31, R8 ;  /* 0x0000001f0f089223 */ /* 0x000fe40000010008 */
[----:B------:R-:W-:Y:S03]  /*7560*/  @!P1 F2FP.F16.F32.PACK_AB R5, R6, R5 ;  /* 0x000000050605923e */ /* 0x000fe600000000ff */
[----:B------:R-:W-:Y:S02]  /*7570*/  @!P1 F2FP.F16.F32.PACK_AB R8, R8, R7 ;  /* 0x000000070808923e */ /* 0x000fe400000000ff */
[----:B------:R-:W-:Y:S02]  /*7580*/  @!P1 MOV R42, R5 ;  /* 0x00000005002a9202 */ /* 0x000fe40000000f00 */
[----:B------:R-:W-:Y:S05]  /*7590*/  @!P1 MOV R43, R8 ;  /* 0x00000008002b9202 */ /* 0x000fea0000000f00 */
[----:B------:R2:W-:Y:S02]  /*75a0*/  STG.E.128 desc[UR4][R82.64+0x180], R40 ;  /* 0x0001802852007986 */ /* 0x0005e4000c101d04 */
.L_x_2161:
[----:B----4-:R-:W-:Y:S05]  /*75b0*/  BSYNC.RECONVERGENT B0 ;  /* 0x0000000000007941 */ /* 0x010fea0003800200 */
.L_x_2160:
[----:B------:R-:W-:Y:S04]  /*75c0*/  BSSY.RECONVERGENT B0, `(.L_x_2162) ;  /* 0x0000166000007945 */ /* 0x000fe80003800200 */
[----:B------:R-:W-:Y:S05]  /*75d0*/  @!P5 BRA `(.L_x_2163) ;  /* 0x000000140090d947 */ /* 0x000fea0003800000 */
[C---:B------:R-:W-:Y:S02]  /*75e0*/  ISETP.GE.AND P0, PT, R20.reuse, R26, PT ;  /* 0x0000001a1400720c */ /* 0x040fe40003f06270 */
[----:B------:R-:W-:Y:S02]  /*75f0*/  LEA R12, P2, R99, R22, 0x1 ;  /* 0x00000016630c7211 */ /* 0x000fe400078408ff */
[----:B------:R-:W-:Y:S02]  /*7600*/  LEA R46, P5, R61, R82, 0x1 ;  /* 0x000000523d2e7211 */ /* 0x000fe400078a08ff */
[----:B------:R-:W-:Y:S02]  /*7610*/  LEA.HI.X R13, R99, R23, R97, 0x1, P2 ;  /* 0x00000017630d7211 */ /* 0x000fe400010f0c61 */
[----:B------:R-:W-:Y:S03]  /*7620*/  LEA.HI.X R47, R61, R83, R60, 0x1, P5 ;  /* 0x000000533d2f7211 */ /* 0x000fe600028f0c3c */
[----:B------:R-:W3:Y:S02]  /*7630*/  LDG.E.128 R36, desc[UR4][R12.64] ;  /* 0x000000040c247981 */ /* 0x000ee4000c1e1d00 */
        /* <DEDUP_REMOVED lines=9> */
[C---:B--2---:R-:W-:Y:S03]  /*76d0*/  @!P0 IADD3 R40, P1, PT, R11.reuse, R86, RZ ;  /* 0x000000560b288210 */ /* 0x044fe60007f3e0ff */
[----:B------:R-:W2:Y:S01]  /*76e0*/  @!P0 LDG.E.128 R4, desc[UR4][R4.64] ;  /* 0x0000000404048981 */ /* 0x000ea2000c1e1d00 */
[C---:B------:R-:W-:Y:S02]  /*76f0*/  @!P0 IADD3.X R41, PT, PT, R0.reuse, R87, RZ, P1, !PT ;  /* 0x0000005700298210 */ /* 0x040fe40000ffe4ff */
[----:B------:R-:W-:Y:S04]  /*7700*/  @!P0 IADD3 R28, P1, PT, R11, R88, RZ ;  /* 0x000000580b1c8210 */ /* 0x000fe80007f3e0ff */
[----:B------:R-:W-:Y:S01]  /*7710*/  @!P0 IADD3.X R29, PT, PT, R0, R89, RZ, P1, !PT ;  /* 0x00000059001d8210 */ /* 0x000fe20000ffe4ff */
[----:B------:R-:W4:Y:S01]  /*7720*/  @!P0 LDG.E.128 R40, desc[UR4][R40.64] ;  /* 0x0000000428288981 */ /* 0x000f22000c1e1d00 */
[----:B------:R-:W-:Y:S07]  /*7730*/  ISETP.GE.U32.OR P1, PT, R20, R9, P0 ;  /* 0x000000091400720c */ /* 0x000fee0000726470 */
[----:B------:R4:W5:Y:S01]  /*7740*/  @!P0 LDG.E.128 R32, desc[UR4][R28.64] ;  /* 0x000000041c208981 */ /* 0x000962000c1e1d00 */
[--C-:B--2---:R-:W-:Y:S02]  /*7750*/  @!P0 HADD2.F32 R2, -RZ, R4.reuse.H1_H1 ;  /* 0x30000004ff028230 */ /* 0x104fe40000004100 */
[----:B------:R-:W-:Y:S02]  /*7760*/  @!P0 HADD2.F32 R0, -RZ, R4.H0_H0 ;  /* 0x20000004ff008230 */ /* 0x000fe40000004100 */
[--C-:B------:R-:W-:Y:S02]  /*7770*/  @!P0 HADD2.F32 R3, -RZ, R5.reuse.H0_H0 ;  /* 0x20000005ff038230 */ /* 0x100fe40000004100 */
[----:B------:R-:W-:Y:S02]  /*7780*/  @!P0 HADD2.F32 R4, -RZ, R5.H1_H1 ;  /* 0x30000005ff048230 */ /* 0x000fe40000004100 */
[----:B----4-:R-:W-:Y:S02]  /*7790*/  @!P0 HADD2.F32 R29, -RZ, R40.H1_H1 ;  /* 0x30000028ff1d8230 */ /* 0x010fe40000004100 */
[--C-:B------:R-:W-:Y:S02]  /*77a0*/  @!P0 HADD2.F32 R16, -RZ, R42.reuse.H0_H0 ;  /* 0x2000002aff108230 */ /* 0x100fe40000004100 */
[----:B------:R-:W-:Y:S02]  /*77b0*/  @!P0 HADD2.F32 R15, -RZ, R42.H1_H1 ;  /* 0x3000002aff0f8230 */ /* 0x000fe40000004100 */
[----:B------:R-:W-:Y:S01]  /*77c0*/  @!P1 FADD.FTZ R29, -R29, -RZ ;  /* 0x800000ff1d1d9221 */ /* 0x000fe20000010100 */
[----:B------:R-:W-:Y:S02]  /*77d0*/  @!P0 HADD2.F32 R8, -RZ, R43.H1_H1 ;  /* 0x3000002bff088230 */ /* 0x000fe40000004100 */
[----:B------:R-:W-:Y:S01]  /*77e0*/  @!P1 FADD.FTZ R16, -R16, -RZ ;  /* 0x800000ff10109221 */ /* 0x000fe20000010100 */
[----:B------:R-:W-:Y:S02]  /*77f0*/  @!P0 HADD2.F32 R31, -RZ, R40.H0_H0 ;  /* 0x20000028ff1f8230 */ /* 0x000fe40000004100 */
[----:B------:R-:W-:Y:S01]  /*7800*/  @!P0 FMUL.FTZ R2, R2, R29 ;  /* 0x0000001d02028220 */ /* 0x000fe20000410000 */
[--C-:B------:R-:W-:Y:S01]  /*7810*/  @!P0 HADD2.F32 R28, -RZ, R41.reuse.H0_H0 ;  /* 0x20000029ff1c8230 */ /* 0x100fe20000004100 */
[----:B---3--:R-:W-:Y:S01]  /*7820*/  @!P0 MOV R29, R36 ;  /* 0x00000024001d8202 */ /* 0x008fe20000000f00 */
[----:B------:R-:W-:Y:S02]  /*7830*/  @!P0 HADD2.F32 R27, -RZ, R41.H1_H1 ;  /* 0x30000029ff1b8230 */ /* 0x000fe40000004100 */
[----:B------:R-:W-:Y:S01]  /*7840*/  @!P1 FADD.FTZ R15, -R15, -RZ ;  /* 0x800000ff0f0f9221 */ /* 0x000fe20000010100 */
[--C-:B------:R-:W-:Y:S02]  /*7850*/  @!P0 HADD2.F32 R5, -RZ, R6.reuse.H0_H0 ;  /* 0x20000006ff058230 */ /* 0x100fe40000004100 */
[----:B------:R-:W-:Y:S01]  /*7860*/  @!P1 FADD.FTZ R8, -R8, -RZ ;  /* 0x800000ff08089221 */ /* 0x000fe20000010100 */
[----:B------:R-:W-:Y:S02]  /*7870*/  @!P0 HADD2.F32 R6, -RZ, R6.H1_H1 ;  /* 0x30000006ff068230 */ /* 0x000fe40000004100 */
[----:B------:R-:W-:Y:S01]  /*7880*/  @!P1 FADD.FTZ R31, -R31, -RZ ;  /* 0x800000ff1f1f9221 */ /* 0x000fe20000010100 */
[--C-:B------:R-:W-:Y:S02]  /*7890*/  @!P0 HADD2.F32 R14, -RZ, R7.reuse.H0_H0 ;  /* 0x20000007ff0e8230 */ /* 0x100fe40000004100 */
[----:B------:R-:W-:Y:S01]  /*78a0*/  @!P1 FADD.FTZ R28, -R28, -RZ ;  /* 0x800000ff1c1c9221 */ /* 0x000fe20000010100 */
[----:B------:R-:W-:Y:S02]  /*78b0*/  @!P0 HADD2.F32 R11, -RZ, R7.H1_H1 ;  /* 0x30000007ff0b8230 */ /* 0x000fe40000004100 */
[----:B------:R-:W-:Y:S01]  /*78c0*/  @!P1 FADD.FTZ R27, -R27, -RZ ;  /* 0x800000ff1b1b9221 */ /* 0x000fe20000010100 */
[----:B------:R-:W-:Y:S02]  /*78d0*/  @!P0 HADD2.F32 R7, -RZ, R43.H0_H0 ;  /* 0x2000002bff078230 */ /* 0x000fe40000004100 */
[----:B------:R-:W-:Y:S01]  /*78e0*/  @!P0 FMUL.FTZ R5, R5, R16 ;  /* 0x0000001005058220 */ /* 0x000fe20000410000 */
[--C-:B-----5:R-:W-:Y:S02]  /*78f0*/  @!P0 HADD2.F32 R16, -RZ, R32.reuse.H0_H0 ;  /* 0x20000020ff108230 */ /* 0x120fe40000004100 */
[----:B------:R-:W-:Y:S01]  /*7900*/  @!P0 FMUL.FTZ R6, R6, R15 ;  /* 0x0000000f06068220 */ /* 0x000fe20000410000 */
[----:B------:R-:W-:Y:S02]  /*7910*/  @!P0 HADD2.F32 R15, -RZ, R29.H0_H0 ;  /* 0x2000001dff0f8230 */ /* 0x000fe40000004100 */
[----:B------:R-:W-:Y:S01]  /*7920*/  @!P0 FMUL.FTZ R8, R11, R8 ;  /* 0x000000080b088220 */ /* 0x000fe20000410000 */
[----:B------:R-:W-:Y:S02]  /*7930*/  @!P0 HADD2.F32 R30, -RZ, R35.H1_H1 ;  /* 0x30000023ff1e8230 */ /* 0x000fe40000004100 */
[----:B------:R-:W-:Y:S01]  /*7940*/  @!P0 FMUL.FTZ R0, R0, R31 ;  /* 0x0000001f00008220 */ /* 0x000fe20000410000 */
[----:B------:R-:W-:Y:S01]  /*7950*/  @!P0 FMUL.FTZ R3, R3, R28 ;  /* 0x0000001c03038220 */ /* 0x000fe20000410000 */
[----:B------:R-:W-:Y:S02]  /*7960*/  @!P0 HADD2.F32 R28, -RZ, R32.H1_H1 ;  /* 0x30000020ff1c8230 */ /* 0x000fe40000004100 */
[----:B------:R-:W-:Y:S01]  /*7970*/  @!P0 FMUL.FTZ R4, R4, R27 ;  /* 0x0000001b04048220 */ /* 0x000fe20000410000 */
[----:B------:R-:W-:Y:S02]  /*7980*/  @!P0 HADD2.F32 R27, -RZ, R29.H1_H1 ;  /* 0x3000001dff1b8230 */ /* 0x000fe40000004100 */
[----:B------:R-:W-:Y:S01]  /*7990*/  @!P1 FADD.FTZ R7, -R7, -RZ ;  /* 0x800000ff07079221 */ /* 0x000fe20000010100 */
[----:B------:R-:W-:Y:S01]  /*79a0*/  @!P0 HADD2.F32 R29, -RZ, R35.H0_H0 ;  /* 0x20000023ff1d8230 */ /* 0x000fe20000004100 */
[----:B------:R-:W-:Y:S01]  /*79b0*/  @!P0 MOV R11, R37 ;  /* 0x00000025000b8202 */ /* 0x000fe20000000f00 */
[----:B------:R-:W-:Y:S01]  /*79c0*/  @!P0 FFMA.FTZ R0, R15, R16, R0 ;  /* 0x000000100f008223 */ /* 0x000fe20000010000 */
[----:B------:R-:W-:Y:S01]  /*79d0*/  @!P0 HADD2.F32 R16, -RZ, R33.H1_H1 ;  /* 0x30000021ff108230 */ /* 0x000fe20000004100 */
[----:B------:R-:W-:Y:S01]  /*79e0*/  ISETP.GE.AND P1, PT, R19, R26, PT ;  /* 0x0000001a1300720c */ /* 0x000fe20003f26270 */
[----:B------:R-:W-:Y:S01]  /*79f0*/  @!P0 FMUL.FTZ R7, R14, R7 ;  /* 0x000000070e078220 */ /* 0x000fe20000410000 */
[--C-:B------:R-:W-:Y:S02]  /*7a00*/  @!P0 HADD2.F32 R14, -RZ, R11.reuse.H0_H0 ;  /* 0x2000000bff0e8230 */ /* 0x100fe40000004100 */
[----:B------:R-:W-:Y:S01]  /*7a10*/  @!P0 FFMA.FTZ R2, R27, R28, R2 ;  /* 0x0000001c1b028223 */ /* 0x000fe20000010002 */
[----:B------:R-:W-:Y:S01]  /*7a20*/  @!P0 HADD2.F32 R15, -RZ, R11.H1_H1 ;  /* 0x3000000bff0f8230 */ /* 0x000fe20000004100 */
[----:B------:R-:W-:Y:S01]  /*7a30*/  @!P0 MOV R31, R38 ;  /* 0x00000026001f8202 */ /* 0x000fe20000000f00 */
[----:B------:R-:W-:Y:S02]  /*7a40*/  @!P0 HADD2.F32 R11, -RZ, R33.H0_H0 ;  /* 0x20000021ff0b8230 */ /* 0x000fe40000004100 */
[--C-:B------:R-:W-:Y:S01]  /*7a50*/  @!P0 HADD2.F32 R27, -RZ, R34.reuse.H0_H0 ;  /* 0x20000022ff1b8230 */ /* 0x100fe20000004100 */
[----:B------:R-:W-:Y:S01]  /*7a60*/  @!P0 F2FP.F16.F32.PACK_AB R32, R2, R0 ;  /* 0x000000000220823e */ /* 0x000fe200000000ff */
[----:B------:R-:W-:Y:S02]  /*7a70*/  @!P0 HADD2.F32 R28, -RZ, R34.H1_H1 ;  /* 0x30000022ff1c8230 */ /* 0x000fe40000004100 */
[----:B------:R-:W-:Y:S01]  /*7a80*/  @!P0 FFMA.FTZ R3, R14, R11, R3 ;  /* 0x0000000b0e038223 */ /* 0x000fe20000010003 */
[--C-:B------:R-:W-:Y:S02]  /*7a90*/  @!P0 HADD2.F32 R14, -RZ, R31.reuse.H0_H0 ;  /* 0x2000001fff0e8230 */ /* 0x100fe40000004100 */
[----:B------:R-:W-:Y:S01]  /*7aa0*/  @!P0 FFMA.FTZ R4, R15, R16, R4 ;  /* 0x000000100f048223 */ /* 0x000fe20000010004 */
[----:B------:R-:W-:Y:S01]  /*7ab0*/  @!P0 HADD2.F32 R11, -RZ, R31.H1_H1 ;  /* 0x3000001fff0b8230 */ /* 0x000fe20000004100 */
[----:B------:R-:W-:Y:S02]  /*7ac0*/  @!P0 MOV R2, R39 ;  /* 0x0000002700028202 */ /* 0x000fe40000000f00 */
[----:B------:R-:W-:Y:S01]  /*7ad0*/  @!P1 ISETP.GE.U32.AND P2, PT, R19, R9, PT ;  /* 0x000000091300920c */ /* 0x000fe20003f46070 */
[----:B------:R-:W-:Y:S01]  /*7ae0*/  @!P0 FFMA.FTZ R5, R14, R27, R5 ;  /* 0x0000001b0e058223 */ /* 0x000fe20000010005 */
[----:B------:R-:W-:Y:S01]  /*7af0*/  @!P0 MOV R36, R32 ;  /* 0x0000002000248202 */ /* 0x000fe20000000f00 */
[--C-:B------:R-:W-:Y:S01]  /*7b00*/  @!P0 HADD2.F32 R0, -RZ, R2.reuse.H0_H0 ;  /* 0x20000002ff008230 */ /* 0x100fe20000004100 */
[----:B------:R-:W-:Y:S01]  /*7b10*/  @!P0 F2FP.F16.F32.PACK_AB R15, R4, R3 ;  /* 0x00000003040f823e */ /* 0x000fe200000000ff */
[----:B------:R-:W-:Y:S01]  /*7b20*/  @!P0 HADD2.F32 R3, -RZ, R2.H1_H1 ;  /* 0x30000002ff038230 */ /* 0x000fe20000004100 */
[----:B------:R-:W-:Y:S01]  /*7b30*/  @!P1 SEL R4, R10, RZ, P2 ;  /* 0x000000ff0a049207 */ /* 0x000fe20001000000 */
[----:B------:R-:W-:Y:S01]  /*7b40*/  @!P0 FFMA.FTZ R6, R11, R28, R6 ;  /* 0x0000001c0b068223 */ /* 0x000fe20000010006 */
[----:B------:R-:W-:Y:S01]  /*7b50*/  @!P0 FFMA.FTZ R7, R0, R29, R7 ;  /* 0x0000001d00078223 */ /* 0x000fe20000010007 */
[----:B------:R-:W-:Y:S01]  /*7b60*/  @!P1 SEL R11, R45, RZ, P2 ;  /* 0x000000ff2d0b9207 */ /* 0x000fe20001000000 */
[----:B------:R-:W-:Y:S01]  /*7b70*/  @!P0 FFMA.FTZ R8, R3, R30, R8 ;  /* 0x0000001e03088223 */ /* 0x000fe20000010008 */
[----:B------:R-:W-:Y:S02]  /*7b80*/  @!P1 IADD3 R4, P6, PT, R105, R4, RZ ;  /* 0x0000000469049210 */ /* 0x000fe40007fde0ff */
[----:B------:R-:W-:Y:S02]  /*7b90*/  @!P0 F2FP.F16.F32.PACK_AB R6, R6, R5 ;  /* 0x000000050606823e */ /* 0x000fe400000000ff */
[----:B------:R-:W-:Y:S02]  /*7ba0*/  @!P1 IADD3.X R11, PT, PT, R96, R11, RZ, P6, !PT ;  /* 0x0000000b600b9210 */ /* 0x000fe400037fe4ff */
[----:B------:R-:W-:Y:S02]  /*7bb0*/  @!P0 F2FP.F16.F32.PACK_AB R7, R8, R7 ;  /* 0x000000070807823e */ /* 0x000fe400000000ff */
[C---:B------:R-:W-:Y:S02]  /*7bc0*/  @!P1 SHF.L.U64.HI R0, R4.reuse, 0x1, R11 ;  /* 0x0000000104009819 */ /* 0x040fe4000001020b */
[----:B------:R-:W-:Y:S02]  /*7bd0*/  @!P1 SHF.L.U32 R11, R4, 0x1, RZ ;  /* 0x00000001040b9819 */ /* 0x000fe400000006ff */
[----:B------:R-:W-:Y:S02]  /*7be0*/  @!P0 MOV R37, R15 ;  /* 0x0000000f00258202 */ /* 0x000fe40000000f00 */
[----:B------:R-:W-:Y:S02]  /*7bf0*/  @!P0 MOV R38, R6 ;  /* 0x0000000600268202 */ /* 0x000fe40000000f00 */
[----:B------:R-:W-:Y:S02]  /*7c00*/  @!P0 MOV R39, R7 ;  /* 0x0000000700278202 */ /* 0x000fe40000000f00 */
[----:B------:R-:W-:Y:S02]  /*7c10*/  @!P1 IADD3 R48, P0, PT, R11, R86, RZ ;  /* 0x000000560b309210 */ /* 0x000fe40007f1e0ff */
[----:B------:R-:W-:Y:S01]  /*7c20*/  @!P1 SEL R3, R9, R10, !P2 ;  /* 0x0000000a09039207 */ /* 0x000fe20005000000 */
[----:B------:R2:W-:Y:S01]  /*7c30*/  STG.E.128 desc[UR4][R46.64], R36 ;  /* 0x000000242e007986 */ /* 0x0005e2000c101d04 */
[C---:B------:R-:W-:Y:S02]  /*7c40*/  @!P1 IADD3.X R49, PT, PT, R0.reuse, R87, RZ, P0, !PT ;  /* 0x0000005700319210 */ /* 0x040fe400007fe4ff */
[----:B------:R-:W-:Y:S01]  /*7c50*/  @!P1 IADD3 R28, P0, PT, R11, R88, RZ ;  /* 0x000000580b1c9210 */ /* 0x000fe20007f1e0ff */
[----:B------:R-:W-:Y:S03]  /*7c60*/  @!P1 IMAD.WIDE R4, R3, 0x2, R12 ;  /* 0x0000000203049825 */ /* 0x000fe600078e020c */
[----:B------:R-:W-:Y:S01]  /*7c70*/  @!P1 IADD3.X R29, PT, PT, R0, R89, RZ, P0, !PT ;  /* 0x00000059001d9210 */ /* 0x000fe200007fe4ff */
[----:B------:R-:W3:Y:S01]  /*7c80*/  @!P1 LDG.E.128 R48, desc[UR4][R48.64+0x80] ;  /* 0x0000800430309981 */ /* 0x000ee2000c1e1d00 */
[----:B------:R-:W-:Y:S07]  /*7c90*/  ISETP.GE.U32.OR P0, PT, R19, R9, P1 ;  /* 0x000000091300720c */ /* 0x000fee0000f06470 */
[----:B------:R-:W4:Y:S08]  /*7ca0*/  @!P1 LDG.E.128 R4, desc[UR4][R4.64+0x80] ;  /* 0x0000800404049981 */ /* 0x000f30000c1e1d00 */
[----:B------:R-:W5:Y:S08]  /*7cb0*/  LDG.E.128 R40, desc[UR4][R12.64+0x80] ;  /* 0x000080040c287981 */ /* 0x000f70000c1e1d00 */
[----:B------:R3:W2:Y:S02]  /*7cc0*/  @!P1 LDG.E.128 R32, desc[UR4][R28.64+0x80] ;  /* 0x000080041c209981 */ /* 0x0006a4000c1e1d00 */
[--C-:B---3--:R-:W-:Y:S02]  /*7cd0*/  @!P1 HADD2.F32 R29, -RZ, R48.reuse.H1_H1 ;  /* 0x30000030ff1d9230 */ /* 0x108fe40000004100 */
[----:B------:R-:W-:Y:S02]  /*7ce0*/  @!P1 HADD2.F32 R31, -RZ, R48.H0_H0 ;  /* 0x20000030ff1f9230 */ /* 0x000fe40000004100 */
[--C-:B------:R-:W-:Y:S02]  /*7cf0*/  @!P1 HADD2.F32 R27, -RZ, R49.reuse.H1_H1 ;  /* 0x30000031ff1b9230 */ /* 0x100fe40000004100 */
[----:B------:R-:W-:Y:S01]  /*7d00*/  @!P0 FADD.FTZ R29, -R29, -RZ ;  /* 0x800000ff1d1d8221 */ /* 0x000fe20000010100 */
[----:B------:R-:W-:Y:S02]  /*7d10*/  @!P1 HADD2.F32 R16, -RZ, R50.H0_H0 ;  /* 0x20000032ff109230 */ /* 0x000fe40000004100 */
[----:B------:R-:W-:Y:S01]  /*7d20*/  @!P0 FADD.FTZ R31, -R31, -RZ ;  /* 0x800000ff1f1f8221 */ /* 0x000fe20000010100 */
[--C-:B----4-:R-:W-:Y:S02]  /*7d30*/  @!P1 HADD2.F32 R2, -RZ, R4.reuse.H1_H1 ;  /* 0x30000004ff029230 */ /* 0x110fe40000004100 */
[----:B------:R-:W-:Y:S01]  /*7d40*/  @!P0 FADD.FTZ R27, -R27, -RZ ;  /* 0x800000ff1b1b8221 */ /* 0x000fe20000010100 */
[----:B------:R-:W-:Y:S02]  /*7d50*/  @!P1 HADD2.F32 R28, -RZ, R49.H0_H0 ;  /* 0x20000031ff1c9230 */ /* 0x000fe40000004100 */
[----:B------:R-:W-:Y:S01]  /*7d60*/  @!P0 FADD.FTZ R16, -R16, -RZ ;  /* 0x800000ff10108221 */ /* 0x000fe20000010100 */
[----:B------:R-:W-:Y:S02]  /*7d70*/  @!P1 HADD2.F32 R0, -RZ, R4.H0_H0 ;  /* 0x20000004ff009230 */ /* 0x000fe40000004100 */
[----:B------:R-:W-:Y:S01]  /*7d80*/  @!P1 FMUL.FTZ R2, R2, R29 ;  /* 0x0000001d02029220 */ /* 0x000fe20000410000 */
[--C-:B------:R-:W-:Y:S02]  /*7d90*/  @!P1 HADD2.F32 R3, -RZ, R5.reuse.H0_H0 ;  /* 0x20000005ff039230 */ /* 0x100fe40000004100 */
[----:B------:R-:W-:Y:S01]  /*7da0*/  @!P0 FADD.FTZ R28, -R28, -RZ ;  /* 0x800000ff1c1c8221 */ /* 0x000fe20000010100 */
[----:B------:R-:W-:Y:S01]  /*7db0*/  @!P1 HADD2.F32 R4, -RZ, R5.H1_H1 ;  /* 0x30000005ff049230 */ /* 0x000fe20000004100 */
[----:B-----5:R-:W-:Y:S01]  /*7dc0*/  @!P1 MOV R29, R40 ;  /* 0x00000028001d9202 */ /* 0x020fe20000000f00 */
[----:B------:R-:W-:Y:S02]  /*7dd0*/  @!P1 HADD2.F32 R5, -RZ, R6.H0_H0 ;  /* 0x20000006ff059230 */ /* 0x000fe40000004100 */
[----:B------:R-:W-:Y:S01]  /*7de0*/  @!P1 FMUL.FTZ R0, R0, R31 ;  /* 0x0000001f00009220 */ /* 0x000fe20000410000 */
        /* <DEDUP_REMOVED lines=8> */
[----:B--2---:R-:W-:Y:S02]  /*7e70*/  @!P1 HADD2.F32 R16, -RZ, R32.H0_H0 ;  /* 0x20000020ff109230 */ /* 0x004fe40000004100 */
[----:B------:R-:W-:Y:S01]  /*7e80*/  @!P0 FADD.FTZ R7, -R7, -RZ ;  /* 0x800000ff07078221 */ /* 0x000fe20000010100 */
[--C-:B------:R-:W-:Y:S02]  /*7e90*/  @!P1 HADD2.F32 R27, -RZ, R29.reuse.H0_H0 ;  /* 0x2000001dff1b9230 */ /* 0x100fe40000004100 */
[----:B------:R-:W-:Y:S01]  /*7ea0*/  @!P0 FADD.FTZ R8, -R8, -RZ ;  /* 0x800000ff08088221 */ /* 0x000fe20000010100 */
[----:B------:R-:W-:Y:S02]  /*7eb0*/  @!P1 HADD2.F32 R15, -RZ, R50.H1_H1 ;  /* 0x30000032ff0f9230 */ /* 0x000fe40000004100 */
[----:B------:R-:W-:Y:S01]  /*7ec0*/  @!P1 FMUL.FTZ R7, R14, R7 ;  /* 0x000000070e079220 */ /* 0x000fe20000410000 */
[----:B------:R-:W-:Y:S02]  /*7ed0*/  @!P1 HADD2.F32 R28, -RZ, R32.H1_H1 ;  /* 0x30000020ff1c9230 */ /* 0x000fe40000004100 */
[----:B------:R-:W-:Y:S01]  /*7ee0*/  @!P1 FMUL.FTZ R8, R11, R8 ;  /* 0x000000080b089220 */ /* 0x000fe20000410000 */
[----:B------:R-:W-:Y:S02]  /*7ef0*/  @!P1 HADD2.F32 R29, -RZ, R29.H1_H1 ;  /* 0x3000001dff1d9230 */ /* 0x000fe40000004100 */
[----:B------:R-:W-:Y:S01]  /*7f00*/  @!P1 FFMA.FTZ R0, R27, R16, R0 ;  /* 0x000000101b009223 */ /* 0x000fe20000010000 */
[----:B------:R-:W-:Y:S02]  /*7f10*/  @!P1 HADD2.F32 R6, -RZ, R6.H1_H1 ;  /* 0x30000006ff069230 */ /* 0x000fe40000004100 */
[----:B------:R-:W-:Y:S01]  /*7f20*/  @!P0 FADD.FTZ R15, -R15, -RZ ;  /* 0x800000ff0f0f8221 */ /* 0x000fe20000010100 */
[----:B------:R-:W-:Y:S01]  /*7f30*/  @!P1 HADD2.F32 R11, -RZ, R33.H0_H0 ;  /* 0x20000021ff0b9230 */ /* 0x000fe20000004100 */
[----:B------:R-:W-:Y:S01]  /*7f40*/  ISETP.GE.AND P0, PT, R18, R26, PT ;  /* 0x0000001a1200720c */ /* 0x000fe20003f06270 */
[----:B------:R-:W-:Y:S02]  /*7f50*/  @!P1 HADD2.F32 R14, -RZ, R31.H0_H0 ;  /* 0x2000001fff0e9230 */ /* 0x000fe40000004100 */
[----:B------:R-:W-:Y:S01]  /*7f60*/  @!P1 FFMA.FTZ R2, R29, R28, R2 ;  /* 0x0000001c1d029223 */ /* 0x000fe20000010002 */
[--C-:B------:R-:W-:Y:S01]  /*7f70*/  @!P1 HADD2.F32 R16, -RZ, R34.reuse.H0_H0 ;  /* 0x20000022ff109230 */ /* 0x100fe20000004100 */
[----:B------:R-:W-:Y:S01]  /*7f80*/  @!P1 MOV R30, R42 ;  /* 0x0000002a001e9202 */ /* 0x000fe20000000f00 */
[----:B------:R-:W-:Y:S02]  /*7f90*/  @!P1 HADD2.F32 R27, -RZ, R34.H1_H1 ;  /* 0x30000022ff1b9230 */ /* 0x000fe40000004100 */
[----:B------:R-:W-:Y:S01]  /*7fa0*/  @!P1 FMUL.FTZ R6, R6, R15 ;  /* 0x0000000f06069220 */ /* 0x000fe20000410000 */
[----:B------:R-:W-:Y:S02]  /*7fb0*/  @!P1 HADD2.F32 R15, -RZ, R33.H1_H1 ;  /* 0x30000021ff0f9230 */ /* 0x000fe40000004100 */
[----:B------:R-:W-:Y:S01]  /*7fc0*/  @!P1 FFMA.FTZ R3, R14, R11, R3 ;  /* 0x0000000b0e039223 */ /* 0x000fe20000010003 */
[----:B------:R-:W-:Y:S01]  /*7fd0*/  @!P1 HADD2.F32 R11, -RZ, R31.H1_H1 ;  /* 0x3000001fff0b9230 */ /* 0x000fe20000004100 */
[----:B------:R-:W-:Y:S01]  /*7fe0*/  @!P1 F2FP.F16.F32.PACK_AB R14, R2, R0 ;  /* 0x00000000020e923e */ /* 0x000fe200000000ff */
[--C-:B------:R-:W-:Y:S01]  /*7ff0*/  @!P1 HADD2.F32 R0, -RZ, R30.reuse.H0_H0 ;  /* 0x2000001eff009230 */ /* 0x100fe20000004100 */
[----:B------:R-:W-:Y:S01]  /*8000*/  @!P1 MOV R2, R43 ;  /* 0x0000002b00029202 */ /* 0x000fe20000000f00 */
[--C-:B------:R-:W-:Y:S02]  /*8010*/  @!P1 HADD2.F32 R28, -RZ, R35.reuse.H0_H0 ;  /* 0x20000023ff1c9230 */ /* 0x100fe40000004100 */
[----:B------:R-:W-:Y:S01]  /*8020*/  @!P1 FFMA.FTZ R4, R11, R15, R4 ;  /* 0x0000000f0b049223 */ /* 0x000fe20000010004 */
[----:B------:R-:W-:Y:S02]  /*8030*/  @!P1 HADD2.F32 R11, -RZ, R30.H1_H1 ;  /* 0x3000001eff0b9230 */ /* 0x000fe40000004100 */
[----:B------:R-:W-:Y:S01]  /*8040*/  @!P1 FFMA.FTZ R5, R0, R16, R5 ;  /* 0x0000001000059223 */ /* 0x000fe20000010005 */
[--C-:B------:R-:W-:Y:S01]  /*8050*/  @!P1 HADD2.F32 R0, -RZ, R2.reuse.H0_H0 ;  /* 0x20000002ff009230 */ /* 0x100fe20000004100 */
[----:B------:R-:W-:Y:S01]  /*8060*/  @!P1 MOV R40, R14 ;  /* 0x0000000e00289202 */ /* 0x000fe20000000f00 */
[----:B------:R-:W-:Y:S01]  /*8070*/  @!P1 HADD2.F32 R29, -RZ, R35.H1_H1 ;  /* 0x30000023ff1d9230 */ /* 0x000fe20000004100 */
[----:B------:R-:W-:Y:S01]  /*8080*/  @!P0 ISETP.GE.U32.AND P2, PT, R18, R9, PT ;  /* 0x000000091200820c */ /* 0x000fe20003f46070 */
[----:B------:R-:W-:Y:S02]  /*8090*/  @!P1 HADD2.F32 R15, -RZ, R2.H1_H1 ;  /* 0x30000002ff0f9230 */ /* 0x000fe40000004100 */
[----:B------:R-:W-:Y:S01]  /*80a0*/  @!P1 FFMA.FTZ R6, R11, R27, R6 ;  /* 0x0000001b0b069223 */ /* 0x000fe20000010006 */
[----:B------:R-:W-:Y:S01]  /*80b0*/  @!P1 FFMA.FTZ R7, R0, R28, R7 ;  /* 0x0000001c00079223 */ /* 0x000fe20000010007 */
[----:B------:R-:W-:Y:S01]  /*80c0*/  @!P0 SEL R16, R10, RZ, P2 ;  /* 0x000000ff0a108207 */ /* 0x000fe20001000000 */
[----:B------:R-:W-:Y:S01]  /*80d0*/  @!P1 FFMA.FTZ R8, R15, R29, R8 ;  /* 0x0000001d0f089223 */ /* 0x000fe20000010008 */
[----:B------:R-:W-:Y:S02]  /*80e0*/  @!P0 SEL R11, R45, RZ, P2 ;  /* 0x000000ff2d0b8207 */ /* 0x000fe40001000000 */
[----:B------:R-:W-:Y:S02]  /*80f0*/  @!P0 IADD3 R16, P5, PT, R105, R16, RZ ;  /* 0x0000001069108210 */ /* 0x000fe40007fbe0ff */
[----:B------:R-:W-:Y:S02]  /*8100*/  @!P1 F2FP.F16.F32.PACK_AB R6, R6, R5 ;  /* 0x000000050606923e */ /* 0x000fe400000000ff */
[----:B------:R-:W-:Y:S02]  /*8110*/  @!P1 F2FP.F16.F32.PACK_AB R7, R8, R7 ;  /* 0x000000070807923e */ /* 0x000fe400000000ff */
[----:B------:R-:W-:Y:S02]  /*8120*/  @!P1 F2FP.F16.F32.PACK_AB R15, R4, R3 ;  /* 0x00000003040f923e */ /* 0x000fe400000000ff */
[----:B------:R-:W-:Y:S02]  /*8130*/  @!P0 IADD3.X R11, PT, PT, R96, R11, RZ, P5, !PT ;  /* 0x0000000b600b8210 */ /* 0x000fe40002ffe4ff */
        /* <DEDUP_REMOVED lines=18> */
[--C-:B----4-:R-:W-:Y:S02]  /*8260*/  @!P0 HADD2.F32 R29, -RZ, R48.reuse.H1_H1 ;  /* 0x30000030ff1d8230 */ /* 0x110fe40000004100 */
[----:B------:R-:W-:Y:S02]  /*8270*/  @!P0 HADD2.F32 R31, -RZ, R48.H0_H0 ;  /* 0x20000030ff1f8230 */ /* 0x000fe40000004100 */
[--C-:B------:R-:W-:Y:S02]  /*8280*/  @!P0 HADD2.F32 R27, -RZ, R49.reuse.H1_H1 ;  /* 0x30000031ff1b8230 */ /* 0x100fe40000004100 */
[----:B------:R-:W-:Y:S01]  /*8290*/  @!P1 FADD.FTZ R29, -R29, -RZ ;  /* 0x800000ff1d1d9221 */ /* 0x000fe20000010100 */
[----:B------:R-:W-:Y:S02]  /*82a0*/  @!P0 HADD2.F32 R16, -RZ, R50.H0_H0 ;  /* 0x20000032ff108230 */ /* 0x000fe40000004100 */
        /* <DEDUP_REMOVED lines=37> */
[----:B------:R-:W-:Y:S02]  /*8500*/  @!P0 HADD2.F32 R16, -RZ, R34.H0_H0 ;  /* 0x20000022ff108230 */ /* 0x000fe40000004100 */
[----:B------:R-:W-:Y:S01]  /*8510*/  @!P0 FMUL.FTZ R6, R6, R15 ;  /* 0x0000000f06068220 */ /* 0x000fe20000410000 */
[----:B------:R-:W-:Y:S02]  /*8520*/  @!P0 HADD2.F32 R15, -RZ, R33.H1_H1 ;  /* 0x30000021ff0f8230 */ /* 0x000fe40000004100 */
[----:B------:R-:W-:Y:S01]  /*8530*/  @!P0 FFMA.FTZ R3, R14, R11, R3 ;  /* 0x0000000b0e038223 */ /* 0x000fe20000010003 */
[----:B------:R-:W-:Y:S01]  /*8540*/  @!P0 HADD2.F32 R11, -RZ, R31.H1_H1 ;  /* 0x3000001fff0b8230 */ /* 0x000fe20000004100 */
[----:B------:R-:W-:Y:S01]  /*8550*/  @!P0 F2FP.F16.F32.PACK_AB R14, R2, R0 ;  /* 0x00000000020e823e */ /* 0x000fe200000000ff */
[----:B------:R-:W-:Y:S01]  /*8560*/  @!P0 HADD2.F32 R0, -RZ, R30.H0_H0 ;  /* 0x2000001eff008230 */ /* 0x000fe20000004100 */
[----:B------:R-:W-:Y:S01]  /*8570*/  @!P0 MOV R2, R39 ;  /* 0x0000002700028202 */ /* 0x000fe20000000f00 */
[----:B------:R-:W-:Y:S02]  /*8580*/  @!P0 HADD2.F32 R27, -RZ, R34.H1_H1 ;  /* 0x30000022ff1b8230 */ /* 0x000fe40000004100 */
[----:B------:R-:W-:Y:S01]  /*8590*/  @!P0 FFMA.FTZ R4, R11, R15, R4 ;  /* 0x0000000f0b048223 */ /* 0x000fe20000010004 */
[----:B------:R-:W-:Y:S02]  /*85a0*/  @!P0 HADD2.F32 R11, -RZ, R30.H1_H1 ;  /* 0x3000001eff0b8230 */ /* 0x000fe40000004100 */
[----:B------:R-:W-:Y:S01]  /*85b0*/  @!P0 FFMA.FTZ R5, R0, R16, R5 ;  /* 0x0000001000058223 */ /* 0x000fe20000010005 */
[--C-:B------:R-:W-:Y:S01]  /*85c0*/  @!P0 HADD2.F32 R28, -RZ, R35.reuse.H0_H0 ;  /* 0x20000023ff1c8230 */ /* 0x100fe20000004100 */
[----:B------:R-:W-:Y:S01]  /*85d0*/  @!P0 MOV R36, R14 ;  /* 0x0000000e00248202 */ /* 0x000fe20000000f00 */
[--C-:B------:R-:W-:Y:S02]  /*85e0*/  @!P0 HADD2.F32 R0, -RZ, R2.reuse.H0_H0 ;  /* 0x20000002ff008230 */ /* 0x100fe40000004100 */
[----:B------:R-:W-:Y:S01]  /*85f0*/  @!P0 FFMA.FTZ R6, R11, R27, R6 ;  /* 0x0000001b0b068223 */ /* 0x000fe20000010006 */
[----:B------:R-:W-:Y:S01]  /*8600*/  @!P0 HADD2.F32 R29, -RZ, R35.H1_H1 ;  /* 0x30000023ff1d8230 */ /* 0x000fe20000004100 */
[----:B------:R-:W-:Y:S01]  /*8610*/  @!P1 ISETP.GE.U32.AND P2, PT, R17, R9, PT ;  /* 0x000000091100920c */ /* 0x000fe20003f46070 */
[----:B------:R-:W-:Y:S02]  /*8620*/  @!P0 HADD2.F32 R15, -RZ, R2.H1_H1 ;  /* 0x30000002ff0f8230 */ /* 0x000fe40000004100 */
[----:B------:R-:W-:Y:S01]  /*8630*/  @!P0 FFMA.FTZ R7, R0, R28, R7 ;  /* 0x0000001c00078223 */ /* 0x000fe20000010007 */
[----:B------:R-:W-:Y:S02]  /*8640*/  @!P0 F2FP.F16.F32.PACK_AB R6, R6, R5 ;  /* 0x000000050606823e */ /* 0x000fe400000000ff */
[----:B------:R-:W-:Y:S01]  /*8650*/  @!P1 SEL R16, R10, RZ, P2 ;  /* 0x000000ff0a109207 */ /* 0x000fe20001000000 */
[----:B------:R-:W-:Y:S01]  /*8660*/  @!P0 FFMA.FTZ R8, R15, R29, R8 ;  /* 0x0000001d0f088223 */ /* 0x000fe20000010008 */
[----:B------:R-:W-:Y:S02]  /*8670*/  @!P1 SEL R11, R45, RZ, P2 ;  /* 0x000000ff2d0b9207 */ /* 0x000fe40001000000 */
[----:B------:R-:W-:Y:S02]  /*8680*/  @!P1 IADD3 R16, P5, PT, R105, R16, RZ ;  /* 0x0000001069109210 */ /* 0x000fe40007fbe0ff */
[----:B------:R-:W-:Y:S02]  /*8690*/  @!P0 F2FP.F16.F32.PACK_AB R7, R8, R7 ;  /* 0x000000070807823e */ /* 0x000fe400000000ff */
[----:B------:R-:W-:Y:S02]  /*86a0*/  @!P0 F2FP.F16.F32.PACK_AB R15, R4, R3 ;  /* 0x00000003040f823e */ /* 0x000fe400000000ff */
[----:B------:R-:W-:Y:S02]  /*86b0*/  @!P1 SHF.L.U32 R31, R16, 0x1, RZ ;  /* 0x00000001101f9819 */ /* 0x000fe400000006ff */
[----:B------:R-:W-:Y:S02]  /*86c0*/  @!P1 IADD3.X R11, PT, PT, R96, R11, RZ, P5, !PT ;  /* 0x0000000b600b9210 */ /* 0x000fe40002ffe4ff */
        /* <DEDUP_REMOVED lines=10> */
[----:B------:R-:W2:Y:S03]  /*8770*/  LDG.E.128 R40, desc[UR4][R12.64+0x180] ;  /* 0x000180040c287981 */ /* 0x000ea6000c1e1d00 */
[----:B------:R-:W-:Y:S02]  /*8780*/  @!P1 IADD3.X R31, PT, PT, R0, R89, RZ, P0, !PT ;  /* 0x00000059001f9210 */ /* 0x000fe400007fe4ff */
[----:B------:R-:W-:Y:S03]  /*8790*/  ISETP.GE.U32.OR P0, PT, R17, R9, P1 ;  /* 0x000000091100720c */ /* 0x000fe60000f06470 */
[----:B------:R-:W3:Y:S08]  /*87a0*/  @!P1 LDG.E.128 R48, desc[UR4][R48.64+0x180] ;  /* 0x0001800430309981 */ /* 0x000ef0000c1e1d00 */
[----:B------:R-:W4:Y:S08]  /*87b0*/  @!P1 LDG.E.128 R4, desc[UR4][R4.64+0x180] ;  /* 0x0001800404049981 */ /* 0x000f30000c1e1d00 */
[----:B------:R-:W5:Y:S01]  /*87c0*/  @!P1 LDG.E.128 R32, desc[UR4][R30.64+0x180] ;  /* 0x000180041e209981 */ /* 0x000f62000c1e1d00 */
[----:B--2---:R-:W-:Y:S01]  /*87d0*/  @!P1 MOV R36, R41 ;  /* 0x0000002900249202 */ /* 0x004fe20000000f00 */
[--C-:B---3--:R-:W-:Y:S02]  /*87e0*/  @!P1 HADD2.F32 R13, -RZ, R50.reuse.H1_H1 ;  /* 0x30000032ff0d9230 */ /* 0x108fe40000004100 */
[----:B------:R-:W-:Y:S02]  /*87f0*/  @!P1 HADD2.F32 R12, -RZ, R50.H0_H0 ;  /* 0x20000032ff0c9230 */ /* 0x000fe40000004100 */
[----:B------:R-:W-:Y:S02]  /*8800*/  @!P1 HADD2.F32 R8, -RZ, R51.H1_H1 ;  /* 0x30000033ff089230 */ /* 0x000fe40000004100 */
[----:B------:R-:W-:Y:S01]  /*8810*/  @!P0 FADD.FTZ R13, -R13, -RZ ;  /* 0x800000ff0d0d8221 */ /* 0x000fe20000010100 */
[----:B------:R-:W-:Y:S02]  /*8820*/  @!P1 HADD2.F32 R29, -RZ, R48.H0_H0 ;  /* 0x20000030ff1d9230 */ /* 0x000fe40000004100 */
[----:B------:R-:W-:Y:S01]  /*8830*/  @!P0 FADD.FTZ R12, -R12, -RZ ;  /* 0x800000ff0c0c8221 */ /* 0x000fe20000010100 */
[--C-:B----4-:R-:W-:Y:S02]  /*8840*/  @!P1 HADD2.F32 R0, -RZ, R4.reuse.H0_H0 ;  /* 0x20000004ff009230 */ /* 0x110fe40000004100 */
        /* <DEDUP_REMOVED lines=9> */
[----:B------:R-:W-:Y:S01]  /*88e0*/  @!P1 FMUL.FTZ R5, R5, R12 ;  /* 0x0000000c05059220 */ /* 0x000fe20000410000 */
[----:B------:R-:W-:Y:S02]  /*88f0*/  @!P1 HADD2.F32 R11, -RZ, R7.H1_H1 ;  /* 0x30000007ff0b9230 */ /* 0x000fe40000004100 */
[----:B------:R-:W-:Y:S01]  /*8900*/  @!P1 FMUL.FTZ R6, R6, R13 ;  /* 0x0000000d06069220 */ /* 0x000fe20000410000 */
[----:B------:R-:W-:Y:S01]  /*8910*/  @!P1 HADD2.F32 R7, -RZ, R51.H0_H0 ;  /* 0x20000033ff079230 */ /* 0x000fe20000004100 */
[----:B------:R-:W-:Y:S01]  /*8920*/  @!P1 MOV R13, R40 ;  /* 0x00000028000d9202 */ /* 0x000fe20000000f00 */
[----:B------:R-:W-:Y:S02]  /*8930*/  @!P1 HADD2.F32 R27, -RZ, R48.H1_H1 ;  /* 0x30000030ff1b9230 */ /* 0x000fe40000004100 */
[----:B------:R-:W-:Y:S01]  /*8940*/  @!P1 FMUL.FTZ R8, R11, R8 ;  /* 0x000000080b089220 */ /* 0x000fe20000410000 */
[--C-:B------:R-:W-:Y:S02]  /*8950*/  @!P1 HADD2.F32 R15, -RZ, R49.reuse.H1_H1 ;  /* 0x30000031ff0f9230 */ /* 0x100fe40000004100 */
[----:B------:R-:W-:Y:S01]  /*8960*/  @!P0 FADD.FTZ R7, -R7, -RZ ;  /* 0x800000ff07078221 */ /* 0x000fe20000010100 */
[----:B------:R-:W-:Y:S02]  /*8970*/  @!P1 HADD2.F32 R16, -RZ, R49.H0_H0 ;  /* 0x20000031ff109230 */ /* 0x000fe40000004100 */
[----:B------:R-:W-:Y:S01]  /*8980*/  @!P0 FADD.FTZ R27, -R27, -RZ ;  /* 0x800000ff1b1b8221 */ /* 0x000fe20000010100 */
[--C-:B-----5:R-:W-:Y:S02]  /*8990*/  @!P1 HADD2.F32 R12, -RZ, R32.reuse.H0_H0 ;  /* 0x20000020ff0c9230 */ /* 0x120fe40000004100 */
[----:B------:R-:W-:Y:S01]  /*89a0*/  @!P0 FADD.FTZ R15, -R15, -RZ ;  /* 0x800000ff0f0f8221 */ /* 0x000fe20000010100 */
[--C-:B------:R-:W-:Y:S02]  /*89b0*/  @!P1 HADD2.F32 R11, -RZ, R13.reuse.H0_H0 ;  /* 0x2000000dff0b9230 */ /* 0x100fe40000004100 */
[----:B------:R-:W-:Y:S01]  /*89c0*/  @!P0 FADD.FTZ R16, -R16, -RZ ;  /* 0x800000ff10108221 */ /* 0x000fe20000010100 */
[----:B------:R-:W-:Y:S02]  /*89d0*/  @!P1 HADD2.F32 R13, -RZ, R13.H1_H1 ;  /* 0x3000000dff0d9230 */ /* 0x000fe40000004100 */
[----:B------:R-:W-:Y:S01]  /*89e0*/  @!P1 FMUL.FTZ R7, R14, R7 ;  /* 0x000000070e079220 */ /* 0x000fe20000410000 */
[----:B------:R-:W-:Y:S01]  /*89f0*/  @!P1 HADD2.F32 R14, -RZ, R32.H1_H1 ;  /* 0x30000020ff0e9230 */ /* 0x000fe20000004100 */
[----:B------:R-:W-:Y:S01]  /*8a00*/  @!P1 MOV R32, R42 ;  /* 0x0000002a00209202 */ /* 0x000fe20000000f00 */
[--C-:B------:R-:W-:Y:S02]  /*8a10*/  @!P1 HADD2.F32 R28, -RZ, R34.reuse.H0_H0 ;  /* 0x20000022ff1c9230 */ /* 0x100fe40000004100 */
[----:B------:R-:W-:Y:S01]  /*8a20*/  @!P1 FMUL.FTZ R2, R2, R27 ;  /* 0x0000001b02029220 */ /* 0x000fe20000410000 */
[--C-:B------:R-:W-:Y:S02]  /*8a30*/  @!P1 HADD2.F32 R27, -RZ, R33.reuse.H1_H1 ;  /* 0x30000021ff1b9230 */ /* 0x100fe40000004100 */
[----:B------:R-:W-:Y:S01]  /*8a40*/  @!P1 FMUL.FTZ R4, R4, R15 ;  /* 0x0000000f04049220 */ /* 0x000fe20000410000 */
[----:B------:R-:W-:Y:S01]  /*8a50*/  @!P1 HADD2.F32 R15, -RZ, R33.H0_H0 ;  /* 0x20000021ff0f9230 */ /* 0x000fe20000004100 */
[----:B------:R-:W-:Y:S01]  /*8a60*/  @!P1 MOV R33, R43 ;  /* 0x0000002b00219202 */ /* 0x000fe20000000f00 */
[----:B------:R-:W-:Y:S02]  /*8a70*/  @!P1 HADD2.F32 R29, -RZ, R34.H1_H1 ;  /* 0x30000022ff1d9230 */ /* 0x000fe40000004100 */
        /* <DEDUP_REMOVED lines=10> */
[----:B------:R-:W-:Y:S02]  /*8b20*/  @!P1 HADD2.F32 R30, -RZ, R35.H0_H0 ;  /* 0x20000023ff1e9230 */ /* 0x000fe40000004100 */
[----:B------:R-:W-:Y:S01]  /*8b30*/  @!P1 FFMA.FTZ R5, R12, R28, R5 ;  /* 0x0000001c0c059223 */ /* 0x000fe20000010005 */
[----:B------:R-:W-:Y:S01]  /*8b40*/  @!P1 HADD2.F32 R14, -RZ, R33.H0_H0 ;  /* 0x20000021ff0e9230 */ /* 0x000fe20000004100 */
        /* <DEDUP_REMOVED lines=13> */
.L_x_2163:
[----:B------:R-:W-:Y:S05]  /*8c20*/  BSYNC.RECONVERGENT B0 ;  /* 0x0000000000007941 */ /* 0x000fea0003800200 */
.L_x_2162:
[----:B------:R-:W-:Y:S04]  /*8c30*/  BSSY.RECONVERGENT B0, `(.L_x_2164) ;  /* 0x0000169000007945 */ /* 0x000fe80003800200 */
[----:B------:R-:W-:Y:S05]  /*8c40*/  @!P4 BRA `(.L_x_2165) ;  /* 0x00000014009cc947 */ /* 0x000fea0003800000 */
[----:B------:R-:W4:Y:S01]  /*8c50*/  LDC.64 R2, c[0x0][0x4a8] ;  /* 0x00012a00ff027b82 */ /* 0x000f220000000a00 */
[C---:B------:R-:W-:Y:S11]  /*8c60*/  ISETP.GE.AND P0, PT, R20.reuse, R26, PT ;  /* 0x0000001a1400720c */ /* 0x040ff60003f06270 */
[----:B------:R-:W-:Y:S02]  /*8c70*/  @!UPT UIADD3 URZ, UPT, UPT, URZ, URZ, URZ ;  /* 0x000000fffffff290 */ /* 0x000fe4000fffe0ff */
[----:B------:R-:W-:Y:S04]  /*8c80*/  @!P0 ISETP.GE.U32.AND P1, PT, R20, R9, PT ;  /* 0x000000091400820c */ /* 0x000fe80003f26070 */
[----:B------:R-:W-:Y:S02]  /*8c90*/  @!P0 SEL R7, R10, RZ, P1 ;  /* 0x000000ff0a078207 */ /* 0x000fe40000800000 */
[----:B------:R-:W-:Y:S02]  /*8ca0*/  @!P0 SEL R11, R45, RZ, P1 ;  /* 0x000000ff2d0b8207 */ /* 0x000fe40000800000 */
[C---:B----4-:R-:W-:Y:S04]  /*8cb0*/  LEA R12, P2, R2.reuse, R22, 0x6 ;  /* 0x00000016020c7211 */ /* 0x050fe800078430ff */
[----:B------:R-:W-:Y:S02]  /*8cc0*/  LEA.HI.X R13, R2, R23, R3, 0x6, P2 ;  /* 0x00000017020d7211 */ /* 0x000fe400010f3403 */
[----:B------:R-:W-:Y:S02]  /*8cd0*/  @!P0 IADD3 R7, P2, PT, R102, R7, RZ ;  /* 0x0000000766078210 */ /* 0x000fe40007f5e0ff */
[----:B------:R-:W-:Y:S01]  /*8ce0*/  @!P0 SEL R3, R9, R10, !P1 ;  /* 0x0000000a09038207 */ /* 0x000fe20004800000 */
[----:B------:R-:W4:Y:S01]  /*8cf0*/  LDG.E.128 R36, desc[UR4][R12.64] ;  /* 0x000000040c247981 */ /* 0x000f22000c1e1d00 */
[----:B------:R-:W-:Y:S02]  /*8d00*/  @!P0 IADD3.X R0, PT, PT, R94, R11, RZ, P2, !PT ;  /* 0x0000000b5e008210 */ /* 0x000fe400017fe4ff */
[----:B------:R-:W-:Y:S01]  /*8d10*/  @!P0 SHF.L.U32 R11, R7, 0x1, RZ ;  /* 0x00000001070b8819 */ /* 0x000fe200000006ff */
        /* <DEDUP_REMOVED lines=9> */
[----:B------:R3:W5:Y:S01]  /*8db0*/  @!P0 LDG.E.128 R32, desc[UR4][R28.64] ;  /* 0x000000041c208981 */ /* 0x000762000c1e1d00 */
[--C-:B--2---:R-:W-:Y:S02]  /*8dc0*/  @!P0 HADD2.F32 R2, -RZ, R4.reuse.H1_H1 ;  /* 0x30000004ff028230 */ /* 0x104fe40000004100 */
[----:B------:R-:W-:Y:S02]  /*8dd0*/  @!P0 HADD2.F32 R0, -RZ, R4.H0_H0 ;  /* 0x20000004ff008230 */ /* 0x000fe40000004100 */
[--C-:B------:R-:W-:Y:S02]  /*8de0*/  @!P0 HADD2.F32 R3, -RZ, R5.reuse.H0_H0 ;  /* 0x20000005ff038230 */ /* 0x100fe40000004100 */
[----:B------:R-:W-:Y:S02]  /*8df0*/  @!P0 HADD2.F32 R4, -RZ, R5.H1_H1 ;  /* 0x30000005ff048230 */ /* 0x000fe40000004100 */
[----:B---3--:R-:W-:Y:S02]  /*8e00*/  @!P0 HADD2.F32 R29, -RZ, R40.H1_H1 ;  /* 0x30000028ff1d8230 */ /* 0x008fe40000004100 */
        /* <DEDUP_REMOVED lines=8> */
[----:B----4-:R-:W-:Y:S01]  /*8e90*/  @!P0 MOV R29, R36 ;  /* 0x00000024001d8202 */ /* 0x010fe20000000f00 */
[--C-:B------:R-:W-:Y:S02]  /*8ea0*/  @!P0 HADD2.F32 R28, -RZ, R41.reuse.H0_H0 ;  /* 0x20000029ff1c8230 */ /* 0x100fe40000004100 */
[----:B------:R-:W-:Y:S01]  /*8eb0*/  @!P1 FADD.FTZ R15, -R15, -RZ ;  /* 0x800000ff0f0f9221 */ /* 0x000fe20000010100 */
[----:B------:R-:W-:Y:S02]  /*8ec0*/  @!P0 HADD2.F32 R27, -RZ, R41.H1_H1 ;  /* 0x30000029ff1b8230 */ /* 0x000fe40000004100 */
[----:B------:R-:W-:Y:S01]  /*8ed0*/  @!P1 FADD.FTZ R8, -R8, -RZ ;  /* 0x800000ff08089221 */ /* 0x000fe20000010100 */
[----:B------:R-:W-:Y:S01]  /*8ee0*/  @!P0 HADD2.F32 R6, -RZ, R6.H1_H1 ;  /* 0x30000006ff068230 */ /* 0x000fe20000004100 */
[----:B------:R-:W2:Y:S01]  /*8ef0*/  LDC.64 R40, c[0x0][0x3b8] ;  /* 0x0000ee00ff287b82 */ /* 0x000ea20000000a00 */
[--C-:B------:R-:W-:Y:S02]  /*8f00*/  @!P0 HADD2.F32 R14, -RZ, R7.reuse.H0_H0 ;  /* 0x20000007ff0e8230 */ /* 0x100fe40000004100 */
[----:B------:R-:W-:Y:S01]  /*8f10*/  @!P1 FADD.FTZ R31, -R31, -RZ ;  /* 0x800000ff1f1f9221 */ /* 0x000fe20000010100 */
[----:B------:R-:W-:Y:S02]  /*8f20*/  @!P0 HADD2.F32 R11, -RZ, R7.H1_H1 ;  /* 0x30000007ff0b8230 */ /* 0x000fe40000004100 */
[----:B------:R-:W-:Y:S01]  /*8f30*/  @!P1 FADD.FTZ R28, -R28, -RZ ;  /* 0x800000ff1c1c9221 */ /* 0x000fe20000010100 */
[----:B------:R-:W-:Y:S02]  /*8f40*/  @!P0 HADD2.F32 R7, -RZ, R43.H0_H0 ;  /* 0x2000002bff078230 */ /* 0x000fe40000004100 */
[----:B------:R-:W-:Y:S01]  /*8f50*/  @!P1 FADD.FTZ R27, -R27, -RZ ;  /* 0x800000ff1b1b9221 */ /* 0x000fe20000010100 */
[----:B-----5:R-:W-:Y:S02]  /*8f60*/  @!P0 HADD2.F32 R30, -RZ, R35.H1_H1 ;  /* 0x30000023ff1e8230 */ /* 0x020fe40000004100 */
[----:B------:R-:W-:Y:S01]  /*8f70*/  @!P0 FMUL.FTZ R5, R5, R16 ;  /* 0x0000001005058220 */ /* 0x000fe20000410000 */
[--C-:B------:R-:W-:Y:S02]  /*8f80*/  @!P0 HADD2.F32 R16, -RZ, R32.reuse.H0_H0 ;  /* 0x20000020ff108230 */ /* 0x100fe40000004100 */
[----:B------:R-:W-:Y:S01]  /*8f90*/  @!P0 FMUL.FTZ R6, R6, R15 ;  /* 0x0000000f06068220 */ /* 0x000fe20000410000 */
[--C-:B------:R-:W-:Y:S02]  /*8fa0*/  @!P0 HADD2.F32 R15, -RZ, R29.reuse.H0_H0 ;  /* 0x2000001dff0f8230 */ /* 0x100fe40000004100 */
[----:B------:R-:W-:Y:S01]  /*8fb0*/  @!P0 FMUL.FTZ R8, R11, R8 ;  /* 0x000000080b088220 */ /* 0x000fe20000410000 */
[----:B------:R-:W-:Y:S01]  /*8fc0*/  @!P0 FMUL.FTZ R0, R0, R31 ;  /* 0x0000001f00008220 */ /* 0x000fe20000410000 */
[----:B------:R-:W-:Y:S01]  /*8fd0*/  @!P1 FADD.FTZ R7, -R7, -RZ ;  /* 0x800000ff07079221 */ /* 0x000fe20000010100 */
[----:B------:R-:W-:Y:S01]  /*8fe0*/  @!P0 MOV R11, R37 ;  /* 0x00000025000b8202 */ /* 0x000fe20000000f00 */
[----:B------:R-:W-:Y:S01]  /*8ff0*/  @!P0 FMUL.FTZ R3, R3, R28 ;  /* 0x0000001c03038220 */ /* 0x000fe20000410000 */
[----:B------:R-:W-:Y:S02]  /*9000*/  @!P0 HADD2.F32 R28, -RZ, R32.H1_H1 ;  /* 0x30000020ff1c8230 */ /* 0x000fe40000004100 */
[----:B------:R-:W-:Y:S01]  /*9010*/  @!P0 FMUL.FTZ R4, R4, R27 ;  /* 0x0000001b04048220 */ /* 0x000fe20000410000 */
[----:B------:R-:W-:Y:S01]  /*9020*/  @!P0 HADD2.F32 R27, -RZ, R29.H1_H1 ;  /* 0x3000001dff1b8230 */ /* 0x000fe20000004100 */
[----:B------:R-:W-:Y:S01]  /*9030*/  ISETP.GE.AND P1, PT, R19, R26, PT ;  /* 0x0000001a1300720c */ /* 0x000fe20003f26270 */
[----:B------:R-:W-:Y:S02]  /*9040*/  @!P0 HADD2.F32 R29, -RZ, R35.H0_H0 ;  /* 0x20000023ff1d8230 */ /* 0x000fe40000004100 */
[----:B------:R-:W-:Y:S01]  /*9050*/  @!P0 FMUL.FTZ R7, R14, R7 ;  /* 0x000000070e078220 */ /* 0x000fe20000410000 */
[--C-:B------:R-:W-:Y:S02]  /*9060*/  @!P0 HADD2.F32 R14, -RZ, R11.reuse.H0_H0 ;  /* 0x2000000bff0e8230 */ /* 0x100fe40000004100 */
[----:B------:R-:W-:Y:S01]  /*9070*/  @!P0 FFMA.FTZ R0, R15, R16, R0 ;  /* 0x000000100f008223 */ /* 0x000fe20000010000 */
[----:B------:R-:W-:Y:S01]  /*9080*/  @!P0 HADD2.F32 R15, -RZ, R11.H1_H1 ;  /* 0x3000000bff0f8230 */ /* 0x000fe20000004100 */
[----:B--2---:R-:W-:Y:S01]  /*9090*/  LEA R46, P4, R40, R82, 0x6 ;  /* 0x00000052282e7211 */ /* 0x004fe200078830ff */
[--C-:B------:R-:W-:Y:S02]  /*90a0*/  @!P0 HADD2.F32 R11, -RZ, R33.reuse.H0_H0 ;  /* 0x20000021ff0b8230 */ /* 0x100fe40000004100 */
[----:B------:R-:W-:Y:S01]  /*90b0*/  @!P0 FFMA.FTZ R2, R27, R28, R2 ;  /* 0x0000001c1b028223 */ /* 0x000fe20000010002 */
[----:B------:R-:W-:Y:S01]  /*90c0*/  @!P0 HADD2.F32 R16, -RZ, R33.H1_H1 ;  /* 0x30000021ff108230 */ /* 0x000fe20000004100 */
[----:B------:R-:W-:Y:S01]  /*90d0*/  @!P0 MOV R31, R38 ;  /* 0x00000026001f8202 */ /* 0x000fe20000000f00 */
[--C-:B------:R-:W-:Y:S02]  /*90e0*/  @!P0 HADD2.F32 R27, -RZ, R34.reuse.H0_H0 ;  /* 0x20000022ff1b8230 */ /* 0x100fe40000004100 */
[----:B------:R-:W-:Y:S01]  /*90f0*/  @!P0 FFMA.FTZ R3, R14, R11, R3 ;  /* 0x0000000b0e038223 */ /* 0x000fe20000010003 */
[----:B------:R-:W-:Y:S01]  /*9100*/  @!P0 HADD2.F32 R28, -RZ, R34.H1_H1 ;  /* 0x30000022ff1c8230 */ /* 0x000fe20000004100 */
[----:B------:R-:W-:Y:S01]  /*9110*/  @!P0 F2FP.F16.F32.PACK_AB R32, R2, R0 ;  /* 0x000000000220823e */ /* 0x000fe200000000ff */
[--C-:B------:R-:W-:Y:S01]  /*9120*/  @!P0 HADD2.F32 R14, -RZ, R31.reuse.H0_H0 ;  /* 0x2000001fff0e8230 */ /* 0x100fe20000004100 */
[----:B------:R-:W-:Y:S01]  /*9130*/  LEA.HI.X R47, R40, R83, R41, 0x6, P4 ;  /* 0x00000053282f7211 */ /* 0x000fe200020f3429 */
[----:B------:R-:W-:Y:S02]  /*9140*/  @!P0 HADD2.F32 R11, -RZ, R31.H1_H1 ;  /* 0x3000001fff0b8230 */ /* 0x000fe40000004100 */
[----:B------:R-:W-:Y:S01]  /*9150*/  @!P0 FFMA.FTZ R4, R15, R16, R4 ;  /* 0x000000100f048223 */ /* 0x000fe20000010004 */
[----:B------:R-:W-:Y:S01]  /*9160*/  @!P0 MOV R2, R39 ;  /* 0x0000002700028202 */ /* 0x000fe20000000f00 */
[----:B------:R-:W-:Y:S01]  /*9170*/  @!P0 FFMA.FTZ R5, R14, R27, R5 ;  /* 0x0000001b0e058223 */ /* 0x000fe20000010005 */
[----:B------:R-:W-:Y:S01]  /*9180*/  @!P1 ISETP.GE.U32.AND P2, PT, R19, R9, PT ;  /* 0x000000091300920c */ /* 0x000fe20003f46070 */
[----:B------:R-:W-:Y:S01]  /*9190*/  @!P0 FFMA.FTZ R6, R11, R28, R6 ;  /* 0x0000001c0b068223 */ /* 0x000fe20000010006 */
[----:B------:R-:W-:Y:S01]  /*91a0*/  @!P0 MOV R36, R32 ;  /* 0x0000002000248202 */ /* 0x000fe20000000f00 */
[--C-:B------:R-:W-:Y:S01]  /*91b0*/  @!P0 HADD2.F32 R0, -RZ, R2.reuse.H0_H0 ;  /* 0x20000002ff008230 */ /* 0x100fe20000004100 */
[----:B------:R-:W-:Y:S01]  /*91c0*/  @!P0 F2FP.F16.F32.PACK_AB R15, R4, R3 ;  /* 0x00000003040f823e */ /* 0x000fe200000000ff */
[----:B------:R-:W-:Y:S01]  /*91d0*/  @!P0 HADD2.F32 R3, -RZ, R2.H1_H1 ;  /* 0x30000002ff038230 */ /* 0x000fe20000004100 */
[----:B------:R-:W-:Y:S02]  /*91e0*/  @!P1 SEL R11, R10, RZ, P2 ;  /* 0x000000ff0a0b9207 */ /* 0x000fe40001000000 */
[----:B------:R-:W-:Y:S01]  /*91f0*/  @!P0 MOV R37, R15 ;  /* 0x0000000f00258202 */ /* 0x000fe20000000f00 */
        /* <DEDUP_REMOVED lines=94> */
[----:B------:R-:W-:Y:S02]  /*97e0*/  @!P0 SHF.L.U32 R29, R31, 0x1, RZ ;  /* 0x000000011f1d8819 */ /* 0x000fe400000006ff */
        /* <DEDUP_REMOVED lines=43> */
[----:B------:R-:W-:Y:S02]  /*9aa0*/  @!P0 HADD2.F32 R15, -RZ, R50.H1_H1 ;  /* 0x30000032ff0f8230 */ /* 0x000fe40000004100 */
[----:B------:R-:W-:Y:S01]  /*9ab0*/  @!P1 FADD.FTZ R7, -R7, -RZ ;  /* 0x800000ff07079221 */ /* 0x000fe20000010100 */
        /* <DEDUP_REMOVED lines=8> */
[----:B------:R-:W-:Y:S02]  /*9b40*/  @!P0 HADD2.F32 R6, -RZ, R6.H1_H1 ;  /* 0x30000006ff068230 */ /* 0x000fe40000004100 */
[----:B------:R-:W-:Y:S01]  /*9b50*/  @!P0 FMUL.FTZ R8, R11, R8 ;  /* 0x000000080b088220 */ /* 0x000fe20000410000 */
[----:B------:R-:W-:Y:S02]  /*9b60*/  @!P0 HADD2.F32 R11, -RZ, R33.H0_H0 ;  /* 0x20000021ff0b8230 */ /* 0x000fe40000004100 */
[----:B------:R-:W-:Y:S01]  /*9b70*/  @!P0 FFMA.FTZ R0, R27, R16, R0 ;  /* 0x000000101b008223 */ /* 0x000fe20000010000 */
        /* <DEDUP_REMOVED lines=10> */
[----:B------:R-:W-:Y:S01]  /*9c20*/  @!P0 HADD2.F32 R27, -RZ, R34.H1_H1 ;  /* 0x30000022ff1b8230 */ /* 0x000fe20000004100 */
[----:B------:R-:W-:Y:S01]  /*9c30*/  @!P1 ISETP.GE.U32.AND P2, PT, R17, R9, PT ;  /* 0x000000091100920c */ /* 0x000fe20003f46070 */
[--C-:B------:R-:W-:Y:S02]  /*9c40*/  @!P0 HADD2.F32 R28, -RZ, R35.reuse.H0_H0 ;  /* 0x20000023ff1c8230 */ /* 0x100fe40000004100 */
[----:B------:R-:W-:Y:S01]  /*9c50*/  @!P0 FFMA.FTZ R4, R11, R15, R4 ;  /* 0x0000000f0b048223 */ /* 0x000fe20000010004 */
[----:B------:R-:W-:Y:S02]  /*9c60*/  @!P0 HADD2.F32 R11, -RZ, R30.H1_H1 ;  /* 0x3000001eff0b8230 */ /* 0x000fe40000004100 */
[----:B------:R-:W-:Y:S01]  /*9c70*/  @!P0 FFMA.FTZ R5, R0, R16, R5 ;  /* 0x0000001000058223 */ /* 0x000fe20000010005 */
[--C-:B------:R-:W-:Y:S01]  /*9c80*/  @!P0 HADD2.F32 R0, -RZ, R2.reuse.H0_H0 ;  /* 0x20000002ff008230 */ /* 0x100fe20000004100 */
[----:B------:R-:W-:Y:S01]  /*9c90*/  @!P0 MOV R36, R14 ;  /* 0x0000000e00248202 */ /* 0x000fe20000000f00 */
[----:B------:R-:W-:Y:S02]  /*9ca0*/  @!P0 HADD2.F32 R29, -RZ, R35.H1_H1 ;  /* 0x30000023ff1d8230 */ /* 0x000fe40000004100 */
[----:B------:R-:W-:Y:S01]  /*9cb0*/  @!P0 FFMA.FTZ R6, R11, R27, R6 ;  /* 0x0000001b0b068223 */ /* 0x000fe20000010006 */
[----:B------:R-:W-:Y:S01]  /*9cc0*/  @!P0 HADD2.F32 R15, -RZ, R2.H1_H1 ;  /* 0x30000002ff0f8230 */ /* 0x000fe20000004100 */
[----:B------:R-:W-:Y:S01]  /*9cd0*/  @!P1 SEL R31, R10, RZ, P2 ;  /* 0x000000ff0a1f9207 */ /* 0x000fe20001000000 */
[----:B------:R-:W-:Y:S01]  /*9ce0*/  @!P0 FFMA.FTZ R7, R0, R28, R7 ;  /* 0x0000001c00078223 */ /* 0x000fe20000010007 */
[----:B------:R-:W-:Y:S02]  /*9cf0*/  @!P1 SEL R11, R45, RZ, P2 ;  /* 0x000000ff2d0b9207 */ /* 0x000fe40001000000 */
[----:B------:R-:W-:Y:S01]  /*9d00*/  @!P1 IADD3 R31, P4, PT, R102, R31, RZ ;  /* 0x0000001f661f9210 */ /* 0x000fe20007f9e0ff */
[----:B------:R-:W-:Y:S01]  /*9d10*/  @!P0 FFMA.FTZ R8, R15, R29, R8 ;  /* 0x0000001d0f088223 */ /* 0x000fe20000010008 */
[----:B------:R-:W-:Y:S02]  /*9d20*/  @!P0 F2FP.F16.F32.PACK_AB R6, R6, R5 ;  /* 0x000000050606823e */ /* 0x000fe400000000ff */
[----:B------:R-:W-:Y:S02]  /*9d30*/  @!P1 IADD3.X R0, PT, PT, R94, R11, RZ, P4, !PT ;  /* 0x0000000b5e009210 */ /* 0x000fe400027fe4ff */
[----:B------:R-:W-:Y:S02]  /*9d40*/  @!P0 F2FP.F16.F32.PACK_AB R7, R8, R7 ;  /* 0x000000070807823e */ /* 0x000fe400000000ff */
        /* <DEDUP_REMOVED lines=16> */
[----:B------:R3:W2:Y:S08]  /*9e50*/  LDG.E.128 R40, desc[UR4][R12.64+0x180] ;  /* 0x000180040c287981 */ /* 0x0006b0000c1e1d00 */
[----:B------:R-:W5:Y:S01]  /*9e60*/  @!P1 LDG.E.128 R32, desc[UR4][R30.64+0x180] ;  /* 0x000180041e209981 */ /* 0x000f62000c1e1d00 */
        /* <DEDUP_REMOVED lines=13> */
[--C-:B------:R-:W-:Y:S01]  /*9f40*/  @!P1 HADD2.F32 R5, -RZ, R6.reuse.H0_H0 ;  /* 0x20000006ff059230 */ /* 0x100fe20000004100 */
[----:B--2---:R-:W-:Y:S01]  /*9f50*/  @!P1 MOV R36, R41 ;  /* 0x0000002900249202 */ /* 0x004fe20000000f00 */
        /* <DEDUP_REMOVED lines=54> */
.L_x_2165:
[----:B------:R-:W-:Y:S05]  /*a2c0*/  BSYNC.RECONVERGENT B0 ;  /* 0x0000000000007941 */ /* 0x000fea0003800200 */
.L_x_2164:
[----:B------:R-:W-:Y:S04]  /*a2d0*/  BSSY.RECONVERGENT B0, `(.L_x_2166) ;  /* 0x000016b000007945 */ /* 0x000fe80003800200 */
[----:B------:R-:W-:Y:S05]  /*a2e0*/  @!P3 BRA `(.L_x_2167) ;  /* 0x0000001400a4b947 */ /* 0x000fea0003800000 */
[----:B------:R-:W5:Y:S01]  /*a2f0*/  LDC.64 R12, c[0x0][0x4a8] ;  /* 0x00012a00ff0c7b82 */ /* 0x000f620000000a00 */
[C---:B------:R-:W-:Y:S11]  /*a300*/  ISETP.GE.AND P0, PT, R20.reuse, R26, PT ;  /* 0x0000001a1400720c */ /* 0x040ff60003f06270 */
[----:B------:R-:W-:Y:S02]  /*a310*/  @!UPT UIADD3 URZ, UPT, UPT, URZ, URZ, URZ ;  /* 0x000000fffffff290 */ /* 0x000fe4000fffe0ff */
[----:B------:R-:W-:Y:S04]  /*a320*/  @!P0 ISETP.GE.U32.AND P1, PT, R20, R9, PT ;  /* 0x000000091400820c */ /* 0x000fe80003f26070 */
[----:B------:R-:W-:Y:S02]  /*a330*/  @!P0 SEL R7, R10, RZ, P1 ;  /* 0x000000ff0a078207 */ /* 0x000fe40000800000 */
[----:B------:R-:W-:Y:S02]  /*a340*/  @!P0 SEL R11, R45, RZ, P1 ;  /* 0x000000ff2d0b8207 */ /* 0x000fe40000800000 */
[----:B------:R-:W-:Y:S01]  /*a350*/  @!P0 IADD3 R7, P2, PT, R104, R7, RZ ;  /* 0x0000000768078210 */ /* 0x000fe20007f5e0ff */
[----:B-----5:R-:W-:Y:S02]  /*a360*/  IMAD R3, R13, 0x60, RZ ;  /* 0x000000600d037824 */ /* 0x020fe400078e02ff */
[----:B------:R-:W-:Y:S01]  /*a370*/  IMAD.WIDE.U32 R12, R12, 0x60, R22 ;  /* 0x000000600c0c7825 */ /* 0x000fe200078e0016 */
[----:B------:R-:W-:Y:S02]  /*a380*/  @!P0 IADD3.X R0, PT, PT, R92, R11, RZ, P2, !PT ;  /* 0x0000000b5c008210 */ /* 0x000fe400017fe4ff */
[----:B------:R-:W-:Y:S02]  /*a390*/  @!P0 SHF.L.U32 R11, R7, 0x1, RZ ;  /* 0x00000001070b8819 */ /* 0x000fe400000006ff */
[----:B------:R-:W-:Y:S02]  /*a3a0*/  IADD3 R13, PT, PT, R13, R3, RZ ;  /* 0x000000030d0d7210 */ /* 0x000fe40007ffe0ff */
[----:B------:R-:W-:Y:S02]  /*a3b0*/  @!P0 SEL R3, R9, R10, !P1 ;  /* 0x0000000a09038207 */ /* 0x000fe40004800000 */
[----:B------:R-:W-:Y:S01]  /*a3c0*/  @!P0 SHF.L.U64.HI R0, R7, 0x1, R0 ;  /* 0x0000000107008819 */ /* 0x000fe20000010200 */
[----:B------:R-:W5:Y:S01]  /*a3d0*/  LDG.E.128 R36, desc[UR4][R12.64] ;  /* 0x000000040c247981 */ /* 0x000f62000c1e1d00 */
[----:B--234-:R-:W-:Y:S01]  /*a3e0*/  @!P0 IADD3 R40, P1, PT, R11, R86, RZ ;  /* 0x000000560b288210 */ /* 0x01cfe20007f3e0ff */
[----:B------:R-:W-:Y:S03]  /*a3f0*/  @!P0 IMAD.WIDE R4, R3, 0x2, R12 ;  /* 0x0000000203048825 */ /* 0x000fe600078e020c */
[C---:B------:R-:W-:Y:S02]  /*a400*/  @!P0 IADD3.X R41, PT, PT, R0.reuse, R87, RZ, P1, !PT ;  /* 0x0000005700298210 */ /* 0x040fe40000ffe4ff */
[----:B------:R-:W-:Y:S01]  /*a410*/  @!P0 IADD3 R28, P1, PT, R11, R88, RZ ;  /* 0x000000580b1c8210 */ /* 0x000fe20007f3e0ff */
[----:B------:R-:W2:Y:S03]  /*a420*/  @!P0 LDG.E.128 R4, desc[UR4][R4.64] ;  /* 0x0000000404048981 */ /* 0x000ea6000c1e1d00 */
[----:B------:R-:W-:Y:S02]  /*a430*/  @!P0 IADD3.X R29, PT, PT, R0, R89, RZ, P1, !PT ;  /* 0x00000059001d8210 */ /* 0x000fe40000ffe4ff */
[----:B------:R-:W-:Y:S03]  /*a440*/  ISETP.GE.U32.OR P1, PT, R20, R9, P0 ;  /* 0x000000091400720c */ /* 0x000fe60000726470 */
[----:B------:R-:W3:Y:S08]  /*a450*/  @!P0 LDG.E.128 R40, desc[UR4][R40.64] ;  /* 0x0000000428288981 */ /* 0x000ef0000c1e1d00 */
[----:B------:R4:W5:Y:S01]  /*a460*/  @!P0 LDG.E.128 R32, desc[UR4][R28.64] ;  /* 0x000000041c208981 */ /* 0x000962000c1e1d00 */
[--C-:B--2---:R-:W-:Y:S02]  /*a470*/  @!P0 HADD2.F32 R0, -RZ, R4.reuse.H0_H0 ;  /* 0x20000004ff008230 */ /* 0x104fe40000004100 */
[----:B------:R-:W-:Y:S02]  /*a480*/  @!P0 HADD2.F32 R2, -RZ, R4.H1_H1 ;  /* 0x30000004ff028230 */ /* 0x000fe40000004100 */
[--C-:B------:R-:W-:Y:S02]  /*a490*/  @!P0 HADD2.F32 R3, -RZ, R5.reuse.H0_H0 ;  /* 0x20000005ff038230 */ /* 0x100fe40000004100 */
[----:B------:R-:W-:Y:S02]  /*a4a0*/  @!P0 HADD2.F32 R4, -RZ, R5.H1_H1 ;  /* 0x30000005ff048230 */ /* 0x000fe40000004100 */
[----:B---3--:R-:W-:Y:S02]  /*a4b0*/  @!P0 HADD2.F32 R15, -RZ, R42.H1_H1 ;  /* 0x3000002aff0f8230 */ /* 0x008fe40000004100 */
[----:B----4-:R-:W-:Y:S02]  /*a4c0*/  @!P0 HADD2.F32 R29, -RZ, R40.H1_H1 ;  /* 0x30000028ff1d8230 */ /* 0x010fe40000004100 */
[--C-:B------:R-:W-:Y:S02]  /*a4d0*/  @!P0 HADD2.F32 R5, -RZ, R6.reuse.H0_H0 ;  /* 0x20000006ff058230 */ /* 0x100fe40000004100 */
[----:B------:R-:W-:Y:S01]  /*a4e0*/  @!P1 FADD.FTZ R15, -R15, -RZ ;  /* 0x800000ff0f0f9221 */ /* 0x000fe20000010100 */
[----:B------:R-:W-:Y:S02]  /*a4f0*/  @!P0 HADD2.F32 R6, -RZ, R6.H1_H1 ;  /* 0x30000006ff068230 */ /* 0x000fe40000004100 */
[----:B------:R-:W-:Y:S01]  /*a500*/  @!P1 FADD.FTZ R29, -R29, -RZ ;  /* 0x800000ff1d1d9221 */ /* 0x000fe20000010100 */
[--C-:B------:R-:W-:Y:S02]  /*a510*/  @!P0 HADD2.F32 R14, -RZ, R7.reuse.H0_H0 ;  /* 0x20000007ff0e8230 */ /* 0x100fe40000004100 */
[----:B------:R-:W-:Y:S02]  /*a520*/  @!P0 HADD2.F32 R11, -RZ, R7.H1_H1 ;  /* 0x30000007ff0b8230 */ /* 0x000fe40000004100 */
[----:B------:R-:W-:Y:S01]  /*a530*/  @!P0 FMUL.FTZ R6, R6, R15 ;  /* 0x0000000f06068220 */ /* 0x000fe20000410000 */
[--C-:B------:R-:W-:Y:S01]  /*a540*/  @!P0 HADD2.F32 R7, -RZ, R43.reuse.H0_H0 ;  /* 0x2000002bff078230 */ /* 0x100fe20000004100 */
[----:B-----5:R-:W-:Y:S01]  /*a550*/  @!P0 MOV R15, R36 ;  /* 0x00000024000f8202 */ /* 0x020fe20000000f00 */
[----:B------:R-:W-:Y:S02]  /*a560*/  @!P0 HADD2.F32 R8, -RZ, R43.H1_H1 ;  /* 0x3000002bff088230 */ /* 0x000fe40000004100 */
[----:B------:R-:W-:Y:S01]  /*a570*/  @!P0 FMUL.FTZ R2, R2, R29 ;  /* 0x0000001d02028220 */ /* 0x000fe20000410000 */
[----:B------:R-:W-:Y:S02]  /*a580*/  @!P0 HADD2.F32 R16, -RZ, R42.H0_H0 ;  /* 0x2000002aff108230 */ /* 0x000fe40000004100 */
[----:B------:R-:W-:Y:S01]  /*a590*/  @!P1 FADD.FTZ R7, -R7, -RZ ;  /* 0x800000ff07079221 */ /* 0x000fe20000010100 */
[----:B------:R-:W-:Y:S02]  /*a5a0*/  @!P0 HADD2.F32 R31, -RZ, R40.H0_H0 ;  /* 0x20000028ff1f8230 */ /* 0x000fe40000004100 */
[----:B------:R-:W-:Y:S01]  /*a5b0*/  @!P1 FADD.FTZ R8, -R8, -RZ ;  /* 0x800000ff08089221 */ /* 0x000fe20000010100 */
[--C-:B------:R-:W-:Y:S02]  /*a5c0*/  @!P0 HADD2.F32 R28, -RZ, R41.reuse.H0_H0 ;  /* 0x20000029ff1c8230 */ /* 0x100fe40000004100 */
[----:B------:R-:W-:Y:S01]  /*a5d0*/  @!P1 FADD.FTZ R16, -R16, -RZ ;  /* 0x800000ff10109221 */ /* 0x000fe20000010100 */
[----:B------:R-:W-:Y:S02]  /*a5e0*/  @!P0 HADD2.F32 R27, -RZ, R41.H1_H1 ;  /* 0x30000029ff1b8230 */ /* 0x000fe40000004100 */
[----:B------:R-:W-:Y:S01]  /*a5f0*/  @!P1 FADD.FTZ R31, -R31, -RZ ;  /* 0x800000ff1f1f9221 */ /* 0x000fe20000010100 */
[----:B------:R-:W-:Y:S02]  /*a600*/  @!P0 HADD2.F32 R30, -RZ, R33.H1_H1 ;  /* 0x30000021ff1e8230 */ /* 0x000fe40000004100 */
[----:B------:R-:W-:Y:S01]  /*a610*/  @!P1 FADD.FTZ R28, -R28, -RZ ;  /* 0x800000ff1c1c9221 */ /* 0x000fe20000010100 */
[----:B------:R-:W-:Y:S01]  /*a620*/  @!P0 MOV R29, R37 ;  /* 0x00000025001d8202 */ /* 0x000fe20000000f00 */
[----:B------:R-:W-:Y:S01]  /*a630*/  @!P1 FADD.FTZ R27, -R27, -RZ ;  /* 0x800000ff1b1b9221 */ /* 0x000fe20000010100 */
[----:B------:R-:W-:Y:S01]  /*a640*/  ISETP.GE.AND P1, PT, R19, R26, PT ;  /* 0x0000001a1300720c */ /* 0x000fe20003f26270 */
[----:B------:R-:W-:Y:S01]  /*a650*/  @!P0 FMUL.FTZ R7, R14, R7 ;  /* 0x000000070e078220 */ /* 0x000fe20000410000 */
[--C-:B------:R-:W-:Y:S02]  /*a660*/  @!P0 HADD2.F32 R14, -RZ, R32.reuse.H0_H0 ;  /* 0x20000020ff0e8230 */ /* 0x100fe40000004100 */
[----:B------:R-:W-:Y:S01]  /*a670*/  @!P0 FMUL.FTZ R8, R11, R8 ;  /* 0x000000080b088220 */ /* 0x000fe20000410000 */
[--C-:B------:R-:W-:Y:S02]  /*a680*/  @!P0 HADD2.F32 R11, -RZ, R15.reuse.H0_H0 ;  /* 0x2000000fff0b8230 */ /* 0x100fe40000004100 */
[----:B------:R-:W-:Y:S01]  /*a690*/  @!P0 FMUL.FTZ R5, R5, R16 ;  /* 0x0000001005058220 */ /* 0x000fe20000410000 */
[----:B------:R-:W-:Y:S01]  /*a6a0*/  @!P0 HADD2.F32 R16, -RZ, R32.H1_H1 ;  /* 0x30000020ff108230 */ /* 0x000fe20000004100 */
[----:B------:R-:W2:Y:S01]  /*a6b0*/  LDC.64 R40, c[0x0][0x3b8] ;  /* 0x0000ee00ff287b82 */ /* 0x000ea20000000a00 */
[----:B------:R-:W-:Y:S02]  /*a6c0*/  @!P0 HADD2.F32 R15, -RZ, R15.H1_H1 ;  /* 0x3000000fff0f8230 */ /* 0x000fe40000004100 */
[----:B------:R-:W-:Y:S01]  /*a6d0*/  @!P0 FMUL.FTZ R0, R0, R31 ;  /* 0x0000001f00008220 */ /* 0x000fe20000410000 */
[--C-:B------:R-:W-:Y:S02]  /*a6e0*/  @!P0 HADD2.F32 R31, -RZ, R34.reuse.H0_H0 ;  /* 0x20000022ff1f8230 */ /* 0x100fe40000004100 */
[----:B------:R-:W-:Y:S01]  /*a6f0*/  @!P0 FMUL.FTZ R3, R3, R28 ;  /* 0x0000001c03038220 */ /* 0x000fe20000410000 */
[----:B------:R-:W-:Y:S02]  /*a700*/  @!P0 HADD2.F32 R28, -RZ, R29.H0_H0 ;  /* 0x2000001dff1c8230 */ /* 0x000fe40000004100 */
[----:B------:R-:W-:Y:S01]  /*a710*/  @!P0 FMUL.FTZ R4, R4, R27 ;  /* 0x0000001b04048220 */ /* 0x000fe20000410000 */
[----:B------:R-:W-:Y:S02]  /*a720*/  @!P0 HADD2.F32 R27, -RZ, R33.H0_H0 ;  /* 0x20000021ff1b8230 */ /* 0x000fe40000004100 */
[----:B------:R-:W-:Y:S01]  /*a730*/  @!P0 FFMA.FTZ R0, R11, R14, R0 ;  /* 0x0000000e0b008223 */ /* 0x000fe20000010000 */
[----:B------:R-:W-:Y:S02]  /*a740*/  @!P0 HADD2.F32 R29, -RZ, R29.H1_H1 ;  /* 0x3000001dff1d8230 */ /* 0x000fe40000004100 */
[----:B------:R-:W-:Y:S01]  /*a750*/  @!P0 FFMA.FTZ R2, R15, R16, R2 ;  /* 0x000000100f028223 */ /* 0x000fe20000010002 */
[----:B------:R-:W-:Y:S02]  /*a760*/  @!P0 HADD2.F32 R32, -RZ, R34.H1_H1 ;  /* 0x30000022ff208230 */ /* 0x000fe40000004100 */
[----:B------:R-:W-:Y:S01]  /*a770*/  @!P0 FFMA.FTZ R3, R28, R27, R3 ;  /* 0x0000001b1c038223 */ /* 0x000fe20000010003 */
[--C-:B------:R-:W-:Y:S02]  /*a780*/  @!P0 HADD2.F32 R33, -RZ, R35.reuse.H0_H0 ;  /* 0x20000023ff218230 */ /* 0x100fe40000004100 */
[----:B------:R-:W-:Y:S01]  /*a790*/  @!P0 FFMA.FTZ R4, R29, R30, R4 ;  /* 0x0000001e1d048223 */ /* 0x000fe20000010004 */
[----:B------:R-:W-:Y:S01]  /*a7a0*/  @!P0 HADD2.F32 R34, -RZ, R35.H1_H1 ;  /* 0x30000023ff228230 */ /* 0x000fe20000004100 */
[----:B------:R-:W-:Y:S02]  /*a7b0*/  @!P0 MOV R35, R38 ;  /* 0x0000002600238202 */ /* 0x000fe40000000f00 */
[----:B------:R-:W-:Y:S02]  /*a7c0*/  @!P0 MOV R15, R39 ;  /* 0x00000027000f8202 */ /* 0x000fe40000000f00 */
[----:B------:R-:W-:Y:S01]  /*a7d0*/  @!P0 F2FP.F16.F32.PACK_AB R2, R2, R0 ;  /* 0x000000000202823e */ /* 0x000fe200000000ff */
[--C-:B------:R-:W-:Y:S01]  /*a7e0*/  @!P0 HADD2.F32 R14, -RZ, R35.reuse.H0_H0 ;  /* 0x20000023ff0e8230 */ /* 0x100fe20000004100 */
[----:B------:R-:W-:Y:S01]  /*a7f0*/  @!P1 ISETP.GE.U32.AND P2, PT, R19, R9, PT ;  /* 0x000000091300920c */ /* 0x000fe20003f46070 */
[----:B------:R-:W-:Y:S01]  /*a800*/  @!P0 HADD2.F32 R11, -RZ, R35.H1_H1 ;  /* 0x30000023ff0b8230 */ /* 0x000fe20000004100 */
[----:B------:R-:W-:Y:S01]  /*a810*/  @!P0 MOV R36, R2 ;  /* 0x0000000200248202 */ /* 0x000fe20000000f00 */
[--C-:B------:R-:W-:Y:S01]  /*a820*/  @!P0 HADD2.F32 R0, -RZ, R15.reuse.H0_H0 ;  /* 0x2000000fff008230 */ /* 0x100fe20000004100 */
[----:B------:R-:W-:Y:S01]  /*a830*/  @!P0 F2FP.F16.F32.PACK_AB R27, R4, R3 ;  /* 0x00000003041b823e */ /* 0x000fe200000000ff */
[----:B------:R-:W-:Y:S02]  /*a840*/  @!P0 HADD2.F32 R3, -RZ, R15.H1_H1 ;  /* 0x3000000fff038230 */ /* 0x000fe40000004100 */
[----:B------:R-:W-:Y:S01]  /*a850*/  @!P0 FFMA.FTZ R5, R14, R31, R5 ;  /* 0x0000001f0e058223 */ /* 0x000fe20000010005 */
[----:B--2---:R-:W-:Y:S01]  /*a860*/  IMAD.WIDE.U32 R46, R40, 0x60, R82 ;  /* 0x00000060282e7825 */ /* 0x004fe200078e0052 */
[----:B------:R-:W-:Y:S03]  /*a870*/  @!P1 SEL R29, R10, RZ, P2 ;  /* 0x000000ff0a1d9207 */ /* 0x000fe60001000000 */
[----:B------:R-:W-:Y:S01]  /*a880*/  @!P0 FFMA.FTZ R6, R11, R32, R6 ;  /* 0x000000200b068223 */ /* 0x000fe20000010006 */
[----:B------:R-:W-:Y:S02]  /*a890*/  IMAD R41, R41, 0x60, RZ ;  /* 0x0000006029297824 */ /* 0x000fe400078e02ff */
[----:B------:R-:W-:Y:S01]  /*a8a0*/  @!P0 FFMA.FTZ R7, R0, R33, R7 ;  /* 0x0000002100078223 */ /* 0x000fe20000010007 */
[----:B------:R-:W-:Y:S01]  /*a8b0*/  @!P0 FFMA.FTZ R8, R3, R34, R8 ;  /* 0x0000002203088223 */ /* 0x000fe20000010008 */
[----:B------:R-:W-:Y:S02]  /*a8c0*/  @!P1 SEL R3, R45, RZ, P2 ;  /* 0x000000ff2d039207 */ /* 0x000fe40001000000 */
[----:B------:R-:W-:Y:S02]  /*a8d0*/  @!P1 IADD3 R29, P3, PT, R104, R29, RZ ;  /* 0x0000001d681d9210 */ /* 0x000fe40007f7e0ff */
[----:B------:R-:W-:Y:S02]  /*a8e0*/  @!P0 F2FP.F16.F32.PACK_AB R6, R6, R5 ;  /* 0x000000050606823e */ /* 0x000fe400000000ff */
[----:B------:R-:W-:Y:S02]  /*a8f0*/  @!P1 IADD3.X R0, PT, PT, R92, R3, RZ, P3, !PT ;  /* 0x000000035c009210 */ /* 0x000fe40001ffe4ff */
[----:B------:R-:W-:Y:S02]  /*a900*/  @!P0 F2FP.F16.F32.PACK_AB R7, R8, R7 ;  /* 0x000000070807823e */ /* 0x000fe400000000ff */
[C---:B------:R-:W-:Y:S02]  /*a910*/  @!P1 SHF.L.U64.HI R0, R29.reuse, 0x1, R0 ;  /* 0x000000011d009819 */ /* 0x040fe40000010200 */
[----:B------:R-:W-:Y:S02]  /*a920*/  @!P1 SHF.L.U32 R29, R29, 0x1, RZ ;  /* 0x000000011d1d9819 */ /* 0x000fe400000006ff */
[----:B------:R-:W-:Y:S02]  /*a930*/  @!P0 MOV R37, R27 ;  /* 0x0000001b00258202 */ /* 0x000fe40000000f00 */
[----:B------:R-:W-:Y:S02]  /*a940*/  IADD3 R47, PT, PT, R47, R41, RZ ;  /* 0x000000292f2f7210 */ /* 0x000fe40007ffe0ff */
        /* <DEDUP_REMOVED lines=93> */
[----:B------:R-:W-:Y:S02]  /*af20*/  @!P0 IADD3.X R49, PT, PT, R0, R87, RZ, P1, !PT ;  /* 0x0000005700318210 */ /* 0x000fe40000ffe4ff */
[----:B------:R-:W-:Y:S01]  /*af30*/  @!P0 IADD3 R28, P1, PT, R29, R88, RZ ;  /* 0x000000581d1c8210 */ /* 0x000fe20007f3e0ff */
[----:B------:R-:W-:Y:S01]  /*af40*/  @!P0 IMAD.WIDE R4, R3, 0x2, R12 ;  /* 0x0000000203048825 */ /* 0x000fe200078e020c */
[----:B------:R-:W-:Y:S01]  /*af50*/  ISETP.GE.U32.OR P2, PT, R18, R9, P0 ;  /* 0x000000091200720c */ /* 0x000fe20000746470 */
[----:B------:R-:W3:Y:S01]  /*af60*/  LDG.E.128 R36, desc[UR4][R12.64+0x100] ;  /* 0x000100040c247981 */ /* 0x000ee2000c1e1d00 */
[----:B------:R-:W-:Y:S02]  /*af70*/  @!P0 IADD3.X R29, PT, PT, R0, R89, RZ, P1, !PT ;  /* 0x00000059001d8210 */ /* 0x000fe40000ffe4ff */
[----:B------:R-:W-:Y:S05]  /*af80*/  ISETP.GE.AND P1, PT, R17, R26, PT ;  /* 0x0000001a1100720c */ /* 0x000fea0003f26270 */
[----:B------:R-:W4:Y:S08]  /*af90*/  @!P0 LDG.E.128 R48, desc[UR4][R48.64+0x100] ;  /* 0x0001000430308981 */ /* 0x000f30000c1e1d00 */
[----:B------:R-:W5:Y:S08]  /*afa0*/  @!P0 LDG.E.128 R4, desc[UR4][R4.64+0x100] ;  /* 0x0001000404048981 */ /* 0x000f70000c1e1d00 */
[----:B------:R1:W2:Y:S01]  /*afb0*/  @!P0 LDG.E.128 R32, desc[UR4][R28.64+0x100] ;  /* 0x000100041c208981 */ /* 0x0002a2000c1e1d00 */
[----:B---3--:R-:W-:Y:S01]  /*afc0*/  @!P0 MOV R30, R38 ;  /* 0x00000026001e8202 */ /* 0x008fe20000000f00 */
[----:B----4-:R-:W-:Y:S02]  /*afd0*/  @!P0 HADD2.F32 R27, -RZ, R49.H1_H1 ;  /* 0x30000031ff1b8230 */ /* 0x010fe40000004100 */
[----:B-1----:R-:W-:Y:S02]  /*afe0*/  @!P0 HADD2.F32 R29, -RZ, R48.H1_H1 ;  /* 0x30000030ff1d8230 */ /* 0x002fe40000004100 */
[--C-:B------:R-:W-:Y:S02]  /*aff0*/  @!P0 HADD2.F32 R16, -RZ, R50.reuse.H0_H0 ;  /* 0x20000032ff108230 */ /* 0x100fe40000004100 */
[----:B------:R-:W-:Y:S01]  /*b000*/  @!P2 FADD.FTZ R27, -R27, -RZ ;  /* 0x800000ff1b1ba221 */ /* 0x000fe20000010100 */
[----:B------:R-:W-:Y:S02]  /*b010*/  @!P0 HADD2.F32 R15, -RZ, R50.H1_H1 ;  /* 0x30000032ff0f8230 */ /* 0x000fe40000004100 */
[----:B------:R-:W-:Y:S01]  /*b020*/  @!P2 FADD.FTZ R29, -R29, -RZ ;  /* 0x800000ff1d1da221 */ /* 0x000fe20000010100 */
[--C-:B-----5:R-:W-:Y:S02]  /*b030*/  @!P0 HADD2.F32 R0, -RZ, R4.reuse.H0_H0 ;  /* 0x20000004ff008230 */ /* 0x120fe40000004100 */
[----:B------:R-:W-:Y:S01]  /*b040*/  @!P2 FADD.FTZ R16, -R16, -RZ ;  /* 0x800000ff1010a221 */ /* 0x000fe20000010100 */
[----:B------:R-:W-:Y:S02]  /*b050*/  @!P0 HADD2.F32 R2, -RZ, R4.H1_H1 ;  /* 0x30000004ff028230 */ /* 0x000fe40000004100 */
[----:B------:R-:W-:Y:S01]  /*b060*/  @!P2 FADD.FTZ R15, -R15, -RZ ;  /* 0x800000ff0f0fa221 */ /* 0x000fe20000010100 */
[----:B------:R-:W-:Y:S02]  /*b070*/  @!P0 HADD2.F32 R4, -RZ, R5.H1_H1 ;  /* 0x30000005ff048230 */ /* 0x000fe40000004100 */
[----:B------:R-:W-:Y:S02]  /*b080*/  @!P0 HADD2.F32 R26, -RZ, R49.H0_H0 ;  /* 0x20000031ff1a8230 */ /* 0x000fe40000004100 */
[----:B------:R-:W-:Y:S01]  /*b090*/  @!P0 FMUL.FTZ R2, R2, R29 ;  /* 0x0000001d02028220 */ /* 0x000fe20000410000 */
[----:B------:R-:W-:Y:S02]  /*b0a0*/  @!P0 HADD2.F32 R3, -RZ, R5.H0_H0 ;  /* 0x20000005ff038230 */ /* 0x000fe40000004100 */
[----:B------:R-:W-:Y:S01]  /*b0b0*/  @!P0 FMUL.FTZ R4, R4, R27 ;  /* 0x0000001b04048220 */ /* 0x000fe20000410000 */
[----:B------:R-:W-:Y:S01]  /*b0c0*/  @!P0 HADD2.F32 R31, -RZ, R48.H0_H0 ;  /* 0x20000030ff1f8230 */ /* 0x000fe20000004100 */
[----:B------:R-:W-:Y:S01]  /*b0d0*/  @!P0 MOV R27, R36 ;  /* 0x00000024001b8202 */ /* 0x000fe20000000f00 */
        /* <DEDUP_REMOVED lines=10> */
[----:B------:R-:W-:Y:S02]  /*b180*/  @!P0 HADD2.F32 R8, -RZ, R51.H1_H1 ;  /* 0x30000033ff088230 */ /* 0x000fe40000004100 */
[----:B------:R-:W-:Y:S01]  /*b190*/  @!P0 FMUL.FTZ R3, R3, R26 ;  /* 0x0000001a03038220 */ /* 0x000fe20000410000 */
[--C-:B--2---:R-:W-:Y:S01]  /*b1a0*/  @!P0 HADD2.F32 R16, -RZ, R32.reuse.H0_H0 ;  /* 0x20000020ff108230 */ /* 0x104fe20000004100 */
[----:B------:R-:W-:Y:S01]  /*b1b0*/  @!P0 MOV R29, R37 ;  /* 0x00000025001d8202 */ /* 0x000fe20000000f00 */
[--C-:B------:R-:W-:Y:S02]  /*b1c0*/  @!P0 HADD2.F32 R15, -RZ, R27.reuse.H0_H0 ;  /* 0x2000001bff0f8230 */ /* 0x100fe40000004100 */
[----:B------:R-:W-:Y:S01]  /*b1d0*/  @!P2 FADD.FTZ R7, -R7, -RZ ;  /* 0x800000ff0707a221 */ /* 0x000fe20000010100 */
[----:B------:R-:W-:Y:S02]  /*b1e0*/  @!P0 HADD2.F32 R26, -RZ, R32.H1_H1 ;  /* 0x30000020ff1a8230 */ /* 0x000fe40000004100 */
[----:B------:R-:W-:Y:S01]  /*b1f0*/  @!P2 FADD.FTZ R8, -R8, -RZ ;  /* 0x800000ff0808a221 */ /* 0x000fe20000010100 */
[----:B------:R-:W-:Y:S02]  /*b200*/  @!P0 HADD2.F32 R27, -RZ, R27.H1_H1 ;  /* 0x3000001bff1b8230 */ /* 0x000fe40000004100 */
[----:B------:R-:W-:Y:S01]  /*b210*/  @!P0 FMUL.FTZ R7, R14, R7 ;  /* 0x000000070e078220 */ /* 0x000fe20000410000 */
[----:B------:R-:W-:Y:S02]  /*b220*/  @!P0 HADD2.F32 R14, -RZ, R29.H0_H0 ;  /* 0x2000001dff0e8230 */ /* 0x000fe40000004100 */
[----:B------:R-:W-:Y:S01]  /*b230*/  @!P0 FMUL.FTZ R8, R11, R8 ;  /* 0x000000080b088220 */ /* 0x000fe20000410000 */
[--C-:B------:R-:W-:Y:S02]  /*b240*/  @!P0 HADD2.F32 R11, -RZ, R33.reuse.H0_H0 ;  /* 0x20000021ff0b8230 */ /* 0x100fe40000004100 */
[----:B------:R-:W-:Y:S01]  /*b250*/  @!P0 FFMA.FTZ R0, R15, R16, R0 ;  /* 0x000000100f008223 */ /* 0x000fe20000010000 */
[----:B------:R-:W-:Y:S02]  /*b260*/  @!P0 HADD2.F32 R15, -RZ, R33.H1_H1 ;  /* 0x30000021ff0f8230 */ /* 0x000fe40000004100 */
[----:B------:R-:W-:Y:S01]  /*b270*/  @!P0 FFMA.FTZ R2, R27, R26, R2 ;  /* 0x0000001a1b028223 */ /* 0x000fe20000010002 */
[--C-:B------:R-:W-:Y:S02]  /*b280*/  @!P0 HADD2.F32 R16, -RZ, R34.reuse.H0_H0 ;  /* 0x20000022ff108230 */ /* 0x100fe40000004100 */
[----:B------:R-:W-:Y:S01]  /*b290*/  @!P0 FFMA.FTZ R3, R14, R11, R3 ;  /* 0x0000000b0e038223 */ /* 0x000fe20000010003 */
[----:B------:R-:W-:Y:S01]  /*b2a0*/  @!P0 HADD2.F32 R11, -RZ, R29.H1_H1 ;  /* 0x3000001dff0b8230 */ /* 0x000fe20000004100 */
[----:B------:R-:W-:Y:S01]  /*b2b0*/  @!P1 ISETP.GE.U32.AND P2, PT, R17, R9, PT ;  /* 0x000000091100920c */ /* 0x000fe20003f46070 */
        /* <DEDUP_REMOVED lines=12> */
[----:B------:R-:W-:Y:S02]  /*b380*/  @!P0 HADD2.F32 R15, -RZ, R2.H1_H1 ;  /* 0x30000002ff0f8230 */ /* 0x000fe40000004100 */
[----:B------:R-:W-:Y:S01]  /*b390*/  @!P0 FFMA.FTZ R7, R0, R27, R7 ;  /* 0x0000001b00078223 */ /* 0x000fe20000010007 */
[----:B------:R-:W-:Y:S02]  /*b3a0*/  @!P1 SEL R29, R10, RZ, P2 ;  /* 0x000000ff0a1d9207 */ /* 0x000fe40001000000 */
[----:B------:R-:W-:Y:S01]  /*b3b0*/  @!P1 SEL R45, R45, RZ, P2 ;  /* 0x000000ff2d2d9207 */ /* 0x000fe20001000000 */
[----:B------:R-:W-:Y:S01]  /*b3c0*/  @!P0 FFMA.FTZ R8, R15, R28, R8 ;  /* 0x0000001c0f088223 */ /* 0x000fe20000010008 */
[----:B------:R-:W-:Y:S02]  /*b3d0*/  @!P1 IADD3 R29, P3, PT, R104, R29, RZ ;  /* 0x0000001d681d9210 */ /* 0x000fe40007f7e0ff */
[----:B------:R-:W-:Y:S02]  /*b3e0*/  @!P0 F2FP.F16.F32.PACK_AB R6, R6, R5 ;  /* 0x000000050606823e */ /* 0x000fe400000000ff */
[----:B------:R-:W-:Y:S02]  /*b3f0*/  @!P0 F2FP.F16.F32.PACK_AB R7, R8, R7 ;  /* 0x000000070807823e */ /* 0x000fe400000000ff */
[----:B------:R-:W-:Y:S02]  /*b400*/  @!P0 F2FP.F16.F32.PACK_AB R11, R4, R3 ;  /* 0x00000003040b823e */ /* 0x000fe400000000ff */
[C---:B------:R-:W-:Y:S02]  /*b410*/  @!P1 SHF.L.U32 R15, R29.reuse, 0x1, RZ ;  /* 0x000000011d0f9819 */ /* 0x040fe400000006ff */
[----:B------:R-:W-:Y:S02]  /*b420*/  @!P1 IADD3.X R0, PT, PT, R92, R45, RZ, P3, !PT ;  /* 0x0000002d5c009210 */ /* 0x000fe40001ffe4ff */
[----:B------:R-:W-:Y:S02]  /*b430*/  @!P0 MOV R37, R11 ;  /* 0x0000000b00258202 */ /* 0x000fe40000000f00 */
[----:B------:R-:W-:Y:S02]  /*b440*/  @!P0 MOV R38, R6 ;  /* 0x0000000600268202 */ /* 0x000fe40000000f00 */
[----:B------:R-:W-:Y:S02]  /*b450*/  @!P0 MOV R39, R7 ;  /* 0x0000000700278202 */ /* 0x000fe40000000f00 */
[----:B------:R-:W-:Y:S02]  /*b460*/  @!P1 SHF.L.U64.HI R0, R29, 0x1, R0 ;  /* 0x000000011d009819 */ /* 0x000fe40000010200 */
[----:B------:R-:W-:Y:S01]  /*b470*/  @!P1 IADD3 R40, P0, PT, R15, R86, RZ ;  /* 0x000000560f289210 */ /* 0x000fe20007f1e0ff */
[----:B------:R1:W-:Y:S01]  /*b480*/  STG.E.128 desc[UR4][R46.64+0x100], R36 ;  /* 0x000100242e007986 */ /* 0x0003e2000c101d04 */
[----:B------:R-:W-:Y:S02]  /*b490*/  @!P1 SEL R3, R9, R10, !P2 ;  /* 0x0000000a09039207 */ /* 0x000fe40005000000 */
[C---:B------:R-:W-:Y:S02]  /*b4a0*/  @!P1 IADD3.X R41, PT, PT, R0.reuse, R87, RZ, P0, !PT ;  /* 0x0000005700299210 */ /* 0x040fe400007fe4ff */
[----:B------:R-:W-:Y:S01]  /*b4b0*/  @!P1 IADD3 R14, P0, PT, R15, R88, RZ ;  /* 0x000000580f0e9210 */ /* 0x000fe20007f1e0ff */
[----:B------:R-:W-:Y:S02]  /*b4c0*/  @!P1 IMAD.WIDE R4, R3, 0x2, R12 ;  /* 0x0000000203049825 */ /* 0x000fe400078e020c */
[----:B------:R-:W1:Y:S01]  /*b4d0*/  LDG.E.128 R32, desc[UR4][R12.64+0x180] ;  /* 0x000180040c207981 */ /* 0x000e62000c1e1d00 */
[----:B------:R-:W-:Y:S02]  /*b4e0*/  @!P1 IADD3.X R15, PT, PT, R0, R89, RZ, P0, !PT ;  /* 0x00000059000f9210 */ /* 0x000fe400007fe4ff */
[----:B------:R-:W-:Y:S05]  /*b4f0*/  ISETP.GE.U32.OR P0, PT, R17, R9, P1 ;  /* 0x000000091100720c */ /* 0x000fea0000f06470 */
[----:B------:R-:W2:Y:S08]  /*b500*/  @!P1 LDG.E.128 R40, desc[UR4][R40.64+0x180] ;  /* 0x0001800428289981 */ /* 0x000eb0000c1e1d00 */
[----:B------:R-:W3:Y:S08]  /*b510*/  @!P1 LDG.E.128 R4, desc[UR4][R4.64+0x180] ;  /* 0x0001800404049981 */ /* 0x000ef0000c1e1d00 */
[----:B------:R4:W5:Y:S01]  /*b520*/  @!P1 LDG.E.128 R28, desc[UR4][R14.64+0x180] ;  /* 0x000180040e1c9981 */ /* 0x000962000c1e1d00 */
[----:B-1----:R-:W-:Y:S01]  /*b530*/  @!P1 MOV R36, R33 ;  /* 0x0000002100249202 */ /* 0x002fe20000000f00 */
[----:B--2---:R-:W-:Y:S02]  /*b540*/  @!P1 HADD2.F32 R11, -RZ, R42.H1_H1 ;  /* 0x3000002aff0b9230 */ /* 0x004fe40000004100 */
[----:B------:R-:W-:Y:S02]  /*b550*/  @!P1 HADD2.F32 R8, -RZ, R43.H1_H1 ;  /* 0x3000002bff089230 */ /* 0x000fe40000004100 */
[----:B----4-:R-:W-:Y:S02]  /*b560*/  @!P1 HADD2.F32 R15, -RZ, R40.H1_H1 ;  /* 0x30000028ff0f9230 */ /* 0x010fe40000004100 */
[----:B------:R-:W-:Y:S01]  /*b570*/  @!P0 FADD.FTZ R11, -R11, -RZ ;  /* 0x800000ff0b0b8221 */ /* 0x000fe20000010100 */
[----:B------:R-:W-:Y:S02]  /*b580*/  @!P1 HADD2.F32 R13, -RZ, R41.H1_H1 ;  /* 0x30000029ff0d9230 */ /* 0x000fe40000004100 */
[----:B------:R-:W-:Y:S01]  /*b590*/  @!P0 FADD.FTZ R8, -R8, -RZ ;  /* 0x800000ff08088221 */ /* 0x000fe20000010100 */
[--C-:B---3--:R-:W-:Y:S02]  /*b5a0*/  @!P1 HADD2.F32 R0, -RZ, R4.reuse.H0_H0 ;  /* 0x20000004ff009230 */ /* 0x108fe40000004100 */
        /* <DEDUP_REMOVED lines=8> */
[----:B------:R-:W-:Y:S01]  /*b630*/  @!P1 FMUL.FTZ R4, R4, R13 ;  /* 0x0000000d04049220 */ /* 0x000fe20000410000 */
[--C-:B------:R-:W-:Y:S02]  /*b640*/  @!P1 HADD2.F32 R10, -RZ, R7.reuse.H0_H0 ;  /* 0x20000007ff0a9230 */ /* 0x100fe40000004100 */
[----:B------:R-:W-:Y:S02]  /*b650*/  @!P1 HADD2.F32 R9, -RZ, R7.H1_H1 ;  /* 0x30000007ff099230 */ /* 0x000fe40000004100 */
[----:B------:R-:W-:Y:S01]  /*b660*/  @!P1 FMUL.FTZ R6, R6, R11 ;  /* 0x0000000b06069220 */ /* 0x000fe20000410000 */
[----:B------:R-:W-:Y:S01]  /*b670*/  @!P1 HADD2.F32 R7, -RZ, R43.H0_H0 ;  /* 0x2000002bff079230 */ /* 0x000fe20000004100 */
[----:B------:R-:W-:Y:S01]  /*b680*/  @!P1 MOV R11, R32 ;  /* 0x00000020000b9202 */ /* 0x000fe20000000f00 */
[----:B------:R-:W-:Y:S02]  /*b690*/  @!P1 HADD2.F32 R27, -RZ, R40.H0_H0 ;  /* 0x20000028ff1b9230 */ /* 0x000fe40000004100 */
[----:B------:R-:W-:Y:S01]  /*b6a0*/  @!P1 FMUL.FTZ R8, R9, R8 ;  /* 0x0000000809089220 */ /* 0x000fe20000410000 */
[----:B------:R-:W-:Y:S02]  /*b6b0*/  @!P1 HADD2.F32 R12, -RZ, R42.H0_H0 ;  /* 0x2000002aff0c9230 */ /* 0x000fe40000004100 */
[----:B------:R-:W-:Y:S01]  /*b6c0*/  @!P0 FADD.FTZ R7, -R7, -RZ ;  /* 0x800000ff07078221 */ /* 0x000fe20000010100 */
[----:B------:R-:W-:Y:S02]  /*b6d0*/  @!P1 HADD2.F32 R14, -RZ, R41.H0_H0 ;  /* 0x20000029ff0e9230 */ /* 0x000fe40000004100 */
[----:B------:R-:W-:Y:S01]  /*b6e0*/  @!P0 FADD.FTZ R27, -R27, -RZ ;  /* 0x800000ff1b1b8221 */ /* 0x000fe20000010100 */
[----:B------:R-:W-:Y:S02]  /*b6f0*/  @!P1 HADD2.F32 R9, -RZ, R11.H0_H0 ;  /* 0x2000000bff099230 */ /* 0x000fe40000004100 */
[----:B------:R-:W-:Y:S01]  /*b700*/  @!P0 FADD.FTZ R12, -R12, -RZ ;  /* 0x800000ff0c0c8221 */ /* 0x000fe20000010100 */
[--C-:B-----5:R-:W-:Y:S02]  /*b710*/  @!P1 HADD2.F32 R13, -RZ, R29.reuse.H0_H0 ;  /* 0x2000001dff0d9230 */ /* 0x120fe40000004100 */
[----:B------:R-:W-:Y:S01]  /*b720*/  @!P1 FMUL.FTZ R7, R10, R7 ;  /* 0x000000070a079220 */ /* 0x000fe20000410000 */
[--C-:B------:R-:W-:Y:S02]  /*b730*/  @!P1 HADD2.F32 R10, -RZ, R28.reuse.H0_H0 ;  /* 0x2000001cff0a9230 */ /* 0x100fe40000004100 */
[----:B------:R-:W-:Y:S01]  /*b740*/  @!P0 FADD.FTZ R14, -R14, -RZ ;  /* 0x800000ff0e0e8221 */ /* 0x000fe20000010100 */
[----:B------:R-:W-:Y:S02]  /*b750*/  @!P1 HADD2.F32 R15, -RZ, R29.H1_H1 ;  /* 0x3000001dff0f9230 */ /* 0x000fe40000004100 */
[----:B------:R-:W-:Y:S01]  /*b760*/  @!P1 FMUL.FTZ R0, R0, R27 ;  /* 0x0000001b00009220 */ /* 0x000fe20000410000 */
[----:B------:R-:W-:Y:S02]  /*b770*/  @!P1 HADD2.F32 R11, -RZ, R11.H1_H1 ;  /* 0x3000000bff0b9230 */ /* 0x000fe40000004100 */
[----:B------:R-:W-:Y:S01]  /*b780*/  @!P1 FMUL.FTZ R5, R5, R12 ;  /* 0x0000000c05059220 */ /* 0x000fe20000410000 */
[----:B------:R-:W-:Y:S01]  /*b790*/  @!P1 HADD2.F32 R12, -RZ, R28.H1_H1 ;  /* 0x3000001cff0c9230 */ /* 0x000fe20000004100 */
[----:B------:R-:W-:Y:S01]  /*b7a0*/  @!P1 MOV R29, R34 ;  /* 0x00000022001d9202 */ /* 0x000fe20000000f00 */
        /* <DEDUP_REMOVED lines=29> */
.L_x_2167:
[----:B------:R-:W-:Y:S05]  /*b980*/  BSYNC.RECONVERGENT B0 ;  /* 0x0000000000007941 */ /* 0x000fea0003800200 */
.L_x_2166:
[----:B------:R-:W2:Y:S01]  /*b990*/  LDC R26, c[0x0][0x450] ;  /* 0x00011400ff1a7b82 */ /* 0x000ea20000000800 */
[----:B-1----:R-:W-:Y:S05]  /*b9a0*/  IMAD.U32 R3, R44, -0x20, RZ ;  /* 0xffffffe02c037824 */ /* 0x002fea00078e00ff */
[C---:B------:R-:W-:Y:S02]  /*b9b0*/  LEA R88, P1, R3.reuse, R88, 0x1 ;  /* 0x0000005803587211 */ /* 0x040fe400078208ff */
[C---:B------:R-:W-:Y:S02]  /*b9c0*/  LEA R86, P0, R3.reuse, R86, 0x1 ;  /* 0x0000005603567211 */ /* 0x040fe400078008ff */
[C---:B------:R-:W-:Y:S02]  /*b9d0*/  LEA.HI.X.SX32 R89, R3.reuse, R89, 0x1, P1 ;  /* 0x0000005903597211 */ /* 0x040fe400008f0eff */
[----:B------:R-:W-:Y:S09]  /*b9e0*/  LEA.HI.X.SX32 R87, R3, R87, 0x1, P0 ;  /* 0x0000005703577211 */ /* 0x000ff200000f0eff */
.L_x_2150:
[----:B------:R-:W-:Y:S05]  /*b9f0*/  BSYNC.RECONVERGENT B1 ;  /* 0x0000000000017941 */ /* 0x000fea0003800200 */
.L_x_2148:
[----:B------:R-:W-:Y:S04]  /*ba00*/  ISETP.NE.U32.AND P2, PT, RZ, UR12, PT ;  /* 0x0000000cff007c0c */ /* 0x000fe8000bf45070 */
[----:B------:R-:W-:Y:S11]  /*ba10*/  ISETP.NE.AND.EX P2, PT, RZ, UR13, PT, P2 ;  /* 0x0000000dff007c0c */ /* 0x000ff6000bf45320 */
[----:B------:R-:W-:Y:S02]  /*ba20*/  @!UPT UIADD3 URZ, UPT, UPT, URZ, URZ, URZ ;  /* 0x000000fffffff290 */ /* 0x000fe4000fffe0ff */
[----:B------:R-:W5:Y:S01]  /*ba30*/  @!P2 LDC R2, c[0x0][0x3c0] ;  /* 0x0000f000ff02ab82 */ /* 0x000f620000000800 */
[----:B------:R-:W-:Y:S07]  /*ba40*/  @!P2 IMAD.MOV.U32 R3, RZ, RZ, RZ ;  /* 0x000000ffff03a224 */ /* 0x000fee00078e00ff */
[----:B------:R-:W3:Y:S01]  /*ba50*/  @!P2 LDC R0, c[0x0][0x3b8] ;  /* 0x0000ee00ff00ab82 */ /* 0x000ee20000000800 */
[----:B------:R-:W-:Y:S01]  /*ba60*/  @!P2 IADD3 R3, P0, PT, RZ, -R3, RZ ;  /* 0x80000003ff03a210 */ /* 0x000fe20007f1e0ff */
[----:B---3--:R-:W-:Y:S02]  /*ba70*/  @!P2 IMAD.SHL.U32 R0, R0, 0x40, RZ ;  /* 0x000000400000a824 */ /* 0x008fe400078e00ff */
[----:B-----5:R-:W-:Y:S02]  /*ba80*/  @!P2 IMAD.SHL.U32 R2, R2, 0x40, RZ ;  /* 0x000000400202a824 */ /* 0x020fe400078e00ff */
[----:B------:R-:W-:Y:S02]  /*ba90*/  @!P2 IMAD.X R0, RZ, RZ, ~R0, P0 ;  /* 0x000000ffff00a224 */ /* 0x000fe400000e0e00 */
[----:B------:R-:W-:Y:S05]  /*baa0*/  @!P2 IMAD.X R2, RZ, RZ, ~R2, P0 ;  /* 0x000000ffff02a224 */ /* 0x000fea00000e0e02 */
[C---:B-1--4-:R-:W-:Y:S02]  /*bab0*/  @!P2 SHF.R.S64 R5, R3.reuse, 0x1f, R2 ;  /* 0x0000001f0305a819 */ /* 0x052fe40000001002 */
[----:B------:R-:W-:Y:S02]  /*bac0*/  @!P2 SHF.R.S64 R3, R3, 0x1f, R0 ;  /* 0x0000001f0303a819 */ /* 0x000fe40000001000 */
[----:B------:R-:W-:Y:S02]  /*bad0*/  @!P2 IADD3 R80, P1, PT, R5, R80, RZ ;  /* 0x000000500550a210 */ /* 0x000fe40007f3e0ff */
[----:B--2---:R-:W-:Y:S02]  /*bae0*/  @!P2 IADD3 R82, P0, PT, R3, R82, RZ ;  /* 0x000000520352a210 */ /* 0x004fe40007f1e0ff */
        /* <DEDUP_REMOVED lines=75> */
.L_x_2168:
[----:B------:R-:W-:Y:S02]  /*bfa0*/  ISETP.GT.AND P0, PT, R98, R79, PT ;  /* 0x0000004f6200720c */ /* 0x000fe40003f04270 */
[----:B------:R-:W-:Y:S02]  /*bfb0*/  IADD3 R84, P2, PT, R84, R91, RZ ;  /* 0x0000005b54547210 */ /* 0x000fe40007f5e0ff */
[----:B------:R-:W-:Y:S03]  /*bfc0*/  IADD3 R22, P1, PT, R22, R95, RZ ;  /* 0x0000005f16167210 */ /* 0x000fe60007f3e0ff */
[----:B------:R-:W-:Y:S02]  /*bfd0*/  IMAD.X R85, R85, 0x1, R90, P2 ;  /* 0x0000000155557824 */ /* 0x000fe400010e065a */
[----:B------:R-:W-:Y:S04]  /*bfe0*/  IMAD.X R23, R23, 0x1, R93, P1 ;  /* 0x0000000117177824 */ /* 0x000fe800008e065d */
[----:B------:R-:W-:Y:S05]  /*bff0*/  @P0 BRA `(.L_x_2169) ;  /* 0xffffff6000dc0947 */ /* 0x000fea000383ffff */
.L_x_2147:
[----:B------:R-:W1:Y:S01]  /*c000*/  LDC R17, c[0x0][0x450] ;  /* 0x00011400ff117b82 */ /* 0x000e620000000800 */
[----:B-----5:R-:W-:Y:S01]  /*c010*/  LOP3.LUT R5, R78, 0x1f8, RZ, 0xc0, !PT ;  /* 0x000001f84e057812 */ /* 0x020fe200078ec0ff */
        /* <DEDUP_REMOVED lines=20> */
[----:B------:R-:W-:Y:S02]  /*c160*/  ISETP.GE.AND P1, PT, R26, R5, PT ;  /* 0x000000051a00720c */ /* 0x000fe40003f26270 */
[----:B-1----:R-:W-:-:S04]  /*c170*/  LEA R6, P0, R108, UR8, 0x1 ;  /* 0x000000086c067c11 */ /* 0x002fc8000f8008ff */
[----:B------:R-:W-:-:S07]  /*c180*/  LEA.HI.X R7, R108, UR9, R68, 0x1, P0 ;  /* 0x000000096c077c11 */ /* 0x000fce00080f0c44 */
[C---:B------:R-:W-:Y:S01]  /*c190*/  @!P1 LEA R8, P0, R45.reuse, R6, 0x1 ;  /* 0x000000062d089211 */ /* 0x040fe200078008ff */
[----:B------:R-:W-:Y:S01]  /*c1a0*/  @!PT LDS RZ, [RZ] ;  /* 0x00000000fffff984 */ /* 0x000fe20000000800 */
[----:B------:R-:W-:Y:S01]  /*c1b0*/  @!PT LDS RZ, [RZ] ;  /* 0x00000000fffff984 */ /* 0x000fe20000000800 */
[----:B------:R-:W-:Y:S01]  /*c1c0*/  @!PT LDS RZ, [RZ] ;  /* 0x00000000fffff984 */ /* 0x000fe20000000800 */
[----:B------:R1:W-:Y:S03]  /*c1d0*/  @!P2 LDGSTS.E.BYPASS.LTC128B.128 [R243], desc[UR4][R6.64] ;  /* 0x0000000006f3afae */ /* 0x0003e6000b981a04 */
[----:B------:R-:W-:Y:S02]  /*c1e0*/  @!P1 LEA.HI.X R9, R45, R7, R39, 0x1, P0 ;  /* 0x000000072d099211 */ /* 0x000fe400000f0c27 */
[-C--:B------:R-:W-:Y:S01]  /*c1f0*/  ISETP.GE.AND P0, PT, R36, R5.reuse, PT ;  /* 0x000000052400720c */ /* 0x080fe20003f06270 */
[----:B------:R1:W-:Y:S04]  /*c200*/  @!P2 LDGSTS.E.BYPASS.LTC128B.128 [R243+0x2000], desc[UR4][R6.64+0x80] ;  /* 0x0200008006f3afae */ /* 0x0003e8000b981a04 */
[----:B------:R1:W-:Y:S04]  /*c210*/  @!P2 LDGSTS.E.BYPASS.LTC128B.128 [R243+0x4000], desc[UR4][R6.64+0x100] ;  /* 0x0400010006f3afae */ /* 0x0003e8000b981a04 */
[----:B------:R1:W-:Y:S04]  /*c220*/  @!P2 LDGSTS.E.BYPASS.LTC128B.128 [R243+0x6000], desc[UR4][R6.64+0x180] ;  /* 0x0600018006f3afae */ /* 0x0003e8000b981a04 */
[----:B------:R1:W-:Y:S04]  /*c230*/  @!P1 LDGSTS.E.BYPASS.LTC128B.128 [R243+0x800], desc[UR4][R8.64] ;  /* 0x0080000008f39fae */ /* 0x0003e8000b981a04 */
[----:B------:R1:W-:Y:S04]  /*c240*/  @!P1 LDGSTS.E.BYPASS.LTC128B.128 [R243+0x2800], desc[UR4][R8.64+0x80] ;  /* 0x0280008008f39fae */ /* 0x0003e8000b981a04 */
[----:B------:R1:W-:Y:S04]  /*c250*/  @!P1 LDGSTS.E.BYPASS.LTC128B.128 [R243+0x4800], desc[UR4][R8.64+0x100] ;  /* 0x0480010008f39fae */ /* 0x0003e8000b981a04 */
[----:B------:R1:W-:Y:S01]  /*c260*/  @!P1 LDGSTS.E.BYPASS.LTC128B.128 [R243+0x6800], desc[UR4][R8.64+0x180] ;  /* 0x0680018008f39fae */ /* 0x0003e2000b981a04 */
[----:B------:R-:W-:Y:S01]  /*c270*/  ISETP.GE.AND P1, PT, R38, R5, PT ;  /* 0x000000052600720c */ /* 0x000fe20003f26270 */
[----:B------:R-:W-:-:S12]  /*c280*/  @P0 BRA `(.L_x_2173) ;  /* 0x0000000000240947 */ /* 0x000fd80003800000 */
[----:B------:R-:W-:-:S04]  /*c290*/  LEA R4, P0, R2, R6, 0x6 ;  /* 0x0000000602047211 */ /* 0x000fc800078030ff */
[----:B------:R-:W-:-:S05]  /*c2a0*/  LEA.HI.X R5, R2, R7, R3, 0x6, P0 ;  /* 0x0000000702057211 */ /* 0x000fca00000f3403 */
[----:B------:R-:W-:Y:S01]  /*c2b0*/  @!PT LDS RZ, [RZ] ;  /* 0x00000000fffff984 */ /* 0x000fe20000000800 */
[----:B------:R-:W-:Y:S01]  /*c2c0*/  @!PT LDS RZ, [RZ] ;  /* 0x00000000fffff984 */ /* 0x000fe20000000800 */
[----:B------:R-:W-:Y:S01]  /*c2d0*/  @!PT LDS RZ, [RZ] ;  /* 0x00000000fffff984 */ /* 0x000fe20000000800 */
[----:B------:R2:W-:Y:S04]  /*c2e0*/  LDGSTS.E.BYPASS.LTC128B.128 [R243+0x1000], desc[UR4][R4.64] ;  /* 0x0100000004f37fae */ /* 0x0005e8000b981a04 */
[----:B------:R2:W-:Y:S04]  /*c2f0*/  LDGSTS.E.BYPASS.LTC128B.128 [R243+0x3000], desc[UR4][R4.64+0x80] ;  /* 0x0300008004f37fae */ /* 0x0005e8000b981a04 */
[----:B------:R2:W-:Y:S04]  /*c300*/  LDGSTS.E.BYPASS.LTC128B.128 [R243+0x5000], desc[UR4][R4.64+0x100] ;  /* 0x0500010004f37fae */ /* 0x0005e8000b981a04 */
[----:B------:R2:W-:Y:S02]  /*c310*/  LDGSTS.E.BYPASS.LTC128B.128 [R243+0x7000], desc[UR4][R4.64+0x180] ;  /* 0x0700018004f37fae */ /* 0x0005e4000b981a04 */
.L_x_2173:
[----:B------:R-:W-:Y:S05]  /*c320*/  BSYNC.RECONVERGENT B0 ;  /* 0x0000000000007941 */ /* 0x000fea0003800200 */
.L_x_2172:
[----:B------:R-:W-:Y:S05]  /*c330*/  @P1 BRA `(.L_x_2174) ;  /* 0x0000009000641947 */ /* 0x000fea0003800000 */
[----:B------:R-:W-:Y:S02]  /*c340*/  IMAD R3, R3, 0x60, RZ ;  /* 0x0000006003037824 */ /* 0x000fe400078e02ff */
[----:B-1----:R-:W-:-:S05]  /*c350*/  IMAD.WIDE.U32 R6, R2, 0x60, R6 ;  /* 0x0000006002067825 */ /* 0x002fca00078e0006 */
[----:B------:R-:W-:-:S05]  /*c360*/  IADD3 R7, PT, PT, R7, R3, RZ ;  /* 0x0000000307077210 */ /* 0x000fca0007ffe0ff */
[----:B------:R-:W-:Y:S01]  /*c370*/  @!PT LDS RZ, [RZ] ;  /* 0x00000000fffff984 */ /* 0x000fe20000000800 */
[----:B------:R-:W-:Y:S01]  /*c380*/  @!PT LDS RZ, [RZ] ;  /* 0x00000000fffff984 */ /* 0x000fe20000000800 */
[----:B------:R-:W-:Y:S01]  /*c390*/  @!PT LDS RZ, [RZ] ;  /* 0x00000000fffff984 */ /* 0x000fe20000000800 */
[----:B------:R3:W-:Y:S04]  /*c3a0*/  LDGSTS.E.BYPASS.LTC128B.128 [R243+0x1800], desc[UR4][R6.64] ;  /* 0x0180000006f37fae */ /* 0x0007e8000b981a04 */
[----:B------:R3:W-:Y:S04]  /*c3b0*/  LDGSTS.E.BYPASS.LTC128B.128 [R243+0x3800], desc[UR4][R6.64+0x80] ;  /* 0x0380008006f37fae */ /* 0x0007e8000b981a04 */
[----:B------:R3:W-:Y:S04]  /*c3c0*/  LDGSTS.E.BYPASS.LTC128B.128 [R243+0x5800], desc[UR4][R6.64+0x100] ;  /* 0x0580010006f37fae */ /* 0x0007e8000b981a04 */
[----:B------:R3:W-:Y:S01]  /*c3d0*/  LDGSTS.E.BYPASS.LTC128B.128 [R243+0x7800], desc[UR4][R6.64+0x180] ;  /* 0x0780018006f37fae */ /* 0x0007e2000b981a04 */
[----:B------:R-:W-:Y:S05]  /*c3e0*/  BRA `(.L_x_2174) ;  /* 0x0000009000387947 */ /* 0x000fea0003800000 */
.L_x_2171:
        /* <DEDUP_REMOVED lines=23> */
[----:B------:R1:W5:Y:S01]  /*c560*/  LDG.E.128 R28, desc[UR4][R18.64+0x80] ;  /* 0x00008004121c7981 */ /* 0x000362000c1e1d00 */
[----:B------:R-:W2:Y:S03]  /*c570*/  LDCU.64 UR10, c[0x0][0x4c8] ;  /* 0x00009900ff0a77ac */ /* 0x000ea60008000a00 */
[----:B------:R1:W5:Y:S01]  /*c580*/  LDG.E.128 R12, desc[UR4][R18.64+0x100] ;  /* 0x00010004120c7981 */ /* 0x000362000c1e1d00 */
[----:B------:R-:W3:Y:S03]  /*c590*/  LDCU.64 UR8, c[0x0][0x4d0] ;  /* 0x00009a00ff0877ac */ /* 0x000ee60008000a00 */
[----:B------:R1:W5:Y:S04]  /*c5a0*/  LDG.E.128 R8, desc[UR4][R18.64+0x180] ;  /* 0x0001800412087981 */ /* 0x000368000c1e1d00 */
[----:B------:R1:W5:Y:S01]  /*c5b0*/  LDG.E.128 R32, desc[UR4][R18.64] ;  /* 0x0000000412207981 */ /* 0x000362000c1e1d00 */
[----:B------:R-:W-:Y:S01]  /*c5c0*/  ISETP.GE.AND P2, PT, R20, R17, PT ;  /* 0x000000111400720c */ /* 0x000fe20003f46270 */
[C---:B------:R-:W-:Y:S01]  /*c5d0*/  IMAD.SHL.U32 R46, R22.reuse, 0x2, RZ ;  /* 0x00000002162e7824 */ /* 0x040fe200078e00ff */
[----:B------:R-:W-:Y:S01]  /*c5e0*/  SHF.L.U64.HI R0, R22, 0x1, R24 ;  /* 0x0000000116007819 */ /* 0x000fe20000010218 */
[----:B------:R-:W-:Y:S03]  /*c5f0*/  BSSY.RECONVERGENT B0, `(.L_x_2178) ;  /* 0x000002e000007945 */ /* 0x000fe60003800200 */
[----:B--2---:R-:W-:-:S02]  /*c600*/  IADD3 R26, P1, PT, R46, UR10, RZ ;  /* 0x0000000a2e1a7c10 */ /* 0x004fc4000ff3e0ff */
[----:B---3--:R-:W-:Y:S02]  /*c610*/  IADD3 R46, P0, PT, R46, UR8, RZ ;  /* 0x000000082e2e7c10 */ /* 0x008fe4000ff1e0ff */
[C---:B------:R-:W-:Y:S02]  /*c620*/  IADD3.X R27, PT, PT, R0.reuse, UR11, RZ, P1, !PT ;  /* 0x0000000b001b7c10 */ /* 0x040fe40008ffe4ff */
[----:B------:R-:W-:Y:S01]  /*c630*/  IADD3.X R47, PT, PT, R0, UR9, RZ, P0, !PT ;  /* 0x00000009002f7c10 */ /* 0x000fe200087fe4ff */
[----:B------:R-:W-:Y:S08]  /*c640*/  @P2 BRA `(.L_x_2179) ;  /* 0x0000000000a02947 */ /* 0x000ff00003800000 */
        /* <DEDUP_REMOVED lines=10> */
[C---:B------:R-:W-:Y:S01]  /*c6f0*/  FMUL.FTZ R41, R40.reuse, R16 ;  /* 0x0000001028297220 */ /* 0x040fe20000410000 */
[----:B------:R-:W-:Y:S02]  /*c700*/  HADD2.F32 R25, -RZ, R7.H1_H1 ;  /* 0x30000007ff197230 */ /* 0x000fe40000004100 */
[----:B------:R-:W-:Y:S02]  /*c710*/  HADD2.F32 R6, -RZ, R6.H0_H0 ;  /* 0x20000006ff067230 */ /* 0x000fe40000004100 */
[----:B------:R-:W-:Y:S01]  /*c720*/  FMUL.FTZ R35, R40, R33 ;  /* 0x0000002128237220 */ /* 0x000fe20000410000 */
[C---:B------:R-:W-:Y:S01]  /*c730*/  FMUL.FTZ R40, R34.reuse, R0 ;  /* 0x0000000022287220 */ /* 0x040fe20000410000 */
[----:B------:R-:W-:Y:S01]  /*c740*/  FMUL.FTZ R49, R34, R25 ;  /* 0x0000001922317220 */ /* 0x000fe20000410000 */
[----:B------:R-:W-:-:S02]  /*c750*/  HADD2.F32 R4, -RZ, R4.H0_H0 ;  /* 0x20000004ff047230 */ /* 0x000fc40000004100 */
[C---:B------:R-:W-:Y:S01]  /*c760*/  FFMA.FTZ R41, R38.reuse, R33, -R41 ;  /* 0x0000002126297223 */ /* 0x040fe20000010829 */
[C---:B------:R-:W-:Y:S01]  /*c770*/  FFMA.FTZ R40, R43.reuse, R25, -R40 ;  /* 0x000000192b287223 */ /* 0x040fe20000010828 */
[----:B------:R-:W-:Y:S01]  /*c780*/  FFMA.FTZ R49, R43, R0, R49 ;  /* 0x000000002b317223 */ /* 0x000fe20000010031 */
[----:B------:R-:W-:Y:S02]  /*c790*/  HADD2.F32 R25, -RZ, R32.H1_H1 ;  /* 0x30000020ff197230 */ /* 0x000fe40000004100 */
[----:B------:R-:W-:Y:S01]  /*c7a0*/  FFMA.FTZ R16, R38, R16, R35 ;  /* 0x0000001026107223 */ /* 0x000fe20000010023 */
[----:B------:R-:W-:Y:S02]  /*c7b0*/  HADD2.F32 R5, -RZ, R5.H0_H0 ;  /* 0x20000005ff057230 */ /* 0x000fe40000004100 */
[----:B------:R-:W-:Y:S02]  /*c7c0*/  HADD2.F32 R0, -RZ, R36.H1_H1 ;  /* 0x30000024ff007230 */ /* 0x000fe40000004100 */
[----:B------:R-:W-:Y:S01]  /*c7d0*/  FMUL.FTZ R35, R25, R6 ;  /* 0x0000000619237220 */ /* 0x000fe20000410000 */
[----:B------:R-:W-:Y:S01]  /*c7e0*/  HADD2.F32 R7, -RZ, R7.H0_H0 ;  /* 0x20000007ff077230 */ /* 0x000fe20000004100 */
[----:B------:R-:W-:Y:S01]  /*c7f0*/  F2FP.F16.F32.PACK_AB R40, R49, R40 ;  /* 0x000000283128723e */ /* 0x000fe200000000ff */
[----:B------:R-:W-:-:S02]  /*c800*/  HADD2.F32 R33, -RZ, R32.H0_H0 ;  /* 0x20000020ff217230 */ /* 0x000fc40000004100 */
        /* <DEDUP_REMOVED lines=11> */
[----:B------:R-:W-:Y:S02]  /*c8c0*/  MOV R35, R40 ;  /* 0x0000002800237202 */ /* 0x000fe40000000f00 */
.L_x_2179:
[----:B------:R-:W-:Y:S05]  /*c8d0*/  BSYNC.RECONVERGENT B0 ;  /* 0x0000000000007941 */ /* 0x000fea0003800200 */
.L_x_2178:
[----:B-----5:R2:W-:Y:S01]  /*c8e0*/  STS.128 [R243], R32 ;  /* 0x00000020f3007388 */ /* 0x0205e20000000c00 */
[----:B------:R-:W-:Y:S01]  /*c8f0*/  LOP3.LUT R0, R20, 0x40, RZ, 0xfc, !PT ;  /* 0x0000004014007812 */ /* 0x000fe200078efcff */
[----:B------:R-:W-:Y:S03]  /*c900*/  BSSY.RECONVERGENT B0, `(.L_x_2180) ;  /* 0x000002a000007945 */ /* 0x000fe60003800200 */
[----:B------:R-:W-:-:S13]  /*c910*/  ISETP.GE.AND P0, PT, R0, R17, PT ;  /* 0x000000110000720c */ /* 0x000fda0003f06270 */
[----:B------:R-:W-:Y:S05]  /*c920*/  @P0 BRA `(.L_x_2181) ;  /* 0x00000000009c0947 */ /* 0x000fea0003800000 */
[----:B------:R-:W3:Y:S04]  /*c930*/  LDG.E.64 R4, desc[UR4][R46.64+0x40] ;  /* 0x000040042e047981 */ /* 0x000ee8000c1e1b00 */
[----:B------:R-:W4:Y:S01]  /*c940*/  LDG.E.64 R6, desc[UR4][R26.64+0x40] ;  /* 0x000040041a067981 */ /* 0x000f22000c1e1b00 */
[--C-:B--2---:R-:W-:Y:S01]  /*c950*/  HADD2.F32 R33, -RZ, R29.reuse.H0_H0 ;  /* 0x2000001dff217230 */ /* 0x104fe20000004100 */
[----:B------:R-:W-:Y:S01]  /*c960*/  MOV R32, R30 ;  /* 0x0000001e00207202 */ /* 0x000fe20000000f00 */
[----:B------:R-:W-:Y:S02]  /*c970*/  HADD2.F32 R34, -RZ, R29.H1_H1 ;  /* 0x3000001dff227230 */ /* 0x000fe40000004100 */
[--C-:B------:R-:W-:Y:S02]  /*c980*/  HADD2.F32 R30, -RZ, R31.reuse.H1_H1 ;  /* 0x3000001fff1e7230 */ /* 0x100fe40000004100 */
[----:B------:R-:W-:-:S02]  /*c990*/  HADD2.F32 R35, -RZ, R31.H0_H0 ;  /* 0x2000001fff237230 */ /* 0x000fc40000004100 */
[----:B---3--:R-:W-:Y:S02]  /*c9a0*/  HADD2.F32 R16, -RZ, R4.H1_H1 ;  /* 0x30000004ff107230 */ /* 0x008fe40000004100 */
[----:B------:R-:W-:Y:S02]  /*c9b0*/  HADD2.F32 R0, -RZ, R5.H1_H1 ;  /* 0x30000005ff007230 */ /* 0x000fe40000004100 */
[--C-:B----4-:R-:W-:Y:S02]  /*c9c0*/  HADD2.F32 R29, -RZ, R6.reuse.H1_H1 ;  /* 0x30000006ff1d7230 */ /* 0x110fe40000004100 */
[C---:B------:R-:W-:Y:S01]  /*c9d0*/  FMUL.FTZ R36, R34.reuse, R16 ;  /* 0x0000001022247220 */ /* 0x040fe20000410000 */
[----:B------:R-:W-:Y:S02]  /*c9e0*/  HADD2.F32 R25, -RZ, R7.H1_H1 ;  /* 0x30000007ff197230 */ /* 0x000fe40000004100 */
[----:B------:R-:W-:Y:S02]  /*c9f0*/  HADD2.F32 R6, -RZ, R6.H0_H0 ;  /* 0x20000006ff067230 */ /* 0x000fe40000004100 */
[----:B------:R-:W-:Y:S01]  /*ca00*/  FMUL.FTZ R31, R34, R29 ;  /* 0x0000001d221f7220 */ /* 0x000fe20000410000 */
[C---:B------:R-:W-:Y:S01]  /*ca10*/  FMUL.FTZ R34, R30.reuse, R0 ;  /* 0x000000001e227220 */ /* 0x040fe20000410000 */
[----:B------:R-:W-:Y:S01]  /*ca20*/  FMUL.FTZ R41, R30, R25 ;  /* 0x000000191e297220 */ /* 0x000fe20000410000 */
[----:B------:R-:W-:-:S02]  /*ca30*/  HADD2.F32 R4, -RZ, R4.H0_H0 ;  /* 0x20000004ff047230 */ /* 0x000fc40000004100 */
[----:B------:R-:W-:Y:S01]  /*ca40*/  FFMA.FTZ R36, R33, R29, -R36 ;  /* 0x0000001d21247223 */ /* 0x000fe20000010824 */
[C---:B------:R-:W-:Y:S01]  /*ca50*/  FFMA.FTZ R34, R35.reuse, R25, -R34 ;  /* 0x0000001923227223 */ /* 0x040fe20000010822 */
[----:B------:R-:W-:Y:S01]  /*ca60*/  FFMA.FTZ R41, R35, R0, R41 ;  /* 0x0000000023297223 */ /* 0x000fe20000010029 */
[----:B------:R-:W-:Y:S02]  /*ca70*/  HADD2.F32 R25, -RZ, R28.H1_H1 ;  /* 0x3000001cff197230 */ /* 0x000fe40000004100 */
[----:B------:R-:W-:Y:S01]  /*ca80*/  FFMA.FTZ R31, R33, R16, R31 ;  /* 0x00000010211f7223 */ /* 0x000fe2000001001f */
[----:B------:R-:W-:Y:S02]  /*ca90*/  HADD2.F32 R5, -RZ, R5.H0_H0 ;  /* 0x20000005ff057230 */ /* 0x000fe40000004100 */
[----:B------:R-:W-:Y:S02]  /*caa0*/  HADD2.F32 R0, -RZ, R32.H1_H1 ;  /* 0x30000020ff007230 */ /* 0x000fe40000004100 */
[----:B------:R-:W-:Y:S01]  /*cab0*/  FMUL.FTZ R16, R25, R4 ;  /* 0x0000000419107220 */ /* 0x000fe20000410000 */
[----:B------:R-:W-:-:S02]  /*cac0*/  HADD2.F32 R7, -RZ, R7.H0_H0 ;  /* 0x20000007ff077230 */ /* 0x000fc40000004100 */
[-C--:B------:R-:W-:Y:S01]  /*cad0*/  FMUL.FTZ R33, R25, R6.reuse ;  /* 0x0000000619217220 */ /* 0x080fe20000410000 */
[----:B------:R-:W-:Y:S02]  /*cae0*/  HADD2.F32 R29, -RZ, R28.H0_H0 ;  /* 0x2000001cff1d7230 */ /* 0x000fe40000004100 */
[C---:B------:R-:W-:Y:S01]  /*caf0*/  FMUL.FTZ R25, R0.reuse, R5 ;  /* 0x0000000500197220 */ /* 0x040fe20000410000 */
[----:B------:R-:W-:Y:S02]  /*cb00*/  HADD2.F32 R32, -RZ, R32.H0_H0 ;  /* 0x20000020ff207230 */ /* 0x000fe40000004100 */
        /* <DEDUP_REMOVED lines=9> */
.L_x_2181:
[----:B------:R-:W-:Y:S05]  /*cba0*/  BSYNC.RECONVERGENT B0 ;  /* 0x0000000000007941 */ /* 0x000fea0003800200 */
.L_x_2180:
[----:B------:R3:W-:Y:S01]  /*cbb0*/  STS.128 [R243+0x2000], R28 ;  /* 0x0020001cf3007388 */ /* 0x0007e20000000c00 */
[----:B------:R-:W-:Y:S01]  /*cbc0*/  LOP3.LUT R0, R20, 0x80, RZ, 0xfc, !PT ;  /* 0x0000008014007812 */ /* 0x000fe200078efcff */
[----:B------:R-:W-:Y:S03]  /*cbd0*/  BSSY.RECONVERGENT B0, `(.L_x_2182) ;  /* 0x000002a000007945 */ /* 0x000fe60003800200 */
[----:B------:R-:W-:-:S13]  /*cbe0*/  ISETP.GE.AND P0, PT, R0, R17, PT ;  /* 0x000000110000720c */ /* 0x000fda0003f06270 */
[----:B------:R-:W-:Y:S05]  /*cbf0*/  @P0 BRA `(.L_x_2183) ;  /* 0x00000000009c0947 */ /* 0x000fea0003800000 */
[----:B------:R-:W4:Y:S04]  /*cc00*/  LDG.E.64 R4, desc[UR4][R46.64+0x80] ;  /* 0x000080042e047981 */ /* 0x000f28000c1e1b00 */
[----:B------:R-:W5:Y:S01]  /*cc10*/  LDG.E.64 R6, desc[UR4][R26.64+0x80] ;  /* 0x000080041a067981 */ /* 0x000f62000c1e1b00 */
[----:B---3--:R-:W-:Y:S01]  /*cc20*/  MOV R28, R14 ;  /* 0x0000000e001c7202 */ /* 0x008fe20000000f00 */
[----:B------:R-:W-:Y:S02]  /*cc30*/  HADD2.F32 R25, -RZ, R15.H1_H1 ;  /* 0x3000000fff197230 */ /* 0x000fe40000004100 */
[--C-:B------:R-:W-:Y:S02]  /*cc40*/  HADD2.F32 R29, -RZ, R13.reuse.H0_H0 ;  /* 0x2000000dff1d7230 */ /* 0x100fe40000004100 */
[----:B------:R-:W-:-:S02]  /*cc50*/  HADD2.F32 R30, -RZ, R13.H1_H1 ;  /* 0x3000000dff1e7230 */ /* 0x000fc40000004100 */
[----:B--2---:R-:W-:Y:S02]  /*cc60*/  HADD2.F32 R34, -RZ, R15.H0_H0 ;  /* 0x2000000fff227230 */ /* 0x004fe40000004100 */
[----:B----4-:R-:W-:Y:S02]  /*cc70*/  HADD2.F32 R0, -RZ, R5.H1_H1 ;  /* 0x30000005ff007230 */ /* 0x010fe40000004100 */
[----:B------:R-:W-:Y:S02]  /*cc80*/  HADD2.F32 R13, -RZ, R4.H1_H1 ;  /* 0x30000004ff0d7230 */ /* 0x000fe40000004100 */
[----:B-----5:R-:W-:Y:S02]  /*cc90*/  HADD2.F32 R14, -RZ, R7.H1_H1 ;  /* 0x30000007ff0e7230 */ /* 0x020fe40000004100 */
[----:B------:R-:W-:Y:S01]  /*cca0*/  FMUL.FTZ R15, R25, R0 ;  /* 0x00000000190f7220 */ /* 0x000fe20000410000 */
[--C-:B------:R-:W-:Y:S02]  /*ccb0*/  HADD2.F32 R16, -RZ, R6.reuse.H1_H1 ;  /* 0x30000006ff107230 */ /* 0x100fe40000004100 */
[----:B------:R-:W-:Y:S01]  /*ccc0*/  FMUL.FTZ R32, R30, R13 ;  /* 0x0000000d1e207220 */ /* 0x000fe20000410000 */
[----:B------:R-:W-:-:S02]  /*ccd0*/  HADD2.F32 R6, -RZ, R6.H0_H0 ;  /* 0x20000006ff067230 */ /* 0x000fc40000004100 */
[-C--:B------:R-:W-:Y:S01]  /*cce0*/  FMUL.FTZ R25, R25, R14.reuse ;  /* 0x0000000e19197220 */ /* 0x080fe20000410000 */
[----:B------:R-:W-:Y:S01]  /*ccf0*/  FFMA.FTZ R15, R34, R14, -R15 ;  /* 0x0000000e220f7223 */ /* 0x000fe2000001080f */
[----:B------:R-:W-:Y:S01]  /*cd00*/  FMUL.FTZ R30, R30, R16 ;  /* 0x000000101e1e7220 */ /* 0x000fe20000410000 */
[----:B------:R-:W-:Y:S02]  /*cd10*/  HADD2.F32 R4, -RZ, R4.H0_H0 ;  /* 0x20000004ff047230 */ /* 0x000fe40000004100 */
[----:B------:R-:W-:Y:S01]  /*cd20*/  FFMA.FTZ R0, R34, R0, R25 ;  /* 0x0000000022007223 */ /* 0x000fe20000010019 */
[----:B------:R-:W-:Y:S02]  /*cd30*/  HADD2.F32 R25, -RZ, R12.H1_H1 ;  /* 0x3000000cff197230 */ /* 0x000fe40000004100 */
[C---:B------:R-:W-:Y:S01]  /*cd40*/  FFMA.FTZ R32, R29.reuse, R16, -R32 ;  /* 0x000000101d207223 */ /* 0x040fe20000010820 */
        /* <DEDUP_REMOVED lines=18> */
.L_x_2183:
[----:B------:R-:W-:Y:S05]  /*ce70*/  BSYNC.RECONVERGENT B0 ;  /* 0x0000000000007941 */ /* 0x000fea0003800200 */
.L_x_2182:
[----:B------:R4:W-:Y:S01]  /*ce80*/  STS.128 [R243+0x4000], R12 ;  /* 0x0040000cf3007388 */ /* 0x0009e20000000c00 */
[----:B------:R-:W-:Y:S01]  /*ce90*/  LOP3.LUT R0, R20, 0xc0, RZ, 0xfc, !PT ;  /* 0x000000c014007812 */ /* 0x000fe200078efcff */
[----:B------:R-:W-:Y:S03]  /*cea0*/  BSSY.RECONVERGENT B0, `(.L_x_2184) ;  /* 0x000002a000007945 */ /* 0x000fe60003800200 */
[----:B------:R-:W-:-:S13]  /*ceb0*/  ISETP.GE.AND P0, PT, R0, R17, PT ;  /* 0x000000110000720c */ /* 0x000fda0003f06270 */
[----:B------:R-:W-:Y:S05]  /*cec0*/  @P0 BRA `(.L_x_2185) ;  /* 0x00000000009c0947 */ /* 0x000fea0003800000 */
[----:B------:R-:W5:Y:S04]  /*ced0*/  LDG.E.64 R4, desc[UR4][R46.64+0xc0] ;  /* 0x0000c0042e047981 */ /* 0x000f68000c1e1b00 */
[----:B------:R-:W2:Y:S01]  /*cee0*/  LDG.E.64 R6, desc[UR4][R26.64+0xc0] ;  /* 0x0000c0041a067981 */ /* 0x000ea2000c1e1b00 */
[----:B----4-:R-:W-:Y:S01]  /*cef0*/  MOV R14, R10 ;  /* 0x0000000a000e7202 */ /* 0x010fe20000000f00 */
[----:B------:R-:W-:Y:S02]  /*cf00*/  HADD2.F32 R13, -RZ, R11.H1_H1 ;  /* 0x3000000bff0d7230 */ /* 0x000fe40000004100 */
[--C-:B------:R-:W-:Y:S02]  /*cf10*/  HADD2.F32 R15, -RZ, R9.reuse.H0_H0 ;  /* 0x20000009ff0f7230 */ /* 0x100fe40000004100 */
[----:B------:R-:W-:-:S02]  /*cf20*/  HADD2.F32 R16, -RZ, R9.H1_H1 ;  /* 0x30000009ff107230 */ /* 0x000fc40000004100 */
[----:B---3--:R-:W-:Y:S02]  /*cf30*/  HADD2.F32 R28, -RZ, R11.H0_H0 ;  /* 0x2000000bff1c7230 */ /* 0x008fe40000004100 */
[----:B-----5:R-:W-:Y:S02]  /*cf40*/  HADD2.F32 R0, -RZ, R5.H1_H1 ;  /* 0x30000005ff007230 */ /* 0x020fe40000004100 */
[----:B------:R-:W-:Y:S02]  /*cf50*/  HADD2.F32 R9, -RZ, R4.H1_H1 ;  /* 0x30000004ff097230 */ /* 0x000fe40000004100 */
[----:B--2---:R-:W-:Y:S02]  /*cf60*/  HADD2.F32 R10, -RZ, R7.H1_H1 ;  /* 0x30000007ff0a7230 */ /* 0x004fe40000004100 */
        /* <DEDUP_REMOVED lines=29> */
.L_x_2185:
[----:B------:R-:W-:Y:S05]  /*d140*/  BSYNC.RECONVERGENT B0 ;  /* 0x0000000000007941 */ /* 0x000fea0003800200 */
.L_x_2184:
[----:B------:R1:W-:Y:S02]  /*d150*/  STS.128 [R243+0x6000], R8 ;  /* 0x00600008f3007388 */ /* 0x0003e40000000c00 */
.L_x_2177:
[----:B------:R-:W-:Y:S05]  /*d160*/  BSYNC.RECONVERGENT B1 ;  /* 0x0000000000017941 */ /* 0x000fea0003800200 */
.L_x_2176:
[----:B------:R-:W-:Y:S01]  /*d170*/  IADD3 R26, PT, PT, R110, 0x10, RZ ;  /* 0x000000106e1a7810 */ /* 0x000fe20007ffe0ff */
[----:B------:R-:W-:Y:S03]  /*d180*/  BSSY.RECONVERGENT B1, `(.L_x_2186) ;  /* 0x00000e7000017945 */ /* 0x000fe60003800200 */
[----:B------:R-:W-:-:S13]  /*d190*/  ISETP.GE.AND P0, PT, R26, R23, PT ;  /* 0x000000171a00720c */ /* 0x000fda0003f06270 */
[----:B------:R-:W-:Y:S05]  /*d1a0*/  @P0 BRA `(.L_x_2187) ;  /* 0x0000000c00900947 */ /* 0x000fea0003800000 */
[----:B------:R-:W-:-:S04]  /*d1b0*/  LEA R4, P0, R45, R18, 0x1 ;  /* 0x000000122d047211 */ /* 0x000fc800078008ff */
[----:B------:R-:W-:-:S05]  /*d1c0*/  LEA.HI.X R5, R45, R19, R39, 0x1, P0 ;  /* 0x000000132d057211 */ /* 0x000fca00000f0c27 */
[----:B---3--:R3:W5:Y:S04]  /*d1d0*/  LDG.E.128 R28, desc[UR4][R4.64+0x80] ;  /* 0x00008004041c7981 */ /* 0x008768000c1e1d00 */
[----:B----4-:R3:W5:Y:S04]  /*d1e0*/  LDG.E.128 R12, desc[UR4][R4.64+0x100] ;  /* 0x00010004040c7981 */ /* 0x010768000c1e1d00 */
[----:B-1----:R3:W5:Y:S04]  /*d1f0*/  LDG.E.128 R8, desc[UR4][R4.64+0x180] ;  /* 0x0001800404087981 */ /* 0x002768000c1e1d00 */
[----:B--2---:R3:W5:Y:S01]  /*d200*/  LDG.E.128 R32, desc[UR4][R4.64] ;  /* 0x0000000404207981 */ /* 0x004762000c1e1d00 */
[----:B------:R-:W-:Y:S01]  /*d210*/  ISETP.GE.AND P0, PT, R20, R17, PT ;  /* 0x000000111400720c */ /* 0x000fe20003f06270 */
[----:B------:R-:W-:-:S12]  /*d220*/  BSSY.RECONVERGENT B0, `(.L_x_2188) ;  /* 0x0000034000007945 */ /* 0x000fd80003800200 */
[----:B------:R-:W-:Y:S05]  /*d230*/  @P0 BRA `(.L_x_2189) ;  /* 0x0000000000c80947 */ /* 0x000fea0003800000 */
[----:B------:R-:W1:Y:S01]  /*d240*/  LDCU.64 UR10, c[0x0][0x4c8] ;  /* 0x00009900ff0a77ac */ /* 0x000e620008000a00 */
[----:B---3--:R-:W-:Y:S01]  /*d250*/  IADD3 R5, P0, PT, R37, R22, RZ ;  /* 0x0000001625057210 */ /* 0x008fe20007f1e0ff */
[----:B------:R-:W2:Y:S03]  /*d260*/  LDCU.64 UR8, c[0x0][0x4d0] ;  /* 0x00009a00ff0877ac */ /* 0x000ea60008000a00 */
[----:B------:R-:W-:Y:S02]  /*d270*/  SHF.L.U32 R4, R5, 0x1, RZ ;  /* 0x0000000105047819 */ /* 0x000fe400000006ff */
[----:B------:R-:W-:-:S04]  /*d280*/  LEA.HI.X.SX32 R0, R37, R24, 0x1, P0 ;  /* 0x0000001825007211 */ /* 0x000fc800000f0eff */
[----:B------:R-:W-:Y:S02]  /*d290*/  SHF.L.U64.HI R0, R5, 0x1, R0 ;  /* 0x0000000105007819 */ /* 0x000fe40000010200 */
[C---:B-1----:R-:W-:Y:S02]  /*d2a0*/  IADD3 R6, P1, PT, R4.reuse, UR10, RZ ;  /* 0x0000000a04067c10 */ /* 0x042fe4000ff3e0ff */
[----:B--2---:R-:W-:Y:S02]  /*d2b0*/  IADD3 R4, P0, PT, R4, UR8, RZ ;  /* 0x0000000804047c10 */ /* 0x004fe4000ff1e0ff */
[C---:B------:R-:W-:Y:S02]  /*d2c0*/  IADD3.X R7, PT, PT, R0.reuse, UR11, RZ, P1, !PT ;  /* 0x0000000b00077c10 */ /* 0x040fe40008ffe4ff */
[----:B------:R-:W-:-:S04]  /*d2d0*/  IADD3.X R5, PT, PT, R0, UR9, RZ, P0, !PT ;  /* 0x0000000900057c10 */ /* 0x000fc800087fe4ff */
[----:B------:R-:W2:Y:S04]  /*d2e0*/  LDG.E.64 R6, desc[UR4][R6.64] ;  /* 0x0000000406067981 */ /* 0x000ea8000c1e1b00 */
[----:B------:R-:W3:Y:S01]  /*d2f0*/  LDG.E.64 R4, desc[UR4][R4.64] ;  /* 0x0000000404047981 */ /* 0x000ee2000c1e1b00 */
[--C-:B-----5:R-:W-:Y:S02]  /*d300*/  HADD2.F32 R36, -RZ, R33.reuse.H0_H0 ;  /* 0x20000021ff247230 */ /* 0x120fe40000004100 */
[----:B------:R-:W-:Y:S02]  /*d310*/  HADD2.F32 R38, -RZ, R33.H1_H1 ;  /* 0x30000021ff267230 */ /* 0x000fe40000004100 */
[--C-:B------:R-:W-:Y:S02]  /*d320*/  HADD2.F32 R33, -RZ, R35.reuse.H1_H1 ;  /* 0x30000023ff217230 */ /* 0x100fe40000004100 */
[----:B------:R-:W-:-:S02]  /*d330*/  HADD2.F32 R41, -RZ, R35.H0_H0 ;  /* 0x20000023ff297230 */ /* 0x000fc40000004100 */
[----:B--2---:R-:W-:Y:S02]  /*d340*/  HADD2.F32 R27, -RZ, R6.H1_H1 ;  /* 0x30000006ff1b7230 */ /* 0x004fe40000004100 */
[----:B------:R-:W-:Y:S02]  /*d350*/  HADD2.F32 R25, -RZ, R7.H1_H1 ;  /* 0x30000007ff197230 */ /* 0x000fe40000004100 */
[----:B---3--:R-:W-:Y:S02]  /*d360*/  HADD2.F32 R16, -RZ, R4.H1_H1 ;  /* 0x30000004ff107230 */ /* 0x008fe40000004100 */
[----:B------:R-:W-:Y:S02]  /*d370*/  HADD2.F32 R0, -RZ, R5.H1_H1 ;  /* 0x30000005ff007230 */ /* 0x000fe40000004100 */
[C---:B------:R-:W-:Y:S01]  /*d380*/  FMUL.FTZ R35, R38.reuse, R27 ;  /* 0x0000001b26237220 */ /* 0x040fe20000410000 */
[----:B------:R-:W-:Y:S02]  /*d390*/  FMUL.FTZ R39, R38, R16 ;  /* 0x0000001026277220 */ /* 0x000fe40000410000 */
[C---:B------:R-:W-:Y:S01]  /*d3a0*/  FMUL.FTZ R38, R33.reuse, R0 ;  /* 0x0000000021267220 */ /* 0x040fe20000410000 */
[----:B------:R-:W-:Y:S01]  /*d3b0*/  FMUL.FTZ R33, R33, R25 ;  /* 0x0000001921217220 */ /* 0x000fe20000410000 */
[----:B------:R-:W-:-:S02]  /*d3c0*/  HADD2.F32 R6, -RZ, R6.H0_H0 ;  /* 0x20000006ff067230 */ /* 0x000fc40000004100 */
[C---:B------:R-:W-:Y:S01]  /*d3d0*/  FFMA.FTZ R38, R41.reuse, R25, -R38 ;  /* 0x0000001929267223 */ /* 0x040fe20000010826 */
[----:B------:R-:W-:Y:S01]  /*d3e0*/  FFMA.FTZ R33, R41, R0, R33 ;  /* 0x0000000029217223 */ /* 0x000fe20000010021 */
[----:B------:R-:W-:Y:S02]  /*d3f0*/  HADD2.F32 R25, -RZ, R32.H1_H1 ;  /* 0x30000020ff197230 */ /* 0x000fe40000004100 */
[----:B------:R-:W-:Y:S02]  /*d400*/  HADD2.F32 R4, -RZ, R4.H0_H0 ;  /* 0x20000004ff047230 */ /* 0x000fe40000004100 */
[----:B------:R-:W-:Y:S02]  /*d410*/  HADD2.F32 R5, -RZ, R5.H0_H0 ;  /* 0x20000005ff057230 */ /* 0x000fe40000004100 */
[----:B------:R-:W-:Y:S02]  /*d420*/  HADD2.F32 R0, -RZ, R34.H1_H1 ;  /* 0x30000022ff007230 */ /* 0x000fe40000004100 */
[----:B------:R-:W-:Y:S01]  /*d430*/  FFMA.FTZ R39, R36, R27, -R39 ;  /* 0x0000001b24277223 */ /* 0x000fe20000010827 */
[----:B------:R-:W-:-:S02]  /*d440*/  HADD2.F32 R7, -RZ, R7.H0_H0 ;  /* 0x20000007ff077230 */ /* 0x000fc40000004100 */
[----:B------:R-:W-:Y:S01]  /*d450*/  FFMA.FTZ R16, R36, R16, R35 ;  /* 0x0000001024107223 */ /* 0x000fe20000010023 */
[----:B------:R-:W-:Y:S02]  /*d460*/  HADD2.F32 R27, -RZ, R32.H0_H0 ;  /* 0x20000020ff1b7230 */ /* 0x000fe40000004100 */
        /* <DEDUP_REMOVED lines=14> */
[----:B------:R-:W-:Y:S02]  /*d550*/  MOV R35, R38 ;  /* 0x0000002600237202 */ /* 0x000fe40000000f00 */
.L_x_2189:
[----:B------:R-:W-:Y:S05]  /*d560*/  BSYNC.RECONVERGENT B0 ;  /* 0x0000000000007941 */ /* 0x000fea0003800200 */
.L_x_2188:
[----:B-----5:R1:W-:Y:S01]  /*d570*/  STS.128 [R243+0x800], R32 ;  /* 0x00080020f3007388 */ /* 0x0203e20000000c00 */
[----:B------:R-:W-:Y:S01]  /*d580*/  LOP3.LUT R0, R20, 0x40, RZ, 0xfc, !PT ;  /* 0x0000004014007812 */ /* 0x000fe200078efcff */
[----:B------:R-:W-:Y:S03]  /*d590*/  BSSY.RECONVERGENT B0, `(.L_x_2190) ;  /* 0x0000035000007945 */ /* 0x000fe60003800200 */
[----:B------:R-:W-:-:S13]  /*d5a0*/  ISETP.GE.AND P0, PT, R0, R17, PT ;  /* 0x000000110000720c */ /* 0x000fda0003f06270 */
[----:B------:R-:W-:Y:S05]  /*d5b0*/  @P0 BRA `(.L_x_2191) ;  /* 0x0000000000c80947 */ /* 0x000fea0003800000 */
[----:B------:R-:W2:Y:S01]  /*d5c0*/  LDCU.64 UR10, c[0x0][0x4c8] ;  /* 0x00009900ff0a77ac */ /* 0x000ea20008000a00 */
[C---:B---3--:R-:W-:Y:S01]  /*d5d0*/  IADD3 R5, P0, PT, R37.reuse, R22, RZ ;  /* 0x0000001625057210 */ /* 0x048fe20007f1e0ff */
[----:B------:R-:W3:Y:S03]  /*d5e0*/  LDCU.64 UR8, c[0x0][0x4d0] ;  /* 0x00009a00ff0877ac */ /* 0x000ee60008000a00 */
[----:B------:R-:W-:Y:S02]  /*d5f0*/  LEA.HI.X.SX32 R4, R37, R24, 0x1, P0 ;  /* 0x0000001825047211 */ /* 0x000fe400000f0eff */
[C---:B------:R-:W-:Y:S02]  /*d600*/  SHF.L.U32 R0, R5.reuse, 0x1, RZ ;  /* 0x0000000105007819 */ /* 0x040fe400000006ff */
[----:B------:R-:W-:Y:S02]  /*d610*/  SHF.L.U64.HI R4, R5, 0x1, R4 ;  /* 0x0000000105047819 */ /* 0x000fe40000010204 */
[----:B--2---:R-:W-:-:S02]  /*d620*/  IADD3 R6, P1, PT, R0, UR10, RZ ;  /* 0x0000000a00067c10 */ /* 0x004fc4000ff3e0ff */
[----:B---3--:R-:W-:Y:S02]  /*d630*/  IADD3 R38, P0, PT, R0, UR8, RZ ;  /* 0x0000000800267c10 */ /* 0x008fe4000ff1e0ff */
[C---:B------:R-:W-:Y:S02]  /*d640*/  IADD3.X R7, PT, PT, R4.reuse, UR11, RZ, P1, !PT ;  /* 0x0000000b04077c10 */ /* 0x040fe40008ffe4ff */
[----:B------:R-:W-:-:S04]  /*d650*/  IADD3.X R39, PT, PT, R4, UR9, RZ, P0, !PT ;  /* 0x0000000904277c10 */ /* 0x000fc800087fe4ff */
[----:B------:R-:W2:Y:S04]  /*d660*/  LDG.E.64 R6, desc[UR4][R6.64+0x40] ;  /* 0x0000400406067981 */ /* 0x000ea8000c1e1b00 */
[----:B------:R-:W3:Y:S01]  /*d670*/  LDG.E.64 R4, desc[UR4][R38.64+0x40] ;  /* 0x0000400426047981 */ /* 0x000ee2000c1e1b00 */
[--C-:B-1----:R-:W-:Y:S02]  /*d680*/  HADD2.F32 R32, -RZ, R29.reuse.H0_H0 ;  /* 0x2000001dff207230 */ /* 0x102fe40000004100 */
        /* <DEDUP_REMOVED lines=37> */
.L_x_2191:
[----:B------:R-:W-:Y:S05]  /*d8e0*/  BSYNC.RECONVERGENT B0 ;  /* 0x0000000000007941 */ /* 0x000fea0003800200 */
.L_x_2190:
[----:B------:R2:W-:Y:S01]  /*d8f0*/  STS.128 [R243+0x2800], R28 ;  /* 0x0028001cf3007388 */ /* 0x0005e20000000c00 */
[----:B------:R-:W-:Y:S01]  /*d900*/  LOP3.LUT R0, R20, 0x80, RZ, 0xfc, !PT ;  /* 0x0000008014007812 */ /* 0x000fe200078efcff */
[----:B------:R-:W-:Y:S03]  /*d910*/  BSSY.RECONVERGENT B0, `(.L_x_2192) ;  /* 0x0000035000007945 */ /* 0x000fe60003800200 */
[----:B------:R-:W-:-:S13]  /*d920*/  ISETP.GE.AND P0, PT, R0, R17, PT ;  /* 0x000000110000720c */ /* 0x000fda0003f06270 */
[----:B------:R-:W-:Y:S05]  /*d930*/  @P0 BRA `(.L_x_2193) ;  /* 0x0000000000c80947 */ /* 0x000fea0003800000 */
[----:B------:R-:W4:Y:S01]  /*d940*/  LDCU.64 UR10, c[0x0][0x4c8] ;  /* 0x00009900ff0a77ac */ /* 0x000f220008000a00 */
[C---:B---3--:R-:W-:Y:S01]  /*d950*/  IADD3 R5, P0, PT, R37.reuse, R22, RZ ;  /* 0x0000001625057210 */ /* 0x048fe20007f1e0ff */
[----:B------:R-:W1:Y:S03]  /*d960*/  LDCU.64 UR8, c[0x0][0x4d0] ;  /* 0x00009a00ff0877ac */ /* 0x000e660008000a00 */
[----:B------:R-:W-:Y:S02]  /*d970*/  LEA.HI.X.SX32 R4, R37, R24, 0x1, P0 ;  /* 0x0000001825047211 */ /* 0x000fe400000f0eff */
[C---:B------:R-:W-:Y:S02]  /*d980*/  SHF.L.U32 R0, R5.reuse, 0x1, RZ ;  /* 0x0000000105007819 */ /* 0x040fe400000006ff */
[----:B------:R-:W-:Y:S02]  /*d990*/  SHF.L.U64.HI R4, R5, 0x1, R4 ;  /* 0x0000000105047819 */ /* 0x000fe40000010204 */
[----:B----4-:R-:W-:-:S02]  /*d9a0*/  IADD3 R6, P1, PT, R0, UR10, RZ ;  /* 0x0000000a00067c10 */ /* 0x010fc4000ff3e0ff */
[----:B-1----:R-:W-:Y:S02]  /*d9b0*/  IADD3 R32, P0, PT, R0, UR8, RZ ;  /* 0x0000000800207c10 */ /* 0x002fe4000ff1e0ff */
[C---:B------:R-:W-:Y:S02]  /*d9c0*/  IADD3.X R7, PT, PT, R4.reuse, UR11, RZ, P1, !PT ;  /* 0x0000000b04077c10 */ /* 0x040fe40008ffe4ff */
[----:B------:R-:W-:-:S04]  /*d9d0*/  IADD3.X R33, PT, PT, R4, UR9, RZ, P0, !PT ;  /* 0x0000000904217c10 */ /* 0x000fc800087fe4ff */
[----:B------:R-:W3:Y:S04]  /*d9e0*/  LDG.E.64 R6, desc[UR4][R6.64+0x80] ;  /* 0x0000800406067981 */ /* 0x000ee8000c1e1b00 */
[----:B------:R1:W4:Y:S01]  /*d9f0*/  LDG.E.64 R4, desc[UR4][R32.64+0x80] ;  /* 0x0000800420047981 */ /* 0x000322000c1e1b00 */
[--C-:B--2---:R-:W-:Y:S02]  /*da00*/  HADD2.F32 R28, -RZ, R13.reuse.H0_H0 ;  /* 0x2000000dff1c7230 */ /* 0x104fe40000004100 */
[----:B------:R-:W-:Y:S02]  /*da10*/  HADD2.F32 R30, -RZ, R13.H1_H1 ;  /* 0x3000000dff1e7230 */ /* 0x000fe40000004100 */
[--C-:B------:R-:W-:Y:S01]  /*da20*/  HADD2.F32 R25, -RZ, R15.reuse.H1_H1 ;  /* 0x3000000fff197230 */ /* 0x100fe20000004100 */
[----:B------:R-:W-:Y:S01]  /*da30*/  MOV R27, R14 ;  /* 0x0000000e001b7202 */ /* 0x000fe20000000f00 */
[----:B-1----:R-:W-:-:S02]  /*da40*/  HADD2.F32 R32, -RZ, R15.H0_H0 ;  /* 0x2000000fff207230 */ /* 0x002fc40000004100 */
[----:B---3--:R-:W-:Y:S02]  /*da50*/  HADD2.F32 R16, -RZ, R6.H1_H1 ;  /* 0x30000006ff107230 */ /* 0x008fe40000004100 */
[----:B----4-:R-:W-:Y:S02]  /*da60*/  HADD2.F32 R13, -RZ, R4.H1_H1 ;  /* 0x30000004ff0d7230 */ /* 0x010fe40000004100 */
[----:B------:R-:W-:Y:S02]  /*da70*/  HADD2.F32 R0, -RZ, R5.H1_H1 ;  /* 0x30000005ff007230 */ /* 0x000fe40000004100 */
[----:B------:R-:W-:Y:S02]  /*da80*/  HADD2.F32 R14, -RZ, R7.H1_H1 ;  /* 0x30000007ff0e7230 */ /* 0x000fe40000004100 */
[C---:B------:R-:W-:Y:S01]  /*da90*/  FMUL.FTZ R29, R30.reuse, R13 ;  /* 0x0000000d1e1d7220 */ /* 0x040fe20000410000 */
[----:B------:R-:W-:Y:S01]  /*daa0*/  FMUL.FTZ R30, R30, R16 ;  /* 0x000000101e1e7220 */ /* 0x000fe20000410000 */
[----:B------:R-:W-:Y:S01]  /*dab0*/  FMUL.FTZ R15, R25, R0 ;  /* 0x00000000190f7220 */ /* 0x000fe20000410000 */
[----:B------:R-:W-:-:S02]  /*dac0*/  HADD2.F32 R6, -RZ, R6.H0_H0 ;  /* 0x20000006ff067230 */ /* 0x000fc40000004100 */
[-C--:B------:R-:W-:Y:S01]  /*dad0*/  FMUL.FTZ R25, R25, R14.reuse ;  /* 0x0000000e19197220 */ /* 0x080fe20000410000 */
[----:B------:R-:W-:Y:S01]  /*dae0*/  FFMA.FTZ R30, R28, R13, R30 ;  /* 0x0000000d1c1e7223 */ /* 0x000fe2000001001e */
[----:B------:R-:W-:Y:S01]  /*daf0*/  FFMA.FTZ R15, R32, R14, -R15 ;  /* 0x0000000e200f7223 */ /* 0x000fe2000001080f */
        /* <DEDUP_REMOVED lines=22> */
.L_x_2193:
[----:B------:R-:W-:Y:S05]  /*dc60*/  BSYNC.RECONVERGENT B0 ;  /* 0x0000000000007941 */ /* 0x000fea0003800200 */
.L_x_2192:
[----:B------:R4:W-:Y:S01]  /*dc70*/  STS.128 [R243+0x4800], R12 ;  /* 0x0048000cf3007388 */ /* 0x0009e20000000c00 */
[----:B------:R-:W-:Y:S01]  /*dc80*/  LOP3.LUT R0, R20, 0xc0, RZ, 0xfc, !PT ;  /* 0x000000c014007812 */ /* 0x000fe200078efcff */
[----:B------:R-:W-:Y:S03]  /*dc90*/  BSSY.RECONVERGENT B0, `(.L_x_2194) ;  /* 0x0000034000007945 */ /* 0x000fe60003800200 */
[----:B------:R-:W-:-:S13]  /*dca0*/  ISETP.GE.AND P0, PT, R0, R17, PT ;  /* 0x000000110000720c */ /* 0x000fda0003f06270 */
[----:B------:R-:W-:Y:S05]  /*dcb0*/  @P0 BRA `(.L_x_2195) ;  /* 0x0000000000c40947 */ /* 0x000fea0003800000 */
[----:B------:R-:W5:Y:S01]  /*dcc0*/  LDCU.64 UR10, c[0x0][0x4c8] ;  /* 0x00009900ff0a77ac */ /* 0x000f620008000a00 */
[C---:B------:R-:W-:Y:S01]  /*dcd0*/  IADD3 R0, P0, PT, R37.reuse, R22, RZ ;  /* 0x0000001625007210 */ /* 0x040fe20007f1e0ff */
[----:B------:R-:W1:Y:S03]  /*dce0*/  LDCU.64 UR8, c[0x0][0x4d0] ;  /* 0x00009a00ff0877ac */ /* 0x000e660008000a00 */
[----:B---3--:R-:W-:Y:S02]  /*dcf0*/  SHF.L.U32 R4, R0, 0x1, RZ ;  /* 0x0000000100047819 */ /* 0x008fe400000006ff */
[----:B------:R-:W-:-:S04]  /*dd00*/  LEA.HI.X.SX32 R37, R37, R24, 0x1, P0 ;  /* 0x0000001825257211 */ /* 0x000fc800000f0eff */
[----:B------:R-:W-:Y:S02]  /*dd10*/  SHF.L.U64.HI R37, R0, 0x1, R37 ;  /* 0x0000000100257819 */ /* 0x000fe40000010225 */
[C---:B-----5:R-:W-:Y:S02]  /*dd20*/  IADD3 R6, P1, PT, R4.reuse, UR10, RZ ;  /* 0x0000000a04067c10 */ /* 0x060fe4000ff3e0ff */
[----:B-1----:R-:W-:Y:S02]  /*dd30*/  IADD3 R4, P0, PT, R4, UR8, RZ ;  /* 0x0000000804047c10 */ /* 0x002fe4000ff1e0ff */
[C---:B------:R-:W-:Y:S02]  /*dd40*/  IADD3.X R7, PT, PT, R37.reuse, UR11, RZ, P1, !PT ;  /* 0x0000000b25077c10 */ /* 0x040fe40008ffe4ff */
[----:B------:R-:W-:-:S04]  /*dd50*/  IADD3.X R5, PT, PT, R37, UR9, RZ, P0, !PT ;  /* 0x0000000925057c10 */ /* 0x000fc800087fe4ff */
[----:B------:R-:W3:Y:S04]  /*dd60*/  LDG.E.64 R6, desc[UR4][R6.64+0xc0] ;  /* 0x0000c00406067981 */ /* 0x000ee8000c1e1b00 */
[----:B------:R-:W5:Y:S01]  /*dd70*/  LDG.E.64 R4, desc[UR4][R4.64+0xc0] ;  /* 0x0000c00404047981 */ /* 0x000f62000c1e1b00 */
[----:B----4-:R-:W-:Y:S01]  /*dd80*/  MOV R14, R10 ;  /* 0x0000000a000e7202 */ /* 0x010fe20000000f00 */
[----:B------:R-:W-:Y:S02]  /*dd90*/  HADD2.F32 R13, -RZ, R11.H1_H1 ;  /* 0x3000000bff0d7230 */ /* 0x000fe40000004100 */
[--C-:B------:R-:W-:Y:S02]  /*dda0*/  HADD2.F32 R15, -RZ, R9.reuse.H0_H0 ;  /* 0x20000009ff0f7230 */ /* 0x100fe40000004100 */
[----:B------:R-:W-:-:S02]  /*ddb0*/  HADD2.F32 R16, -RZ, R9.H1_H1 ;  /* 0x30000009ff107230 */ /* 0x000fc40000004100 */
[----:B--2---:R-:W-:Y:S02]  /*ddc0*/  HADD2.F32 R30, -RZ, R11.H0_H0 ;  /* 0x2000000bff1e7230 */ /* 0x004fe40000004100 */
[----:B---3--:R-:W-:Y:S02]  /*ddd0*/  HADD2.F32 R10, -RZ, R7.H1_H1 ;  /* 0x30000007ff0a7230 */ /* 0x008fe40000004100 */
[----:B-----5:R-:W-:Y:S02]  /*dde0*/  HADD2.F32 R0, -RZ, R5.H1_H1 ;  /* 0x30000005ff007230 */ /* 0x020fe40000004100 */
[----:B------:R-:W-:Y:S02]  /*ddf0*/  HADD2.F32 R9, -RZ, R4.H1_H1 ;  /* 0x30000004ff097230 */ /* 0x000fe40000004100 */
[--C-:B------:R-:W-:Y:S02]  /*de00*/  HADD2.F32 R12, -RZ, R6.reuse.H1_H1 ;  /* 0x30000006ff0c7230 */ /* 0x100fe40000004100 */
[C---:B------:R-:W-:Y:S01]  /*de10*/  FMUL.FTZ R11, R13.reuse, R0 ;  /* 0x000000000d0b7220 */ /* 0x040fe20000410000 */
[----:B------:R-:W-:Y:S01]  /*de20*/  FMUL.FTZ R13, R13, R10 ;  /* 0x0000000a0d0d7220 */ /* 0x000fe20000410000 */
[----:B------:R-:W-:Y:S01]  /*de30*/  FMUL.FTZ R28, R16, R9 ;  /* 0x00000009101c7220 */ /* 0x000fe20000410000 */
[----:B------:R-:W-:-:S02]  /*de40*/  HADD2.F32 R6, -RZ, R6.H0_H0 ;  /* 0x20000006ff067230 */ /* 0x000fc40000004100 */
[----:B------:R-:W-:Y:S01]  /*de50*/  FMUL.FTZ R16, R16, R12 ;  /* 0x0000000c10107220 */ /* 0x000fe20000410000 */
[C---:B------:R-:W-:Y:S01]  /*de60*/  FFMA.FTZ R0, R30.reuse, R0, R13 ;  /* 0x000000001e007223 */ /* 0x040fe2000001000d */
        /* <DEDUP_REMOVED lines=22> */
.L_x_2195:
[----:B------:R-:W-:Y:S05]  /*dfd0*/  BSYNC.RECONVERGENT B0 ;  /* 0x0000000000007941 */ /* 0x000fea0003800200 */
.L_x_2194:
[----:B------:R1:W-:Y:S02]  /*dfe0*/  STS.128 [R243+0x6800], R8 ;  /* 0x00680008f3007388 */ /* 0x0003e40000000c00 */
.L_x_2187:
[----:B------:R-:W-:Y:S05]  /*dff0*/  BSYNC.RECONVERGENT B1 ;  /* 0x0000000000017941 */ /* 0x000fea0003800200 */
.L_x_2186:
[----:B------:R-:W-:Y:S01]  /*e000*/  IADD3 R36, PT, PT, R110, 0x20, RZ ;  /* 0x000000206e247810 */ /* 0x000fe20007ffe0ff */
[----:B------:R-:W-:Y:S03]  /*e010*/  BSSY.RECONVERGENT B1, `(.L_x_2196) ;  /* 0x00000e6000017945 */ /* 0x000fe60003800200 */
[----:B------:R-:W-:-:S13]  /*e020*/  ISETP.GE.AND P0, PT, R36, R23, PT ;  /* 0x000000172400720c */ /* 0x000fda0003f06270 */
[----:B------:R-:W-:Y:S05]  /*e030*/  @P0 BRA `(.L_x_2197) ;  /* 0x0000000c008c0947 */ /* 0x000fea0003800000 */
[----:B---3--:R-:W-:-:S04]  /*e040*/  LEA R4, P0, R2, R18, 0x6 ;  /* 0x0000001202047211 */ /* 0x008fc800078030ff */
[----:B------:R-:W-:-:S05]  /*e050*/  LEA.HI.X R5, R2, R19, R3, 0x6, P0 ;  /* 0x0000001302057211 */ /* 0x000fca00000f3403 */
[----:B--2---:R2:W5:Y:S04]  /*e060*/  LDG.E.128 R28, desc[UR4][R4.64+0x80] ;  /* 0x00008004041c7981 */ /* 0x004568000c1e1d00 */
[----:B----4-:R2:W5:Y:S04]  /*e070*/  LDG.E.128 R12, desc[UR4][R4.64+0x100] ;  /* 0x00010004040c7981 */ /* 0x010568000c1e1d00 */
[----:B-1----:R2:W5:Y:S04]  /*e080*/  LDG.E.128 R8, desc[UR4][R4.64+0x180] ;  /* 0x0001800404087981 */ /* 0x002568000c1e1d00 */
[----:B------:R2:W5:Y:S01]  /*e090*/  LDG.E.128 R32, desc[UR4][R4.64] ;  /* 0x0000000404207981 */ /* 0x000562000c1e1d00 */
[----:B------:R-:W-:Y:S01]  /*e0a0*/  ISETP.GE.AND P0, PT, R20, R17, PT ;  /* 0x000000111400720c */ /* 0x000fe20003f06270 */
[----:B------:R-:W-:Y:S01]  /*e0b0*/  BSSY.RECONVERGENT B0, `(.L_x_2198) ;  /* 0x0000035000007945 */ /* 0x000fe20003800200 */
[----:B------:R-:W-:-:S11]  /*e0c0*/  IMAD.SHL.U32 R25, R75, 0x20, RZ ;  /* 0x000000204b197824 */ /* 0x000fd600078e00ff */
[----:B------:R-:W-:Y:S05]  /*e0d0*/  @P0 BRA `(.L_x_2199) ;  /* 0x0000000000c80947 */ /* 0x000fea0003800000 */
[----:B------:R-:W1:Y:S01]  /*e0e0*/  LDCU.64 UR10, c[0x0][0x4c8] ;  /* 0x00009900ff0a77ac */ /* 0x000e620008000a00 */
[----:B--2---:R-:W-:Y:S01]  /*e0f0*/  IADD3 R5, P0, PT, R25, R22, RZ ;  /* 0x0000001619057210 */ /* 0x004fe20007f1e0ff */
        /* <DEDUP_REMOVED lines=20> */
[----:B------:R-:W-:Y:S01]  /*e240*/  FMUL.FTZ R39, R40, R16 ;  /* 0x0000001028277220 */ /* 0x000fe20000410000 */
[C---:B------:R-:W-:Y:S01]  /*e250*/  FMUL.FTZ R43, R34.reuse, R27 ;  /* 0x0000001b222b7220 */ /* 0x040fe20000410000 */
[----:B------:R-:W-:Y:S01]  /*e260*/  FMUL.FTZ R40, R34, R0 ;  /* 0x0000000022287220 */ /* 0x000fe20000410000 */
[----:B------:R-:W-:-:S02]  /*e270*/  HADD2.F32 R6, -RZ, R6.H0_H0 ;  /* 0x20000006ff067230 */ /* 0x000fc40000004100 */
        /* <DEDUP_REMOVED lines=24> */
.L_x_2199:
[----:B------:R-:W-:Y:S05]  /*e400*/  BSYNC.RECONVERGENT B0 ;  /* 0x0000000000007941 */ /* 0x000fea0003800200 */
.L_x_2198:
[----:B-----5:R1:W-:Y:S01]  /*e410*/  STS.128 [R243+0x1000], R32 ;  /* 0x00100020f3007388 */ /* 0x0203e20000000c00 */
[----:B------:R-:W-:Y:S01]  /*e420*/  LOP3.LUT R0, R20, 0x40, RZ, 0xfc, !PT ;  /* 0x0000004014007812 */ /* 0x000fe200078efcff */
[----:B------:R-:W-:Y:S03]  /*e430*/  BSSY.RECONVERGENT B0, `(.L_x_2200) ;  /* 0x0000034000007945 */ /* 0x000fe60003800200 */
[----:B------:R-:W-:-:S13]  /*e440*/  ISETP.GE.AND P0, PT, R0, R17, PT ;  /* 0x000000110000720c */ /* 0x000fda0003f06270 */
[----:B------:R-:W-:Y:S05]  /*e450*/  @P0 BRA `(.L_x_2201) ;  /* 0x0000000000c40947 */ /* 0x000fea0003800000 */
[----:B------:R-:W3:Y:S01]  /*e460*/  LDCU.64 UR10, c[0x0][0x4c8] ;  /* 0x00009900ff0a77ac */ /* 0x000ee20008000a00 */
[C---:B--2---:R-:W-:Y:S01]  /*e470*/  IADD3 R5, P0, PT, R25.reuse, R22, RZ ;  /* 0x0000001619057210 */ /* 0x044fe20007f1e0ff */
        /* <DEDUP_REMOVED lines=10> */
[--C-:B-1----:R-:W-:Y:S01]  /*e520*/  HADD2.F32 R33, -RZ, R29.reuse.H0_H0 ;  /* 0x2000001dff217230 */ /* 0x102fe20000004100 */
        /* <DEDUP_REMOVED lines=19> */
[----:B------:R-:W-:-:S02]  /*e660*/  HADD2.F32 R7, -RZ, R7.H0_H0 ;  /* 0x20000007ff077230 */ /* 0x000fc40000004100 */
[C---:B------:R-:W-:Y:S01]  /*e670*/  FFMA.FTZ R38, R33.reuse, R29, -R38 ;  /* 0x0000001d21267223 */ /* 0x040fe20000010826 */
[----:B------:R-:W-:Y:S01]  /*e680*/  FFMA.FTZ R31, R33, R16, R31 ;  /* 0x00000010211f7223 */ /* 0x000fe2000001001f */
[C---:B------:R-:W-:Y:S01]  /*e690*/  FMUL.FTZ R16, R27.reuse, R4 ;  /* 0x000000041b107220 */ /* 0x040fe20000410000 */
        /* <DEDUP_REMOVED lines=13> */
.L_x_2201:
[----:B------:R-:W-:Y:S05]  /*e770*/  BSYNC.RECONVERGENT B0 ;  /* 0x0000000000007941 */ /* 0x000fea0003800200 */
.L_x_2200:
[----:B------:R3:W-:Y:S01]  /*e780*/  STS.128 [R243+0x3000], R28 ;  /* 0x0030001cf3007388 */ /* 0x0007e20000000c00 */
[----:B------:R-:W-:Y:S01]  /*e790*/  LOP3.LUT R0, R20, 0x80, RZ, 0xfc, !PT ;  /* 0x0000008014007812 */ /* 0x000fe200078efcff */
[----:B------:R-:W-:Y:S03]  /*e7a0*/  BSSY.RECONVERGENT B0, `(.L_x_2202) ;  /* 0x0000034000007945 */ /* 0x000fe60003800200 */
[----:B------:R-:W-:-:S13]  /*e7b0*/  ISETP.GE.AND P0, PT, R0, R17, PT ;  /* 0x000000110000720c */ /* 0x000fda0003f06270 */
[----:B------:R-:W-:Y:S05]  /*e7c0*/  @P0 BRA `(.L_x_2203) ;  /* 0x0000000000c40947 */ /* 0x000fea0003800000 */
[----:B------:R-:W4:Y:S01]  /*e7d0*/  LDCU.64 UR10, c[0x0][0x4c8] ;  /* 0x00009900ff0a77ac */ /* 0x000f220008000a00 */
[C---:B--2---:R-:W-:Y:S01]  /*e7e0*/  IADD3 R5, P0, PT, R25.reuse, R22, RZ ;  /* 0x0000001619057210 */ /* 0x044fe20007f1e0ff */
        /* <DEDUP_REMOVED lines=8> */
[----:B------:R-:W2:Y:S04]  /*e870*/  LDG.E.64 R6, desc[UR4][R6.64+0x80] ;  /* 0x0000800406067981 */ /* 0x000ea8000c1e1b00 */
[----:B------:R-:W4:Y:S01]  /*e880*/  LDG.E.64 R4, desc[UR4][R32.64+0x80] ;  /* 0x0000800420047981 */ /* 0x000f22000c1e1b00 */
[----:B---3--:R-:W-:Y:S01]  /*e890*/  MOV R28, R14 ;  /* 0x0000000e001c7202 */ /* 0x008fe20000000f00 */
[----:B------:R-:W-:Y:S02]  /*e8a0*/  HADD2.F32 R27, -RZ, R15.H1_H1 ;  /* 0x3000000fff1b7230 */ /* 0x000fe40000004100 */
[--C-:B------:R-:W-:Y:S02]  /*e8b0*/  HADD2.F32 R29, -RZ, R13.reuse.H0_H0 ;  /* 0x2000000dff1d7230 */ /* 0x100fe40000004100 */
[----:B------:R-:W-:-:S02]  /*e8c0*/  HADD2.F32 R30, -RZ, R13.H1_H1 ;  /* 0x3000000dff1e7230 */ /* 0x000fc40000004100 */
[----:B------:R-:W-:Y:S02]  /*e8d0*/  HADD2.F32 R34, -RZ, R15.H0_H0 ;  /* 0x2000000fff227230 */ /* 0x000fe40000004100 */
[----:B--2---:R-:W-:Y:S02]  /*e8e0*/  HADD2.F32 R14, -RZ, R7.H1_H1 ;  /* 0x30000007ff0e7230 */ /* 0x004fe40000004100 */
[----:B----4-:R-:W-:Y:S02]  /*e8f0*/  HADD2.F32 R0, -RZ, R5.H1_H1 ;  /* 0x30000005ff007230 */ /* 0x010fe40000004100 */
        /* <DEDUP_REMOVED lines=30> */
.L_x_2203:
[----:B------:R-:W-:Y:S05]  /*eae0*/  BSYNC.RECONVERGENT B0 ;  /* 0x0000000000007941 */ /* 0x000fea0003800200 */
.L_x_2202:
        /* <DEDUP_REMOVED lines=8> */
[----:B--2---:R-:W-:Y:S02]  /*eb70*/  SHF.L.U32 R4, R0, 0x1, RZ ;  /* 0x0000000100047819 */ /* 0x004fe400000006ff */
[----:B------:R-:W-:-:S04]  /*eb80*/  LEA.HI.X.SX32 R25, R25, R24, 0x1, P0 ;  /* 0x0000001819197211 */ /* 0x000fc800000f0eff */
[----:B------:R-:W-:Y:S02]  /*eb90*/  SHF.L.U64.HI R25, R0, 0x1, R25 ;  /* 0x0000000100197819 */ /* 0x000fe40000010219 */
[C---:B-----5:R-:W-:Y:S02]  /*eba0*/  IADD3 R6, P1, PT, R4.reuse, UR10, RZ ;  /* 0x0000000a04067c10 */ /* 0x060fe4000ff3e0ff */
[----:B-1----:R-:W-:Y:S02]  /*ebb0*/  IADD3 R4, P0, PT, R4, UR8, RZ ;  /* 0x0000000804047c10 */ /* 0x002fe4000ff1e0ff */
[C---:B------:R-:W-:Y:S02]  /*ebc0*/  IADD3.X R7, PT, PT, R25.reuse, UR11, RZ, P1, !PT ;  /* 0x0000000b19077c10 */ /* 0x040fe40008ffe4ff */
[----:B------:R-:W-:-:S04]  /*ebd0*/  IADD3.X R5, PT, PT, R25, UR9, RZ, P0, !PT ;  /* 0x0000000919057c10 */ /* 0x000fc800087fe4ff */
[----:B------:R-:W2:Y:S04]  /*ebe0*/  LDG.E.64 R6, desc[UR4][R6.64+0xc0] ;  /* 0x0000c00406067981 */ /* 0x000ea8000c1e1b00 */
[----:B------:R-:W5:Y:S01]  /*ebf0*/  LDG.E.64 R4, desc[UR4][R4.64+0xc0] ;  /* 0x0000c00404047981 */ /* 0x000f62000c1e1b00 */
[----:B----4-:R-:W-:Y:S01]  /*ec00*/  MOV R14, R10 ;  /* 0x0000000a000e7202 */ /* 0x010fe20000000f00 */
[----:B------:R-:W-:Y:S02]  /*ec10*/  HADD2.F32 R13, -RZ, R11.H1_H1 ;  /* 0x3000000bff0d7230 */ /* 0x000fe40000004100 */
[--C-:B------:R-:W-:Y:S02]  /*ec20*/  HADD2.F32 R15, -RZ, R9.reuse.H0_H0 ;  /* 0x20000009ff0f7230 */ /* 0x100fe40000004100 */
[----:B------:R-:W-:-:S02]  /*ec30*/  HADD2.F32 R16, -RZ, R9.H1_H1 ;  /* 0x30000009ff107230 */ /* 0x000fc40000004100 */
[----:B---3--:R-:W-:Y:S02]  /*ec40*/  HADD2.F32 R30, -RZ, R11.H0_H0 ;  /* 0x2000000bff1e7230 */ /* 0x008fe40000004100 */
[----:B--2---:R-:W-:Y:S02]  /*ec50*/  HADD2.F32 R10, -RZ, R7.H1_H1 ;  /* 0x30000007ff0a7230 */ /* 0x004fe40000004100 */
        /* <DEDUP_REMOVED lines=31> */
.L_x_2205:
[----:B------:R-:W-:Y:S05]  /*ee50*/  BSYNC.RECONVERGENT B0 ;  /* 0x0000000000007941 */ /* 0x000fea0003800200 */
.L_x_2204:
[----:B------:R1:W-:Y:S02]  /*ee60*/  STS.128 [R243+0x7000], R8 ;  /* 0x00700008f3007388 */ /* 0x0003e40000000c00 */
.L_x_2197:
[----:B------:R-:W-:Y:S05]  /*ee70*/  BSYNC.RECONVERGENT B1 ;  /* 0x0000000000017941 */ /* 0x000fea0003800200 */
.L_x_2196:
[----:B------:R-:W-:-:S04]  /*ee80*/  IADD3 R38, PT, PT, R110, 0x30, RZ ;  /* 0x000000306e267810 */ /* 0x000fc80007ffe0ff */
[----:B------:R-:W-:-:S13]  /*ee90*/  ISETP.GE.AND P0, PT, R38, R23, PT ;  /* 0x000000172600720c */ /* 0x000fda0003f06270 */
[----:B------:R-:W-:Y:S05]  /*eea0*/  @P0 BRA `(.L_x_2174) ;  /* 0x0000006400880947 */ /* 0x000fea0003800000 */
[----:B-1----:R-:W-:-:S04]  /*eeb0*/  IMAD.WIDE.U32 R18, R2, 0x60, R18 ;  /* 0x0000006002127825 */ /* 0x002fc800078e0012 */
[----:B------:R-:W-:Y:S01]  /*eec0*/  IMAD R3, R3, 0x60, RZ ;  /* 0x0000006003037824 */ /* 0x000fe200078e02ff */
[----:B------:R-:W-:-:S04]  /*eed0*/  MOV R2, R18 ;  /* 0x0000001200027202 */ /* 0x000fc80000000f00 */
[----:B------:R-:W-:-:S05]  /*eee0*/  IADD3 R3, PT, PT, R3, R19, RZ ;  /* 0x0000001303037210 */ /* 0x000fca0007ffe0ff */
[----:B--23--:R1:W5:Y:S04]  /*eef0*/  LDG.E.128 R28, desc[UR4][R2.64+0x80] ;  /* 0x00008004021c7981 */ /* 0x00c368000c1e1d00 */
[----:B----4-:R1:W5:Y:S04]  /*ef00*/  LDG.E.128 R12, desc[UR4][R2.64+0x100] ;  /* 0x00010004020c7981 */ /* 0x010368000c1e1d00 */
[----:B------:R1:W5:Y:S04]  /*ef10*/  LDG.E.128 R8, desc[UR4][R2.64+0x180] ;  /* 0x0001800402087981 */ /* 0x000368000c1e1d00 */
[----:B------:R1:W5:Y:S01]  /*ef20*/  LDG.E.128 R32, desc[UR4][R2.64] ;  /* 0x0000000402207981 */ /* 0x000362000c1e1d00 */
[----:B------:R-:W-:Y:S01]  /*ef30*/  ISETP.GE.AND P0, PT, R20, R17, PT ;  /* 0x000000111400720c */ /* 0x000fe20003f06270 */
[----:B------:R-:W-:Y:S01]  /*ef40*/  BSSY.RECONVERGENT B0, `(.L_x_2206) ;  /* 0x0000033000007945 */ /* 0x000fe20003800200 */
[----:B------:R-:W-:-:S11]  /*ef50*/  IMAD R75, R75, 0x30, RZ ;  /* 0x000000304b4b7824 */ /* 0x000fd600078e02ff */
[----:B------:R-:W-:Y:S05]  /*ef60*/  @P0 BRA `(.L_x_2207) ;  /* 0x0000000000c00947 */ /* 0x000fea0003800000 */
[----:B------:R-:W2:Y:S01]  /*ef70*/  LDCU.64 UR10, c[0x0][0x4c8] ;  /* 0x00009900ff0a77ac */ /* 0x000ea20008000a00 */
[----:B-1----:R-:W-:Y:S01]  /*ef80*/  IADD3 R3, P0, PT, R75, R22, RZ ;  /* 0x000000164b037210 */ /* 0x002fe20007f1e0ff */
[----:B------:R-:W1:Y:S03]  /*ef90*/  LDCU.64 UR8, c[0x0][0x4d0] ;  /* 0x00009a00ff0877ac */ /* 0x000e660008000a00 */
[----:B------:R-:W-:Y:S02]  /*efa0*/  SHF.L.U32 R2, R3, 0x1, RZ ;  /* 0x0000000103027819 */ /* 0x000fe400000006ff */
[----:B------:R-:W-:-:S04]  /*efb0*/  LEA.HI.X.SX32 R0, R75, R24, 0x1, P0 ;  /* 0x000000184b007211 */ /* 0x000fc800000f0eff */
[----:B------:R-:W-:Y:S02]  /*efc0*/  SHF.L.U64.HI R0, R3, 0x1, R0 ;  /* 0x0000000103007819 */ /* 0x000fe40000010200 */
[C---:B--2---:R-:W-:Y:S02]  /*efd0*/  IADD3 R4, P1, PT, R2.reuse, UR10, RZ ;  /* 0x0000000a02047c10 */ /* 0x044fe4000ff3e0ff */
[----:B-1----:R-:W-:Y:S02]  /*efe0*/  IADD3 R2, P0, PT, R2, UR8, RZ ;  /* 0x0000000802027c10 */ /* 0x002fe4000ff1e0ff */
[C---:B------:R-:W-:Y:S02]  /*eff0*/  IADD3.X R5, PT, PT, R0.reuse, UR11, RZ, P1, !PT ;  /* 0x0000000b00057c10 */ /* 0x040fe40008ffe4ff */
[----:B------:R-:W-:-:S04]  /*f000*/  IADD3.X R3, PT, PT, R0, UR9, RZ, P0, !PT ;  /* 0x0000000900037c10 */ /* 0x000fc800087fe4ff */
[----:B------:R-:W2:Y:S04]  /*f010*/  LDG.E.64 R4, desc[UR4][R4.64] ;  /* 0x0000000404047981 */ /* 0x000ea8000c1e1b00 */
[----:B------:R-:W3:Y:S01]  /*f020*/  LDG.E.64 R2, desc[UR4][R2.64] ;  /* 0x0000000402027981 */ /* 0x000ee2000c1e1b00 */
[----:B-----5:R-:W-:Y:S02]  /*f030*/  HADD2.F32 R18, -RZ, R35.H1_H1 ;  /* 0x30000023ff127230 */ /* 0x020fe40000004100 */
[----:B------:R-:W-:Y:S02]  /*f040*/  HADD2.F32 R23, -RZ, R33.H1_H1 ;  /* 0x30000021ff177230 */ /* 0x000fe40000004100 */
[----:B------:R-:W-:Y:S02]  /*f050*/  HADD2.F32 R35, -RZ, R35.H0_H0 ;  /* 0x20000023ff237230 */ /* 0x000fe40000004100 */
[----:B------:R-:W-:-:S02]  /*f060*/  HADD2.F32 R19, -RZ, R33.H0_H0 ;  /* 0x20000021ff137230 */ /* 0x000fc40000004100 */
[----:B--2---:R-:W-:Y:S02]  /*f070*/  HADD2.F32 R7, -RZ, R5.H1_H1 ;  /* 0x30000005ff077230 */ /* 0x004fe40000004100 */
[----:B---3--:R-:W-:Y:S02]  /*f080*/  HADD2.F32 R0, -RZ, R3.H1_H1 ;  /* 0x30000003ff007230 */ /* 0x008fe40000004100 */
[----:B------:R-:W-:Y:S02]  /*f090*/  HADD2.F32 R6, -RZ, R2.H1_H1 ;  /* 0x30000002ff067230 */ /* 0x000fe40000004100 */
[C---:B------:R-:W-:Y:S01]  /*f0a0*/  FMUL.FTZ R25, R18.reuse, R7 ;  /* 0x0000000712197220 */ /* 0x040fe20000410000 */
[--C-:B------:R-:W-:Y:S02]  /*f0b0*/  HADD2.F32 R16, -RZ, R4.reuse.H1_H1 ;  /* 0x30000004ff107230 */ /* 0x100fe40000004100 */
[----:B------:R-:W-:Y:S01]  /*f0c0*/  FMUL.FTZ R40, R18, R0 ;  /* 0x0000000012287220 */ /* 0x000fe20000410000 */
[----:B------:R-:W-:-:S02]  /*f0d0*/  HADD2.F32 R4, -RZ, R4.H0_H0 ;  /* 0x20000004ff047230 */ /* 0x000fc40000004100 */
[----:B------:R-:W-:Y:S01]  /*f0e0*/  FMUL.FTZ R42, R23, R6 ;  /* 0x00000006172a7220 */ /* 0x000fe20000410000 */
[C---:B------:R-:W-:Y:S01]  /*f0f0*/  FFMA.FTZ R25, R35.reuse, R0, R25 ;  /* 0x0000000023197223 */ /* 0x040fe20000010019 */
[----:B------:R-:W-:Y:S01]  /*f100*/  FFMA.FTZ R40, R35, R7, -R40 ;  /* 0x0000000723287223 */ /* 0x000fe20000010828 */
[----:B------:R-:W-:Y:S01]  /*f110*/  FMUL.FTZ R23, R23, R16 ;  /* 0x0000001017177220 */ /* 0x000fe20000410000 */
[----:B------:R-:W-:Y:S02]  /*f120*/  HADD2.F32 R7, -RZ, R32.H1_H1 ;  /* 0x30000020ff077230 */ /* 0x000fe40000004100 */
[----:B------:R-:W-:Y:S02]  /*f130*/  HADD2.F32 R2, -RZ, R2.H0_H0 ;  /* 0x20000002ff027230 */ /* 0x000fe40000004100 */
[----:B------:R-:W-:Y:S02]  /*f140*/  HADD2.F32 R3, -RZ, R3.H0_H0 ;  /* 0x20000003ff037230 */ /* 0x000fe40000004100 */
[----:B------:R-:W-:-:S02]  /*f150*/  HADD2.F32 R0, -RZ, R34.H1_H1 ;  /* 0x30000022ff007230 */ /* 0x000fc40000004100 */
[----:B------:R-:W-:Y:S02]  /*f160*/  HADD2.F32 R5, -RZ, R5.H0_H0 ;  /* 0x20000005ff057230 */ /* 0x000fe40000004100 */
[C---:B------:R-:W-:Y:S01]  /*f170*/  FFMA.FTZ R23, R19.reuse, R6, R23 ;  /* 0x0000000613177223 */ /* 0x040fe20000010017 */
[----:B------:R-:W-:Y:S01]  /*f180*/  FFMA.FTZ R42, R19, R16, -R42 ;  /* 0x00000010132a7223 */ /* 0x000fe2000001082a */
        /* <DEDUP_REMOVED lines=14> */
.L_x_2207:
[----:B------:R-:W-:Y:S05]  /*f270*/  BSYNC.RECONVERGENT B0 ;  /* 0x0000000000007941 */ /* 0x000fea0003800200 */
.L_x_2206:
[----:B-----5:R2:W-:Y:S01]  /*f280*/  STS.128 [R243+0x1800], R32 ;  /* 0x00180020f3007388 */ /* 0x0205e20000000c00 */
[----:B------:R-:W-:Y:S01]  /*f290*/  LOP3.LUT R0, R20, 0x40, RZ, 0xfc, !PT ;  /* 0x0000004014007812 */ /* 0x000fe200078efcff */
[----:B------:R-:W-:Y:S03]  /*f2a0*/  BSSY.RECONVERGENT B0, `(.L_x_2208) ;  /* 0x0000033000007945 */ /* 0x000fe60003800200 */
[----:B------:R-:W-:-:S13]  /*f2b0*/  ISETP.GE.AND P0, PT, R0, R17, PT ;  /* 0x000000110000720c */ /* 0x000fda0003f06270 */
[----:B------:R-:W-:Y:S05]  /*f2c0*/  @P0 BRA `(.L_x_2209) ;  /* 0x0000000000c00947 */ /* 0x000fea0003800000 */
[----:B------:R-:W3:Y:S01]  /*f2d0*/  LDCU.64 UR10, c[0x0][0x4c8] ;  /* 0x00009900ff0a77ac */ /* 0x000ee20008000a00 */
[C---:B-1----:R-:W-:Y:S01]  /*f2e0*/  IADD3 R3, P0, PT, R75.reuse, R22, RZ ;  /* 0x000000164b037210 */ /* 0x042fe20007f1e0ff */
        /* <DEDUP_REMOVED lines=10> */
[----:B------:R-:W-:Y:S02]  /*f390*/  HADD2.F32 R18, -RZ, R31.H1_H1 ;  /* 0x3000001fff127230 */ /* 0x000fe40000004100 */
        /* <DEDUP_REMOVED lines=35> */
.L_x_2209:
[----:B------:R-:W-:Y:S05]  /*f5d0*/  BSYNC.RECONVERGENT B0 ;  /* 0x0000000000007941 */ /* 0x000fea0003800200 */
.L_x_2208:
[----:B------:R3:W-:Y:S01]  /*f5e0*/  STS.128 [R243+0x3800], R28 ;  /* 0x0038001cf3007388 */ /* 0x0007e20000000c00 */
[----:B------:R-:W-:Y:S01]  /*f5f0*/  LOP3.LUT R0, R20, 0x80, RZ, 0xfc, !PT ;  /* 0x0000008014007812 */ /* 0x000fe200078efcff */
[----:B------:R-:W-:Y:S03]  /*f600*/  BSSY.RECONVERGENT B0, `(.L_x_2210) ;  /* 0x0000035000007945 */ /* 0x000fe60003800200 */
[----:B------:R-:W-:-:S13]  /*f610*/  ISETP.GE.AND P0, PT, R0, R17, PT ;  /* 0x000000110000720c */ /* 0x000fda0003f06270 */
[----:B------:R-:W-:Y:S05]  /*f620*/  @P0 BRA `(.L_x_2211) ;  /* 0x0000000000c80947 */ /* 0x000fea0003800000 */
[----:B------:R-:W4:Y:S01]  /*f630*/  LDCU.64 UR10, c[0x0][0x4c8] ;  /* 0x00009900ff0a77ac */ /* 0x000f220008000a00 */
[C---:B-1----:R-:W-:Y:S01]  /*f640*/  IADD3 R3, P0, PT, R75.reuse, R22, RZ ;  /* 0x000000164b037210 */ /* 0x042fe20007f1e0ff */
[----:B------:R-:W3:Y:S03]  /*f650*/  LDCU.64 UR8, c[0x0][0x4d0] ;  /* 0x00009a00ff0877ac */ /* 0x000ee60008000a00 */
[----:B------:R-:W-:Y:S02]  /*f660*/  LEA.HI.X.SX32 R2, R75, R24, 0x1, P0 ;  /* 0x000000184b027211 */ /* 0x000fe400000f0eff */
[C---:B------:R-:W-:Y:S02]  /*f670*/  SHF.L.U32 R0, R3.reuse, 0x1, RZ ;  /* 0x0000000103007819 */ /* 0x040fe400000006ff */
[----:B------:R-:W-:Y:S02]  /*f680*/  SHF.L.U64.HI R2, R3, 0x1, R2 ;  /* 0x0000000103027819 */ /* 0x000fe40000010202 */
[----:B----4-:R-:W-:-:S02]  /*f690*/  IADD3 R4, P1, PT, R0, UR10, RZ ;  /* 0x0000000a00047c10 */ /* 0x010fc4000ff3e0ff */
[----:B---3--:R-:W-:Y:S02]  /*f6a0*/  IADD3 R28, P0, PT, R0, UR8, RZ ;  /* 0x00000008001c7c10 */ /* 0x008fe4000ff1e0ff */
[C---:B------:R-:W-:Y:S02]  /*f6b0*/  IADD3.X R5, PT, PT, R2.reuse, UR11, RZ, P1, !PT ;  /* 0x0000000b02057c10 */ /* 0x040fe40008ffe4ff */
[----:B------:R-:W-:-:S04]  /*f6c0*/  IADD3.X R29, PT, PT, R2, UR9, RZ, P0, !PT ;  /* 0x00000009021d7c10 */ /* 0x000fc800087fe4ff */
[----:B------:R-:W3:Y:S04]  /*f6d0*/  LDG.E.64 R4, desc[UR4][R4.64+0x80] ;  /* 0x0000800404047981 */ /* 0x000ee8000c1e1b00 */
[----:B------:R-:W4:Y:S01]  /*f6e0*/  LDG.E.64 R2, desc[UR4][R28.64+0x80] ;  /* 0x000080041c027981 */ /* 0x000f22000c1e1b00 */
[----:B------:R-:W-:Y:S01]  /*f6f0*/  MOV R16, R14 ;  /* 0x0000000e00107202 */ /* 0x000fe20000000f00 */
[--C-:B------:R-:W-:Y:S02]  /*f700*/  HADD2.F32 R18, -RZ, R13.reuse.H0_H0 ;  /* 0x2000000dff127230 */ /* 0x100fe40000004100 */
[----:B------:R-:W-:Y:S02]  /*f710*/  HADD2.F32 R25, -RZ, R13.H1_H1 ;  /* 0x3000000dff197230 */ /* 0x000fe40000004100 */
[----:B------:R-:W-:-:S02]  /*f720*/  HADD2.F32 R14, -RZ, R15.H1_H1 ;  /* 0x3000000fff0e7230 */ /* 0x000fc40000004100 */
[----:B------:R-:W-:Y:S02]  /*f730*/  HADD2.F32 R23, -RZ, R15.H0_H0 ;  /* 0x2000000fff177230 */ /* 0x000fe40000004100 */
[----:B---3--:R-:W-:Y:S02]  /*f740*/  HADD2.F32 R13, -RZ, R4.H1_H1 ;  /* 0x30000004ff0d7230 */ /* 0x008fe40000004100 */
[----:B------:R-:W-:Y:S02]  /*f750*/  HADD2.F32 R7, -RZ, R5.H1_H1 ;  /* 0x30000005ff077230 */ /* 0x000fe40000004100 */
[----:B----4-:R-:W-:Y:S02]  /*f760*/  HADD2.F32 R6, -RZ, R2.H1_H1 ;  /* 0x30000002ff067230 */ /* 0x010fe40000004100 */
        /* <DEDUP_REMOVED lines=30> */
.L_x_2211:
[----:B------:R-:W-:Y:S05]  /*f950*/  BSYNC.RECONVERGENT B0 ;  /* 0x0000000000007941 */ /* 0x000fea0003800200 */
.L_x_2210:
        /* <DEDUP_REMOVED lines=8> */
[----:B------:R-:W-:Y:S02]  /*f9e0*/  LEA.HI.X.SX32 R75, R75, R24, 0x1, P0 ;  /* 0x000000184b4b7211 */ /* 0x000fe400000f0eff */
[C---:B------:R-:W-:Y:S02]  /*f9f0*/  SHF.L.U32 R0, R22.reuse, 0x1, RZ ;  /* 0x0000000116007819 */ /* 0x040fe400000006ff */
[----:B------:R-:W-:Y:S02]  /*fa00*/  SHF.L.U64.HI R75, R22, 0x1, R75 ;  /* 0x00000001164b7819 */ /* 0x000fe4000001024b */
[----:B-----5:R-:W-:-:S02]  /*fa10*/  IADD3 R4, P1, PT, R0, UR10, RZ ;  /* 0x0000000a00047c10 */ /* 0x020fc4000ff3e0ff */
[----:B-1----:R-:W-:Y:S02]  /*fa20*/  IADD3 R2, P0, PT, R0, UR8, RZ ;  /* 0x0000000800027c10 */ /* 0x002fe4000ff1e0ff */
[C---:B------:R-:W-:Y:S02]  /*fa30*/  IADD3.X R5, PT, PT, R75.reuse, UR11, RZ, P1, !PT ;  /* 0x0000000b4b057c10 */ /* 0x040fe40008ffe4ff */
[----:B------:R-:W-:-:S04]  /*fa40*/  IADD3.X R3, PT, PT, R75, UR9, RZ, P0, !PT ;  /* 0x000000094b037c10 */ /* 0x000fc800087fe4ff */
[----:B------:R-:W5:Y:S04]  /*fa50*/  LDG.E.64 R4, desc[UR4][R4.64+0xc0] ;  /* 0x0000c00404047981 */ /* 0x000f68000c1e1b00 */
[----:B------:R-:W2:Y:S01]  /*fa60*/  LDG.E.64 R2, desc[UR4][R2.64+0xc0] ;  /* 0x0000c00402027981 */ /* 0x000ea2000c1e1b00 */
[--C-:B----4-:R-:W-:Y:S01]  /*fa70*/  HADD2.F32 R13, -RZ, R9.reuse.H0_H0 ;  /* 0x20000009ff0d7230 */ /* 0x110fe20000004100 */
[----:B------:R-:W-:Y:S01]  /*fa80*/  MOV R12, R10 ;  /* 0x0000000a000c7202 */ /* 0x000fe20000000f00 */
[----:B------:R-:W-:Y:S02]  /*fa90*/  HADD2.F32 R14, -RZ, R9.H1_H1 ;  /* 0x30000009ff0e7230 */ /* 0x000fe40000004100 */
[--C-:B------:R-:W-:Y:S02]  /*faa0*/  HADD2.F32 R10, -RZ, R11.reuse.H1_H1 ;  /* 0x3000000bff0a7230 */ /* 0x100fe40000004100 */
[----:B------:R-:W-:-:S02]  /*fab0*/  HADD2.F32 R15, -RZ, R11.H0_H0 ;  /* 0x2000000bff0f7230 */ /* 0x000fc40000004100 */
[----:B-----5:R-:W-:Y:S02]  /*fac0*/  HADD2.F32 R9, -RZ, R4.H1_H1 ;  /* 0x30000004ff097230 */ /* 0x020fe40000004100 */
[----:B------:R-:W-:Y:S02]  /*fad0*/  HADD2.F32 R7, -RZ, R5.H1_H1 ;  /* 0x30000005ff077230 */ /* 0x000fe40000004100 */
[----:B--2---:R-:W-:Y:S02]  /*fae0*/  HADD2.F32 R6, -RZ, R2.H1_H1 ;  /* 0x30000002ff067230 */ /* 0x004fe40000004100 */
        /* <DEDUP_REMOVED lines=29> */
.L_x_2213:
[----:B------:R-:W-:Y:S05]  /*fcc0*/  BSYNC.RECONVERGENT B0 ;  /* 0x0000000000007941 */ /* 0x000fea0003800200 */
.L_x_2212:
[----:B------:R1:W-:Y:S01]  /*fcd0*/  STS.128 [R243+0x7800], R8 ;  /* 0x00780008f3007388 */ /* 0x0003e20000000c00 */
[----:B------:R-:W-:Y:S05]  /*fce0*/  BRA `(.L_x_2174) ;  /* 0x0000005400f87947 */ /* 0x000fea0003800000 */
.L_x_2175:
        /* <DEDUP_REMOVED lines=9> */
[----:B------:R1:W5:Y:S04]  /*fd80*/  LDG.E.128 R40, desc[UR4][R18.64+0x80] ;  /* 0x0000800412287981 */ /* 0x000368000c1e1d00 */
[----:B------:R1:W5:Y:S04]  /*fd90*/  LDG.E.128 R32, desc[UR4][R18.64+0x100] ;  /* 0x0001000412207981 */ /* 0x000368000c1e1d00 */
[----:B------:R1:W5:Y:S04]  /*fda0*/  LDG.E.128 R28, desc[UR4][R18.64+0x180] ;  /* 0x00018004121c7981 */ /* 0x000368000c1e1d00 */
        /* <DEDUP_REMOVED lines=44> */
[----:B------:R-:W-:Y:S01]  /*10070*/  FMUL.FTZ R26, R26, R15 ;  /* 0x0000000f1a1a7220 */ /* 0x000fe20000410000 */
[----:B------:R-:W-:Y:S01]  /*10080*/  @!P1 FADD.FTZ R7, -R7, -RZ ;  /* 0x800000ff07079221 */ /* 0x000fe20000010100 */
[----:B------:R-:W-:Y:S01]  /*10090*/  FMUL.FTZ R13, R13, R4 ;  /* 0x000000040d0d7220 */ /* 0x000fe20000410000 */
[----:B-----5:R-:W-:Y:S02]  /*100a0*/  HADD2.F32 R5, -RZ, R48.H0_H0 ;  /* 0x20000030ff057230 */ /* 0x020fe40000004100 */
[----:B------:R-:W-:Y:S01]  /*100b0*/  FMUL.FTZ R36, R36, R53 ;  /* 0x0000003524247220 */ /* 0x000fe20000410000 */
[----:B------:R-:W-:Y:S01]  /*100c0*/  FMUL.FTZ R46, R46, R7 ;  /* 0x000000072e2e7220 */ /* 0x000fe20000410000 */
[----:B---3--:R-:W-:Y:S02]  /*100d0*/  HADD2.F32 R4, -RZ, R8.H0_H0 ;  /* 0x20000008ff047230 */ /* 0x008fe40000004100 */
[----:B------:R-:W-:Y:S01]  /*100e0*/  FMUL.FTZ R12, R12, R47 ;  /* 0x0000002f0c0c7220 */ /* 0x000fe20000410000 */
[----:B------:R-:W-:-:S02]  /*100f0*/  HADD2.F32 R15, -RZ, R48.H1_H1 ;  /* 0x30000030ff0f7230 */ /* 0x000fc40000004100 */
[----:B------:R-:W-:Y:S01]  /*10100*/  @!P1 FADD.FTZ R57, -R57, -RZ ;  /* 0x800000ff39399221 */ /* 0x000fe20000010100 */
[----:B------:R-:W-:Y:S02]  /*10110*/  HADD2.F32 R7, -RZ, R49.H0_H0 ;  /* 0x20000031ff077230 */ /* 0x000fe40000004100 */
[----:B------:R-:W-:Y:S01]  /*10120*/  @!P1 FADD.FTZ R55, -R55, -RZ ;  /* 0x800000ff37379221 */ /* 0x000fe20000010100 */
[----:B------:R-:W-:Y:S02]  /*10130*/  HADD2.F32 R8, -RZ, R8.H1_H1 ;  /* 0x30000008ff087230 */ /* 0x000fe40000004100 */
[----:B------:R-:W-:Y:S01]  /*10140*/  FFMA.FTZ R4, R5, R4, R26 ;  /* 0x0000000405047223 */ /* 0x000fe2000001001a */
[----:B------:R-:W-:Y:S02]  /*10150*/  HADD2.F32 R6, -RZ, R9.H0_H0 ;  /* 0x20000009ff067230 */ /* 0x000fe40000004100 */
[----:B------:R-:W-:Y:S01]  /*10160*/  FMUL.FTZ R44, R44, R57 ;  /* 0x000000392c2c7220 */ /* 0x000fe20000410000 */
[----:B------:R-:W-:-:S02]  /*10170*/  HADD2.F32 R47, -RZ, R11.H0_H0 ;  /* 0x2000000bff2f7230 */ /* 0x000fc40000004100 */
[----:B------:R-:W-:Y:S01]  /*10180*/  FFMA.FTZ R15, R15, R8, R36 ;  /* 0x000000080f0f7223 */ /* 0x000fe20000010024 */
[----:B------:R-:W-:Y:S02]  /*10190*/  HADD2.F32 R5, -RZ, R51.H0_H0 ;  /* 0x20000033ff057230 */ /* 0x000fe40000004100 */
[----:B------:R-:W-:Y:S01]  /*101a0*/  FFMA.FTZ R6, R7, R6, R12 ;  /* 0x0000000607067223 */ /* 0x000fe2000001000c */
[----:B------:R-:W-:Y:S02]  /*101b0*/  HADD2.F32 R9, -RZ, R9.H1_H1 ;  /* 0x30000009ff097230 */ /* 0x000fe40000004100 */
[----:B------:R-:W-:Y:S01]  /*101c0*/  FMUL.FTZ R14, R14, R55 ;  /* 0x000000370e0e7220 */ /* 0x000fe20000410000 */
[--C-:B------:R-:W-:Y:S02]  /*101d0*/  HADD2.F32 R48, -RZ, R10.reuse.H0_H0 ;  /* 0x2000000aff307230 */ /* 0x100fe40000004100 */
[----:B------:R-:W-:Y:S02]  /*101e0*/  HADD2.F32 R53, -RZ, R10.H1_H1 ;  /* 0x3000000aff357230 */ /* 0x000fe40000004100 */
[----:B------:R-:W-:Y:S01]  /*101f0*/  FFMA.FTZ R5, R5, R47, R14 ;  /* 0x0000002f05057223 */ /* 0x000fe2000001000e */
[----:B------:R-:W-:-:S02]  /*10200*/  HADD2.F32 R11, -RZ, R11.H1_H1 ;  /* 0x3000000bff0b7230 */ /* 0x000fc40000004100 */
[----:B------:R-:W-:Y:S02]  /*10210*/  HADD2.F32 R49, -RZ, R49.H1_H1 ;  /* 0x30000031ff317230 */ /* 0x000fe40000004100 */
[--C-:B------:R-:W-:Y:S02]  /*10220*/  HADD2.F32 R8, -RZ, R50.reuse.H0_H0 ;  /* 0x20000032ff087230 */ /* 0x100fe40000004100 */
[----:B------:R-:W-:Y:S02]  /*10230*/  HADD2.F32 R7, -RZ, R50.H1_H1 ;  /* 0x30000032ff077230 */ /* 0x000fe40000004100 */
[----:B------:R-:W-:Y:S01]  /*10240*/  FFMA.FTZ R9, R49, R9, R38 ;  /* 0x0000000931097223 */ /* 0x000fe20000010026 */
[----:B------:R-:W-:Y:S02]  /*10250*/  HADD2.F32 R51, -RZ, R51.H1_H1 ;  /* 0x30000033ff337230 */ /* 0x000fe40000004100 */
[----:B------:R-:W-:Y:S01]  /*10260*/  FFMA.FTZ R8, R8, R48, R13 ;  /* 0x0000003008087223 */ /* 0x000fe2000001000d */
[----:B------:R-:W-:Y:S01]  /*10270*/  F2FP.F16.F32.PACK_AB R48, R15, R4 ;  /* 0x000000040f30723e */ /* 0x000fe200000000ff */
[----:B------:R-:W-:Y:S01]  /*10280*/  FFMA.FTZ R7, R7, R53, R44 ;  /* 0x0000003507077223 */ /* 0x000fe2000001002c */
[----:B------:R-:W-:Y:S01]  /*10290*/  F2FP.F16.F32.PACK_AB R49, R9, R6 ;  /* 0x000000060931723e */ /* 0x000fe200000000ff */
[----:B------:R-:W-:-:S03]  /*102a0*/  FFMA.FTZ R46, R51, R11, R46 ;  /* 0x0000000b332e7223 */ /* 0x000fc6000001002e */
[----:B------:R-:W-:Y:S02]  /*102b0*/  F2FP.F16.F32.PACK_AB R50, R7, R8 ;  /* 0x000000080732723e */ /* 0x000fe400000000ff */
[----:B------:R-:W-:Y:S02]  /*102c0*/  F2FP.F16.F32.PACK_AB R51, R46, R5 ;  /* 0x000000052e33723e */ /* 0x000fe400000000ff */
.L_x_2217:
[----:B------:R-:W-:Y:S05]  /*102d0*/  BSYNC.RECONVERGENT B0 ;  /* 0x0000000000007941 */ /* 0x000fea0003800200 */
.L_x_2216:
[----:B-----5:R2:W-:Y:S01]  /*102e0*/  STS.128 [R243], R48 ;  /* 0x00000030f3007388 */ /* 0x0205e20000000c00 */
[----:B------:R-:W-:Y:S01]  /*102f0*/  LOP3.LUT R4, R20, 0x40, RZ, 0xfc, !PT ;  /* 0x0000004014047812 */ /* 0x000fe200078efcff */
[----:B------:R-:W-:Y:S03]  /*10300*/  BSSY.RECONVERGENT B0, `(.L_x_2218) ;  /* 0x0000051000007945 */ /* 0x000fe60003800200 */
[----:B------:R-:W-:-:S13]  /*10310*/  ISETP.GE.AND P0, PT, R4, R17, PT ;  /* 0x000000110400720c */ /* 0x000fda0003f06270 */
[----:B------:R-:W-:Y:S05]  /*10320*/  @P0 BRA `(.L_x_2219) ;  /* 0x0000000400380947 */ /* 0x000fea0003800000 */
[----:B------:R-:W3:Y:S01]  /*10330*/  LDCU.64 UR8, c[0x0][0x4d0] ;  /* 0x00009a00ff0877ac */ /* 0x000ee20008000a00 */
        /* <DEDUP_REMOVED lines=9> */
[----:B---3--:R-:W-:-:S03]  /*103d0*/  IADD3 R4, P0, PT, R9, UR8, RZ ;  /* 0x0000000809047c10 */ /* 0x008fc6000ff1e0ff */
[----:B------:R-:W3:Y:S01]  /*103e0*/  LDG.E.128 R12, desc[UR4][R12.64+0x80] ;  /* 0x000080040c0c7981 */ /* 0x000ee2000c1e1d00 */
[----:B------:R-:W-:Y:S01]  /*103f0*/  IADD3.X R5, PT, PT, R8, UR9, RZ, P0, !PT ;  /* 0x0000000908057c10 */ /* 0x000fe200087fe4ff */
[----:B------:R-:W4:Y:S05]  /*10400*/  LDCU.64 UR8, c[0x0][0x4c8] ;  /* 0x00009900ff0877ac */ /* 0x000f2a0008000a00 */
[----:B------:R-:W5:Y:S01]  /*10410*/  LDG.E.128 R4, desc[UR4][R4.64+0x80] ;  /* 0x0000800404047981 */ /* 0x000f62000c1e1d00 */
[----:B----4-:R-:W-:-:S04]  /*10420*/  IADD3 R10, P0, PT, R9, UR8, RZ ;  /* 0x00000008090a7c10 */ /* 0x010fc8000ff1e0ff */
[----:B------:R-:W-:-:S06]  /*10430*/  IADD3.X R11, PT, PT, R8, UR9, RZ, P0, !PT ;  /* 0x00000009080b7c10 */ /* 0x000fcc00087fe4ff */
[----:B------:R-:W4:Y:S01]  /*10440*/  LDG.E.128 R8, desc[UR4][R10.64+0x80] ;  /* 0x000080040a087981 */ /* 0x000f22000c1e1d00 */
[--C-:B---3--:R-:W-:Y:S02]  /*10450*/  HADD2.F32 R26, -RZ, R12.reuse.H0_H0 ;  /* 0x2000000cff1a7230 */ /* 0x108fe40000004100 */
[----:B------:R-:W-:Y:S02]  /*10460*/  HADD2.F32 R36, -RZ, R12.H1_H1 ;  /* 0x3000000cff247230 */ /* 0x000fe40000004100 */
[--C-:B------:R-:W-:Y:S02]  /*10470*/  HADD2.F32 R12, -RZ, R13.reuse.H0_H0 ;  /* 0x2000000dff0c7230 */ /* 0x100fe40000004100 */
[----:B------:R-:W-:Y:S02]  /*10480*/  HADD2.F32 R38, -RZ, R13.H1_H1 ;  /* 0x3000000dff267230 */ /* 0x000fe40000004100 */
[--C-:B------:R-:W-:Y:S02]  /*10490*/  HADD2.F32 R13, -RZ, R14.reuse.H0_H0 ;  /* 0x2000000eff0d7230 */ /* 0x100fe40000004100 */
[----:B------:R-:W-:-:S02]  /*104a0*/  HADD2.F32 R44, -RZ, R14.H1_H1 ;  /* 0x3000000eff2c7230 */ /* 0x000fc40000004100 */
[--C-:B------:R-:W-:Y:S02]  /*104b0*/  HADD2.F32 R14, -RZ, R15.reuse.H0_H0 ;  /* 0x2000000fff0e7230 */ /* 0x100fe40000004100 */
[----:B------:R-:W-:Y:S02]  /*104c0*/  HADD2.F32 R46, -RZ, R15.H1_H1 ;  /* 0x3000000fff2e7230 */ /* 0x000fe40000004100 */
[--C-:B-----5:R-:W-:Y:S02]  /*104d0*/  HADD2.F32 R15, -RZ, R4.reuse.H0_H0 ;  /* 0x20000004ff0f7230 */ /* 0x120fe40000004100 */
[----:B--2---:R-:W-:Y:S02]  /*104e0*/  HADD2.F32 R49, -RZ, R4.H1_H1 ;  /* 0x30000004ff317230 */ /* 0x004fe40000004100 */
        /* <DEDUP_REMOVED lines=15> */
[----:B------:R-:W-:Y:S02]  /*105e0*/  HADD2.F32 R5, -RZ, R40.H0_H0 ;  /* 0x20000028ff057230 */ /* 0x000fe40000004100 */
[----:B------:R-:W-:Y:S01]  /*105f0*/  FMUL.FTZ R36, R36, R49 ;  /* 0x0000003124247220 */ /* 0x000fe20000410000 */
[----:B------:R-:W-:Y:S01]  /*10600*/  FMUL.FTZ R46, R46, R7 ;  /* 0x000000072e2e7220 */ /* 0x000fe20000410000 */
[----:B----4-:R-:W-:Y:S02]  /*10610*/  HADD2.F32 R4, -RZ, R8.H0_H0 ;  /* 0x20000008ff047230 */ /* 0x010fe40000004100 */
        /* <DEDUP_REMOVED lines=31> */
.L_x_2219:
[----:B------:R-:W-:Y:S05]  /*10810*/  BSYNC.RECONVERGENT B0 ;  /* 0x0000000000007941 */ /* 0x000fea0003800200 */
.L_x_2218:
[----:B------:R3:W-:Y:S01]  /*10820*/  STS.128 [R243+0x2000], R40 ;  /* 0x00200028f3007388 */ /* 0x0007e20000000c00 */
[----:B------:R-:W-:Y:S01]  /*10830*/  LOP3.LUT R4, R20, 0x80, RZ, 0xfc, !PT ;  /* 0x0000008014047812 */ /* 0x000fe200078efcff */
[----:B------:R-:W-:Y:S03]  /*10840*/  BSSY.RECONVERGENT B0, `(.L_x_2220) ;  /* 0x0000051000007945 */ /* 0x000fe60003800200 */
[----:B------:R-:W-:-:S13]  /*10850*/  ISETP.GE.AND P0, PT, R4, R17, PT ;  /* 0x000000110400720c */ /* 0x000fda0003f06270 */
[----:B------:R-:W-:Y:S05]  /*10860*/  @P0 BRA `(.L_x_2221) ;  /* 0x0000000400380947 */ /* 0x000fea0003800000 */
[----:B------:R-:W4:Y:S01]  /*10870*/  LDCU.64 UR8, c[0x0][0x4d0] ;  /* 0x00009a00ff0877ac */ /* 0x000f220008000a00 */
        /* <DEDUP_REMOVED lines=10> */
[----:B------:R-:W4:Y:S01]  /*10920*/  LDG.E.128 R12, desc[UR4][R12.64+0x100] ;  /* 0x000100040c0c7981 */ /* 0x000f22000c1e1d00 */
[----:B------:R-:W-:Y:S01]  /*10930*/  IADD3.X R5, PT, PT, R8, UR9, RZ, P0, !PT ;  /* 0x0000000908057c10 */ /* 0x000fe200087fe4ff */
[----:B------:R-:W5:Y:S05]  /*10940*/  LDCU.64 UR8, c[0x0][0x4c8] ;  /* 0x00009900ff0877ac */ /* 0x000f6a0008000a00 */
[----:B------:R-:W2:Y:S01]  /*10950*/  LDG.E.128 R4, desc[UR4][R4.64+0x100] ;  /* 0x0001000404047981 */ /* 0x000ea2000c1e1d00 */
[----:B-----5:R-:W-:-:S04]  /*10960*/  IADD3 R10, P0, PT, R9, UR8, RZ ;  /* 0x00000008090a7c10 */ /* 0x020fc8000ff1e0ff */
[----:B------:R-:W-:-:S06]  /*10970*/  IADD3.X R11, PT, PT, R8, UR9, RZ, P0, !PT ;  /* 0x00000009080b7c10 */ /* 0x000fcc00087fe4ff */
[----:B------:R-:W5:Y:S01]  /*10980*/  LDG.E.128 R8, desc[UR4][R10.64+0x100] ;  /* 0x000100040a087981 */ /* 0x000f62000c1e1d00 */
[--C-:B----4-:R-:W-:Y:S02]  /*10990*/  HADD2.F32 R26, -RZ, R12.reuse.H0_H0 ;  /* 0x2000000cff1a7230 */ /* 0x110fe40000004100 */
[----:B------:R-:W-:Y:S02]  /*109a0*/  HADD2.F32 R36, -RZ, R12.H1_H1 ;  /* 0x3000000cff247230 */ /* 0x000fe40000004100 */
[--C-:B------:R-:W-:Y:S02]  /*109b0*/  HADD2.F32 R12, -RZ, R13.reuse.H0_H0 ;  /* 0x2000000dff0c7230 */ /* 0x100fe40000004100 */
[----:B------:R-:W-:Y:S02]  /*109c0*/  HADD2.F32 R38, -RZ, R13.H1_H1 ;  /* 0x3000000dff267230 */ /* 0x000fe40000004100 */
[--C-:B------:R-:W-:Y:S02]  /*109d0*/  HADD2.F32 R13, -RZ, R14.reuse.H0_H0 ;  /* 0x2000000eff0d7230 */ /* 0x100fe40000004100 */
[----:B---3--:R-:W-:-:S02]  /*109e0*/  HADD2.F32 R40, -RZ, R14.H1_H1 ;  /* 0x3000000eff287230 */ /* 0x008fc40000004100 */
[--C-:B------:R-:W-:Y:S02]  /*109f0*/  HADD2.F32 R14, -RZ, R15.reuse.H0_H0 ;  /* 0x2000000fff0e7230 */ /* 0x100fe40000004100 */
[----:B------:R-:W-:Y:S02]  /*10a00*/  HADD2.F32 R41, -RZ, R15.H1_H1 ;  /* 0x3000000fff297230 */ /* 0x000fe40000004100 */
[--C-:B--2---:R-:W-:Y:S02]  /*10a10*/  HADD2.F32 R15, -RZ, R4.reuse.H0_H0 ;  /* 0x20000004ff0f7230 */ /* 0x104fe40000004100 */
        /* <DEDUP_REMOVED lines=15> */
[----:B-----5:R-:W-:Y:S02]  /*10b10*/  HADD2.F32 R4, -RZ, R8.H0_H0 ;  /* 0x20000008ff047230 */ /* 0x020fe40000004100 */
[----:B------:R-:W-:Y:S01]  /*10b20*/  FMUL.FTZ R38, R38, R5 ;  /* 0x0000000526267220 */ /* 0x000fe20000410000 */
[--C-:B------:R-:W-:Y:S02]  /*10b30*/  HADD2.F32 R5, -RZ, R32.reuse.H0_H0 ;  /* 0x20000020ff057230 */ /* 0x100fe40000004100 */
        /* <DEDUP_REMOVED lines=33> */
.L_x_2221:
[----:B------:R-:W-:Y:S05]  /*10d50*/  BSYNC.RECONVERGENT B0 ;  /* 0x0000000000007941 */ /* 0x000fea0003800200 */
.L_x_2220:
[----:B------:R4:W-:Y:S01]  /*10d60*/  STS.128 [R243+0x4000], R32 ;  /* 0x00400020f3007388 */ /* 0x0009e20000000c00 */
[----:B------:R-:W-:Y:S01]  /*10d70*/  LOP3.LUT R4, R20, 0xc0, RZ, 0xfc, !PT ;  /* 0x000000c014047812 */ /* 0x000fe200078efcff */
[----:B------:R-:W-:Y:S03]  /*10d80*/  BSSY.RECONVERGENT B0, `(.L_x_2222) ;  /* 0x0000051000007945 */ /* 0x000fe60003800200 */
[----:B------:R-:W-:-:S13]  /*10d90*/  ISETP.GE.AND P0, PT, R4, R17, PT ;  /* 0x000000110400720c */ /* 0x000fda0003f06270 */
[----:B------:R-:W-:Y:S05]  /*10da0*/  @P0 BRA `(.L_x_2223) ;  /* 0x0000000400380947 */ /* 0x000fea0003800000 */
[----:B------:R-:W5:Y:S01]  /*10db0*/  LDCU.64 UR8, c[0x0][0x4d0] ;  /* 0x00009a00ff0877ac */ /* 0x000f620008000a00 */
        /* <DEDUP_REMOVED lines=9> */
[----:B-----5:R-:W-:-:S03]  /*10e50*/  IADD3 R4, P0, PT, R9, UR8, RZ ;  /* 0x0000000809047c10 */ /* 0x020fc6000ff1e0ff */
[----:B------:R-:W5:Y:S01]  /*10e60*/  LDG.E.128 R12, desc[UR4][R12.64+0x180] ;  /* 0x000180040c0c7981 */ /* 0x000f62000c1e1d00 */
[----:B------:R-:W-:Y:S01]  /*10e70*/  IADD3.X R5, PT, PT, R8, UR9, RZ, P0, !PT ;  /* 0x0000000908057c10 */ /* 0x000fe200087fe4ff */
[----:B------:R-:W1:Y:S05]  /*10e80*/  LDCU.64 UR8, c[0x0][0x4c8] ;  /* 0x00009900ff0877ac */ /* 0x000e6a0008000a00 */
[----:B------:R-:W2:Y:S01]  /*10e90*/  LDG.E.128 R4, desc[UR4][R4.64+0x180] ;  /* 0x0001800404047981 */ /* 0x000ea2000c1e1d00 */
[----:B-1----:R-:W-:-:S04]  /*10ea0*/  IADD3 R10, P0, PT, R9, UR8, RZ ;  /* 0x00000008090a7c10 */ /* 0x002fc8000ff1e0ff */
[----:B------:R-:W-:-:S06]  /*10eb0*/  IADD3.X R11, PT, PT, R8, UR9, RZ, P0, !PT ;  /* 0x00000009080b7c10 */ /* 0x000fcc00087fe4ff */
[----:B------:R-:W3:Y:S01]  /*10ec0*/  LDG.E.128 R8, desc[UR4][R10.64+0x180] ;  /* 0x000180040a087981 */ /* 0x000ee2000c1e1d00 */
[--C-:B-----5:R-:W-:Y:S02]  /*10ed0*/  HADD2.F32 R26, -RZ, R12.reuse.H0_H0 ;  /* 0x2000000cff1a7230 */ /* 0x120fe40000004100 */
[----:B----4-:R-:W-:Y:S02]  /*10ee0*/  HADD2.F32 R32, -RZ, R12.H1_H1 ;  /* 0x3000000cff207230 */ /* 0x010fe40000004100 */
[--C-:B------:R-:W-:Y:S02]  /*10ef0*/  HADD2.F32 R12, -RZ, R13.reuse.H0_H0 ;  /* 0x2000000dff0c7230 */ /* 0x100fe40000004100 */
[----:B------:R-:W-:Y:S02]  /*10f00*/  HADD2.F32 R33, -RZ, R13.H1_H1 ;  /* 0x3000000dff217230 */ /* 0x000fe40000004100 */
[--C-:B------:R-:W-:Y:S02]  /*10f10*/  HADD2.F32 R13, -RZ, R14.reuse.H0_H0 ;  /* 0x2000000eff0d7230 */ /* 0x100fe40000004100 */
[----:B------:R-:W-:-:S02]  /*10f20*/  HADD2.F32 R34, -RZ, R14.H1_H1 ;  /* 0x3000000eff227230 */ /* 0x000fc40000004100 */
[--C-:B------:R-:W-:Y:S02]  /*10f30*/  HADD2.F32 R14, -RZ, R15.reuse.H0_H0 ;  /* 0x2000000fff0e7230 */ /* 0x100fe40000004100 */
[----:B------:R-:W-:Y:S02]  /*10f40*/  HADD2.F32 R35, -RZ, R15.H1_H1 ;  /* 0x3000000fff237230 */ /* 0x000fe40000004100 */
[--C-:B--2---:R-:W-:Y:S02]  /*10f50*/  HADD2.F32 R15, -RZ, R4.reuse.H0_H0 ;  /* 0x20000004ff0f7230 */ /* 0x104fe40000004100 */
[----:B---3--:R-:W-:Y:S02]  /*10f60*/  HADD2.F32 R43, -RZ, R4.H1_H1 ;  /* 0x30000004ff2b7230 */ /* 0x008fe40000004100 */
[--C-:B------:R-:W-:Y:S02]  /*10f70*/  HADD2.F32 R41, -RZ, R5.reuse.H0_H0 ;  /* 0x20000005ff297230 */ /* 0x100fe40000004100 */
[----:B------:R-:W-:Y:S01]  /*10f80*/  @!P1 FADD.FTZ R15, -R15, -RZ ;  /* 0x800000ff0f0f9221 */ /* 0x000fe20000010100 */
[----:B------:R-:W-:-:S02]  /*10f90*/  HADD2.F32 R36, -RZ, R5.H1_H1 ;  /* 0x30000005ff247230 */ /* 0x000fc40000004100 */
[----:B------:R-:W-:Y:S01]  /*10fa0*/  @!P1 FADD.FTZ R43, -R43, -RZ ;  /* 0x800000ff2b2b9221 */ /* 0x000fe20000010100 */
[--C-:B------:R-:W-:Y:S02]  /*10fb0*/  HADD2.F32 R4, -RZ, R6.reuse.H0_H0 ;  /* 0x20000006ff047230 */ /* 0x100fe40000004100 */
        /* <DEDUP_REMOVED lines=8> */
[----:B------:R-:W-:Y:S01]  /*11040*/  @!P1 FADD.FTZ R5, -R5, -RZ ;  /* 0x800000ff05059221 */ /* 0x000fe20000010100 */
[----:B------:R-:W-:Y:S01]  /*11050*/  FMUL.FTZ R13, R13, R4 ;  /* 0x000000040d0d7220 */ /* 0x000fe20000410000 */
[----:B------:R-:W-:Y:S01]  /*11060*/  @!P1 FADD.FTZ R6, -R6, -RZ ;  /* 0x800000ff06069221 */ /* 0x000fe20000010100 */
[----:B------:R-:W-:Y:S02]  /*11070*/  HADD2.F32 R4, -RZ, R8.H0_H0 ;  /* 0x20000008ff047230 */ /* 0x000fe40000004100 */
[----:B------:R-:W-:Y:S01]  /*11080*/  FMUL.FTZ R14, R14, R5 ;  /* 0x000000050e0e7220 */ /* 0x000fe20000410000 */
[----:B------:R-:W-:Y:S02]  /*11090*/  HADD2.F32 R5, -RZ, R28.H0_H0 ;  /* 0x2000001cff057230 */ /* 0x000fe40000004100 */
[----:B------:R-:W-:Y:S01]  /*110a0*/  FMUL.FTZ R35, R35, R6 ;  /* 0x0000000623237220 */ /* 0x000fe20000410000 */
[----:B------:R-:W-:-:S02]  /*110b0*/  HADD2.F32 R7, -RZ, R29.H0_H0 ;  /* 0x2000001dff077230 */ /* 0x000fc40000004100 */
[----:B------:R-:W-:Y:S01]  /*110c0*/  FMUL.FTZ R32, R32, R43 ;  /* 0x0000002b20207220 */ /* 0x000fe20000410000 */
[----:B------:R-:W-:Y:S02]  /*110d0*/  HADD2.F32 R8, -RZ, R8.H1_H1 ;  /* 0x30000008ff087230 */ /* 0x000fe40000004100 */
[----:B------:R-:W-:Y:S01]  /*110e0*/  FMUL.FTZ R12, R12, R41 ;  /* 0x000000290c0c7220 */ /* 0x000fe20000410000 */
[--C-:B------:R-:W-:Y:S02]  /*110f0*/  HADD2.F32 R6, -RZ, R9.reuse.H0_H0 ;  /* 0x20000009ff067230 */ /* 0x100fe40000004100 */
[----:B------:R-:W-:Y:S01]  /*11100*/  @!P1 FADD.FTZ R47, -R47, -RZ ;  /* 0x800000ff2f2f9221 */ /* 0x000fe20000010100 */
[----:B------:R-:W-:Y:S01]  /*11110*/  FMUL.FTZ R33, R33, R36 ;  /* 0x0000002421217220 */ /* 0x000fe20000410000 */
[----:B------:R-:W-:Y:S02]  /*11120*/  HADD2.F32 R36, -RZ, R9.H1_H1 ;  /* 0x30000009ff247230 */ /* 0x000fe40000004100 */
[----:B------:R-:W-:Y:S01]  /*11130*/  FFMA.FTZ R4, R5, R4, R26 ;  /* 0x0000000405047223 */ /* 0x000fe2000001001a */
[----:B------:R-:W-:-:S02]  /*11140*/  HADD2.F32 R28, -RZ, R10.H0_H0 ;  /* 0x2000000aff1c7230 */ /* 0x000fc40000004100 */
[----:B------:R-:W-:Y:S01]  /*11150*/  FFMA.FTZ R15, R15, R8, R32 ;  /* 0x000000080f0f7223 */ /* 0x000fe20000010020 */
[----:B------:R-:W-:Y:S02]  /*11160*/  HADD2.F32 R41, -RZ, R10.H1_H1 ;  /* 0x3000000aff297230 */ /* 0x000fe40000004100 */
[----:B------:R-:W-:Y:S01]  /*11170*/  FFMA.FTZ R6, R7, R6, R12 ;  /* 0x0000000607067223 */ /* 0x000fe2000001000c */
[--C-:B------:R-:W-:Y:S02]  /*11180*/  HADD2.F32 R9, -RZ, R11.reuse.H0_H0 ;  /* 0x2000000bff097230 */ /* 0x100fe40000004100 */
[----:B------:R-:W-:Y:S01]  /*11190*/  FMUL.FTZ R34, R34, R47 ;  /* 0x0000002f22227220 */ /* 0x000fe20000410000 */
[----:B------:R-:W-:Y:S02]  /*111a0*/  HADD2.F32 R10, -RZ, R11.H1_H1 ;  /* 0x3000000bff0a7230 */ /* 0x000fe40000004100 */
[----:B------:R-:W-:Y:S02]  /*111b0*/  HADD2.F32 R12, -RZ, R29.H1_H1 ;  /* 0x3000001dff0c7230 */ /* 0x000fe40000004100 */
[----:B------:R-:W-:-:S02]  /*111c0*/  HADD2.F32 R8, -RZ, R30.H0_H0 ;  /* 0x2000001eff087230 */ /* 0x000fc40000004100 */
        /* <DEDUP_REMOVED lines=12> */
.L_x_2223:
[----:B------:R-:W-:Y:S05]  /*11290*/  BSYNC.RECONVERGENT B0 ;  /* 0x0000000000007941 */ /* 0x000fea0003800200 */
.L_x_2222:
[----:B------:R1:W-:Y:S02]  /*112a0*/  STS.128 [R243+0x6000], R28 ;  /* 0x0060001cf3007388 */ /* 0x0003e40000000c00 */
.L_x_2215:
[----:B------:R-:W-:Y:S05]  /*112b0*/  BSYNC.RECONVERGENT B1 ;  /* 0x0000000000017941 */ /* 0x000fea0003800200 */
.L_x_2214:
        /* <DEDUP_REMOVED lines=9> */
[----:B------:R3:W5:Y:S01]  /*11350*/  LDG.E.128 R44, desc[UR4][R38.64] ;  /* 0x00000004262c7981 */ /* 0x000762000c1e1d00 */
[----:B------:R-:W-:Y:S01]  /*11360*/  ISETP.GE.AND P0, PT, R20, R17, PT ;  /* 0x000000111400720c */ /* 0x000fe20003f06270 */
[----:B------:R-:W-:-:S12]  /*11370*/  BSSY.RECONVERGENT B0, `(.L_x_2226) ;  /* 0x0000051000007945 */ /* 0x000fd80003800200 */
[----:B------:R-:W-:Y:S05]  /*11380*/  @P0 BRA `(.L_x_2227) ;  /* 0x00000004003c0947 */ /* 0x000fea0003800000 */
[----:B------:R-:W1:Y:S01]  /*11390*/  LDCU.64 UR8, c[0x0][0x4d0] ;  /* 0x00009a00ff0877ac */ /* 0x000e620008000a00 */
[----:B------:R-:W-:Y:S02]  /*113a0*/  ISETP.GE.U32.AND P0, PT, R20, R27, PT ;  /* 0x0000001b1400720c */ /* 0x000fe40003f06070 */
[--C-:B------:R-:W-:Y:S02]  /*113b0*/  SHF.R.S32.HI R4, RZ, 0x1f, R37.reuse ;  /* 0x0000001fff047819 */ /* 0x100fe40000011425 */
        /* <DEDUP_REMOVED lines=9> */
[----:B------:R-:W4:Y:S01]  /*11450*/  LDG.E.128 R12, desc[UR4][R12.64] ;  /* 0x000000040c0c7981 */ /* 0x000f22000c1e1d00 */
[----:B------:R-:W-:Y:S01]  /*11460*/  IADD3.X R5, PT, PT, R8, UR9, RZ, P1, !PT ;  /* 0x0000000908057c10 */ /* 0x000fe20008ffe4ff */
[----:B------:R-:W1:Y:S05]  /*11470*/  LDCU.64 UR8, c[0x0][0x4c8] ;  /* 0x00009900ff0877ac */ /* 0x000e6a0008000a00 */
[----:B------:R-:W3:Y:S01]  /*11480*/  LDG.E.128 R4, desc[UR4][R4.64] ;  /* 0x0000000404047981 */ /* 0x000ee2000c1e1d00 */
[----:B-1----:R-:W-:-:S04]  /*11490*/  IADD3 R10, P1, PT, R9, UR8, RZ ;  /* 0x00000008090a7c10 */ /* 0x002fc8000ff3e0ff */
[----:B------:R-:W-:-:S06]  /*114a0*/  IADD3.X R11, PT, PT, R8, UR9, RZ, P1, !PT ;  /* 0x00000009080b7c10 */ /* 0x000fcc0008ffe4ff */
[----:B------:R-:W3:Y:S01]  /*114b0*/  LDG.E.128 R8, desc[UR4][R10.64] ;  /* 0x000000040a087981 */ /* 0x000ee2000c1e1d00 */
[--C-:B----4-:R-:W-:Y:S02]  /*114c0*/  HADD2.F32 R36, -RZ, R12.reuse.H0_H0 ;  /* 0x2000000cff247230 */ /* 0x110fe40000004100 */
[----:B--2---:R-:W-:Y:S02]  /*114d0*/  HADD2.F32 R48, -RZ, R12.H1_H1 ;  /* 0x3000000cff307230 */ /* 0x004fe40000004100 */
        /* <DEDUP_REMOVED lines=20> */
[----:B-----5:R-:W-:Y:S02]  /*11620*/  HADD2.F32 R15, -RZ, R44.H1_H1 ;  /* 0x3000002cff0f7230 */ /* 0x020fe40000004100 */
        /* <DEDUP_REMOVED lines=37> */
.L_x_2227:
[----:B------:R-:W-:Y:S05]  /*11880*/  BSYNC.RECONVERGENT B0 ;  /* 0x0000000000007941 */ /* 0x000fea0003800200 */
.L_x_2226:
[----:B-----5:R1:W-:Y:S01]  /*11890*/  STS.128 [R243+0x800], R44 ;  /* 0x0008002cf3007388 */ /* 0x0203e20000000c00 */
[----:B------:R-:W-:Y:S01]  /*118a0*/  LOP3.LUT R4, R20, 0x40, RZ, 0xfc, !PT ;  /* 0x0000004014047812 */ /* 0x000fe200078efcff */
[----:B------:R-:W-:Y:S03]  /*118b0*/  BSSY.RECONVERGENT B0, `(.L_x_2228) ;  /* 0x0000052000007945 */ /* 0x000fe60003800200 */
[----:B------:R-:W-:-:S13]  /*118c0*/  ISETP.GE.AND P0, PT, R4, R17, PT ;  /* 0x000000110400720c */ /* 0x000fda0003f06270 */
[----:B------:R-:W-:Y:S05]  /*118d0*/  @P0 BRA `(.L_x_2229) ;  /* 0x00000004003c0947 */ /* 0x000fea0003800000 */
[----:B------:R-:W4:Y:S01]  /*118e0*/  LDCU.64 UR8, c[0x0][0x4d0] ;  /* 0x00009a00ff0877ac */ /* 0x000f220008000a00 */
        /* <DEDUP_REMOVED lines=19> */
[----:B-1----:R-:W-:Y:S02]  /*11a20*/  HADD2.F32 R44, -RZ, R12.H1_H1 ;  /* 0x3000000cff2c7230 */ /* 0x002fe40000004100 */
[--C-:B------:R-:W-:Y:S02]  /*11a30*/  HADD2.F32 R12, -RZ, R13.reuse.H0_H0 ;  /* 0x2000000dff0c7230 */ /* 0x100fe40000004100 */
[----:B------:R-:W-:Y:S02]  /*11a40*/  HADD2.F32 R45, -RZ, R13.H1_H1 ;  /* 0x3000000dff2d7230 */ /* 0x000fe40000004100 */
[--C-:B------:R-:W-:Y:S02]  /*11a50*/  HADD2.F32 R13, -RZ, R14.reuse.H0_H0 ;  /* 0x2000000eff0d7230 */ /* 0x100fe40000004100 */
[----:B------:R-:W-:-:S02]  /*11a60*/  HADD2.F32 R46, -RZ, R14.H1_H1 ;  /* 0x3000000eff2e7230 */ /* 0x000fc40000004100 */
[--C-:B------:R-:W-:Y:S02]  /*11a70*/  HADD2.F32 R14, -RZ, R15.reuse.H0_H0 ;  /* 0x2000000fff0e7230 */ /* 0x100fe40000004100 */
[----:B------:R-:W-:Y:S02]  /*11a80*/  HADD2.F32 R47, -RZ, R15.H1_H1 ;  /* 0x3000000fff2f7230 */ /* 0x000fe40000004100 */
[--C-:B--2---:R-:W-:Y:S02]  /*11a90*/  HADD2.F32 R15, -RZ, R4.reuse.H0_H0 ;  /* 0x20000004ff0f7230 */ /* 0x104fe40000004100 */
        /* <DEDUP_REMOVED lines=17> */
[----:B-----5:R-:W-:Y:S02]  /*11bb0*/  HADD2.F32 R4, -RZ, R8.H0_H0 ;  /* 0x20000008ff047230 */ /* 0x020fe40000004100 */
        /* <DEDUP_REMOVED lines=33> */
.L_x_2229:
[----:B------:R-:W-:Y:S05]  /*11dd0*/  BSYNC.RECONVERGENT B0 ;  /* 0x0000000000007941 */ /* 0x000fea0003800200 */
.L_x_2228:
[----:B------:R4:W-:Y:S01]  /*11de0*/  STS.128 [R243+0x2800], R40 ;  /* 0x00280028f3007388 */ /* 0x0009e20000000c00 */
[----:B------:R-:W-:Y:S01]  /*11df0*/  LOP3.LUT R4, R20, 0x80, RZ, 0xfc, !PT ;  /* 0x0000008014047812 */ /* 0x000fe200078efcff */
[----:B------:R-:W-:Y:S03]  /*11e00*/  BSSY.RECONVERGENT B0, `(.L_x_2230) ;  /* 0x0000053000007945 */ /* 0x000fe60003800200 */
[----:B------:R-:W-:-:S13]  /*11e10*/  ISETP.GE.AND P0, PT, R4, R17, PT ;  /* 0x000000110400720c */ /* 0x000fda0003f06270 */
[----:B------:R-:W-:Y:S05]  /*11e20*/  @P0 BRA `(.L_x_2231) ;  /* 0x0000000400400947 */ /* 0x000fea0003800000 */
[----:B------:R-:W5:Y:S01]  /*11e30*/  LDCU.64 UR8, c[0x0][0x4d0] ;  /* 0x00009a00ff0877ac */ /* 0x000f620008000a00 */
        /* <DEDUP_REMOVED lines=18> */
[----:B------:R-:W-:Y:S01]  /*11f60*/  MOV R36, R34 ;  /* 0x0000002200247202 */ /* 0x000fe20000000f00 */
[--C-:B-----5:R-:W-:Y:S02]  /*11f70*/  HADD2.F32 R34, -RZ, R12.reuse.H0_H0 ;  /* 0x2000000cff227230 */ /* 0x120fe40000004100 */
[----:B----4-:R-:W-:Y:S02]  /*11f80*/  HADD2.F32 R40, -RZ, R12.H1_H1 ;  /* 0x3000000cff287230 */ /* 0x010fe40000004100 */
[--C-:B------:R-:W-:Y:S02]  /*11f90*/  HADD2.F32 R12, -RZ, R13.reuse.H0_H0 ;  /* 0x2000000dff0c7230 */ /* 0x100fe40000004100 */
[----:B------:R-:W-:Y:S02]  /*11fa0*/  HADD2.F32 R41, -RZ, R13.H1_H1 ;  /* 0x3000000dff297230 */ /* 0x000fe40000004100 */
[----:B------:R-:W-:-:S02]  /*11fb0*/  HADD2.F32 R13, -RZ, R14.H0_H0 ;  /* 0x2000000eff0d7230 */ /* 0x000fc40000004100 */
[----:B------:R-:W-:Y:S02]  /*11fc0*/  HADD2.F32 R42, -RZ, R14.H1_H1 ;  /* 0x3000000eff2a7230 */ /* 0x000fe40000004100 */
[--C-:B------:R-:W-:Y:S02]  /*11fd0*/  HADD2.F32 R14, -RZ, R15.reuse.H0_H0 ;  /* 0x2000000fff0e7230 */ /* 0x100fe40000004100 */
[----:B------:R-:W-:Y:S02]  /*11fe0*/  HADD2.F32 R43, -RZ, R15.H1_H1 ;  /* 0x3000000fff2b7230 */ /* 0x000fe40000004100 */
[--C-:B--2---:R-:W-:Y:S02]  /*11ff0*/  HADD2.F32 R15, -RZ, R4.reuse.H0_H0 ;  /* 0x20000004ff0f7230 */ /* 0x104fe40000004100 */
[----:B------:R-:W-:Y:S02]  /*12000*/  HADD2.F32 R47, -RZ, R4.H1_H1 ;  /* 0x30000004ff2f7230 */ /* 0x000fe40000004100 */
[----:B------:R-:W-:-:S02]  /*12010*/  HADD2.F32 R45, -RZ, R5.H0_H0 ;  /* 0x20000005ff2d7230 */ /* 0x000fc40000004100 */
        /* <DEDUP_REMOVED lines=13> */
[----:B------:R-:W-:Y:S01]  /*120f0*/  FMUL.FTZ R13, R13, R4 ;  /* 0x000000040d0d7220 */ /* 0x000fe20000410000 */
[----:B------:R-:W-:Y:S01]  /*12100*/  @!P0 FADD.FTZ R6, -R6, -RZ ;  /* 0x800000ff06068221 */ /* 0x000fe20000010100 */
[----:B---3--:R-:W-:Y:S02]  /*12110*/  HADD2.F32 R4, -RZ, R8.H0_H0 ;  /* 0x20000008ff047230 */ /* 0x008fe40000004100 */
[----:B------:R-:W-:Y:S01]  /*12120*/  FMUL.FTZ R14, R14, R5 ;  /* 0x000000050e0e7220 */ /* 0x000fe20000410000 */
[----:B------:R-:W-:-:S02]  /*12130*/  HADD2.F32 R5, -RZ, R32.H0_H0 ;  /* 0x20000020ff057230 */ /* 0x000fc40000004100 */
[----:B------:R-:W-:Y:S01]  /*12140*/  FMUL.FTZ R43, R43, R6 ;  /* 0x000000062b2b7220 */ /* 0x000fe20000410000 */
[----:B------:R-:W-:Y:S02]  /*12150*/  HADD2.F32 R7, -RZ, R33.H0_H0 ;  /* 0x20000021ff077230 */ /* 0x000fe40000004100 */
[----:B------:R-:W-:Y:S01]  /*12160*/  FMUL.FTZ R40, R40, R47 ;  /* 0x0000002f28287220 */ /* 0x000fe20000410000 */
[----:B------:R-:W-:Y:S02]  /*12170*/  HADD2.F32 R8, -RZ, R8.H1_H1 ;  /* 0x30000008ff087230 */ /* 0x000fe40000004100 */
[----:B------:R-:W-:Y:S01]  /*12180*/  FMUL.FTZ R12, R12, R45 ;  /* 0x0000002d0c0c7220 */ /* 0x000fe20000410000 */
[--C-:B------:R-:W-:Y:S02]  /*12190*/  HADD2.F32 R6, -RZ, R9.reuse.H0_H0 ;  /* 0x20000009ff067230 */ /* 0x100fe40000004100 */
[----:B------:R-:W-:Y:S01]  /*121a0*/  @!P0 FADD.FTZ R49, -R49, -RZ ;  /* 0x800000ff31318221 */ /* 0x000fe20000010100 */
[----:B------:R-:W-:Y:S01]  /*121b0*/  FMUL.FTZ R41, R41, R44 ;  /* 0x0000002c29297220 */ /* 0x000fe20000410000 */
[----:B------:R-:W-:-:S02]  /*121c0*/  HADD2.F32 R44, -RZ, R9.H1_H1 ;  /* 0x30000009ff2c7230 */ /* 0x000fc40000004100 */
[----:B------:R-:W-:Y:S01]  /*121d0*/  FFMA.FTZ R4, R5, R4, R34 ;  /* 0x0000000405047223 */ /* 0x000fe20000010022 */
[--C-:B------:R-:W-:Y:S02]  /*121e0*/  HADD2.F32 R32, -RZ, R10.reuse.H0_H0 ;  /* 0x2000000aff207230 */ /* 0x100fe40000004100 */
[----:B------:R-:W-:Y:S01]  /*121f0*/  FFMA.FTZ R15, R15, R8, R40 ;  /* 0x000000080f0f7223 */ /* 0x000fe20000010028 */
[----:B------:R-:W-:Y:S02]  /*12200*/  HADD2.F32 R45, -RZ, R10.H1_H1 ;  /* 0x3000000aff2d7230 */ /* 0x000fe40000004100 */
[----:B------:R-:W-:Y:S01]  /*12210*/  FFMA.FTZ R6, R7, R6, R12 ;  /* 0x0000000607067223 */ /* 0x000fe2000001000c */
[--C-:B------:R-:W-:Y:S02]  /*12220*/  HADD2.F32 R9, -RZ, R11.reuse.H0_H0 ;  /* 0x2000000bff097230 */ /* 0x100fe40000004100 */
[----:B------:R-:W-:Y:S01]  /*12230*/  FMUL.FTZ R42, R42, R49 ;  /* 0x000000312a2a7220 */ /* 0x000fe20000410000 */
[----:B------:R-:W-:-:S02]  /*12240*/  HADD2.F32 R10, -RZ, R11.H1_H1 ;  /* 0x3000000bff0a7230 */ /* 0x000fc40000004100 */
[----:B------:R-:W-:Y:S02]  /*12250*/  HADD2.F32 R12, -RZ, R33.H1_H1 ;  /* 0x30000021ff0c7230 */ /* 0x000fe40000004100 */
[--C-:B------:R-:W-:Y:S02]  /*12260*/  HADD2.F32 R8, -RZ, R36.reuse.H0_H0 ;  /* 0x20000024ff087230 */ /* 0x100fe40000004100 */
[----:B------:R-:W-:Y:S02]  /*12270*/  HADD2.F32 R7, -RZ, R36.H1_H1 ;  /* 0x30000024ff077230 */ /* 0x000fe40000004100 */
[----:B------:R-:W-:Y:S01]  /*12280*/  FFMA.FTZ R41, R12, R44, R41 ;  /* 0x0000002c0c297223 */ /* 0x000fe20000010029 */
[--C-:B------:R-:W-:Y:S02]  /*12290*/  HADD2.F32 R5, -RZ, R35.reuse.H0_H0 ;  /* 0x20000023ff057230 */ /* 0x100fe40000004100 */
[----:B------:R-:W-:Y:S01]  /*122a0*/  FFMA.FTZ R8, R8, R32, R13 ;  /* 0x0000002008087223 */ /* 0x000fe2000001000d */
[----:B------:R-:W-:-:S02]  /*122b0*/  HADD2.F32 R34, -RZ, R35.H1_H1 ;  /* 0x30000023ff227230 */ /* 0x000fc40000004100 */
[----:B------:R-:W-:Y:S01]  /*122c0*/  FFMA.FTZ R7, R7, R45, R42 ;  /* 0x0000002d07077223 */ /* 0x000fe2000001002a */
[----:B------:R-:W-:Y:S01]  /*122d0*/  F2FP.F16.F32.PACK_AB R32, R15, R4 ;  /* 0x000000040f20723e */ /* 0x000fe200000000ff */
[----:B------:R-:W-:Y:S01]  /*122e0*/  FFMA.FTZ R5, R5, R9, R14 ;  /* 0x0000000905057223 */ /* 0x000fe2000001000e */
[----:B------:R-:W-:Y:S01]  /*122f0*/  F2FP.F16.F32.PACK_AB R33, R41, R6 ;  /* 0x000000062921723e */ /* 0x000fe200000000ff */
[----:B------:R-:W-:Y:S01]  /*12300*/  FFMA.FTZ R10, R34, R10, R43 ;  /* 0x0000000a220a7223 */ /* 0x000fe2000001002b */
[----:B------:R-:W-:-:S04]  /*12310*/  F2FP.F16.F32.PACK_AB R34, R7, R8 ;  /* 0x000000080722723e */ /* 0x000fc800000000ff */
[----:B------:R-:W-:Y:S02]  /*12320*/  F2FP.F16.F32.PACK_AB R35, R10, R5 ;  /* 0x000000050a23723e */ /* 0x000fe400000000ff */
.L_x_2231:
[----:B------:R-:W-:Y:S05]  /*12330*/  BSYNC.RECONVERGENT B0 ;  /* 0x0000000000007941 */ /* 0x000fea0003800200 */
.L_x_2230:
        /* <DEDUP_REMOVED lines=16> */
[----:B-----5:R-:W-:-:S03]  /*12440*/  IADD3 R4, P1, PT, R8, UR8, RZ ;  /* 0x0000000808047c10 */ /* 0x020fc6000ff3e0ff */
[----:B------:R-:W5:Y:S01]  /*12450*/  LDG.E.128 R12, desc[UR4][R12.64+0x180] ;  /* 0x000180040c0c7981 */ /* 0x000f62000c1e1d00 */
[----:B------:R-:W-:Y:S01]  /*12460*/  IADD3.X R5, PT, PT, R9, UR9, RZ, P1, !PT ;  /* 0x0000000909057c10 */ /* 0x000fe20008ffe4ff */
[----:B------:R-:W2:Y:S05]  /*12470*/  LDCU.64 UR8, c[0x0][0x4c8] ;  /* 0x00009900ff0877ac */ /* 0x000eaa0008000a00 */
[----:B------:R-:W3:Y:S01]  /*12480*/  LDG.E.128 R4, desc[UR4][R4.64+0x180] ;  /* 0x0001800404047981 */ /* 0x000ee2000c1e1d00 */
[----:B--2---:R-:W-:-:S04]  /*12490*/  IADD3 R8, P1, PT, R8, UR8, RZ ;  /* 0x0000000808087c10 */ /* 0x004fc8000ff3e0ff */
[----:B------:R-:W-:-:S06]  /*124a0*/  IADD3.X R9, PT, PT, R9, UR9, RZ, P1, !PT ;  /* 0x0000000909097c10 */ /* 0x000fcc0008ffe4ff */
[----:B------:R-:W2:Y:S01]  /*124b0*/  LDG.E.128 R8, desc[UR4][R8.64+0x180] ;  /* 0x0001800408087981 */ /* 0x000ea2000c1e1d00 */
[----:B-1----:R-:W-:Y:S01]  /*124c0*/  MOV R32, R30 ;  /* 0x0000001e00207202 */ /* 0x002fe20000000f00 */
[--C-:B-----5:R-:W-:Y:S02]  /*124d0*/  HADD2.F32 R30, -RZ, R12.reuse.H0_H0 ;  /* 0x2000000cff1e7230 */ /* 0x120fe40000004100 */
        /* <DEDUP_REMOVED lines=23> */
[----:B--2---:R-:W-:Y:S02]  /*12650*/  HADD2.F32 R4, -RZ, R8.H0_H0 ;  /* 0x20000008ff047230 */ /* 0x004fe40000004100 */
        /* <DEDUP_REMOVED lines=35> */
.L_x_2233:
[----:B------:R-:W-:Y:S05]  /*12890*/  BSYNC.RECONVERGENT B0 ;  /* 0x0000000000007941 */ /* 0x000fea0003800200 */
.L_x_2232:
[----:B------:R1:W-:Y:S02]  /*128a0*/  STS.128 [R243+0x6800], R28 ;  /* 0x0068001cf3007388 */ /* 0x0003e40000000c00 */
.L_x_2225:
[----:B------:R-:W-:Y:S05]  /*128b0*/  BSYNC.RECONVERGENT B1 ;  /* 0x0000000000017941 */ /* 0x000fea0003800200 */
.L_x_2224:
[----:B------:R-:W-:Y:S01]  /*128c0*/  IADD3 R36, PT, PT, R110, 0x20, RZ ;  /* 0x000000206e247810 */ /* 0x000fe20007ffe0ff */
[----:B------:R-:W-:Y:S03]  /*128d0*/  BSSY.RECONVERGENT B1, `(.L_x_2234) ;  /* 0x0000161000017945 */ /* 0x000fe60003800200 */
[----:B------:R-:W-:-:S13]  /*128e0*/  ISETP.GE.AND P0, PT, R36, R23, PT ;  /* 0x000000172400720c */ /* 0x000fda0003f06270 */
[----:B------:R-:W-:Y:S05]  /*128f0*/  @P0 BRA `(.L_x_2235) ;  /* 0x0000001400780947 */ /* 0x000fea0003800000 */
[----:B---3--:R-:W-:-:S04]  /*12900*/  LEA R38, P0, R2, R18, 0x6 ;  /* 0x0000001202267211 */ /* 0x008fc800078030ff */
[----:B------:R-:W-:-:S05]  /*12910*/  LEA.HI.X R39, R2, R19, R3, 0x6, P0 ;  /* 0x0000001302277211 */ /* 0x000fca00000f3403 */
[----:B----4-:R3:W5:Y:S04]  /*12920*/  LDG.E.128 R40, desc[UR4][R38.64+0x80] ;  /* 0x0000800426287981 */ /* 0x010768000c1e1d00 */
[----:B-1----:R3:W5:Y:S04]  /*12930*/  LDG.E.128 R32, desc[UR4][R38.64+0x100] ;  /* 0x0001000426207981 */ /* 0x002768000c1e1d00 */
[----:B------:R3:W5:Y:S04]  /*12940*/  LDG.E.128 R28, desc[UR4][R38.64+0x180] ;  /* 0x00018004261c7981 */ /* 0x000768000c1e1d00 */
[----:B------:R3:W5:Y:S01]  /*12950*/  LDG.E.128 R44, desc[UR4][R38.64] ;  /* 0x00000004262c7981 */ /* 0x000762000c1e1d00 */
[----:B------:R-:W-:Y:S01]  /*12960*/  ISETP.GE.AND P0, PT, R20, R17, PT ;  /* 0x000000111400720c */ /* 0x000fe20003f06270 */
[----:B------:R-:W-:Y:S01]  /*12970*/  BSSY.RECONVERGENT B0, `(.L_x_2236) ;  /* 0x0000053000007945 */ /* 0x000fe20003800200 */
[----:B------:R-:W-:-:S11]  /*12980*/  IMAD.SHL.U32 R37, R22, 0x20, RZ ;  /* 0x0000002016257824 */ /* 0x000fd600078e00ff */
        /* <DEDUP_REMOVED lines=20> */
[----:B--2--5:R-:W-:Y:S01]  /*12ad0*/  MOV R48, R46 ;  /* 0x0000002e00307202 */ /* 0x024fe20000000f00 */
[--C-:B----4-:R-:W-:Y:S02]  /*12ae0*/  HADD2.F32 R46, -RZ, R12.reuse.H0_H0 ;  /* 0x2000000cff2e7230 */ /* 0x110fe40000004100 */
        /* <DEDUP_REMOVED lines=23> */
[----:B------:R-:W-:Y:S02]  /*12c60*/  HADD2.F32 R4, -RZ, R8.H0_H0 ;  /* 0x20000008ff047230 */ /* 0x000fe40000004100 */
        /* <DEDUP_REMOVED lines=35> */
.L_x_2237:
[----:B------:R-:W-:Y:S05]  /*12ea0*/  BSYNC.RECONVERGENT B0 ;  /* 0x0000000000007941 */ /* 0x000fea0003800200 */
.L_x_2236:
        /* <DEDUP_REMOVED lines=20> */
[----:B------:R-:W3:Y:S01]  /*12ff0*/  LDG.E.128 R4, desc[UR4][R4.64+0x80] ;  /* 0x0000800404047981 */ /* 0x000ee2000c1e1d00 */
[----:B-----5:R-:W-:-:S04]  /*13000*/  IADD3 R10, P1, PT, R9, UR8, RZ ;  /* 0x00000008090a7c10 */ /* 0x020fc8000ff3e0ff */
[----:B------:R-:W-:-:S06]  /*13010*/  IADD3.X R11, PT, PT, R8, UR9, RZ, P1, !PT ;  /* 0x00000009080b7c10 */ /* 0x000fcc0008ffe4ff */
[----:B------:R-:W5:Y:S01]  /*13020*/  LDG.E.128 R8, desc[UR4][R10.64+0x80] ;  /* 0x000080040a087981 */ /* 0x000f62000c1e1d00 */
[----:B-1----:R-:W-:Y:S01]  /*13030*/  MOV R44, R42 ;  /* 0x0000002a002c7202 */ /* 0x002fe20000000f00 */
[--C-:B----4-:R-:W-:Y:S02]  /*13040*/  HADD2.F32 R42, -RZ, R12.reuse.H0_H0 ;  /* 0x2000000cff2a7230 */ /* 0x110fe40000004100 */
[----:B------:R-:W-:Y:S02]  /*13050*/  HADD2.F32 R45, -RZ, R12.H1_H1 ;  /* 0x3000000cff2d7230 */ /* 0x000fe40000004100 */
[--C-:B------:R-:W-:Y:S02]  /*13060*/  HADD2.F32 R12, -RZ, R13.reuse.H0_H0 ;  /* 0x2000000dff0c7230 */ /* 0x100fe40000004100 */
[----:B------:R-:W-:Y:S02]  /*13070*/  HADD2.F32 R46, -RZ, R13.H1_H1 ;  /* 0x3000000dff2e7230 */ /* 0x000fe40000004100 */
[----:B------:R-:W-:-:S02]  /*13080*/  HADD2.F32 R13, -RZ, R14.H0_H0 ;  /* 0x2000000eff0d7230 */ /* 0x000fc40000004100 */
[----:B------:R-:W-:Y:S02]  /*13090*/  HADD2.F32 R47, -RZ, R14.H1_H1 ;  /* 0x3000000eff2f7230 */ /* 0x000fe40000004100 */
[--C-:B------:R-:W-:Y:S02]  /*130a0*/  HADD2.F32 R14, -RZ, R15.reuse.H0_H0 ;  /* 0x2000000fff0e7230 */ /* 0x100fe40000004100 */
[----:B--2---:R-:W-:Y:S02]  /*130b0*/  HADD2.F32 R48, -RZ, R15.H1_H1 ;  /* 0x3000000fff307230 */ /* 0x004fe40000004100 */
        /* <DEDUP_REMOVED lines=16> */
[----:B-----5:R-:W-:Y:S02]  /*131c0*/  HADD2.F32 R4, -RZ, R8.H0_H0 ;  /* 0x20000008ff047230 */ /* 0x020fe40000004100 */
        /* <DEDUP_REMOVED lines=35> */
.L_x_2239:
[----:B------:R-:W-:Y:S05]  /*13400*/  BSYNC.RECONVERGENT B0 ;  /* 0x0000000000007941 */ /* 0x000fea0003800200 */
.L_x_2238:
        /* <DEDUP_REMOVED lines=24> */
[----:B----4-:R-:W-:Y:S01]  /*13590*/  MOV R40, R34 ;  /* 0x0000002200287202 */ /* 0x010fe20000000f00 */
        /* <DEDUP_REMOVED lines=8> */
[--C-:B--2---:R-:W-:Y:S02]  /*13620*/  HADD2.F32 R15, -RZ, R4.reuse.H0_H0 ;  /* 0x20000004ff0f7230 */ /* 0x104fe40000004100 */
        /* <DEDUP_REMOVED lines=51> */
.L_x_2241:
[----:B------:R-:W-:Y:S05]  /*13960*/  BSYNC.RECONVERGENT B0 ;  /* 0x0000000000007941 */ /* 0x000fea0003800200 */
.L_x_2240:
        /* <DEDUP_REMOVED lines=41> */
[----:B------:R-:W-:Y:S02]  /*13c00*/  HADD2.F32 R6, -RZ, R6.H1_H1 ;  /* 0x30000006ff067230 */ /* 0x000fe40000004100 */
[----:B------:R-:W-:Y:S01]  /*13c10*/  @!P0 FADD.FTZ R5, -R5, -RZ ;  /* 0x800000ff05058221 */ /* 0x000fe20000010100 */
[----:B----4-:R-:W-:-:S02]  /*13c20*/  HADD2.F32 R40, -RZ, R7.H1_H1 ;  /* 0x30000007ff287230 */ /* 0x010fc40000004100 */
[----:B------:R-:W-:Y:S01]  /*13c30*/  FMUL.FTZ R33, R33, R4 ;  /* 0x0000000421217220 */ /* 0x000fe20000410000 */
[----:B------:R-:W-:Y:S02]  /*13c40*/  HADD2.F32 R41, -RZ, R7.H0_H0 ;  /* 0x20000007ff297230 */ /* 0x000fe40000004100 */
[----:B------:R-:W-:Y:S01]  /*13c50*/  @!P0 FADD.FTZ R6, -R6, -RZ ;  /* 0x800000ff06068221 */ /* 0x000fe20000010100 */
[----:B------:R-:W-:Y:S01]  /*13c60*/  FMUL.FTZ R34, R34, R5 ;  /* 0x0000000522227220 */ /* 0x000fe20000410000 */
[----:B------:R-:W-:Y:S02]  /*13c70*/  HADD2.F32 R5, -RZ, R28.H0_H0 ;  /* 0x2000001cff057230 */ /* 0x000fe40000004100 */
[----:B------:R-:W-:Y:S01]  /*13c80*/  @!P0 FADD.FTZ R38, -R38, -RZ ;  /* 0x800000ff26268221 */ /* 0x000fe20000010100 */
[----:B--2---:R-:W-:Y:S02]  /*13c90*/  HADD2.F32 R4, -RZ, R8.H0_H0 ;  /* 0x20000008ff047230 */ /* 0x004fe40000004100 */
[----:B------:R-:W-:Y:S01]  /*13ca0*/  FMUL.FTZ R35, R35, R6 ;  /* 0x0000000623237220 */ /* 0x000fe20000410000 */
[----:B------:R-:W-:-:S02]  /*13cb0*/  HADD2.F32 R28, -RZ, R28.H1_H1 ;  /* 0x3000001cff1c7230 */ /* 0x000fc40000004100 */
[----:B------:R-:W-:Y:S01]  /*13cc0*/  FMUL.FTZ R30, R30, R15 ;  /* 0x0000000f1e1e7220 */ /* 0x000fe20000410000 */
[----:B------:R-:W-:Y:S02]  /*13cd0*/  HADD2.F32 R8, -RZ, R8.H1_H1 ;  /* 0x30000008ff087230 */ /* 0x000fe40000004100 */
[----:B------:R-:W-:Y:S01]  /*13ce0*/  FMUL.FTZ R12, R12, R39 ;  /* 0x000000270c0c7220 */ /* 0x000fe20000410000 */
[----:B------:R-:W-:Y:S02]  /*13cf0*/  HADD2.F32 R7, -RZ, R29.H0_H0 ;  /* 0x2000001dff077230 */ /* 0x000fe40000004100 */
[----:B------:R-:W-:Y:S01]  /*13d00*/  @!P0 FADD.FTZ R40, -R40, -RZ ;  /* 0x800000ff28288221 */ /* 0x000fe20000010100 */
[----:B------:R-:W-:Y:S02]  /*13d10*/  HADD2.F32 R6, -RZ, R9.H0_H0 ;  /* 0x20000009ff067230 */ /* 0x000fe40000004100 */
[----:B------:R-:W-:Y:S01]  /*13d20*/  @!P0 FADD.FTZ R41, -R41, -RZ ;  /* 0x800000ff29298221 */ /* 0x000fe20000010100 */
[----:B------:R-:W-:Y:S01]  /*13d30*/  FMUL.FTZ R13, R13, R38 ;  /* 0x000000260d0d7220 */ /* 0x000fe20000410000 */
[----:B------:R-:W-:Y:S01]  /*13d40*/  FFMA.FTZ R33, R28, R8, R33 ;  /* 0x000000081c217223 */ /* 0x000fe20000010021 */
[----:B------:R-:W-:Y:S01]  /*13d50*/  FMUL.FTZ R37, R37, R40 ;  /* 0x0000002825257220 */ /* 0x000fe20000410000 */
[----:B------:R-:W-:-:S02]  /*13d60*/  HADD2.F32 R38, -RZ, R10.H0_H0 ;  /* 0x2000000aff267230 */ /* 0x000fc40000004100 */
[----:B------:R-:W-:Y:S01]  /*13d70*/  FFMA.FTZ R4, R5, R4, R30 ;  /* 0x0000000405047223 */ /* 0x000fe2000001001e */
[----:B------:R-:W-:Y:S01]  /*13d80*/  FFMA.FTZ R6, R7, R6, R12 ;  /* 0x0000000607067223 */ /* 0x000fe2000001000c */
[----:B------:R-:W-:Y:S02]  /*13d90*/  HADD2.F32 R8, -RZ, R32.H0_H0 ;  /* 0x20000020ff087230 */ /* 0x000fe40000004100 */
[----:B------:R-:W-:Y:S01]  /*13da0*/  FMUL.FTZ R14, R14, R41 ;  /* 0x000000290e0e7220 */ /* 0x000fe20000410000 */
[----:B------:R-:W-:Y:S01]  /*13db0*/  HADD2.F32 R9, -RZ, R9.H1_H1 ;  /* 0x30000009ff097230 */ /* 0x000fe20000004100 */
[----:B------:R-:W-:Y:S01]  /*13dc0*/  F2FP.F16.F32.PACK_AB R28, R33, R4 ;  /* 0x00000004211c723e */ /* 0x000fe200000000ff */
[----:B------:R-:W-:Y:S02]  /*13dd0*/  HADD2.F32 R10, -RZ, R10.H1_H1 ;  /* 0x3000000aff0a7230 */ /* 0x000fe40000004100 */
[----:B------:R-:W-:Y:S01]  /*13de0*/  FFMA.FTZ R8, R8, R38, R13 ;  /* 0x0000002608087223 */ /* 0x000fe2000001000d */
[----:B------:R-:W-:-:S02]  /*13df0*/  HADD2.F32 R15, -RZ, R11.H0_H0 ;  /* 0x2000000bff0f7230 */ /* 0x000fc40000004100 */
[----:B------:R-:W-:Y:S02]  /*13e00*/  HADD2.F32 R40, -RZ, R11.H1_H1 ;  /* 0x3000000bff287230 */ /* 0x000fe40000004100 */
        /* <DEDUP_REMOVED lines=11> */
.L_x_2243:
[----:B------:R-:W-:Y:S05]  /*13ec0*/  BSYNC.RECONVERGENT B0 ;  /* 0x0000000000007941 */ /* 0x000fea0003800200 */
.L_x_2242:
[----:B------:R1:W-:Y:S02]  /*13ed0*/  STS.128 [R243+0x7000], R28 ;  /* 0x0070001cf3007388 */ /* 0x0003e40000000c00 */
.L_x_2235:
[----:B------:R-:W-:Y:S05]  /*13ee0*/  BSYNC.RECONVERGENT B1 ;  /* 0x0000000000017941 */ /* 0x000fea0003800200 */
.L_x_2234:
[----:B---3--:R-:W-:-:S04]  /*13ef0*/  IADD3 R38, PT, PT, R110, 0x30, RZ ;  /* 0x000000306e267810 */ /* 0x008fc80007ffe0ff */
[----:B------:R-:W-:-:S13]  /*13f00*/  ISETP.GE.AND P0, PT, R38, R23, PT ;  /* 0x000000172600720c */ /* 0x000fda0003f06270 */
[----:B------:R-:W-:Y:S05]  /*13f10*/  @P0 BRA `(.L_x_2174) ;  /* 0x00000014006c0947 */ /* 0x000fea0003800000 */
[----:B-1----:R-:W-:-:S04]  /*13f20*/  IMAD.WIDE.U32 R18, R2, 0x60, R18 ;  /* 0x0000006002127825 */ /* 0x002fc800078e0012 */
[----:B------:R-:W-:-:S05]  /*13f30*/  IMAD R3, R3, 0x60, RZ ;  /* 0x0000006003037824 */ /* 0x000fca00078e02ff */
[----:B------:R-:W-:-:S05]  /*13f40*/  IADD3 R19, PT, PT, R3, R19, RZ ;  /* 0x0000001303137210 */ /* 0x000fca0007ffe0ff */
[----:B----4-:R1:W5:Y:S04]  /*13f50*/  LDG.E.128 R40, desc[UR4][R18.64+0x80] ;  /* 0x0000800412287981 */ /* 0x010368000c1e1d00 */
[----:B------:R1:W5:Y:S04]  /*13f60*/  LDG.E.128 R32, desc[UR4][R18.64+0x100] ;  /* 0x0001000412207981 */ /* 0x000368000c1e1d00 */
[----:B------:R1:W5:Y:S04]  /*13f70*/  LDG.E.128 R28, desc[UR4][R18.64+0x180] ;  /* 0x00018004121c7981 */ /* 0x000368000c1e1d00 */
[----:B------:R1:W5:Y:S01]  /*13f80*/  LDG.E.128 R44, desc[UR4][R18.64] ;  /* 0x00000004122c7981 */ /* 0x000362000c1e1d00 */
[----:B------:R-:W-:Y:S01]  /*13f90*/  ISETP.GE.AND P0, PT, R20, R17, PT ;  /* 0x000000111400720c */ /* 0x000fe20003f06270 */
[----:B------:R-:W-:Y:S01]  /*13fa0*/  BSSY.RECONVERGENT B0, `(.L_x_2244) ;  /* 0x0000052000007945 */ /* 0x000fe20003800200 */
[----:B------:R-:W-:-:S11]  /*13fb0*/  IMAD R3, R22, 0x30, RZ ;  /* 0x0000003016037824 */ /* 0x000fd600078e02ff */
[----:B------:R-:W-:Y:S05]  /*13fc0*/  @P0 BRA `(.L_x_2245) ;  /* 0x00000004003c0947 */ /* 0x000fea0003800000 */
[----:B------:R-:W3:Y:S01]  /*13fd0*/  LDCU.64 UR8, c[0x0][0x4d0] ;  /* 0x00009a00ff0877ac */ /* 0x000ee20008000a00 */
        /* <DEDUP_REMOVED lines=11> */
[----:B------:R-:W3:Y:S01]  /*14090*/  LDG.E.128 R12, desc[UR4][R12.64] ;  /* 0x000000040c0c7981 */ /* 0x000ee2000c1e1d00 */
[----:B------:R-:W-:Y:S01]  /*140a0*/  IADD3.X R5, PT, PT, R2, UR9, RZ, P1, !PT ;  /* 0x0000000902057c10 */ /* 0x000fe20008ffe4ff */
[----:B------:R-:W4:Y:S05]  /*140b0*/  LDCU.64 UR8, c[0x0][0x4c8] ;  /* 0x00009900ff0877ac */ /* 0x000f2a0008000a00 */
[----:B------:R-:W2:Y:S01]  /*140c0*/  LDG.E.128 R4, desc[UR4][R4.64] ;  /* 0x0000000404047981 */ /* 0x000ea2000c1e1d00 */
        /* <DEDUP_REMOVED lines=20> */
[----:B------:R-:W-:Y:S01]  /*14210*/  FMUL.FTZ R2, R2, R15 ;  /* 0x0000000f02027220 */ /* 0x000fe20000410000 */
[----:B------:R-:W-:Y:S02]  /*14220*/  HADD2.F32 R6, -RZ, R6.H1_H1 ;  /* 0x30000006ff067230 */ /* 0x000fe40000004100 */
[----:B------:R-:W-:Y:S01]  /*14230*/  @!P0 FADD.FTZ R4, -R4, -RZ ;  /* 0x800000ff04048221 */ /* 0x000fe20000010100 */
[----:B------:R-:W-:-:S02]  /*14240*/  HADD2.F32 R50, -RZ, R7.H1_H1 ;  /* 0x30000007ff327230 */ /* 0x000fc40000004100 */
[----:B------:R-:W-:Y:S01]  /*14250*/  @!P0 FADD.FTZ R5, -R5, -RZ ;  /* 0x800000ff05058221 */ /* 0x000fe20000010100 */
[----:B------:R-:W-:Y:S01]  /*14260*/  @!P0 FADD.FTZ R48, -R48, -RZ ;  /* 0x800000ff30308221 */ /* 0x000fe20000010100 */
[----:B------:R-:W-:Y:S01]  /*14270*/  @!P0 FADD.FTZ R6, -R6, -RZ ;  /* 0x800000ff06068221 */ /* 0x000fe20000010100 */
[----:B------:R-:W-:Y:S01]  /*14280*/  FMUL.FTZ R13, R13, R4 ;  /* 0x000000040d0d7220 */ /* 0x000fe20000410000 */
[----:B------:R-:W-:Y:S01]  /*14290*/  FMUL.FTZ R14, R14, R5 ;  /* 0x000000050e0e7220 */ /* 0x000fe20000410000 */
[----:B-----5:R-:W-:Y:S02]  /*142a0*/  HADD2.F32 R5, -RZ, R44.H0_H0 ;  /* 0x2000002cff057230 */ /* 0x020fe40000004100 */
[----:B------:R-:W-:Y:S01]  /*142b0*/  FMUL.FTZ R37, R37, R6 ;  /* 0x0000000625257220 */ /* 0x000fe20000410000 */
[----:B----4-:R-:W-:Y:S02]  /*142c0*/  HADD2.F32 R4, -RZ, R8.H0_H0 ;  /* 0x20000008ff047230 */ /* 0x010fe40000004100 */
[----:B------:R-:W-:Y:S01]  /*142d0*/  FMUL.FTZ R22, R22, R51 ;  /* 0x0000003316167220 */ /* 0x000fe20000410000 */
[----:B------:R-:W-:-:S02]  /*142e0*/  HADD2.F32 R15, -RZ, R44.H1_H1 ;  /* 0x3000002cff0f7230 */ /* 0x000fc40000004100 */
[----:B------:R-:W-:Y:S01]  /*142f0*/  FMUL.FTZ R12, R12, R49 ;  /* 0x000000310c0c7220 */ /* 0x000fe20000410000 */
[----:B------:R-:W-:Y:S02]  /*14300*/  HADD2.F32 R7, -RZ, R45.H0_H0 ;  /* 0x2000002dff077230 */ /* 0x000fe40000004100 */
[----:B------:R-:W-:Y:S01]  /*14310*/  @!P0 FADD.FTZ R50, -R50, -RZ ;  /* 0x800000ff32328221 */ /* 0x000fe20000010100 */
[----:B------:R-:W-:Y:S02]  /*14320*/  HADD2.F32 R8, -RZ, R8.H1_H1 ;  /* 0x30000008ff087230 */ /* 0x000fe40000004100 */
[----:B------:R-:W-:Y:S01]  /*14330*/  FMUL.FTZ R23, R23, R48 ;  /* 0x0000003017177220 */ /* 0x000fe20000410000 */
[--C-:B------:R-:W-:Y:S02]  /*14340*/  HADD2.F32 R6, -RZ, R9.reuse.H0_H0 ;  /* 0x20000009ff067230 */ /* 0x100fe40000004100 */
[----:B------:R-:W-:Y:S01]  /*14350*/  FFMA.FTZ R2, R5, R4, R2 ;  /* 0x0000000405027223 */ /* 0x000fe20000010002 */
[----:B------:R-:W-:Y:S01]  /*14360*/  FMUL.FTZ R39, R39, R50 ;  /* 0x0000003227277220 */ /* 0x000fe20000410000 */
[----:B------:R-:W-:-:S02]  /*14370*/  HADD2.F32 R48, -RZ, R9.H1_H1 ;  /* 0x30000009ff307230 */ /* 0x000fc40000004100 */
[----:B------:R-:W-:Y:S01]  /*14380*/  FFMA.FTZ R15, R15, R8, R22 ;  /* 0x000000080f0f7223 */ /* 0x000fe20000010016 */
[----:B------:R-:W-:Y:S02]  /*14390*/  HADD2.F32 R44, -RZ, R10.H0_H0 ;  /* 0x2000000aff2c7230 */ /* 0x000fe40000004100 */
[----:B------:R-:W-:Y:S01]  /*143a0*/  FFMA.FTZ R6, R7, R6, R12 ;  /* 0x0000000607067223 */ /* 0x000fe2000001000c */
[----:B------:R-:W-:Y:S02]  /*143b0*/  HADD2.F32 R4, -RZ, R46.H0_H0 ;  /* 0x2000002eff047230 */ /* 0x000fe40000004100 */
        /* <DEDUP_REMOVED lines=16> */
.L_x_2245:
[----:B------:R-:W-:Y:S05]  /*144c0*/  BSYNC.RECONVERGENT B0 ;  /* 0x0000000000007941 */ /* 0x000fea0003800200 */
.L_x_2244:
        /* <DEDUP_REMOVED lines=50> */
[----:B------:R-:W-:Y:S02]  /*147f0*/  HADD2.F32 R5, -RZ, R40.H0_H0 ;  /* 0x20000028ff057230 */ /* 0x000fe40000004100 */
[----:B------:R-:W-:Y:S01]  /*14800*/  FMUL.FTZ R37, R37, R6 ;  /* 0x0000000625257220 */ /* 0x000fe20000410000 */
[----:B-----5:R-:W-:Y:S02]  /*14810*/  HADD2.F32 R4, -RZ, R8.H0_H0 ;  /* 0x20000008ff047230 */ /* 0x020fe40000004100 */
        /* <DEDUP_REMOVED lines=31> */
.L_x_2247:
[----:B------:R-:W-:Y:S05]  /*14a10*/  BSYNC.RECONVERGENT B0 ;  /* 0x0000000000007941 */ /* 0x000fea0003800200 */
.L_x_2246:
        /* <DEDUP_REMOVED lines=33> */
[----:B----4-:R-:W-:Y:S02]  /*14c30*/  HADD2.F32 R43, -RZ, R4.H1_H1 ;  /* 0x30000004ff2b7230 */ /* 0x010fe40000004100 */
        /* <DEDUP_REMOVED lines=18> */
[----:B---3--:R-:W-:Y:S02]  /*14d60*/  HADD2.F32 R4, -RZ, R8.H0_H0 ;  /* 0x20000008ff047230 */ /* 0x008fe40000004100 */
        /* <DEDUP_REMOVED lines=31> */
.L_x_2249:
[----:B------:R-:W-:Y:S05]  /*14f60*/  BSYNC.RECONVERGENT B0 ;  /* 0x0000000000007941 */ /* 0x000fea0003800200 */
.L_x_2248:
        /* <DEDUP_REMOVED lines=24> */
[--C-:B-----5:R-:W-:Y:S02]  /*150f0*/  HADD2.F32 R3, -RZ, R14.reuse.H0_H0 ;  /* 0x2000000eff037230 */ /* 0x120fe40000004100 */
[----:B------:R-:W-:Y:S02]  /*15100*/  HADD2.F32 R16, -RZ, R14.H1_H1 ;  /* 0x3000000eff107230 */ /* 0x000fe40000004100 */
[--C-:B------:R-:W-:Y:S02]  /*15110*/  HADD2.F32 R14, -RZ, R15.reuse.H0_H0 ;  /* 0x2000000fff0e7230 */ /* 0x100fe40000004100 */
[----:B------:R-:W-:Y:S02]  /*15120*/  HADD2.F32 R17, -RZ, R15.H1_H1 ;  /* 0x3000000fff117230 */ /* 0x000fe40000004100 */
[--C-:B---3--:R-:W-:Y:S02]  /*15130*/  HADD2.F32 R15, -RZ, R4.reuse.H0_H0 ;  /* 0x20000004ff0f7230 */ /* 0x108fe40000004100 */
        /* <DEDUP_REMOVED lines=21> */
[----:B------:R-:W-:Y:S01]  /*15290*/  FMUL.FTZ R14, R14, R5 ;  /* 0x000000050e0e7220 */ /* 0x000fe20000410000 */
[----:B------:R-:W-:Y:S01]  /*152a0*/  FMUL.FTZ R17, R17, R6 ;  /* 0x0000000611117220 */ /* 0x000fe20000410000 */
[----:B--2---:R-:W-:Y:S02]  /*152b0*/  HADD2.F32 R4, -RZ, R8.H0_H0 ;  /* 0x20000008ff047230 */ /* 0x004fe40000004100 */
[----:B------:R-:W-:Y:S01]  /*152c0*/  FMUL.FTZ R12, R12, R21 ;  /* 0x000000150c0c7220 */ /* 0x000fe20000410000 */
[--C-:B------:R-:W-:Y:S02]  /*152d0*/  HADD2.F32 R5, -RZ, R28.reuse.H0_H0 ;  /* 0x2000001cff057230 */ /* 0x100fe40000004100 */
[----:B------:R-:W-:Y:S01]  /*152e0*/  FMUL.FTZ R2, R2, R19 ;  /* 0x0000001302027220 */ /* 0x000fe20000410000 */
[----:B------:R-:W-:-:S02]  /*152f0*/  HADD2.F32 R15, -RZ, R28.H1_H1 ;  /* 0x3000001cff0f7230 */ /* 0x000fc40000004100 */
[----:B------:R-:W-:Y:S01]  /*15300*/  FMUL.FTZ R13, R13, R18 ;  /* 0x000000120d0d7220 */ /* 0x000fe20000410000 */
[----:B------:R-:W-:Y:S02]  /*15310*/  HADD2.F32 R7, -RZ, R29.H0_H0 ;  /* 0x2000001dff077230 */ /* 0x000fe40000004100 */
[----:B------:R-:W-:Y:S01]  /*15320*/  FFMA.FTZ R0, R5, R4, R0 ;  /* 0x0000000405007223 */ /* 0x000fe20000010000 */
[----:B------:R-:W-:Y:S02]  /*15330*/  HADD2.F32 R8, -RZ, R8.H1_H1 ;  /* 0x30000008ff087230 */ /* 0x000fe40000004100 */
[----:B------:R-:W-:Y:S01]  /*15340*/  FMUL.FTZ R16, R16, R23 ;  /* 0x0000001710107220 */ /* 0x000fe20000410000 */
[--C-:B------:R-:W-:Y:S02]  /*15350*/  HADD2.F32 R6, -RZ, R9.reuse.H0_H0 ;  /* 0x20000009ff067230 */ /* 0x100fe40000004100 */
[----:B------:R-:W-:Y:S02]  /*15360*/  HADD2.F32 R20, -RZ, R9.H1_H1 ;  /* 0x30000009ff147230 */ /* 0x000fe40000004100 */
[----:B------:R-:W-:Y:S01]  /*15370*/  FFMA.FTZ R15, R15, R8, R12 ;  /* 0x000000080f0f7223 */ /* 0x000fe2000001000c */
[----:B------:R-:W-:-:S02]  /*15380*/  HADD2.F32 R18, -RZ, R10.H0_H0 ;  /* 0x2000000aff127230 */ /* 0x000fc40000004100 */
[----:B------:R-:W-:Y:S01]  /*15390*/  FFMA.FTZ R2, R7, R6, R2 ;  /* 0x0000000607027223 */ /* 0x000fe20000010002 */
[----:B------:R-:W-:Y:S02]  /*153a0*/  HADD2.F32 R19, -RZ, R10.H1_H1 ;  /* 0x3000000aff137230 */ /* 0x000fe40000004100 */
[--C-:B------:R-:W-:Y:S01]  /*153b0*/  HADD2.F32 R9, -RZ, R11.reuse.H0_H0 ;  /* 0x2000000bff097230 */ /* 0x100fe20000004100 */
[----:B------:R-:W-:Y:S01]  /*153c0*/  F2FP.F16.F32.PACK_AB R28, R15, R0 ;  /* 0x000000000f1c723e */ /* 0x000fe200000000ff */
        /* <DEDUP_REMOVED lines=14> */
.L_x_2251:
[----:B------:R-:W-:Y:S05]  /*154b0*/  BSYNC.RECONVERGENT B0 ;  /* 0x0000000000007941 */ /* 0x000fea0003800200 */
.L_x_2250:
[----:B------:R1:W-:Y:S02]  /*154c0*/  STS.128 [R243+0x7800], R28 ;  /* 0x0078001cf3007388 */ /* 0x0003e40000000c00 */
.L_x_2174:
[----:B------:R-:W-:Y:S05]  /*154d0*/  BSYNC.RECONVERGENT B2 ;  /* 0x0000000000027941 */ /* 0x000fea0003800200 */
.L_x_2170:
[----:B-1-3--:R-:W-:Y:S01]  /*154e0*/  IMAD.IADD R7, R63, 0x1, -R58 ;  /* 0x000000013f077824 */ /* 0x00afe200078e0a3a */
[----:B------:R-:W-:Y:S01]  /*154f0*/  SHF.R.U32.HI R220, RZ, 0x1, R62 ;  /* 0x00000001ffdc7819 */ /* 0x000fe2000001163e */
[C---:B------:R-:W-:Y:S01]  /*15500*/  IMAD.SHL.U32 R218, R62.reuse, 0x8, RZ ;  /* 0x000000083eda7824 */ /* 0x040fe200078e00ff */
[----:B------:R-:W1:Y:S01]  /*15510*/  LDCU UR7, c[0x0][0x508] ;  /* 0x0000a100ff0777ac */ /* 0x000e620008000800 */
[----:B------:R-:W-:Y:S01]  /*15520*/  IMAD.SHL.U32 R96, R62, 0x40, RZ ;  /* 0x000000403e607824 */ /* 0x000fe200078e00ff */
[-C--:B------:R-:W-:Y:S01]  /*15530*/  ISETP.GE.AND P4, PT, R36, R7.reuse, PT ;  /* 0x000000072400720c */ /* 0x080fe20003f86270 */
[----:B------:R-:W-:Y:S01]  /*15540*/  IMAD.SHL.U32 R217, R62, 0x20, RZ ;  /* 0x000000203ed97824 */ /* 0x000fe200078e00ff */
[-C--:B------:R-:W-:Y:S01]  /*15550*/  ISETP.GE.AND P3, PT, R38, R7.reuse, PT ;  /* 0x000000072600720c */ /* 0x080fe20003f66270 */
[----:B------:R-:W-:Y:S01]  /*15560*/  IMAD.MOV.U32 R56, RZ, RZ, 0x20 ;  /* 0x00000020ff387424 */ /* 0x000fe200078e00ff */
[-C--:B------:R-:W-:Y:S01]  /*15570*/  ISETP.GE.AND P6, PT, R110, R7.reuse, PT ;  /* 0x000000076e00720c */ /* 0x080fe20003fc6270 */
[----:B------:R-:W-:Y:S01]  /*15580*/  IMAD.MOV.U32 R196, RZ, RZ, 0x40 ;  /* 0x00000040ffc47424 */ /* 0x000fe200078e00ff */
[----:B------:R-:W-:-:S02]  /*15590*/  ISETP.GE.AND P5, PT, R26, R7, PT ;  /* 0x000000071a00720c */ /* 0x000fc40003fa6270 */
[-C--:B------:R-:W-:Y:S02]  /*155a0*/  ISETP.GE.AND P1, PT, R36, R7.reuse, PT ;  /* 0x000000072400720c */ /* 0x080fe40003f26270 */
[----:B------:R-:W-:Y:S02]  /*155b0*/  ISETP.GE.AND P2, PT, R26, R7, PT ;  /* 0x000000071a00720c */ /* 0x000fe40003f46270 */
[----:B------:R-:W-:Y:S01]  /*155c0*/  LOP3.LUT R218, R218, 0x38, RZ, 0xc0, !PT ;  /* 0x00000038dada7812 */ /* 0x000fe200078ec0ff */
[----:B--2---:R-:W2:Y:S01]  /*155d0*/  @!P4 LDC.64 R4, c[0x0][0x3b8] ;  /* 0x0000ee00ff04cb82 */ /* 0x004ea20000000a00 */
[----:B------:R-:W-:Y:S02]  /*155e0*/  LOP3.LUT R97, R96, 0x400, RZ, 0xc0, !PT ;  /* 0x0000040060617812 */ /* 0x000fe400078ec0ff */
[----:B------:R-:W-:Y:S01]  /*155f0*/  LOP3.LUT R217, R217, 0x7c00, RZ, 0xc0, !PT ;  /* 0x00007c00d9d97812 */ /* 0x000fe200078ec0ff */
[----:B------:R-:W-:Y:S02]  /*15600*/  @!P6 IMAD.MOV.U32 R224, RZ, RZ, R226 ;  /* 0x000000ffffe0e224 */ /* 0x000fe400078e00e2 */
[C---:B------:R-:W-:Y:S01]  /*15610*/  @!P5 LEA R8, P0, R61.reuse, R226, 0x1 ;  /* 0x000000e23d08d211 */ /* 0x040fe200078008ff */
[----:B------:R-:W-:Y:S01]  /*15620*/  @!P6 IMAD.MOV.U32 R229, RZ, RZ, R227 ;  /* 0x000000ffffe5e224 */ /* 0x000fe200078e00e3 */
[----:B------:R-:W3:Y:S01]  /*15630*/  @!P3 LDC.64 R2, c[0x0][0x3b8] ;  /* 0x0000ee00ff02bb82 */ /* 0x000ee20000000a00 */
[----:B------:R-:W-:Y:S01]  /*15640*/  @!PT LDS RZ, [RZ] ;  /* 0x00000000fffff984 */ /* 0x000fe20000000800 */
[----:B------:R-:W-:Y:S01]  /*15650*/  @!PT LDS RZ, [RZ] ;  /* 0x00000000fffff984 */ /* 0x000fe20000000800 */
[----:B------:R-:W-:Y:S01]  /*15660*/  @!PT LDS RZ, [RZ] ;  /* 0x00000000fffff984 */ /* 0x000fe20000000800 */
[----:B------:R-:W-:Y:S01]  /*15670*/  @!P6 LDGSTS.E.BYPASS.LTC128B.128 [R243+0x8000], desc[UR4][R224.64] ;  /* 0x08000000e0f3efae */ /* 0x000fe2000b981a04 */
[----:B------:R-:W-:-:S03]  /*15680*/  @!P5 LEA.HI.X R9, R61, R225, R60, 0x1, P0 ;  /* 0x000000e13d09d211 */ /* 0x000fc600000f0c3c */
[----:B------:R-:W-:Y:S04]  /*15690*/  @!P6 LDGSTS.E.BYPASS.LTC128B.128 [R243+0xa000], desc[UR4][R224.64+0x80] ;  /* 0x0a000080e0f3efae */ /* 0x000fe8000b981a04 */
[----:B------:R-:W-:Y:S04]  /*156a0*/  @!P6 LDGSTS.E.BYPASS.LTC128B.128 [R243+0xc000], desc[UR4][R224.64+0x100] ;  /* 0x0c000100e0f3efae */ /* 0x000fe8000b981a04 */
[----:B------:R5:W-:Y:S01]  /*156b0*/  @!P6 LDGSTS.E.BYPASS.LTC128B.128 [R243+0xe000], desc[UR4][R224.64+0x180] ;  /* 0x0e000180e0f3efae */ /* 0x000be2000b981a04 */
[----:B--2---:R-:W-:-:S03]  /*156c0*/  @!P4 LEA R10, P0, R4, R226, 0x6 ;  /* 0x000000e2040ac211 */ /* 0x004fc600078030ff */
[----:B------:R-:W-:Y:S01]  /*156d0*/  @!P5 LDGSTS.E.BYPASS.LTC128B.128 [R243+0x8800], desc[UR4][R8.64] ;  /* 0x0880000008f3dfae */ /* 0x000fe2000b981a04 */
[----:B------:R-:W-:-:S03]  /*156e0*/  @!P4 LEA.HI.X R11, R4, R225, R5, 0x6, P0 ;  /* 0x000000e1040bc211 */ /* 0x000fc600000f3405 */
[----:B------:R-:W-:Y:S01]  /*156f0*/  @!P5 LDGSTS.E.BYPASS.LTC128B.128 [R243+0xa800], desc[UR4][R8.64+0x80] ;  /* 0x0a80008008f3dfae */ /* 0x000fe2000b981a04 */
[----:B------:R-:W-:Y:S01]  /*15700*/  ISETP.GE.AND P0, PT, R38, R7, PT ;  /* 0x000000072600720c */ /* 0x000fe20003f06270 */
[----:B---3--:R-:W-:Y:S02]  /*15710*/  @!P3 IMAD R3, R3, 0x60, RZ ;  /* 0x000000600303b824 */ /* 0x008fe400078e02ff */
[----:B------:R-:W-:Y:S01]  /*15720*/  @!P5 LDGSTS.E.BYPASS.LTC128B.128 [R243+0xc800], desc[UR4][R8.64+0x100] ;  /* 0x0c80010008f3dfae */ /* 0x000fe2000b981a04 */
[----:B------:R-:W2:Y:S03]  /*15730*/  @!P1 LDC.64 R6, c[0x0][0x3c0] ;  /* 0x0000f000ff069b82 */ /* 0x000ea60000000a00 */
[----:B------:R3:W-:Y:S04]  /*15740*/  @!P5 LDGSTS.E.BYPASS.LTC128B.128 [R243+0xe800], desc[UR4][R8.64+0x180] ;  /* 0x0e80018008f3dfae */ /* 0x0007e8000b981a04 */
[----:B------:R-:W-:Y:S04]  /*15750*/  @!P4 LDGSTS.E.BYPASS.LTC128B.128 [R243+0x9000], desc[UR4][R10.64] ;  /* 0x090000000af3cfae */ /* 0x000fe8000b981a04 */
[----:B------:R-:W-:Y:S01]  /*15760*/  @!P4 LDGSTS.E.BYPASS.LTC128B.128 [R243+0xb000], desc[UR4][R10.64+0x80] ;  /* 0x0b0000800af3cfae */ /* 0x000fe2000b981a04 */
[----:B-----5:R-:W-:-:S03]  /*15770*/  @!P3 IMAD.MOV.U32 R224, RZ, RZ, R226 ;  /* 0x000000ffffe0b224 */ /* 0x020fc600078e00e2 */
[----:B------:R-:W-:Y:S01]  /*15780*/  @!P4 LDGSTS.E.BYPASS.LTC128B.128 [R243+0xd000], desc[UR4][R10.64+0x100] ;  /* 0x0d0001000af3cfae */ /* 0x000fe2000b981a04 */
[----:B------:R-:W-:-:S03]  /*15790*/  @!P3 IMAD.WIDE.U32 R4, R2, 0x60, R224 ;  /* 0x000000600204b825 */ /* 0x000fc600078e00e0 */
[----:B------:R2:W-:Y:S01]  /*157a0*/  @!P4 LDGSTS.E.BYPASS.LTC128B.128 [R243+0xf000], desc[UR4][R10.64+0x180] ;  /* 0x0f0001800af3cfae */ /* 0x0005e2000b981a04 */
[----:B----4-:R-:W-:Y:S01]  /*157b0*/  @!P3 IMAD.IADD R13, R3, 0x1, R5 ;  /* 0x00000001030db824 */ /* 0x010fe200078e0205 */
[----:B------:R-:W-:Y:S01]  /*157c0*/  LOP3.LUT R3, R220, 0x8, RZ, 0xc0, !PT ;  /* 0x00000008dc037812 */ /* 0x000fe200078ec0ff */
[----:B------:R-:W-:Y:S02]  /*157d0*/  @!P3 IMAD.MOV.U32 R12, RZ, RZ, R4 ;  /* 0x000000ffff0cb224 */ /* 0x000fe400078e0004 */
[----:B------:R-:W4:Y:S01]  /*157e0*/  @!P0 LDC.64 R4, c[0x0][0x3c0] ;  /* 0x0000f000ff048b82 */ /* 0x000f220000000a00 */
[----:B------:R-:W-:Y:S02]  /*157f0*/  LOP3.LUT R3, R218, R67, R3, 0x1e, !PT ;  /* 0x00000043da037212 */ /* 0x000fe400078e1e03 */
[----:B------:R-:W-:Y:S01]  /*15800*/  @!P3 LDGSTS.E.BYPASS.LTC128B.128 [R243+0x9800], desc[UR4][R12.64] ;  /* 0x098000000cf3bfae */ /* 0x000fe2000b981a04 */
[----:B---3--:R-:W-:-:S03]  /*15810*/  LOP3.LUT R9, R67, 0x8, R62, 0x78, !PT ;  /* 0x0000000843097812 */ /* 0x008fc600078e783e */
[----:B------:R-:W-:Y:S01]  /*15820*/  @!P3 LDGSTS.E.BYPASS.LTC128B.128 [R243+0xb800], desc[UR4][R12.64+0x80] ;  /* 0x0b8000800cf3bfae */ /* 0x000fe2000b981a04 */
[----:B------:R-:W-:-:S03]  /*15830*/  LOP3.LUT R0, R9, R218, RZ, 0x3c, !PT ;  /* 0x000000da09007212 */ /* 0x000fc600078e3cff */
[----:B------:R-:W-:Y:S02]  /*15840*/  @!P3 LDGSTS.E.BYPASS.LTC128B.128 [R243+0xd800], desc[UR4][R12.64+0x100] ;  /* 0x0d8001000cf3bfae */ /* 0x000fe4000b981a04 */
[----:B------:R-:W-:Y:S01]  /*15850*/  IMAD R97, R0, 0x2, R97 ;  /* 0x0000000200617824 */ /* 0x000fe200078e0261 */
[----:B------:R-:W-:Y:S01]  /*15860*/  LOP3.LUT R0, R217, 0x200, R96, 0xf8, !PT ;  /* 0x00000200d9007812 */ /* 0x000fe200078ef860 */
[----:B------:R-:W-:Y:S01]  /*15870*/  @!P3 LDGSTS.E.BYPASS.LTC128B.128 [R243+0xf800], desc[UR4][R12.64+0x180] ;  /* 0x0f8001800cf3bfae */ /* 0x000fe2000b981a04 */
[-C--:B------:R-:W-:Y:S01]  /*15880*/  @!P2 LEA R8, P3, R65, R228.reuse, 0x1 ;  /* 0x000000e44108a211 */ /* 0x080fe200078608ff */
[----:B------:R-:W-:Y:S02]  /*15890*/  VIADD R57, R97, UR6 ;  /* 0x0000000661397c36 */ /* 0x000fe40008000000 */
[----:B------:R-:W0:Y:S01]  /*158a0*/  LDGDEPBAR ;  /* 0x00000000000079af */ /* 0x000e220000000000 */
[----:B------:R-:W-:Y:S01]  /*158b0*/  @!P2 LEA.HI.X R9, R65, R227, R66, 0x1, P3 ;  /* 0x000000e34109a211 */ /* 0x000fe200018f0c42 */
[----:B------:R-:W-:Y:S01]  /*158c0*/  IMAD.IADD R0, R3, 0x1, R0 ;  /* 0x0000000103007824 */ /* 0x000fe200078e0200 */
[----:B--2---:R-:W-:Y:S01]  /*158d0*/  @!P1 LEA R10, P3, R6, R228, 0x6 ;  /* 0x000000e4060a9211 */ /* 0x004fe200078630ff */
[----:B----4-:R-:W-:-:S03]  /*158e0*/  @!P0 IMAD R5, R5, 0x60, RZ ;  /* 0x0000006005058824 */ /* 0x010fc600078e02ff */
[----:B------:R-:W-:Y:S02]  /*158f0*/  @!P1 LEA.HI.X R11, R6, R227, R7, 0x6, P3 ;  /* 0x000000e3060b9211 */ /* 0x000fe400018f3407 */
[----:B------:R-:W-:Y:S01]  /*15900*/  LEA R99, R0, UR6, 0x1 ;  /* 0x0000000600637c11 */ /* 0x000fe2000f8e08ff */
[----:B------:R-:W-:-:S04]  /*15910*/  DEPBAR.LE SB0, 0x0 ;  /* 0x000080000000791a */ /* 0x000fc80000000000 */
[----:B------:R-:W-:Y:S06]  /*15920*/  BAR.SYNC.DEFER_BLOCKING 0x0 ;  /* 0x0000000000007b1d */ /* 0x000fec0000010000 */
        /* <DEDUP_REMOVED lines=10> */
[----:B------:R-:W-:Y:S01]  /*159d0*/  @P6 STS.128 [R243+0x16000], RZ ;  /* 0x016000fff3006388 */ /* 0x000fe20000000c00 */
[----:B------:R-:W-:-:S03]  /*159e0*/  ISETP.NE.AND P6, PT, R165, 0x1, PT ;  /* 0x00000001a500780c */ /* 0x000fc60003fc5270 */
[----:B------:R-:W-:Y:S04]  /*159f0*/  @P2 STS.128 [R243+0x10800], RZ ;  /* 0x010800fff3002388 */ /* 0x000fe80000000c00 */
[----:B------:R-:W-:Y:S01]  /*15a00*/  @P2 STS.128 [R243+0x12800], RZ ;  /* 0x012800fff3002388 */ /* 0x000fe20000000c00 */
[----:B--2---:R-:W-:-:S03]  /*15a10*/  @!P0 IMAD.MOV.U32 R229, RZ, RZ, R227 ;  /* 0x000000ffffe58224 */ /* 0x004fc600078e00e3 */
[----:B------:R-:W-:Y:S01]  /*15a20*/  @P2 STS.128 [R243+0x14800], RZ ;  /* 0x014800fff3002388 */ /* 0x000fe20000000c00 */
[----:B------:R-:W-:-:S03]  /*15a30*/  @!P0 IMAD.WIDE.U32 R6, R4, 0x60, R228 ;  /* 0x0000006004068825 */ /* 0x000fc600078e00e4 */
[----:B------:R-:W-:Y:S01]  /*15a40*/  @P2 STS.128 [R243+0x16800], RZ ;  /* 0x016800fff3002388 */ /* 0x000fe20000000c00 */
[----:B------:R-:W-:-:S03]  /*15a50*/  @!P0 IMAD.IADD R7, R5, 0x1, R7 ;  /* 0x0000000105078824 */ /* 0x000fc600078e0207 */
        /* <DEDUP_REMOVED lines=13> */
[----:B------:R-:W-:-:S03]  /*15b30*/  IMAD.IADD R2, R57, 0x1, R56 ;  /* 0x0000000139027824 */ /* 0x000fc600078e0238 */
        /* <DEDUP_REMOVED lines=18> */
[----:B------:R3:W-:Y:S01]  /*15c60*/  @!P0 LDGSTS.E.BYPASS.LTC128B.128 [R243+0x17800], desc[UR4][R6.64+0x180] ;  /* 0x1780018006f38fae */ /* 0x0007e2000b981a04 */
[----:B------:R-:W-:-:S02]  /*15c70*/  LOP3.LUT P0, RZ, R62, 0x4, RZ, 0xc0, !PT ;  /* 0x000000043eff7812 */ /* 0x000fc4000780c0ff */
[----:B------:R-:W-:Y:S01]  /*15c80*/  SHF.R.U32.HI R62, RZ, 0x2, R62 ;  /* 0x00000002ff3e7819 */ /* 0x000fe2000001163e */
[----:B------:R-:W-:Y:S01]  /*15c90*/  LDSM.16.M88.4 R76, [R99] ;  /* 0x00000000634c783b */ /* 0x000fe20000000200 */
[----:B------:R-:W-:Y:S02]  /*15ca0*/  SEL R196, R196, 0xffffffc0, !P0 ;  /* 0xffffffc0c4c47807 */ /* 0x000fe40004000000 */
[----:B------:R-:W-:Y:S01]  /*15cb0*/  LOP3.LUT R62, R62, 0x7, RZ, 0xc0, !PT ;  /* 0x000000073e3e7812 */ /* 0x000fe200078ec0ff */
[----:B------:R-:W4:Y:S02]  /*15cc0*/  LDSM.16.M88.4 R36, [R97+UR6+0x8000] ;  /* 0x008000066124783b */ /* 0x000f240008000200 */
[--C-:B------:R-:W-:Y:S02]  /*15cd0*/  IMAD.IADD R67, R99, 0x1, R196.reuse ;  /* 0x0000000163437824 */ /* 0x100fe400078e02c4 */
[----:B------:R-:W5:Y:S01]  /*15ce0*/  LDSM.16.M88.4 R28, [R97+UR6+0x8800] ;  /* 0x00880006611c783b */ /* 0x000f620008000200 */
[----:B------:R-:W-:-:S02]  /*15cf0*/  IMAD.IADD R57, R57, 0x1, R196 ;  /* 0x0000000139397824 */ /* 0x000fc400078e02c4 */
[C---:B------:R-:W-:Y:S01]  /*15d00*/  IMAD.IADD R65, R56.reuse, 0x1, R67 ;  /* 0x0000000138417824 */ /* 0x040fe200078e0243 */
[----:B------:R-:W1:Y:S01]  /*15d10*/  LDSM.16.M88.4 R20, [R97+UR6+0x9000] ;  /* 0x009000066114783b */ /* 0x000e620008000200 */
[----:B------:R-:W-:-:S03]  /*15d20*/  IMAD.IADD R0, R56, 0x1, R57 ;  /* 0x0000000138007824 */ /* 0x000fc600078e0239 */
[----:B------:R-:W1:Y:S04]  /*15d30*/  LDSM.16.M88.4 R68, [R97+UR6+0x9800] ;  /* 0x009800066144783b */ /* 0x000e680008000200 */
[----:B--2---:R-:W-:Y:S04]  /*15d40*/  LDSM.16.M88.4 R8, [R2+0x8000] ;  /* 0x008000000208783b */ /* 0x004fe80000000200 */
[----:B---3--:R-:W2:Y:S04]  /*15d50*/  LDSM.16.M88.4 R4, [R66] ;  /* 0x000000004204783b */ /* 0x008ea80000000200 */
[----:B------:R-:W3:Y:S04]  /*15d60*/  LDSM.16.M88.4 R52, [R2+0x8800] ;  /* 0x008800000234783b */ /* 0x000ee80000000200 */
        /* <DEDUP_REMOVED lines=12> */
[C---:B-1----:R-:W-:Y:S08]  /*15e30*/  HMMA.16816.F32 R24, R76.reuse, R20, RZ ;  /* 0x000000144c18723c */ /* 0x042ff000000018ff */
[C---:B------:R-:W-:Y:S08]  /*15e40*/  HMMA.16816.F32 R28, R76.reuse, R30, RZ ;  /* 0x0000001e4c1c723c */ /* 0x040ff000000018ff */
[C---:B------:R-:W-:Y:S08]  /*15e50*/  HMMA.16816.F32 R20, R76.reuse, R22, RZ ;  /* 0x000000164c14723c */ /* 0x040ff000000018ff */
[C---:B------:R-:W-:Y:S08]  /*15e60*/  HMMA.16816.F32 R80, R76.reuse, R68, RZ ;  /* 0x000000444c50723c */ /* 0x040ff000000018ff */
[----:B------:R-:W-:Y:S01]  /*15e70*/  HMMA.16816.F32 R76, R76, R70, RZ ;  /* 0x000000464c4c723c */ /* 0x000fe200000018ff */
[----:B------:R-:W-:Y:S07]  /*15e80*/  LDSM.16.M88.4 R68, [R0+0x8000] ;  /* 0x008000000044783b */ /* 0x000fee0000000200 */
[C---:B--2---:R-:W-:Y:S08]  /*15e90*/  HMMA.16816.F32 R40, R4.reuse, R8, R40 ;  /* 0x000000080428723c */ /* 0x044ff00000001828 */
[C---:B------:R-:W-:Y:S01]  /*15ea0*/  HMMA.16816.F32 R36, R4.reuse, R10, R36 ;  /* 0x0000000a0424723c */ /* 0x040fe20000001824 */
[----:B------:R-:W1:Y:S07]  /*15eb0*/  LDSM.16.M88.4 R8, [R57+0x8800] ;  /* 0x008800003908783b */ /* 0x000e6e0000000200 */
[C---:B---3--:R-:W-:Y:S08]  /*15ec0*/  HMMA.16816.F32 R32, R4.reuse, R52, R32 ;  /* 0x000000340420723c */ /* 0x048ff00000001820 */
        /* <DEDUP_REMOVED lines=107> */
[----:B------:R-:W-:Y:S01]  /*16580*/  HMMA.16816.F32 R20, R88, R94, R20 ;  /* 0x0000005e5814723c */ /* 0x000fe20000001814 */
[----:B------:R-:W-:Y:S07]  /*16590*/  LDSM.16.M88.4 R92, [R0+0xf800] ;  /* 0x00f80000005c783b */ /* 0x000fee0000000200 */
        /* <DEDUP_REMOVED lines=32> */
[----:B------:R-:W5:Y:S07]  /*167a0*/  LDSM.16.M88.4 R68, [R2+0xf800] ;  /* 0x00f800000244783b */ /* 0x000f6e0000000200 */
        /* <DEDUP_REMOVED lines=18> */
[----:B------:R-:W3:Y:S01]  /*168d0*/  LDSM.16.M88.4 R52, [R0+0xe000] ;  /* 0x00e000000034783b */ /* 0x000ee20000000200 */
[----:B------:R-:W-:-:S06]  /*168e0*/  DEPBAR.LE SB0, 0x0 ;  /* 0x000080000000791a */ /* 0x000fcc0000000000 */
[C---:B------:R-:W-:Y:S08]  /*168f0*/  HMMA.16816.F32 R80, R48.reuse, R68, R80 ;  /* 0x000000443050723c */ /* 0x040ff00000001850 */
[----:B------:R-:W-:Y:S08]  /*16900*/  HMMA.16816.F32 R76, R48, R70, R76 ;  /* 0x00000046304c723c */ /* 0x000ff0000000184c */
[C---:B-1----:R-:W-:Y:S08]  /*16910*/  HMMA.16816.F32 R24, R72.reuse, R8, R24 ;  /* 0x000000084818723c */ /* 0x042ff00000001818 */
        /* <DEDUP_REMOVED lines=10> */
[----:B---3--:R-:W-:Y:S01]  /*169c0*/  HMMA.16816.F32 R40, R88, R52, R40 ;  /* 0x000000345828723c */ /* 0x008fe20000001828 */
        /* <DEDUP_REMOVED lines=24> */
.L_x_2253:
        /* <DEDUP_REMOVED lines=48> */
[----:B--2---:R-:W-:-:S04]  /*16e50*/  IMAD R5, R5, UR10, RZ ;  /* 0x0000000a05057c24 */ /* 0x004fc8000f8e02ff */
[C---:B------:R-:W-:Y:S01]  /*16e60*/  IMAD R5, R6.reuse, UR11, R5 ;  /* 0x0000000b06057c24 */ /* 0x040fe2000f8e0205 */
[----:B----4-:R-:W-:Y:S01]  /*16e70*/  IADD3 R4, PT, PT, R9, -R4, RZ ;  /* 0x8000000409047210 */ /* 0x010fe20007ffe0ff */
[----:B------:R-:W-:-:S03]  /*16e80*/  IMAD.WIDE.U32 R8, R6, UR10, RZ ;  /* 0x0000000a06087c25 */ /* 0x000fc6000f8e00ff */
        /* <DEDUP_REMOVED lines=8> */
.L_x_2254:
[----:B------:R-:W1:Y:S01]  /*16f10*/  LDCU UR7, c[0x0][0x3bc] ;  /* 0x00007780ff0777ac */ /* 0x000e620008000800 */
[C---:B------:R-:W-:Y:S01]  /*16f20*/  LEA R4, P1, R61.reuse, R226, 0x1 ;  /* 0x000000e23d047211 */ /* 0x040fe200078208ff */
[----:B------:R-:W-:Y:S01]  /*16f30*/  IMAD.MOV.U32 R224, RZ, RZ, R226 ;  /* 0x000000ffffe07224 */ /* 0x000fe200078e00e2 */
[----:B------:R-:W-:Y:S02]  /*16f40*/  USHF.L.U32 UR8, UR10, 0x5, URZ ;  /* 0x000000050a087899 */ /* 0x000fe400080006ff */
[----:B------:R-:W-:Y:S02]  /*16f50*/  LEA.HI.X R5, R61, R225, R60, 0x1, P1 ;  /* 0x000000e13d057211 */ /* 0x000fe400008f0c3c */
[----:B------:R-:W-:Y:S01]  /*16f60*/  @!PT LDS RZ, [RZ] ;  /* 0x00000000fffff984 */ /* 0x000fe20000000800 */
[----:B------:R-:W-:Y:S01]  /*16f70*/  @!PT LDS RZ, [RZ] ;  /* 0x00000000fffff984 */ /* 0x000fe20000000800 */
[----:B------:R-:W-:Y:S01]  /*16f80*/  @!PT LDS RZ, [RZ] ;  /* 0x00000000fffff984 */ /* 0x000fe20000000800 */
[----:B------:R2:W-:Y:S02]  /*16f90*/  LDGSTS.E.BYPASS.LTC128B.128 [R243+0x8000], desc[UR4][R224.64] ;  /* 0x08000000e0f37fae */ /* 0x0005e4000b981a04 */
[----:B------:R-:W-:Y:S02]  /*16fa0*/  IADD3 R8, P1, PT, R4, UR8, RZ ;  /* 0x0000000804087c10 */ /* 0x000fe4000ff3e0ff */
[----:B------:R2:W-:Y:S04]  /*16fb0*/  LDGSTS.E.BYPASS.LTC128B.128 [R243+0xa000], desc[UR4][R224.64+0x80] ;  /* 0x0a000080e0f37fae */ /* 0x0005e8000b981a04 */
[----:B------:R2:W-:Y:S01]  /*16fc0*/  LDGSTS.E.BYPASS.LTC128B.128 [R243+0xc000], desc[UR4][R224.64+0x100] ;  /* 0x0c000100e0f37fae */ /* 0x0005e2000b981a04 */
[----:B-1----:R-:W-:-:S03]  /*16fd0*/  USHF.L.U64.HI UR7, UR10, 0x5, UR7 ;  /* 0x000000050a077899 */ /* 0x002fc60008010207 */
[----:B------:R2:W-:Y:S04]  /*16fe0*/  LDGSTS.E.BYPASS.LTC128B.128 [R243+0xe000], desc[UR4][R224.64+0x180] ;  /* 0x0e000180e0f37fae */ /* 0x0005e8000b981a04 */
[----:B------:R2:W-:Y:S01]  /*16ff0*/  LDGSTS.E.BYPASS.LTC128B.128 [R243+0x8800], desc[UR4][R4.64] ;  /* 0x0880000004f37fae */ /* 0x0005e2000b981a04 */
[----:B------:R-:W-:Y:S02]  /*17000*/  IADD3.X R9, PT, PT, R5, UR7, RZ, P1, !PT ;  /* 0x0000000705097c10 */ /* 0x000fe40008ffe4ff */
[----:B------:R-:W-:Y:S01]  /*17010*/  IADD3 R6, P1, PT, R8, UR8, RZ ;  /* 0x0000000808067c10 */ /* 0x000fe2000ff3e0ff */
[----:B------:R2:W-:Y:S03]  /*17020*/  LDGSTS.E.BYPASS.LTC128B.128 [R243+0xa800], desc[UR4][R4.64+0x80] ;  /* 0x0a80008004f37fae */ /* 0x0005e6000b981a04 */
[----:B------:R-:W-:Y:S01]  /*17030*/  IADD3.X R7, PT, PT, R9, UR7, RZ, P1, !PT ;  /* 0x0000000709077c10 */ /* 0x000fe20008ffe4ff */
        /* <DEDUP_REMOVED lines=11> */
.L_x_2252:
[----:B--2---:R-:W1:Y:S01]  /*170f0*/  S2R R4, SR_TID.X ;  /* 0x0000000000047919 */ /* 0x004e620000002100 */
        /* <DEDUP_REMOVED lines=17> */
[----:B------:R-:W-:Y:S01]  /*17210*/  VIADD R9, R11, 0xffffffd0 ;  /* 0xffffffd00b097836 */ /* 0x000fe20000000000 */
[----:B------:R-:W-:Y:S01]  /*17220*/  ISETP.GE.AND P1, PT, R5, R0, PT ;  /* 0x000000000500720c */ /* 0x000fe20003f26270 */
[----:B------:R-:W-:Y:S01]  /*17230*/  VIADD R15, R11, 0xffffffd9 ;  /* 0xffffffd90b0f7836 */ /* 0x000fe20000000000 */
[----:B------:R-:W-:Y:S01]  /*17240*/  ISETP.GE.AND P3, PT, R5, R2, PT ;  /* 0x000000020500720c */ /* 0x000fe20003f66270 */
[----:B------:R-:W-:Y:S01]  /*17250*/  VIADD R5, R11, 0xffffffc8 ;  /* 0xffffffc80b057836 */ /* 0x000fe20000000000 */
[----:B------:R-:W-:Y:S01]  /*17260*/  ISETP.GE.AND P5, PT, R7, R0, PT ;  /* 0x000000000700720c */ /* 0x000fe20003fa6270 */
[----:B------:R-:W-:Y:S01]  /*17270*/  VIADD R13, R11, 0xffffffd8 ;  /* 0xffffffd80b0d7836 */ /* 0x000fe20000000000 */
[----:B------:R-:W-:-:S02]  /*17280*/  ISETP.GE.AND P4, PT, R7, R2, PT ;  /* 0x000000020700720c */ /* 0x000fc40003f86270 */
[----:B------:R-:W-:Y:S02]  /*17290*/  FSEL R40, R40, -INF , !P1 ;  /* 0xff80000028287808 */ /* 0x000fe40004800000 */
[----:B------:R-:W-:Y:S02]  /*172a0*/  FSEL R7, R42, -INF , !P3 ;  /* 0xff8000002a077808 */ /* 0x000fe40005800000 */
[C---:B------:R-:W-:Y:S02]  /*172b0*/  ISETP.GE.AND P1, PT, R5.reuse, R0, PT ;  /* 0x000000000500720c */ /* 0x040fe40003f26270 */
[----:B------:R-:W-:Y:S01]  /*172c0*/  ISETP.GE.AND P3, PT, R5, R2, PT ;  /* 0x000000020500720c */ /* 0x000fe20003f66270 */
[----:B------:R-:W-:Y:S01]  /*172d0*/  VIADD R5, R11, 0xffffffc9 ;  /* 0xffffffc90b057836 */ /* 0x000fe20000000000 */
[----:B------:R-:W-:Y:S02]  /*172e0*/  FSEL R4, R41, -INF , !P5 ;  /* 0xff80000029047808 */ /* 0x000fe40006800000 */
[----:B------:R-:W-:-:S02]  /*172f0*/  FSEL R43, R43, -INF , !P4 ;  /* 0xff8000002b2b7808 */ /* 0x000fc40006000000 */
[C---:B------:R-:W-:Y:S02]  /*17300*/  ISETP.GE.AND P5, PT, R5.reuse, R0, PT ;  /* 0x000000000500720c */ /* 0x040fe40003fa6270 */
        /* <DEDUP_REMOVED lines=17> */
[----:B------:R-:W-:Y:S02]  /*17420*/  FSEL R32, R32, -INF , !P1 ;  /* 0xff80000020207808 */ /* 0x000fe40004800000 */
[----:B------:R-:W-:Y:S02]  /*17430*/  FSEL R9, R34, -INF , !P3 ;  /* 0xff80000022097808 */ /* 0x000fe40005800000 */
[----:B------:R-:W-:-:S02]  /*17440*/  ISETP.GE.AND P5, PT, R15, R0, PT ;  /* 0x000000000f00720c */ /* 0x000fc40003fa6270 */
[----:B------:R-:W-:Y:S01]  /*17450*/  ISETP.GE.AND P4, PT, R15, R2, PT ;  /* 0x000000020f00720c */ /* 0x000fe20003f86270 */
[----:B------:R-:W-:Y:S01]  /*17460*/  VIADD R15, R11, 0xffffffe9 ;  /* 0xffffffe90b0f7836 */ /* 0x000fe20000000000 */
[C---:B------:R-:W-:Y:S02]  /*17470*/  ISETP.GE.AND P1, PT, R13.reuse, R0, PT ;  /* 0x000000000d00720c */ /* 0x040fe40003f26270 */
[----:B------:R-:W-:Y:S01]  /*17480*/  ISETP.GE.AND P3, PT, R13, R2, PT ;  /* 0x000000020d00720c */ /* 0x000fe20003f66270 */
[----:B------:R-:W-:Y:S01]  /*17490*/  VIADD R13, R11, 0xffffffe0 ;  /* 0xffffffe00b0d7836 */ /* 0x000fe20000000000 */
[----:B------:R-:W-:Y:S02]  /*174a0*/  FSEL R200, R25, -INF , !P5 ;  /* 0xff80000019c87808 */ /* 0x000fe40006800000 */
[----:B------:R-:W-:Y:S02]  /*174b0*/  FSEL R201, R27, -INF , !P4 ;  /* 0xff8000001bc97808 */ /* 0x000fe40006000000 */
[----:B------:R-:W-:-:S02]  /*174c0*/  FSEL R28, R28, -INF , !P1 ;  /* 0xff8000001c1c7808 */ /* 0x000fc40004800000 */
[----:B------:R-:W-:Y:S02]  /*174d0*/  FSEL R17, R30, -INF , !P3 ;  /* 0xff8000001e117808 */ /* 0x000fe40005800000 */
[C---:B------:R-:W-:Y:S02]  /*174e0*/  ISETP.GE.AND P5, PT, R15.reuse, R0, PT ;  /* 0x000000000f00720c */ /* 0x040fe40003fa6270 */
[----:B------:R-:W-:Y:S01]  /*174f0*/  ISETP.GE.AND P4, PT, R15, R2, PT ;  /* 0x000000020f00720c */ /* 0x000fe20003f86270 */
[----:B------:R-:W-:Y:S01]  /*17500*/  VIADD R15, R11, 0xfffffff1 ;  /* 0xfffffff10b0f7836 */ /* 0x000fe20000000000 */
        /* <DEDUP_REMOVED lines=8> */
[C---:B------:R-:W-:Y:S01]  /*17590*/  ISETP.GE.AND P5, PT, R15.reuse, R0, PT ;  /* 0x000000000f00720c */ /* 0x040fe20003fa6270 */
[----:B------:R-:W-:Y:S01]  /*175a0*/  LDSM.16.MT88.4 R24, [R219+0x14800] ;  /* 0x01480000db18783b */ /* 0x000fe20000004200 */
[----:B------:R-:W-:-:S02]  /*175b0*/  ISETP.GE.AND P4, PT, R15, R2, PT ;  /* 0x000000020f00720c */ /* 0x000fc40003f86270 */
[C---:B------:R-:W-:Y:S02]  /*175c0*/  ISETP.GE.AND P1, PT, R13.reuse, R0, PT ;  /* 0x000000000d00720c */ /* 0x040fe40003f26270 */
[----:B------:R-:W-:Y:S01]  /*175d0*/  ISETP.GE.AND P3, PT, R13, R2, PT ;  /* 0x000000020d00720c */ /* 0x000fe20003f66270 */
[----:B------:R-:W-:Y:S01]  /*175e0*/  VIADD R13, R11, 0xfffffff0 ;  /* 0xfffffff00b0d7836 */ /* 0x000fe20000000000 */
[----:B------:R-:W-:Y:S02]  /*175f0*/  FMNMX3.FTZ R15, R19, R6, R32, !PT ;  /* 0x00000006130f7276 */ /* 0x000fe40007810020 */
[----:B------:R-:W-:Y:S02]  /*17600*/  FSEL R178, R20, -INF , !P1 ;  /* 0xff80000014b27808 */ /* 0x000fe40004800000 */
[----:B------:R-:W-:Y:S02]  /*17610*/  FMNMX3.FTZ R15, R15, R10, R28, !PT ;  /* 0x0000000a0f0f7276 */ /* 0x000fe4000781001c */
[----:B------:R-:W-:-:S02]  /*17620*/  FSEL R179, R22, -INF , !P3 ;  /* 0xff80000016b37808 */ /* 0x000fc40005800000 */
[C---:B------:R-:W-:Y:S01]  /*17630*/  ISETP.GE.AND P1, PT, R13.reuse, R0, PT ;  /* 0x000000000d00720c */ /* 0x040fe20003f26270 */
[----:B------:R-:W-:Y:S01]  /*17640*/  LDSM.16.MT88.4 R20, [R198+0x14800] ;  /* 0x01480000c614783b */ /* 0x000fe20000004200 */
[----:B------:R-:W-:Y:S01]  /*17650*/  ISETP.GE.AND P3, PT, R13, R2, PT ;  /* 0x000000020d00720c */ /* 0x000fe20003f66270 */
[----:B------:R-:W-:Y:S01]  /*17660*/  VIADD R13, R11, 0xfffffff8 ;  /* 0xfffffff80b0d7836 */ /* 0x000fe20000000000 */
[----:B------:R-:W-:Y:S01]  /*17670*/  FMNMX3.FTZ R15, R15, R8, R202, !PT ;  /* 0x000000080f0f7276 */ /* 0x000fe200078100ca */
[----:B------:R-:W-:Y:S01]  /*17680*/  VIADD R11, R11, 0xfffffff9 ;  /* 0xfffffff90b0b7836 */ /* 0x000fe20000000000 */
[----:B------:R-:W-:Y:S02]  /*17690*/  FMNMX3.FTZ R12, R7, R43, R5, !PT ;  /* 0x0000002b070c7276 */ /* 0x000fe40007810005 */
[----:B------:R-:W-:Y:S02]  /*176a0*/  FSEL R216, R80, -INF , !P1 ;  /* 0xff80000050d87808 */ /* 0x000fe40004800000 */
[----:B------:R-:W-:-:S02]  /*176b0*/  ISETP.GE.AND P1, PT, R13, R0, PT ;  /* 0x000000000d00720c */ /* 0x000fc40003f26270 */
[----:B------:R-:W-:Y:S02]  /*176c0*/  FMNMX3.FTZ R15, R15, R200, R178, !PT ;  /* 0x000000c80f0f7276 */ /* 0x000fe400078100b2 */
[----:B------:R-:W-:Y:S02]  /*176d0*/  FMNMX3.FTZ R12, R12, R39, R9, !PT ;  /* 0x000000270c0c7276 */ /* 0x000fe40007810009 */
[----:B------:R-:W-:Y:S02]  /*176e0*/  FSEL R214, R81, -INF , !P5 ;  /* 0xff80000051d67808 */ /* 0x000fe40006800000 */
[----:B------:R-:W-:Y:S02]  /*176f0*/  ISETP.GE.AND P5, PT, R11, R0, PT ;  /* 0x000000000b00720c */ /* 0x000fe40003fa6270 */
[----:B------:R-:W-:Y:S02]  /*17700*/  FSEL R211, R76, -INF , !P1 ;  /* 0xff8000004cd37808 */ /* 0x000fe40004800000 */
[----:B------:R-:W-:-:S02]  /*17710*/  FMNMX3.FTZ R15, R15, R176, R216, !PT ;  /* 0x000000b00f0f7276 */ /* 0x000fc400078100d8 */
[----:B------:R-:W-:Y:S02]  /*17720*/  FMNMX3.FTZ R12, R12, R35, R17, !PT ;  /* 0x000000230c0c7276 */ /* 0x000fe40007810011 */
[----:B------:R-:W-:Y:S02]  /*17730*/  FSEL R210, R77, -INF , !P5 ;  /* 0xff8000004dd27808 */ /* 0x000fe40006800000 */
[----:B------:R-:W-:Y:S02]  /*17740*/  FMNMX3.FTZ R15, R15, R214, R211, !PT ;  /* 0x000000d60f0f7276 */ /* 0x000fe400078100d3 */
[----:B------:R-:W-:Y:S02]  /*17750*/  FMNMX3.FTZ R12, R12, R31, R199, !PT ;  /* 0x0000001f0c0c7276 */ /* 0x000fe400078100c7 */
[----:B------:R-:W-:Y:S02]  /*17760*/  FSEL R209, R82, -INF , !P3 ;  /* 0xff80000052d17808 */ /* 0x000fe40005800000 */
[----:B------:R-:W-:-:S02]  /*17770*/  FMNMX.FTZ R14, R210, R15, !PT ;  /* 0x0000000fd20e7209 */ /* 0x000fc40007810000 */
[-C--:B------:R-:W-:Y:S02]  /*17780*/  ISETP.GE.AND P3, PT, R13, R2.reuse, PT ;  /* 0x000000020d00720c */ /* 0x080fe40003f66270 */
[----:B------:R-:W-:Y:S01]  /*17790*/  FMNMX3.FTZ R12, R12, R201, R179, !PT ;  /* 0x000000c90c0c7276 */ /* 0x000fe200078100b3 */
[----:B------:R-:W1:Y:S01]  /*177a0*/  SHFL.BFLY PT, R13, R14, 0x2, 0x1f ;  /* 0x0c401f000e0d7f89 */ /* 0x000e6200000e0000 */
[----:B------:R-:W-:Y:S02]  /*177b0*/  ISETP.GE.AND P1, PT, R11, R2, PT ;  /* 0x000000020b00720c */ /* 0x000fe40003f26270 */
[----:B------:R-:W-:Y:S02]  /*177c0*/  FSEL R205, R83, -INF , !P4 ;  /* 0xff80000053cd7808 */ /* 0x000fe40006000000 */
[----:B------:R-:W-:Y:S02]  /*177d0*/  FSEL R204, R78, -INF , !P3 ;  /* 0xff8000004ecc7808 */ /* 0x000fe40005800000 */
[----:B------:R-:W-:-:S02]  /*177e0*/  FMNMX3.FTZ R12, R12, R177, R209, !PT ;  /* 0x000000b10c0c7276 */ /* 0x000fc400078100d1 */
[----:B------:R-:W-:Y:S02]  /*177f0*/  FSEL R203, R79, -INF , !P1 ;  /* 0xff8000004fcb7808 */ /* 0x000fe40004800000 */
[----:B------:R-:W-:Y:S01]  /*17800*/  FMNMX3.FTZ R12, R12, R205, R204, !PT ;  /* 0x000000cd0c0c7276 */ /* 0x000fe200078100cc */
[----:B------:R-:W-:Y:S03]  /*17810*/  LDSM.16.MT88.4 R76, [R198+0x12000] ;  /* 0x01200000c64c783b */ /* 0x000fe60000004200 */
        /* <DEDUP_REMOVED lines=8> */
[----:B--2---:R-:W-:-:S05]  /*178a0*/  FMUL.FTZ R213, R164, UR4 ;  /* 0x00000004a4d57c20 */ /* 0x004fca0008410000 */
[----:B------:R-:W-:-:S05]  /*178b0*/  FSEL R213, R213, RZ, P1 ;  /* 0x000000ffd5d57208 */ /* 0x000fca0000800000 */
[--C-:B------:R-:W-:Y:S01]  /*178c0*/  FFMA.FTZ R192, R4, UR4, -R213.reuse ;  /* 0x0000000404c07c23 */ /* 0x100fe200080108d5 */
[----:B------:R-:W-:Y:S02]  /*178d0*/  VIADD R4, R219, 0x10000 ;  /* 0x00010000db047836 */ /* 0x000fe40000000000 */
[--C-:B------:R-:W-:Y:S01]  /*178e0*/  FFMA.FTZ R189, R36, UR4, -R213.reuse ;  /* 0x0000000424bd7c23 */ /* 0x100fe200080108d5 */
[--C-:B------:R-:W-:Y:S01]  /*178f0*/  FFMA.FTZ R188, R6, UR4, -R213.reuse ;  /* 0x0000000406bc7c23 */ /* 0x100fe200080108d5 */
[--C-:B------:R-:W-:Y:S01]  /*17900*/  FFMA.FTZ R193, R40, UR4, -R213.reuse ;  /* 0x0000000428c17c23 */ /* 0x100fe200080108d5 */
[----:B---3--:R-:W-:Y:S01]  /*17910*/  FMNMX.FTZ R3, R12, R11, !PT ;  /* 0x0000000b0c037209 */ /* 0x008fe20007810000 */
[----:B------:R-:W-:Y:S01]  /*17920*/  @P0 VIADD R195, R4, 0xffffffc0 ;  /* 0xffffffc004c30836 */ /* 0x000fe20000000000 */
[----:B------:R-:W-:Y:S01]  /*17930*/  MUFU.EX2 R192, R192 ;  /* 0x000000c000c07308 */ /* 0x000fe20000000800 */
[----:B------:R-:W-:Y:S01]  /*17940*/  FFMA.FTZ R184, R10, UR4, -R213 ;  /* 0x000000040ab87c23 */ /* 0x000fe200080108d5 */
[C---:B------:R-:W-:Y:S01]  /*17950*/  FSETP.NEU.FTZ.AND P1, PT, R3.reuse, -INF , PT ;  /* 0xff8000000300780b */ /* 0x040fe20003f3d000 */
[----:B------:R-:W-:Y:S01]  /*17960*/  FMUL.FTZ R206, R3, UR4 ;  /* 0x0000000403ce7c20 */ /* 0x000fe20008410000 */
[----:B------:R-:W-:Y:S01]  /*17970*/  IMAD.IADD R194, R56, 0x1, R195 ;  /* 0x0000000138c27824 */ /* 0x000fe200078e02c3 */
[----:B------:R-:W-:Y:S01]  /*17980*/  LDSM.16.MT88.4 R52, [R195] ;  /* 0x00000000c334783b */ /* 0x000fe20000004200 */
[----:B------:R-:W1:Y:S01]  /*17990*/  MUFU.EX2 R193, R193 ;  /* 0x000000c100c17308 */ /* 0x000e620000000800 */
[--C-:B------:R-:W-:Y:S01]  /*179a0*/  FFMA.FTZ R180, R8, UR4, -R213.reuse ;  /* 0x0000000408b47c23 */ /* 0x100fe200080108d5 */
[----:B------:R-:W-:Y:S01]  /*179b0*/  FSEL R206, R206, RZ, P1 ;  /* 0x000000ffcece7208 */ /* 0x000fe20000800000 */
[----:B------:R-:W-:Y:S01]  /*179c0*/  LDSM.16.MT88.4 R60, [R194] ;  /* 0x00000000c23c783b */ /* 0x000fe20000004200 */
[----:B------:R-:W-:Y:S01]  /*179d0*/  MUFU.EX2 R189, R189 ;  /* 0x000000bd00bd7308 */ /* 0x000fe20000000800 */
[--C-:B------:R-:W-:Y:S01]  /*179e0*/  FFMA.FTZ R185, R32, UR4, -R213.reuse ;  /* 0x0000000420b97c23 */ /* 0x100fe200080108d5 */
        /* <DEDUP_REMOVED lines=9> */
[----:B-1----:R-:W-:Y:S01]  /*17a80*/  F2FP.F16.F32.PACK_AB R152, R192, R193 ;  /* 0x000000c1c098723e */ /* 0x002fe200000000ff */
[----:B------:R-:W-:Y:S01]  /*17a90*/  MUFU.EX2 R191, R191 ;  /* 0x000000bf00bf7308 */ /* 0x000fe20000000800 */
[--C-:B------:R-:W-:Y:S01]  /*17aa0*/  FFMA.FTZ R182, R35, UR4, -R206.reuse ;  /* 0x0000000423b67c23 */ /* 0x100fe200080108ce */
[----:B------:R-:W1:Y:S01]  /*17ab0*/  LDSM.16.MT88.4 R92, [R194+0x2000] ;  /* 0x00200000c25c783b */ /* 0x000e620000004200 */
[--C-:B------:R-:W-:Y:S01]  /*17ac0*/  FFMA.FTZ R167, R17, UR4, -R206.reuse ;  /* 0x0000000411a77c23 */ /* 0x100fe200080108ce */
[----:B------:R-:W5:Y:S01]  /*17ad0*/  MUFU.EX2 R190, R190 ;  /* 0x000000be00be7308 */ /* 0x000f620000000800 */
[--C-:B------:R-:W-:Y:S01]  /*17ae0*/  FFMA.FTZ R166, R31, UR4, -R206.reuse ;  /* 0x000000041fa67c23 */ /* 0x100fe200080108ce */
[----:B------:R-:W1:Y:S01]  /*17af0*/  LDSM.16.MT88.4 R116, [R195+0x4000] ;  /* 0x00400000c374783b */ /* 0x000e620000004200 */
[--C-:B------:R-:W-:Y:S01]  /*17b00*/  FFMA.FTZ R197, R202, UR4, -R213.reuse ;  /* 0x00000004cac57c23 */ /* 0x100fe200080108d5 */
[----:B------:R-:W-:Y:S01]  /*17b10*/  MUFU.EX2 R187, R187 ;  /* 0x000000bb00bb7308 */ /* 0x000fe20000000800 */
[--C-:B------:R-:W-:Y:S01]  /*17b20*/  FFMA.FTZ R202, R200, UR4, -R213.reuse ;  /* 0x00000004c8ca7c23 */ /* 0x100fe200080108d5 */
[----:B------:R-:W1:Y:S01]  /*17b30*/  LDSM.16.MT88.4 R124, [R194+0x4000] ;  /* 0x00400000c27c783b */ /* 0x000e620000004200 */
[----:B---3--:R-:W-:Y:S01]  /*17b40*/  F2FP.F16.F32.PACK_AB R154, R188, R189 ;  /* 0x000000bdbc9a723e */ /* 0x008fe200000000ff */
[----:B------:R-:W3:Y:S01]  /*17b50*/  MUFU.EX2 R186, R186 ;  /* 0x000000ba00ba7308 */ /* 0x000ee20000000800 */
[--C-:B------:R-:W-:Y:S01]  /*17b60*/  FFMA.FTZ R207, R201, UR4, -R206.reuse ;  /* 0x00000004c9cf7c23 */ /* 0x100fe200080108ce */
[----:B------:R-:W1:Y:S01]  /*17b70*/  LDSM.16.MT88.4 R148, [R195+0x6000] ;  /* 0x00600000c394783b */ /* 0x000e620000004200 */
[--C-:B------:R-:W-:Y:S01]  /*17b80*/  FFMA.FTZ R200, R178, UR4, -R213.reuse ;  /* 0x00000004b2c87c23 */ /* 0x100fe200080108d5 */
[----:B------:R-:W-:Y:S01]  /*17b90*/  MUFU.EX2 R185, R185 ;  /* 0x000000b900b97308 */ /* 0x000fe20000000800 */
[--C-:B------:R-:W-:Y:S01]  /*17ba0*/  FFMA.FTZ R208, R199, UR4, -R206.reuse ;  /* 0x00000004c7d07c23 */ /* 0x100fe200080108ce */
[----:B------:R-:W1:Y:S01]  /*17bb0*/  LDSM.16.MT88.4 R4, [R194+0x6000] ;  /* 0x00600000c204783b */ /* 0x000e620000004200 */
[----:B-----5:R-:W-:Y:S01]  /*17bc0*/  F2FP.F16.F32.PACK_AB R153, R190, R191 ;  /* 0x000000bfbe99723e */ /* 0x020fe200000000ff */
[----:B------:R-:W5:Y:S01]  /*17bd0*/  MUFU.EX2 R184, R184 ;  /* 0x000000b800b87308 */ /* 0x000f620000000800 */
[--C-:B------:R-:W-:Y:S01]  /*17be0*/  FFMA.FTZ R201, R179, UR4, -R206.reuse ;  /* 0x00000004b3c97c23 */ /* 0x100fe200080108ce */
[----:B------:R-:W5:Y:S01]  /*17bf0*/  LDSM.16.MT88.4 R8, [R198+0x12800] ;  /* 0x01280000c608783b */ /* 0x000f620000004200 */
[--C-:B------:R-:W-:Y:S01]  /*17c00*/  FFMA.FTZ R212, R177, UR4, -R206.reuse ;  /* 0x00000004b1d47c23 */ /* 0x100fe200080108ce */
[----:B------:R-:W-:Y:S01]  /*17c10*/  MUFU.EX2 R181, R181 ;  /* 0x000000b500b57308 */ /* 0x000fe20000000800 */
[--C-:B------:R-:W-:Y:S01]  /*17c20*/  FFMA.FTZ R176, R176, UR4, -R213.reuse ;  /* 0x00000004b0b07c23 */ /* 0x100fe200080108d5 */
[----:B---3--:R-:W-:Y:S01]  /*17c30*/  F2FP.F16.F32.PACK_AB R155, R186, R187 ;  /* 0x000000bbba9b723e */ /* 0x008fe200000000ff */
[----:B------:R-:W3:Y:S01]  /*17c40*/  LDSM.16.MT88.4 R12, [R198+0x10800] ;  /* 0x01080000c60c783b */ /* 0x000ee20000004200 */
[----:B------:R-:W-:Y:S01]  /*17c50*/  MUFU.EX2 R180, R180 ;  /* 0x000000b400b47308 */ /* 0x000fe20000000800 */
[----:B------:R-:W-:Y:S01]  /*17c60*/  FFMA.FTZ R205, R205, UR4, -R206 ;  /* 0x00000004cdcd7c23 */ /* 0x000fe200080108ce */
[----:B------:R-:W-:Y:S01]  /*17c70*/  FFMA.FTZ R241, R210, UR4, -R213 ;  /* 0x00000004d2f17c23 */ /* 0x000fe200080108d5 */
[----:B------:R-:W3:Y:S01]  /*17c80*/  LDSM.16.MT88.4 R16, [R198+0x16800] ;  /* 0x01680000c610783b */ /* 0x000ee20000004200 */
[----:B------:R-:W-:Y:S01]  /*17c90*/  MUFU.EX2 R183, R183 ;  /* 0x000000b700b77308 */ /* 0x000fe20000000800 */
[C---:B------:R-:W-:Y:S01]  /*17ca0*/  HMMA.16816.F32 R72, R152.reuse, R76, RZ ;  /* 0x0000004c9848723c */ /* 0x040fe200000018ff */
[----:B------:R-:W-:Y:S01]  /*17cb0*/  FADD.FTZ R192, R193, R192 ;  /* 0x000000c0c1c07221 */ /* 0x000fe20000010000 */
[----:B------:R-:W-:Y:S01]  /*17cc0*/  LDSM.16.MT88.4 R172, [R195+0x800] ;  /* 0x00080000c3ac783b */ /* 0x000fe20000004200 */
[----:B------:R-:W5:Y:S01]  /*17cd0*/  MUFU.EX2 R182, R182 ;  /* 0x000000b600b67308 */ /* 0x000f620000000800 */
[----:B------:R-:W-:Y:S01]  /*17ce0*/  FADD.FTZ R190, R191, R190 ;  /* 0x000000bebfbe7221 */ /* 0x000fe20000010000 */
[----:B------:R-:W-:Y:S01]  /*17cf0*/  FADD.FTZ R189, R189, R192 ;  /* 0x000000c0bdbd7221 */ /* 0x000fe20000010000 */
[----:B------:R-:W-:Y:S01]  /*17d00*/  LDSM.16.MT88.4 R168, [R194+0x800] ;  /* 0x00080000c2a8783b */ /* 0x000fe20000004200 */
        /* <DEDUP_REMOVED lines=9> */
[C---:B------:R-:W-:Y:S03]  /*17da0*/  HMMA.16816.F32 R40, R152.reuse, R44, RZ ;  /* 0x0000002c9828723c */ /* 0x040fe600000018ff */
[----:B------:R-:W3:Y:S04]  /*17db0*/  MUFU.EX2 R202, R202 ;  /* 0x000000ca00ca7308 */ /* 0x000ee80000000800 */
[----:B------:R-:W-:Y:S01]  /*17dc0*/  MUFU.EX2 R200, R200 ;  /* 0x000000c800c87308 */ /* 0x000fe20000000800 */
[C---:B------:R-:W-:Y:S03]  /*17dd0*/  HMMA.16816.F32 R104, R152.reuse, R108, RZ ;  /* 0x0000006c9868723c */ /* 0x040fe600000018ff */
[----:B------:R4:W-:Y:S04]  /*17de0*/  MUFU.EX2 R199, R176 ;  /* 0x000000b000c77308 */ /* 0x0009e80000000800 */
[----:B------:R-:W-:Y:S01]  /*17df0*/  MUFU.EX2 R208, R208 ;  /* 0x000000d000d07308 */ /* 0x000fe20000000800 */
[C---:B------:R-:W-:Y:S03]  /*17e00*/  HMMA.16816.F32 R136, R152.reuse, R140, RZ ;  /* 0x0000008c9888723c */ /* 0x040fe600000018ff */
[----:B------:R-:W3:Y:S04]  /*17e10*/  MUFU.EX2 R207, R207 ;  /* 0x000000cf00cf7308 */ /* 0x000ee80000000800 */
[----:B------:R-:W-:Y:S01]  /*17e20*/  MUFU.EX2 R201, R201 ;  /* 0x000000c900c97308 */ /* 0x000fe20000000800 */
[C---:B--2---:R-:W-:Y:S01]  /*17e30*/  HMMA.16816.F32 R160, R152.reuse, R36, RZ ;  /* 0x0000002498a0723c */ /* 0x044fe200000018ff */
[----:B----4-:R-:W-:Y:S02]  /*17e40*/  LDSM.16.MT88.4 R176, [R219+0x11000] ;  /* 0x01100000dbb0783b */ /* 0x010fe40000004200 */
[----:B------:R-:W2:Y:S04]  /*17e50*/  MUFU.EX2 R212, R212 ;  /* 0x000000d400d47308 */ /* 0x000ea80000000800 */
[----:B------:R-:W-:Y:S01]  /*17e60*/  MUFU.EX2 R241, R241 ;  /* 0x000000f100f17308 */ /* 0x000fe20000000800 */
[C---:B------:R-:W-:Y:S08]  /*17e70*/  HMMA.16816.F32 R48, R152.reuse, R52, RZ ;  /* 0x000000349830723c */ /* 0x040ff000000018ff */
[C---:B------:R-:W-:Y:S08]  /*17e80*/  HMMA.16816.F32 R56, R152.reuse, R60, RZ ;  /* 0x0000003c9838723c */ /* 0x040ff000000018ff */
[C---:B------:R-:W-:Y:S08]  /*17e90*/  HMMA.16816.F32 R64, R152.reuse, R68, RZ ;  /* 0x000000449840723c */ /* 0x040ff000000018ff */
[C---:B------:R-:W-:Y:S08]  /*17ea0*/  HMMA.16816.F32 R80, R152.reuse, R84, RZ ;  /* 0x000000549850723c */ /* 0x040ff000000018ff */
[C---:B-1----:R-:W-:Y:S08]  /*17eb0*/  HMMA.16816.F32 R88, R152.reuse, R92, RZ ;  /* 0x0000005c9858723c */ /* 0x042ff000000018ff */
        /* <DEDUP_REMOVED lines=20> */
[----:B-----5:R-:W-:Y:S01]  /*18000*/  F2FP.F16.F32.PACK_AB R4, R184, R185 ;  /* 0x000000b9b804723e */ /* 0x020fe200000000ff */
[----:B------:R-:W-:Y:S01]  /*18010*/  FADD.FTZ R185, R185, R188 ;  /* 0x000000bcb9b97221 */ /* 0x000fe20000010000 */
[----:B------:R-:W-:Y:S01]  /*18020*/  F2FP.F16.F32.PACK_AB R5, R182, R183 ;  /* 0x000000b7b605723e */ /* 0x000fe200000000ff */
[----:B------:R-:W-:-:S02]  /*18030*/  FADD.FTZ R183, R183, R186 ;  /* 0x000000bab7b77221 */ /* 0x000fc40000010000 */
[----:B------:R-:W-:Y:S02]  /*18040*/  FADD.FTZ R184, R184, R185 ;  /* 0x000000b9b8b87221 */ /* 0x000fe40000010000 */
[----:B------:R-:W-:Y:S01]  /*18050*/  HMMA.16816.F32 R152, R152, R6, RZ ;  /* 0x000000069898723c */ /* 0x000fe200000018ff */
[----:B------:R-:W-:Y:S01]  /*18060*/  F2FP.F16.F32.PACK_AB R6, R180, R181 ;  /* 0x000000b5b406723e */ /* 0x000fe200000000ff */
[----:B------:R-:W-:Y:S01]  /*18070*/  FADD.FTZ R182, R182, R183 ;  /* 0x000000b7b6b67221 */ /* 0x000fe20000010000 */
[----:B------:R-:W-:Y:S01]  /*18080*/  F2FP.F16.F32.PACK_AB R7, R166, R167 ;  /* 0x000000a7a607723e */ /* 0x000fe200000000ff */
[----:B------:R-:W-:-:S04]  /*18090*/  FADD.FTZ R181, R181, R184 ;  /* 0x000000b8b5b57221 */ /* 0x000fc80000010000 */
[----:B------:R-:W-:Y:S02]  /*180a0*/  FADD.FTZ R180, R180, R181 ;  /* 0x000000b5b4b47221 */ /* 0x000fe40000010000 */
[C---:B------:R-:W-:Y:S08]  /*180b0*/  HMMA.16816.F32 R72, R4.reuse, R8, R72 ;  /* 0x000000080448723c */ /* 0x040ff00000001848 */
[C---:B------:R-:W-:Y:S01]  /*180c0*/  HMMA.16816.F32 R76, R4.reuse, R10, R76 ;  /* 0x0000000a044c723c */ /* 0x040fe2000000184c */
[----:B------:R-:W1:Y:S07]  /*180d0*/  LDSM.16.MT88.4 R8, [R219+0x12800] ;  /* 0x01280000db08783b */ /* 0x000e6e0000004200 */
[C---:B---3--:R-:W-:Y:S08]  /*180e0*/  HMMA.16816.F32 R40, R4.reuse, R12, R40 ;  /* 0x0000000c0428723c */ /* 0x048ff00000001828 */
[C---:B------:R-:W-:Y:S01]  /*180f0*/  HMMA.16816.F32 R44, R4.reuse, R14, R44 ;  /* 0x0000000e042c723c */ /* 0x040fe2000000182c */
[----:B------:R-:W3:Y:S07]  /*18100*/  LDSM.16.MT88.4 R12, [R219+0x10800] ;  /* 0x01080000db0c783b */ /* 0x000eee0000004200 */
[C---:B------:R-:W-:Y:S08]  /*18110*/  HMMA.16816.F32 R136, R4.reuse, R16, R136 ;  /* 0x000000100488723c */ /* 0x040ff00000001888 */
[C---:B------:R-:W-:Y:S01]  /*18120*/  HMMA.16816.F32 R140, R4.reuse, R18, R140 ;  /* 0x00000012048c723c */ /* 0x040fe2000000188c */
[----:B------:R-:W4:Y:S07]  /*18130*/  LDSM.16.MT88.4 R16, [R194+0x4800] ;  /* 0x00480000c210783b */ /* 0x000f2e0000004200 */
[C---:B------:R-:W-:Y:S08]  /*18140*/  HMMA.16816.F32 R104, R4.reuse, R20, R104 ;  /* 0x000000140468723c */ /* 0x040ff00000001868 */
[C---:B-1----:R-:W-:Y:S08]  /*18150*/  HMMA.16816.F32 R64, R4.reuse, R8, R64 ;  /* 0x000000080440723c */ /* 0x042ff00000001840 */
[C---:B------:R-:W-:Y:S01]  /*18160*/  HMMA.16816.F32 R68, R4.reuse, R10, R68 ;  /* 0x0000000a0444723c */ /* 0x040fe20000001844 */
[----:B------:R-:W1:Y:S07]  /*18170*/  LDSM.16.MT88.4 R8, [R195+0x6800] ;  /* 0x00680000c308783b */ /* 0x000e6e0000004200 */
[C---:B------:R-:W-:Y:S01]  /*18180*/  HMMA.16816.F32 R108, R4.reuse, R22, R108 ;  /* 0x00000016046c723c */ /* 0x040fe2000000186c */
[----:B------:R-:W5:Y:S07]  /*18190*/  LDSM.16.MT88.4 R20, [R195+0x4800] ;  /* 0x00480000c314783b */ /* 0x000f6e0000004200 */
[C---:B---3--:R-:W-:Y:S08]  /*181a0*/  HMMA.16816.F32 R160, R4.reuse, R12, R160 ;  /* 0x0000000c04a0723c */ /* 0x048ff000000018a0 */
[C---:B------:R-:W-:Y:S01]  /*181b0*/  HMMA.16816.F32 R36, R4.reuse, R14, R36 ;  /* 0x0000000e0424723c */ /* 0x040fe20000001824 */
[----:B------:R-:W3:Y:S07]  /*181c0*/  LDSM.16.MT88.4 R12, [R219+0x16800] ;  /* 0x01680000db0c783b */ /* 0x000eee0000004200 */
[C---:B------:R-:W-:Y:S08]  /*181d0*/  HMMA.16816.F32 R96, R4.reuse, R24, R96 ;  /* 0x000000180460723c */ /* 0x040ff00000001860 */
        /* <DEDUP_REMOVED lines=22> */
[----:B------:R-:W5:Y:S07]  /*18340*/  LDSM.16.MT88.4 R20, [R198+0x11000] ;  /* 0x01100000c614783b */ /* 0x000f6e0000004200 */
[C---:B---3--:R-:W-:Y:S08]  /*18350*/  HMMA.16816.F32 R128, R4.reuse, R12, R128 ;  /* 0x0000000c0480723c */ /* 0x048ff00000001880 */
[C---:B------:R-:W-:Y:S01]  /*18360*/  HMMA.16816.F32 R132, R4.reuse, R14, R132 ;  /* 0x0000000e0484723c */ /* 0x040fe20000001884 */
[----:B------:R-:W3:Y:S07]  /*18370*/  LDSM.16.MT88.4 R12, [R198+0x15000] ;  /* 0x01500000c60c783b */ /* 0x000eee0000004200 */
[C---:B--2---:R-:W-:Y:S08]  /*18380*/  HMMA.16816.F32 R156, R4.reuse, R24, R156 ;  /* 0x00000018049c723c */ /* 0x044ff0000000189c */
[----:B------:R-:W-:Y:S01]  /*18390*/  HMMA.16816.F32 R152, R4, R26, R152 ;  /* 0x0000001a0498723c */ /* 0x000fe20000001898 */
[----:B------:R-:W-:Y:S01]  /*183a0*/  F2FP.F16.F32.PACK_AB R4, R202, R197 ;  /* 0x000000c5ca04723e */ /* 0x000fe200000000ff */
[----:B------:R-:W-:Y:S01]  /*183b0*/  LDSM.16.MT88.4 R24, [R219+0x15000] ;  /* 0x01500000db18783b */ /* 0x000fe20000004200 */
[----:B------:R-:W-:Y:S01]  /*183c0*/  F2FP.F16.F32.PACK_AB R5, R207, R208 ;  /* 0x000000d0cf05723e */ /* 0x000fe200000000ff */
[----:B------:R-:W-:Y:S01]  /*183d0*/  FADD.FTZ R197, R197, R180 ;  /* 0x000000b4c5c57221 */ /* 0x000fe20000010000 */
[----:B------:R-:W-:-:S02]  /*183e0*/  F2FP.F16.F32.PACK_AB R6, R199, R200 ;  /* 0x000000c8c706723e */ /* 0x000fc400000000ff */
[----:B------:R-:W-:-:S07]  /*183f0*/  F2FP.F16.F32.PACK_AB R7, R212, R201 ;  /* 0x000000c9d407723e */ /* 0x000fce00000000ff */
[C---:B----4-:R-:W-:Y:S08]  /*18400*/  HMMA.16816.F32 R72, R4.reuse, R16, R72 ;  /* 0x000000100448723c */ /* 0x050ff00000001848 */
[C---:B------:R-:W-:Y:S01]  /*18410*/  HMMA.16816.F32 R76, R4.reuse, R18, R76 ;  /* 0x00000012044c723c */ /* 0x040fe2000000184c */
[----:B------:R-:W2:Y:S07]  /*18420*/  LDSM.16.MT88.4 R16, [R219+0x13000] ;  /* 0x01300000db10783b */ /* 0x000eae0000004200 */
[C---:B-1----:R-:W-:Y:S08]  /*18430*/  HMMA.16816.F32 R136, R4.reuse, R8, R136 ;  /* 0x000000080488723c */ /* 0x042ff00000001888 */
[C---:B------:R-:W-:Y:S01]  /*18440*/  HMMA.16816.F32 R140, R4.reuse, R10, R140 ;  /* 0x0000000a048c723c */ /* 0x040fe2000000188c */
[----:B------:R-:W1:Y:S07]  /*18450*/  LDSM.16.MT88.4 R8, [R219+0x17000] ;  /* 0x01700000db08783b */ /* 0x000e6e0000004200 */
[C---:B-----5:R-:W-:Y:S08]  /*18460*/  HMMA.16816.F32 R40, R4.reuse, R20, R40 ;  /* 0x000000140428723c */ /* 0x060ff00000001828 */
        /* <DEDUP_REMOVED lines=29> */
[----:B------:R-:W1:Y:S04]  /*18640*/  MUFU.EX2 R177, R177 ;  /* 0x000000b100b17308 */ /* 0x000e680000000800 */
[----:B------:R-:W1:Y:S01]  /*18650*/  MUFU.EX2 R206, R206 ;  /* 0x000000ce00ce7308 */ /* 0x000e620000000800 */
        /* <DEDUP_REMOVED lines=13> */
[C---:B---3--:R-:W-:Y:S08]  /*18730*/  HMMA.16816.F32 R120, R4.reuse, R12, R120 ;  /* 0x0000000c0478723c */ /* 0x048ff00000001878 */
[C---:B------:R-:W-:Y:S01]  /*18740*/  HMMA.16816.F32 R124, R4.reuse, R14, R124 ;  /* 0x0000000e047c723c */ /* 0x040fe2000000187c */
[----:B------:R-:W3:Y:S07]  /*18750*/  LDSM.16.MT88.4 R12, [R198+0x11800] ;  /* 0x01180000c60c783b */ /* 0x000eee0000004200 */
[C---:B--2---:R-:W-:Y:S08]  /*18760*/  HMMA.16816.F32 R144, R4.reuse, R16, R144 ;  /* 0x000000100490723c */ /* 0x044ff00000001890 */
[C---:B------:R-:W-:Y:S01]  /*18770*/  HMMA.16816.F32 R148, R4.reuse, R18, R148 ;  /* 0x000000120494723c */ /* 0x040fe20000001894 */
[----:B------:R-:W2:Y:S07]  /*18780*/  LDSM.16.MT88.4 R16, [R198+0x17800] ;  /* 0x01780000c610783b */ /* 0x000eae0000004200 */
[C---:B-----5:R-:W-:Y:S08]  /*18790*/  HMMA.16816.F32 R156, R4.reuse, R24, R156 ;  /* 0x00000018049c723c */ /* 0x060ff0000000189c */
[----:B------:R-:W-:Y:S01]  /*187a0*/  HMMA.16816.F32 R152, R4, R26, R152 ;  /* 0x0000001a0498723c */ /* 0x000fe20000001898 */
[----:B-1----:R-:W-:Y:S01]  /*187b0*/  F2FP.F16.F32.PACK_AB R4, R177, R176 ;  /* 0x000000b0b104723e */ /* 0x002fe200000000ff */
[----:B------:R-:W-:Y:S01]  /*187c0*/  LDSM.16.MT88.4 R24, [R219+0x13800] ;  /* 0x01380000db18783b */ /* 0x000fe20000004200 */
[----:B------:R-:W-:-:S02]  /*187d0*/  F2FP.F16.F32.PACK_AB R5, R204, R179 ;  /* 0x000000b3cc05723e */ /* 0x000fc400000000ff */
[----:B------:R-:W-:Y:S02]  /*187e0*/  F2FP.F16.F32.PACK_AB R6, R241, R178 ;  /* 0x000000b2f106723e */ /* 0x000fe400000000ff */
[----:B------:R-:W-:-:S07]  /*187f0*/  F2FP.F16.F32.PACK_AB R7, R206, R203 ;  /* 0x000000cbce07723e */ /* 0x000fce00000000ff */
[C---:B------:R-:W-:Y:S08]  /*18800*/  HMMA.16816.F32 R72, R4.reuse, R8, R72 ;  /* 0x000000080448723c */ /* 0x040ff00000001848 */
        /* <DEDUP_REMOVED lines=117> */
[----:B------:R-:W-:Y:S01]  /*18f60*/  IMAD R7, R8, UR9, R7 ;  /* 0x0000000908077c24 */ /* 0x000fe2000f8e0207 */
        /* <DEDUP_REMOVED lines=9> */
[----:B------:R-:W-:Y:S01]  /*19000*/  LEA.HI.X R227, R10, R227, R8, 0x1, P1 ;  /* 0x000000e30ae37211 */ /* 0x000fe200008f0c08 */
[----:B------:R-:W-:Y:S06]  /*19010*/  BRA `(.L_x_2257) ;  /* 0x0000000000207947 */ /* 0x000fec0003800000 */
.L_x_2256:
[----:B------:R-:W1:Y:S01]  /*19020*/  LDCU UR4, c[0x0][0x3c0] ;  /* 0x00007800ff0477ac */ /* 0x000e620008000800 */
[----:B------:R-:W-:Y:S02]  /*19030*/  UMOV UR5, URZ ;  /* 0x000000ff00057c82 */ /* 0x000fe40008000000 */
[----:B------:R-:W-:Y:S01]  /*19040*/  IADD3 R7, P1, PT, RZ, -UR5, RZ ;  /* 0x80000005ff077c10 */ /* 0x000fe2000ff3e0ff */
[----:B-1----:R-:W-:-:S06]  /*19050*/  USHF.L.U32 UR4, UR4, 0x6, URZ ;  /* 0x0000000604047899 */ /* 0x002fcc00080006ff */
[----:B------:R-:W-:-:S05]  /*19060*/  IMAD.X R8, RZ, RZ, ~UR4, P1 ;  /* 0x80000004ff087e24 */ /* 0x000fca00088e06ff */
[----:B------:R-:W-:-:S04]  /*19070*/  SHF.R.S64 R7, R7, 0x1f, R8 ;  /* 0x0000001f07077819 */ /* 0x000fc80000001008 */
[----:B------:R-:W-:-:S04]  /*19080*/  IADD3 R228, P1, PT, R7, R228, RZ ;  /* 0x000000e407e47210 */ /* 0x000fc80007f3e0ff */
[----:B------:R-:W-:-:S09]  /*19090*/  LEA.HI.X.SX32 R227, R8, R227, 0x1, P1 ;  /* 0x000000e308e37211 */ /* 0x000fd200008f0eff */
.L_x_2257:
[----:B------:R-:W1:Y:S01]  /*190a0*/  S2R R166, SR_TID.X ;  /* 0x0000000000a67919 */ /* 0x000e620000002100 */
[----:B------:R-:W2:Y:S01]  /*190b0*/  LDCU.64 UR4, c[0x0][0x3c0] ;  /* 0x00007800ff0477ac */ /* 0x000ea20008000a00 */
[----:B------:R-:W-:Y:S01]  /*190c0*/  IMAD.SHL.U32 R243, R5, 0x8, RZ ;  /* 0x0000000805f37824 */ /* 0x000fe200078e00ff */
[----:B------:R-:W-:Y:S01]  /*190d0*/  LOP3.LUT R234, R4, 0x400, RZ, 0xc0, !PT ;  /* 0x0000040004ea7812 */ /* 0x000fe200078ec0ff */
[----:B------:R-:W-:Y:S02]  /*190e0*/  IMAD.MOV.U32 R229, RZ, RZ, R227 ;  /* 0x000000ffffe57224 */ /* 0x000fe400078e00e3 */
[----:B------:R-:W-:Y:S01]  /*190f0*/  IMAD.MOV.U32 R167, RZ, RZ, 0x20 ;  /* 0x00000020ffa77424 */ /* 0x000fe200078e00ff */
[----:B------:R-:W-:-:S04]  /*19100*/  LOP3.LUT R7, R243, 0x1f8, RZ, 0xc0, !PT ;  /* 0x000001f8f3077812 */ /* 0x000fc800078ec0ff */
[----:B------:R-:W-:Y:S01]  /*19110*/  SEL R221, R167, 0xffffffe0, !P2 ;  /* 0xffffffe0a7dd7807 */ /* 0x000fe20005000000 */
[----:B--2---:R-:W-:Y:S02]  /*19120*/  USHF.L.U32 UR7, UR4, 0x5, URZ ;  /* 0x0000000504077899 */ /* 0x004fe400080006ff */
[----:B------:R-:W-:Y:S01]  /*19130*/  USHF.L.U64.HI UR5, UR4, 0x5, UR5 ;  /* 0x0000000504057899 */ /* 0x000fe20008010205 */
[----:B-1----:R-:W-:Y:S01]  /*19140*/  LOP3.LUT R8, R7, 0x38, R166, 0x78, !PT ;  /* 0x0000003807087812 */ /* 0x002fe200078e78a6 */
[----:B------:R-:W-:Y:S01]  /*19150*/  IMAD.SHL.U32 R217, R166, 0x20, RZ ;  /* 0x00000020a6d97824 */ /* 0x000fe200078e00ff */
[----:B------:R-:W-:Y:S02]  /*19160*/  LOP3.LUT R7, R6, 0x8, R5, 0xf8, !PT ;  /* 0x0000000806077812 */ /* 0x000fe400078ef805 */
[----:B------:R-:W-:Y:S02]  /*19170*/  LOP3.LUT R243, R8, 0x1e00, R243, 0xf8, !PT ;  /* 0x00001e0008f37812 */ /* 0x000fe400078ef8f3 */
[----:B------:R-:W-:-:S02]  /*19180*/  LOP3.LUT R7, R7, R218, RZ, 0x3c, !PT ;  /* 0x000000da07077212 */ /* 0x000fc400078e3cff */
[----:B------:R-:W-:Y:S02]  /*19190*/  IADD3 R6, P1, PT, R228, UR7, RZ ;  /* 0x00000007e4067c10 */ /* 0x000fe4000ff3e0ff */
[----:B------:R-:W-:Y:S01]  /*191a0*/  SHF.R.U32.HI R220, RZ, 0x1, R166 ;  /* 0x00000001ffdc7819 */ /* 0x000fe200000116a6 */
[----:B------:R-:W-:Y:S01]  /*191b0*/  IMAD R234, R7, 0x2, R234 ;  /* 0x0000000207ea7824 */ /* 0x000fe200078e02ea */
[----:B------:R-:W-:Y:S02]  /*191c0*/  LEA R243, R243, UR6, 0x1 ;  /* 0x00000006f3f37c11 */ /* 0x000fe4000f8e08ff */
[----:B------:R-:W-:Y:S01]  /*191d0*/  IADD3.X R7, PT, PT, R227, UR5, RZ, P1, !PT ;  /* 0x00000005e3077c10 */ /* 0x000fe20008ffe4ff */
[----:B------:R-:W-:Y:S01]  /*191e0*/  VIADD R222, R234, UR6 ;  /* 0x00000006eade7c36 */ /* 0x000fe20008000000 */
[----:B------:R-:W-:Y:S01]  /*191f0*/  LOP3.LUT R5, R220, 0x8, RZ, 0xc0, !PT ;  /* 0x00000008dc057812 */ /* 0x000fe200078ec0ff */
[----:B------:R-:W-:Y:S01]  /*19200*/  @!PT LDS RZ, [RZ] ;  /* 0x00000000fffff984 */ /* 0x000fe20000000800 */
[----:B------:R-:W-:Y:S01]  /*19210*/  @!PT LDS RZ, [RZ] ;  /* 0x00000000fffff984 */ /* 0x000fe20000000800 */
[----:B------:R-:W-:Y:S01]  /*19220*/  @!PT LDS RZ, [RZ] ;  /* 0x00000000fffff984 */ /* 0x000fe20000000800 */
[----:B------:R-:W-:Y:S01]  /*19230*/  LDGSTS.E.BYPASS.LTC128B.128 [R243+0x10000], desc[UR10][R228.64] ;  /* 0x10000000e4f37fae */ /* 0x000fe2000b981a0a */
[----:B------:R-:W-:Y:S01]  /*19240*/  IADD3 R10, P1, PT, R6, UR7, RZ ;  /* 0x00000007060a7c10 */ /* 0x000fe2000ff3e0ff */
[----:B------:R-:W-:Y:S01]  /*19250*/  IMAD.IADD R223, R221, 0x1, R222 ;  /* 0x00000001dddf7824 */ /* 0x000fe200078e02de */
[----:B------:R-:W-:Y:S01]  /*19260*/  LOP3.LUT R217, R217, 0x7c00, RZ, 0xc0, !PT ;  /* 0x00007c00d9d97812 */ /* 0x000fe200078ec0ff */
[----:B------:R-:W-:Y:S01]  /*19270*/  LDGSTS.E.BYPASS.LTC128B.128 [R243+0x12000], desc[UR10][R228.64+0x80] ;  /* 0x12000080e4f37fae */ /* 0x000fe2000b981a0a */
[----:B------:R-:W-:Y:S01]  /*19280*/  LOP3.LUT R5, R5, 0x1c0, R4, 0xf8, !PT ;  /* 0x000001c005057812 */ /* 0x000fe200078ef804 */
[----:B------:R-:W-:Y:S01]  /*19290*/  IMAD.IADD R222, R196, 0x1, R222 ;  /* 0x00000001c4de7824 */ /* 0x000fe200078e02de */
[----:B------:R-:W-:Y:S01]  /*192a0*/  IADD3.X R11, PT, PT, R7, UR5, RZ, P1, !PT ;  /* 0x00000005070b7c10 */ /* 0x000fe20008ffe4ff */
[----:B------:R-:W-:Y:S01]  /*192b0*/  LDGSTS.E.BYPASS.LTC128B.128 [R243+0x14000], desc[UR10][R228.64+0x100] ;  /* 0x14000100e4f37fae */ /* 0x000fe2000b981a0a */
[----:B------:R-:W-:-:S02]  /*192c0*/  LOP3.LUT R4, R217, 0x200, R4, 0xf8, !PT ;  /* 0x00000200d9047812 */ /* 0x000fc400078ef804 */
[----:B------:R-:W-:Y:S01]  /*192d0*/  IADD3 R8, P1, PT, R10, UR7, RZ ;  /* 0x000000070a087c10 */ /* 0x000fe2000ff3e0ff */
[----:B------:R1:W-:Y:S01]  /*192e0*/  LDGSTS.E.BYPASS.LTC128B.128 [R243+0x16000], desc[UR10][R228.64+0x180] ;  /* 0x16000180e4f37fae */ /* 0x0003e2000b981a0a */
[----:B------:R-:W-:Y:S02]  /*192f0*/  LOP3.LUT R4, R4, R5, R218, 0xf6, !PT ;  /* 0x0000000504047212 */ /* 0x000fe400078ef6da */
[----:B------:R-:W-:Y:S01]  /*19300*/  IADD3.X R9, PT, PT, R11, UR5, RZ, P1, !PT ;  /* 0x000000050b097c10 */ /* 0x000fe20008ffe4ff */
[----:B------:R-:W-:Y:S01]  /*19310*/  LDGSTS.E.BYPASS.LTC128B.128 [R243+0x10800], desc[UR10][R6.64] ;  /* 0x1080000006f37fae */ /* 0x000fe2000b981a0a */
[----:B------:R-:W-:-:S03]  /*19320*/  LEA R209, R4, UR6, 0x1 ;  /* 0x0000000604d17c11 */ /* 0x000fc6000f8e08ff */
[----:B------:R-:W-:Y:S02]  /*19330*/  LDGSTS.E.BYPASS.LTC128B.128 [R243+0x12800], desc[UR10][R6.64+0x80] ;  /* 0x1280008006f37fae */ /* 0x000fe4000b981a0a */
[--C-:B------:R-:W-:Y:S02]  /*19340*/  IMAD.IADD R208, R221, 0x1, R209.reuse ;  /* 0x00000001ddd07824 */ /* 0x100fe400078e02d1 */
[----:B------:R-:W-:Y:S01]  /*19350*/  LDGSTS.E.BYPASS.LTC128B.128 [R243+0x14800], desc[UR10][R6.64+0x100] ;  /* 0x1480010006f37fae */ /* 0x000fe2000b981a0a */
[----:B------:R-:W-:-:S03]  /*19360*/  IMAD.IADD R224, R196, 0x1, R209 ;  /* 0x00000001c4e07824 */ /* 0x000fc600078e02d1 */
[----:B------:R-:W-:Y:S04]  /*19370*/  LDGSTS.E.BYPASS.LTC128B.128 [R243+0x16800], desc[UR10][R6.64+0x180] ;  /* 0x1680018006f37fae */ /* 0x000fe8000b981a0a */
[----:B------:R-:W-:Y:S04]  /*19380*/  LDGSTS.E.BYPASS.LTC128B.128 [R243+0x11000], desc[UR10][R10.64] ;  /* 0x110000000af37fae */ /* 0x000fe8000b981a0a */
[----:B------:R-:W-:Y:S01]  /*19390*/  LDGSTS.E.BYPASS.LTC128B.128 [R243+0x13000], desc[UR10][R10.64+0x80] ;  /* 0x130000800af37fae */ /* 0x000fe2000b981a0a */
[----:B-1----:R-:W-:-:S03]  /*193a0*/  IMAD.IADD R229, R221, 0x1, R224 ;  /* 0x00000001dde57824 */ /* 0x002fc600078e02e0 */
[----:B------:R-:W-:Y:S01]  /*193b0*/  LDGSTS.E.BYPASS.LTC128B.128 [R243+0x15000], desc[UR10][R10.64+0x100] ;  /* 0x150001000af37fae */ /* 0x000fe2000b981a0a */
[----:B------:R-:W-:-:S03]  /*193c0*/  IMAD.IADD R221, R221, 0x1, R222 ;  /* 0x00000001dddd7824 */ /* 0x000fc600078e02de */
        /* <DEDUP_REMOVED lines=203> */
[C---:B------:R-:W-:Y:S02]  /*1a080*/  VIADD R35, R20.reuse, 0xffffff91 ;  /* 0xffffff9114237836 */ /* 0x040fe40000000000 */
[C---:B------:R-:W-:Y:S02]  /*1a090*/  ISETP.GE.AND P4, PT, R5.reuse, R0, PT ;  /* 0x000000000500720c */ /* 0x040fe40003f86270 */
[----:B------:R-:W-:Y:S01]  /*1a0a0*/  ISETP.GE.AND P3, PT, R5, R2, PT ;  /* 0x000000020500720c */ /* 0x000fe20003f66270 */
[C---:B------:R-:W-:Y:S02]  /*1a0b0*/  VIADD R5, R20.reuse, 0xffffff88 ;  /* 0xffffff8814057836 */ /* 0x040fe40000000000 */
[----:B------:R-:W-:Y:S01]  /*1a0c0*/  HMMA.16816.F32 R12, R8, R6, R12 ;  /* 0x00000006080c723c */ /* 0x000fe2000000180c */
[----:B------:R-:W-:Y:S01]  /*1a0d0*/  VIADD R7, R20, 0xffffff81 ;  /* 0xffffff8114077836 */ /* 0x000fe20000000000 */
[----:B------:R-:W-:-:S02]  /*1a0e0*/  FSEL R21, R18, -INF , !P3 ;  /* 0xff80000012157808 */ /* 0x000fc40005800000 */
[-C--:B------:R-:W-:Y:S02]  /*1a0f0*/  ISETP.GE.AND P5, PT, R5, R0.reuse, PT ;  /* 0x000000000500720c */ /* 0x080fe40003fa6270 */
[C---:B------:R-:W-:Y:S02]  /*1a100*/  ISETP.GE.AND P1, PT, R7.reuse, R0, PT ;  /* 0x000000000700720c */ /* 0x040fe40003f26270 */
[----:B------:R-:W-:Y:S01]  /*1a110*/  HMMA.16816.F32 R184, R168, R24, R184 ;  /* 0x00000018a8b8723c */ /* 0x000fe200000018b8 */
[----:B------:R-:W-:Y:S01]  /*1a120*/  ISETP.GE.AND P6, PT, R7, R2, PT ;  /* 0x000000020700720c */ /* 0x000fe20003fc6270 */
[----:B------:R-:W-:-:S03]  /*1a130*/  VIADD R7, R20, 0xffffff89 ;  /* 0xffffff8914077836 */ /* 0x000fc60000000000 */
[----:B------:R-:W-:Y:S02]  /*1a140*/  FSEL R19, R19, -INF , !P6 ;  /* 0xff80000013137808 */ /* 0x000fe40007000000 */
[----:B------:R-:W-:Y:S01]  /*1a150*/  ISETP.GE.AND P3, PT, R7, R0, PT ;  /* 0x000000000700720c */ /* 0x000fe20003f66270 */
[C---:B------:R-:W-:Y:S01]  /*1a160*/  HMMA.16816.F32 R180, R168.reuse, R26, R180 ;  /* 0x0000001aa8b4723c */ /* 0x040fe200000018b4 */
[----:B------:R-:W1:Y:S02]  /*1a170*/  LDSM.16.M88.4 R24, [R221+0xf000] ;  /* 0x00f00000dd18783b */ /* 0x000e640000000200 */
[----:B------:R-:W-:Y:S02]  /*1a180*/  FSEL R33, R12, -INF , !P5 ;  /* 0xff8000000c217808 */ /* 0x000fe40006800000 */
[----:B------:R-:W-:Y:S02]  /*1a190*/  FSEL R13, R13, -INF , !P3 ;  /* 0xff8000000d0d7808 */ /* 0x000fe40005800000 */
[----:B------:R-:W-:Y:S01]  /*1a1a0*/  ISETP.GE.AND P3, PT, R35, R2, PT ;  /* 0x000000022300720c */ /* 0x000fe20003f66270 */
[----:B------:R-:W-:Y:S01]  /*1a1b0*/  HMMA.16816.F32 R192, R168, R28, R192 ;  /* 0x0000001ca8c0723c */ /* 0x000fe200000018c0 */
[----:B------:R-:W-:-:S02]  /*1a1c0*/  FSEL R29, R16, -INF , !P4 ;  /* 0xff800000101d7808 */ /* 0x000fc40006000000 */
[----:B------:R-:W-:Y:S01]  /*1a1d0*/  ISETP.GE.AND P4, PT, R5, R2, PT ;  /* 0x000000020500720c */ /* 0x000fe20003f86270 */
[----:B------:R-:W-:-:S04]  /*1a1e0*/  VIADD R5, R20, 0xffffff90 ;  /* 0xffffff9014057836 */ /* 0x000fc80000000000 */
[----:B------:R-:W-:Y:S01]  /*1a1f0*/  HMMA.16816.F32 R188, R168, R30, R188 ;  /* 0x0000001ea8bc723c */ /* 0x000fe200000018bc */
[----:B------:R-:W-:Y:S02]  /*1a200*/  FSEL R31, R17, -INF , !P1 ;  /* 0xff800000111f7808 */ /* 0x000fe40004800000 */
[----:B------:R-:W-:Y:S02]  /*1a210*/  ISETP.GE.AND P1, PT, R7, R2, PT ;  /* 0x000000020700720c */ /* 0x000fe40003f26270 */
[C---:B------:R-:W-:Y:S02]  /*1a220*/  ISETP.GE.AND P6, PT, R5.reuse, R0, PT ;  /* 0x000000000500720c */ /* 0x040fe40003fc6270 */
[----:B------:R-:W-:Y:S01]  /*1a230*/  ISETP.GE.AND P5, PT, R5, R2, PT ;  /* 0x000000020500720c */ /* 0x000fe20003fa6270 */
[----:B------:R-:W-:Y:S01]  /*1a240*/  HMMA.16816.F32 R172, R208, R198, R172 ;  /* 0x000000c6d0ac723c */ /* 0x000fe200000018ac */
[----:B------:R-:W2:Y:S01]  /*1a250*/  LDSM.16.M88.4 R4, [R221+0xf800] ;  /* 0x00f80000dd04783b */ /* 0x000ea20000000200 */
[----:B------:R-:W-:Y:S01]  /*1a260*/  FSEL R17, R14, -INF , !P4 ;  /* 0xff8000000e117808 */ /* 0x000fe20006000000 */
[----:B------:R-:W-:-:S04]  /*1a270*/  DEPBAR.LE SB0, 0x0 ;  /* 0x000080000000791a */ /* 0x000fc80000000000 */
[----:B------:R-:W-:Y:S01]  /*1a280*/  BAR.SYNC.DEFER_BLOCKING 0x0 ;  /* 0x0000000000007b1d */ /* 0x000fe20000010000 */
[----:B---3--:R-:W-:Y:S01]  /*1a290*/  HMMA.16816.F32 R192, R8, R200, R192 ;  /* 0x000000c808c0723c */ /* 0x008fe200000018c0 */
[----:B------:R-:W-:Y:S01]  /*1a2a0*/  ISETP.GE.AND P4, PT, R35, R0, PT ;  /* 0x000000002300720c */ /* 0x000fe20003f86270 */
[----:B------:R-:W-:-:S06]  /*1a2b0*/  VIADD R35, R20, 0xffffff98 ;  /* 0xffffff9814237836 */ /* 0x000fcc0000000000 */
[C---:B------:R-:W-:Y:S08]  /*1a2c0*/  HMMA.16816.F32 R188, R8.reuse, R202, R188 ;  /* 0x000000ca08bc723c */ /* 0x040ff000000018bc */
[----:B-1----:R-:W-:Y:S01]  /*1a2d0*/  HMMA.16816.F32 R184, R8, R24, R184 ;  /* 0x0000001808b8723c */ /* 0x002fe200000018b8 */
[----:B------:R-:W-:Y:S01]  /*1a2e0*/  FSEL R25, R15, -INF , !P1 ;  /* 0xff8000000f197808 */ /* 0x000fe20004800000 */
[----:B------:R-:W-:Y:S01]  /*1a2f0*/  VIADD R15, R20, 0xffffff99 ;  /* 0xffffff99140f7836 */ /* 0x000fe20000000000 */
[----:B------:R-:W-:-:S02]  /*1a300*/  FSEL R207, R194, -INF , !P5 ;  /* 0xff800000c2cf7808 */ /* 0x000fc40006800000 */
[----:B------:R-:W-:Y:S02]  /*1a310*/  FSEL R251, R193, -INF , !P4 ;  /* 0xff800000c1fb7808 */ /* 0x000fe40006000000 */
[C---:B------:R-:W-:Y:S01]  /*1a320*/  ISETP.GE.AND P5, PT, R15.reuse, R0, PT ;  /* 0x000000000f00720c */ /* 0x040fe20003fa6270 */
[----:B------:R-:W-:Y:S01]  /*1a330*/  HMMA.16816.F32 R180, R8, R26, R180 ;  /* 0x0000001a08b4723c */ /* 0x000fe200000018b4 */
[----:B------:R-:W-:Y:S01]  /*1a340*/  ISETP.GE.AND P4, PT, R15, R2, PT ;  /* 0x000000020f00720c */ /* 0x000fe20003f86270 */
[C---:B------:R-:W-:Y:S01]  /*1a350*/  VIADD R15, R20.reuse, 0xffffffa0 ;  /* 0xffffffa0140f7836 */ /* 0x040fe20000000000 */
[-C--:B------:R-:W-:Y:S01]  /*1a360*/  ISETP.GE.AND P1, PT, R35, R0.reuse, PT ;  /* 0x000000002300720c */ /* 0x080fe20003f26270 */
[----:B------:R-:W-:Y:S01]  /*1a370*/  VIADD R27, R20, 0xffffffa1 ;  /* 0xffffffa1141b7836 */ /* 0x000fe20000000000 */
[----:B------:R-:W-:Y:S02]  /*1a380*/  FSEL R213, R195, -INF , !P3 ;  /* 0xff800000c3d57808 */ /* 0x000fe40005800000 */
[----:B------:R-:W-:Y:S01]  /*1a390*/  FSEL R188, R188, -INF , !P1 ;  /* 0xff800000bcbc7808 */ /* 0x000fe20004800000 */
[----:B------:R-:W-:Y:S01]  /*1a3a0*/  HMMA.16816.F32 R172, R168, R22, R172 ;  /* 0x00000016a8ac723c */ /* 0x000fe200000018ac */
[C---:B------:R-:W-:Y:S01]  /*1a3b0*/  ISETP.GE.AND P3, PT, R15.reuse, R0, PT ;  /* 0x000000000f00720c */ /* 0x040fe20003f66270 */
[C---:B------:R-:W-:Y:S01]  /*1a3c0*/  VIADD R23, R20.reuse, 0xffffffa8 ;  /* 0xffffffa814177836 */ /* 0x040fe20000000000 */
[----:B------:R-:W-:Y:S01]  /*1a3d0*/  ISETP.GE.AND P1, PT, R15, R2, PT ;  /* 0x000000020f00720c */ /* 0x000fe20003f26270 */
[----:B------:R-:W-:Y:S01]  /*1a3e0*/  VIADD R15, R20, 0xffffffa9 ;  /* 0xffffffa9140f7836 */ /* 0x000fe20000000000 */
[----:B------:R-:W-:-:S02]  /*1a3f0*/  FSEL R249, R189, -INF , !P5 ;  /* 0xff800000bdf97808 */ /* 0x000fc40006800000 */
[----:B------:R-:W-:Y:S01]  /*1a400*/  FSEL R209, R192, -INF , !P6 ;  /* 0xff800000c0d17808 */ /* 0x000fe20007000000 */
[----:B--2---:R-:W-:Y:S01]  /*1a410*/  HMMA.16816.F32 R176, R8, R4, R176 ;  /* 0x0000000408b0723c */ /* 0x004fe200000018b0 */
[----:B------:R-:W-:Y:S01]  /*1a420*/  FSEL R189, R186, -INF , !P1 ;  /* 0xff800000babd7808 */ /* 0x000fe20004800000 */
[----:B------:R-:W-:Y:S01]  /*1a430*/  VIADD R5, R20, 0xffffffb1 ;  /* 0xffffffb114057836 */ /* 0x000fe20000000000 */
[----:B------:R-:W-:Y:S02]  /*1a440*/  ISETP.GE.AND P6, PT, R35, R2, PT ;  /* 0x000000022300720c */ /* 0x000fe40003fc6270 */
[----:B------:R-:W-:Y:S02]  /*1a450*/  ISETP.GE.AND P1, PT, R15, R0, PT ;  /* 0x000000000f00720c */ /* 0x000fe40003f26270 */
[----:B------:R-:W-:Y:S02]  /*1a460*/  FSEL R211, R190, -INF , !P6 ;  /* 0xff800000bed37808 */ /* 0x000fe40007000000 */
[----:B------:R-:W-:-:S02]  /*1a470*/  FSEL R181, R181, -INF , !P1 ;  /* 0xff800000b5b57808 */ /* 0x000fc40004800000 */
[----:B------:R-:W-:Y:S01]  /*1a480*/  ISETP.GE.AND P6, PT, R27, R0, PT ;  /* 0x000000001b00720c */ /* 0x000fe20003fc6270 */
[----:B------:R-:W-:Y:S01]  /*1a490*/  HMMA.16816.F32 R172, R8, R6, R172 ;  /* 0x0000000608ac723c */ /* 0x000fe200000018ac */
[----:B------:R-:W-:Y:S01]  /*1a4a0*/  ISETP.GE.AND P1, PT, R5, R2, PT ;  /* 0x000000020500720c */ /* 0x000fe20003f26270 */
[----:B------:R-:W-:Y:S01]  /*1a4b0*/  VIADD R7, R20, 0xffffffb8 ;  /* 0xffffffb814077836 */ /* 0x000fe20000000000 */
[----:B------:R-:W-:Y:S02]  /*1a4c0*/  FSEL R195, R184, -INF , !P3 ;  /* 0xff800000b8c37808 */ /* 0x000fe40005800000 */
[----:B------:R-:W-:Y:S02]  /*1a4d0*/  FSEL R245, R185, -INF , !P6 ;  /* 0xff800000b9f57808 */ /* 0x000fe40007000000 */
[----:B------:R-:W-:Y:S02]  /*1a4e0*/  FSEL R199, R179, -INF , !P1 ;  /* 0xff800000b3c77808 */ /* 0x000fe40004800000 */
[----:B------:R-:W-:-:S02]  /*1a4f0*/  FSEL R169, R191, -INF , !P4 ;  /* 0xff800000bfa97808 */ /* 0x000fc40006000000 */
[-C--:B------:R-:W-:Y:S02]  /*1a500*/  ISETP.GE.AND P3, PT, R23, R2.reuse, PT ;  /* 0x000000021700720c */ /* 0x080fe40003f66270 */
[-C--:B------:R-:W-:Y:S01]  /*1a510*/  ISETP.GE.AND P6, PT, R15, R2.reuse, PT ;  /* 0x000000020f00720c */ /* 0x080fe20003fc6270 */
[----:B------:R-:W-:Y:S01]  /*1a520*/  VIADD R15, R20, 0xffffffb0 ;  /* 0xffffffb0140f7836 */ /* 0x000fe20000000000 */
[----:B------:R-:W-:Y:S02]  /*1a530*/  ISETP.GE.AND P1, PT, R165, 0x3, PT ;  /* 0x00000003a500780c */ /* 0x000fe40003f26270 */
[----:B------:R-:W-:Y:S02]  /*1a540*/  ISETP.GE.AND P5, PT, R27, R2, PT ;  /* 0x000000021b00720c */ /* 0x000fe40003fa6270 */
[----:B------:R-:W-:Y:S02]  /*1a550*/  ISETP.GE.AND P4, PT, R23, R0, PT ;  /* 0x000000001700720c */ /* 0x000fe40003f86270 */
[----:B------:R-:W-:-:S02]  /*1a560*/  FSEL R193, R182, -INF , !P3 ;  /* 0xff800000b6c17808 */ /* 0x000fc40005800000 */
[----:B------:R-:W-:Y:S02]  /*1a570*/  FSEL R191, R187, -INF , !P5 ;  /* 0xff800000bbbf7808 */ /* 0x000fe40006800000 */
[----:B------:R-:W-:Y:S02]  /*1a580*/  FSEL R237, R180, -INF , !P4 ;  /* 0xff800000b4ed7808 */ /* 0x000fe40006000000 */
[-C--:B------:R-:W-:Y:S01]  /*1a590*/  ISETP.GE.AND P3, PT, R5, R0.reuse, PT ;  /* 0x000000000500720c */ /* 0x080fe20003f66270 */
[----:B------:R-:W-:Y:S01]  /*1a5a0*/  VIADD R5, R20, 0xffffffb9 ;  /* 0xffffffb914057836 */ /* 0x000fe20000000000 */
[C---:B------:R-:W-:Y:S02]  /*1a5b0*/  ISETP.GE.AND P5, PT, R15.reuse, R0, PT ;  /* 0x000000000f00720c */ /* 0x040fe40003fa6270 */
[----:B------:R-:W-:Y:S02]  /*1a5c0*/  ISETP.GE.AND P4, PT, R15, R2, PT ;  /* 0x000000020f00720c */ /* 0x000fe40003f86270 */
[----:B------:R-:W-:-:S02]  /*1a5d0*/  FSEL R247, R183, -INF , !P6 ;  /* 0xff800000b7f77808 */ /* 0x000fc40007000000 */
[----:B------:R-:W-:Y:S02]  /*1a5e0*/  FSEL R229, R176, -INF , !P5 ;  /* 0xff800000b0e57808 */ /* 0x000fe40006800000 */
[----:B------:R-:W-:Y:S02]  /*1a5f0*/  FSEL R221, R178, -INF , !P4 ;  /* 0xff800000b2dd7808 */ /* 0x000fe40006000000 */
[----:B------:R-:W-:Y:S02]  /*1a600*/  FSEL R235, R177, -INF , !P3 ;  /* 0xff800000b1eb7808 */ /* 0x000fe40005800000 */
[-C--:B------:R-:W-:Y:S02]  /*1a610*/  ISETP.GE.AND P6, PT, R7, R0.reuse, PT ;  /* 0x000000000700720c */ /* 0x080fe40003fc6270 */
[----:B------:R-:W-:Y:S02]  /*1a620*/  ISETP.GE.AND P5, PT, R5, R0, PT ;  /* 0x000000000500720c */ /* 0x000fe40003fa6270 */
[----:B------:R-:W-:-:S02]  /*1a630*/  ISETP.GE.AND P4, PT, R7, R2, PT ;  /* 0x000000020700720c */ /* 0x000fc40003f86270 */
[----:B------:R-:W-:Y:S02]  /*1a640*/  ISETP.GE.AND P3, PT, R5, R2, PT ;  /* 0x000000020500720c */ /* 0x000fe40003f66270 */
[----:B------:R-:W-:Y:S02]  /*1a650*/  FSEL R223, R172, -INF , !P6 ;  /* 0xff800000acdf7808 */ /* 0x000fe40007000000 */
[----:B------:R-:W-:Y:S02]  /*1a660*/  FSEL R222, R173, -INF , !P5 ;  /* 0xff800000adde7808 */ /* 0x000fe40006800000 */
[----:B------:R-:W-:Y:S02]  /*1a670*/  FSEL R197, R174, -INF , !P4 ;  /* 0xff800000aec57808 */ /* 0x000fe40006000000 */
[----:B------:R-:W-:Y:S01]  /*1a680*/  FSEL R196, R175, -INF , !P3 ;  /* 0xff800000afc47808 */ /* 0x000fe20005800000 */
[----:B------:R-:W-:Y:S06]  /*1a690*/  @!P1 BRA `(.L_x_2258) ;  /* 0x0000000400989947 */ /* 0x000fec0003800000 */
[----:B------:R-:W-:Y:S05]  /*1a6a0*/  BRA.U !UP0, `(.L_x_2259) ;  /* 0x0000000108fc7547 */ /* 0x000fea000b800000 */
[----:B------:R-:W1:Y:S01]  /*1a6b0*/  LDC R2, c[0x0][0x4f0] ;  /* 0x00013c00ff027b82 */ /* 0x000e620000000800 */
[C---:B------:R-:W-:Y:S01]  /*1a6c0*/  VIADD R9, R216.reuse, 0xffffff80 ;  /* 0xffffff80d8097836 */ /* 0x040fe20000000000 */
[----:B------:R-:W-:Y:S01]  /*1a6d0*/  IADD3 R5, PT, PT, R216, -0xc0, RZ ;  /* 0xffffff40d8057810 */ /* 0x000fe20007ffe0ff */
[----:B------:R-:W2:Y:S03]  /*1a6e0*/  LDCU.64 UR8, c[0x0][0x3b8] ;  /* 0x00007700ff0877ac */ /* 0x000ea60008000a00 */
[----:B------:R-:W-:Y:S01]  /*1a6f0*/  IABS R6, R9 ;  /* 0x0000000900067213 */ /* 0x000fe20000000000 */
[----:B------:R-:W3:Y:S01]  /*1a700*/  LDCU.64 UR4, c[0x0][0x3a0] ;  /* 0x00007400ff0477ac */ /* 0x000ee20008000a00 */
        /* <DEDUP_REMOVED lines=57> */
.L_x_2259:
        /* <DEDUP_REMOVED lines=8> */
.L_x_2260:
[----:B------:R-:W1:Y:S01]  /*1ab20*/  LDCU UR5, c[0x0][0x3bc] ;  /* 0x00007780ff0577ac */ /* 0x000e620008000800 */
[----:B------:R-:W-:Y:S01]  /*1ab30*/  IMAD.MOV.U32 R224, RZ, RZ, R226 ;  /* 0x000000ffffe07224 */ /* 0x000fe200078e00e2 */
[----:B------:R-:W-:-:S04]  /*1ab40*/  USHF.L.U32 UR4, UR8, 0x5, URZ ;  /* 0x0000000508047899 */ /* 0x000fc800080006ff */
        /* <DEDUP_REMOVED lines=8> */
[----:B------:R2:W-:Y:S03]  /*1abd0*/  LDGSTS.E.BYPASS.LTC128B.128 [R243+0xe000], desc[UR10][R224.64+0x180] ;  /* 0x0e000180e0f37fae */ /* 0x0005e6000b981a0a */
[----:B------:R-:W-:Y:S02]  /*1abe0*/  IADD3.X R9, PT, PT, R225, UR5, RZ, P1, !PT ;  /* 0x00000005e1097c10 */ /* 0x000fe40008ffe4ff */
[----:B------:R-:W-:-:S03]  /*1abf0*/  IADD3 R6, P1, PT, R8, UR4, RZ ;  /* 0x0000000408067c10 */ /* 0x000fc6000ff3e0ff */
        /* <DEDUP_REMOVED lines=16> */
.L_x_2258:
[----:B------:R-:W-:Y:S01]  /*1ad00*/  FMNMX3.FTZ R2, R164, R29, R31, !PT ;  /* 0x0000001da4027276 */ /* 0x000fe2000781001f */
        /* <DEDUP_REMOVED lines=14> */
[----:B--2---:R-:W-:Y:S02]  /*1adf0*/  FMNMX3.FTZ R7, R0, R221, R199, !PT ;  /* 0x000000dd00077276 */ /* 0x004fe400078100c7 */
        /* <DEDUP_REMOVED lines=11> */
[----:B------:R-:W-:Y:S04]  /*1aeb0*/  LDSM.16.MT88.4 R184, [R215+0x6800] ;  /* 0x00680000d7b8783b */ /* 0x000fe80000004200 */
        /* <DEDUP_REMOVED lines=30> */
[----:B------:R-:W-:Y:S01]  /*1b0a0*/  FFMA.FTZ R212, R213, UR4, -R198 ;  /* 0x00000004d5d47c23 */ /* 0x000fe200080108c6 */
[--C-:B------:R-:W-:Y:S01]  /*1b0b0*/  FFMA.FTZ R214, R209, UR4, -R224.reuse ;  /* 0x00000004d1d67c23 */ /* 0x100fe200080108e0 */
[----:B------:R-:W3:Y:S01]  /*1b0c0*/  MUFU.EX2 R200, R200 ;  /* 0x000000c800c87308 */ /* 0x000ee20000000800 */
[----:B------:R-:W4:Y:S01]  /*1b0d0*/  LDSM.16.MT88.4 R28, [R215] ;  /* 0x00000000d71c783b */ /* 0x000f220000004200 */
[--C-:B------:R-:W-:Y:S01]  /*1b0e0*/  FFMA.FTZ R209, R251, UR4, -R224.reuse ;  /* 0x00000004fbd17c23 */ /* 0x100fe200080108e0 */
[----:B------:R-:W-:Y:S01]  /*1b0f0*/  FFMA.FTZ R208, R188, UR4, -R224 ;  /* 0x00000004bcd07c23 */ /* 0x000fe200080108e0 */
[----:B------:R-:W-:Y:S01]  /*1b100*/  MUFU.EX2 R201, R201 ;  /* 0x000000c900c97308 */ /* 0x000fe20000000800 */
[--C-:B------:R-:W-:Y:S01]  /*1b110*/  FFMA.FTZ R211, R211, UR4, -R198.reuse ;  /* 0x00000004d3d37c23 */ /* 0x100fe200080108c6 */
[----:B------:R-:W-:Y:S01]  /*1b120*/  FFMA.FTZ R210, R169, UR4, -R198 ;  /* 0x00000004a9d27c23 */ /* 0x000fe200080108c6 */
[--C-:B------:R-:W-:Y:S01]  /*1b130*/  FFMA.FTZ R249, R249, UR4, -R224.reuse ;  /* 0x00000004f9f97c23 */ /* 0x100fe200080108e0 */
[----:B------:R-:W5:Y:S01]  /*1b140*/  MUFU.EX2 R166, R166 ;  /* 0x000000a600a67308 */ /* 0x000f620000000800 */
[----:B------:R-:W-:Y:S01]  /*1b150*/  LDSM.16.MT88.4 R168, [R215+0x4800] ;  /* 0x00480000d7a8783b */ /* 0x000fe20000004200 */
[--C-:B------:R-:W-:Y:S01]  /*1b160*/  FFMA.FTZ R234, R195, UR4, -R224.reuse ;  /* 0x00000004c3ea7c23 */ /* 0x100fe200080108e0 */
[----:B------:R-:W-:Y:S01]  /*1b170*/  FFMA.FTZ R236, R181, UR4, -R224 ;  /* 0x00000004b5ec7c23 */ /* 0x000fe200080108e0 */
[----:B------:R-:W-:Y:S01]  /*1b180*/  MUFU.EX2 R2, R2 ;  /* 0x0000000200027308 */ /* 0x000fe20000000800 */
[--C-:B------:R-:W-:Y:S01]  /*1b190*/  FFMA.FTZ R238, R191, UR4, -R198.reuse ;  /* 0x00000004bfee7c23 */ /* 0x100fe200080108c6 */
[----:B---3--:R-:W-:Y:S01]  /*1b1a0*/  F2FP.F16.F32.PACK_AB R4, R200, R202 ;  /* 0x000000cac804723e */ /* 0x008fe200000000ff */
[--C-:B------:R-:W-:Y:S01]  /*1b1b0*/  FFMA.FTZ R240, R193, UR4, -R198.reuse ;  /* 0x00000004c1f07c23 */ /* 0x100fe200080108c6 */
[----:B------:R-:W3:Y:S01]  /*1b1c0*/  MUFU.EX2 R0, R0 ;  /* 0x0000000000007308 */ /* 0x000ee20000000800 */
[----:B------:R-:W-:Y:S01]  /*1b1d0*/  FFMA.FTZ R247, R247, UR4, -R198 ;  /* 0x00000004f7f77c23 */ /* 0x000fe200080108c6 */
[--C-:B------:R-:W-:Y:S01]  /*1b1e0*/  FFMA.FTZ R229, R229, UR4, -R224.reuse ;  /* 0x00000004e5e57c23 */ /* 0x100fe200080108e0 */
[----:B------:R-:W-:Y:S01]  /*1b1f0*/  FFMA.FTZ R242, R235, UR4, -R224 ;  /* 0x00000004ebf27c23 */ /* 0x000fe200080108e0 */
[----:B------:R-:W-:Y:S01]  /*1b200*/  MUFU.EX2 R164, R17 ;  /* 0x0000001100a47308 */ /* 0x000fe20000000800 */
[--C-:B------:R-:W-:Y:S01]  /*1b210*/  FFMA.FTZ R244, R221, UR4, -R198.reuse ;  /* 0x00000004ddf47c23 */ /* 0x100fe200080108c6 */
[----:B-----5:R-:W-:Y:S01]  /*1b220*/  F2FP.F16.F32.PACK_AB R6, R166, R201 ;  /* 0x000000c9a606723e */ /* 0x020fe200000000ff */
[----:B------:R-:W-:Y:S01]  /*1b230*/  FFMA.FTZ R235, R196, UR4, -R198 ;  /* 0x00000004c4eb7c23 */ /* 0x000fe200080108c6 */
[----:B------:R-:W5:Y:S04]  /*1b240*/  MUFU.EX2 R3, R25 ;  /* 0x0000001900037308 */ /* 0x000f680000000800 */
        /* <DEDUP_REMOVED lines=133> */
[--C-:B------:R-:W-:Y:S01]  /*1baa0*/  FFMA.FTZ R136, R207, UR4, -R198.reuse ;  /* 0x00000004cf887c23 */ /* 0x100fe200080108c6 */
[----:B------:R-:W-:Y:S01]  /*1bab0*/  FMUL.FTZ R113, R137, R205 ;  /* 0x000000cd89717220 */ /* 0x000fe20000410000 */
[-C--:B------:R-:W-:Y:S01]  /*1bac0*/  FMUL.FTZ R114, R138, R167.reuse ;  /* 0x000000a78a727220 */ /* 0x080fe20000410000 */
[----:B------:R-:W-:Y:S01]  /*1bad0*/  FMUL.FTZ R115, R139, R167 ;  /* 0x000000a78b737220 */ /* 0x000fe20000410000 */
[----:B------:R2:W-:Y:S01]  /*1bae0*/  MUFU.EX2 R213, R136 ;  /* 0x0000008800d57308 */ /* 0x0005e20000000800 */
[----:B------:R-:W-:Y:S01]  /*1baf0*/  LDSM.16.MT88.4 R160, [R206+0x800] ;  /* 0x00080000cea0783b */ /* 0x000fe20000004200 */
[-C--:B------:R-:W-:Y:S01]  /*1bb00*/  FMUL.FTZ R140, R140, R205.reuse ;  /* 0x000000cd8c8c7220 */ /* 0x080fe20000410000 */
[C---:B------:R-:W-:Y:S01]  /*1bb10*/  HMMA.16816.F32 R68, R4.reuse, R70, R92 ;  /* 0x000000460444723c */ /* 0x040fe2000000185c */
[----:B------:R-:W-:Y:S01]  /*1bb20*/  FMUL.FTZ R141, R141, R205 ;  /* 0x000000cd8d8d7220 */ /* 0x000fe20000410000 */
[----:B------:R-:W4:Y:S01]  /*1bb30*/  LDSM.16.MT88.4 R92, [R215+0x4000] ;  /* 0x00400000d75c783b */ /* 0x000f220000004200 */
[-C--:B------:R-:W-:Y:S01]  /*1bb40*/  FMUL.FTZ R142, R142, R167.reuse ;  /* 0x000000a78e8e7220 */ /* 0x080fe20000410000 */
[----:B------:R-:W-:Y:S01]  /*1bb50*/  FMUL.FTZ R143, R143, R167 ;  /* 0x000000a78f8f7220 */ /* 0x000fe20000410000 */
[-C--:B------:R-:W-:Y:S01]  /*1bb60*/  FMUL.FTZ R120, R144, R205.reuse ;  /* 0x000000cd90787220 */ /* 0x080fe20000410000 */
[----:B------:R-:W-:Y:S01]  /*1bb70*/  FMUL.FTZ R121, R145, R205 ;  /* 0x000000cd91797220 */ /* 0x000fe20000410000 */
[-C--:B------:R-:W-:Y:S01]  /*1bb80*/  FMUL.FTZ R122, R146, R167.reuse ;  /* 0x000000a7927a7220 */ /* 0x080fe20000410000 */
[C---:B---3--:R-:W-:Y:S01]  /*1bb90*/  HMMA.16816.F32 R72, R4.reuse, R76, R72 ;  /* 0x0000004c0448723c */ /* 0x048fe20000001848 */
[----:B------:R-:W-:Y:S01]  /*1bba0*/  FMUL.FTZ R123, R147, R167 ;  /* 0x000000a7937b7220 */ /* 0x000fe20000410000 */
[----:B------:R-:W-:Y:S01]  /*1bbb0*/  MUFU.EX2 R208, R208 ;  /* 0x000000d000d07308 */ /* 0x000fe20000000800 */
[----:B--2---:R-:W-:Y:S01]  /*1bbc0*/  LDSM.16.MT88.4 R136, [R215+0x800] ;  /* 0x00080000d788783b */ /* 0x004fe20000004200 */
[-C--:B------:R-:W-:Y:S01]  /*1bbd0*/  FMUL.FTZ R148, R148, R205.reuse ;  /* 0x000000cd94947220 */ /* 0x080fe20000410000 */
[----:B------:R-:W-:Y:S01]  /*1bbe0*/  FMUL.FTZ R149, R149, R205 ;  /* 0x000000cd95957220 */ /* 0x000fe20000410000 */
[----:B------:R2:W-:Y:S01]  /*1bbf0*/  MUFU.EX2 R207, R249 ;  /* 0x000000f900cf7308 */ /* 0x0005e20000000800 */
[----:B------:R-:W-:Y:S01]  /*1bc00*/  LDSM.16.MT88.4 R144, [R219+0x10800] ;  /* 0x01080000db90783b */ /* 0x000fe20000004200 */
[C---:B------:R-:W-:Y:S01]  /*1bc10*/  HMMA.16816.F32 R76, R4.reuse, R78, R100 ;  /* 0x0000004e044c723c */ /* 0x040fe20000001864 */
[-C--:B------:R-:W-:Y:S01]  /*1bc20*/  FMUL.FTZ R150, R150, R167.reuse ;  /* 0x000000a796967220 */ /* 0x080fe20000410000 */
[----:B------:R-:W-:Y:S01]  /*1bc30*/  MUFU.EX2 R212, R212 ;  /* 0x000000d400d47308 */ /* 0x000fe20000000800 */
[----:B------:R-:W3:Y:S01]  /*1bc40*/  LDSM.16.MT88.4 R100, [R206+0x4000] ;  /* 0x00400000ce64783b */ /* 0x000ee20000004200 */
[----:B------:R-:W-:Y:S01]  /*1bc50*/  FMUL.FTZ R151, R151, R167 ;  /* 0x000000a797977220 */ /* 0x000fe20000410000 */
[-C--:B------:R-:W-:Y:S01]  /*1bc60*/  FMUL.FTZ R128, R156, R205.reuse ;  /* 0x000000cd9c807220 */ /* 0x080fe20000410000 */
[----:B------:R-:W-:Y:S01]  /*1bc70*/  MUFU.EX2 R211, R211 ;  /* 0x000000d300d37308 */ /* 0x000fe20000000800 */
[----:B------:R-:W-:Y:S01]  /*1bc80*/  FMUL.FTZ R129, R157, R205 ;  /* 0x000000cd9d817220 */ /* 0x000fe20000410000 */
[-C--:B------:R-:W-:Y:S01]  /*1bc90*/  FMUL.FTZ R130, R158, R167.reuse ;  /* 0x000000a79e827220 */ /* 0x080fe20000410000 */
[C---:B-1----:R-:W-:Y:S01]  /*1bca0*/  HMMA.16816.F32 R80, R4.reuse, R84, R80 ;  /* 0x000000540450723c */ /* 0x042fe20000001850 */
[----:B------:R-:W-:Y:S01]  /*1bcb0*/  MUFU.EX2 R210, R210 ;  /* 0x000000d200d27308 */ /* 0x000fe20000000800 */
[----:B------:R-:W-:Y:S01]  /*1bcc0*/  FMUL.FTZ R131, R159, R167 ;  /* 0x000000a79f837220 */ /* 0x000fe20000410000 */
[-C--:B------:R-:W-:Y:S01]  /*1bcd0*/  FMUL.FTZ R152, R152, R205.reuse ;  /* 0x000000cd98987220 */ /* 0x080fe20000410000 */
[----:B------:R-:W-:Y:S01]  /*1bce0*/  FMUL.FTZ R153, R153, R205 ;  /* 0x000000cd99997220 */ /* 0x000fe20000410000 */
[-C--:B------:R-:W-:Y:S01]  /*1bcf0*/  FMUL.FTZ R154, R154, R167.reuse ;  /* 0x000000a79a9a7220 */ /* 0x080fe20000410000 */
[----:B------:R-:W-:Y:S01]  /*1bd00*/  FMUL.FTZ R155, R155, R167 ;  /* 0x000000a79b9b7220 */ /* 0x000fe20000410000 */
[----:B------:R-:W-:Y:S01]  /*1bd10*/  LDSM.16.MT88.4 R156, [R216+0x14800] ;  /* 0x01480000d89c783b */ /* 0x000fe20000004200 */
[C---:B------:R-:W-:Y:S01]  /*1bd20*/  HMMA.16816.F32 R84, R4.reuse, R86, R108 ;  /* 0x000000560454723c */ /* 0x040fe2000000186c */
[----:B--2---:R-:W-:Y:S01]  /*1bd30*/  FFMA.FTZ R249, R189, UR4, -R198 ;  /* 0x00000004bdf97c23 */ /* 0x004fe200080108c6 */
[----:B------:R-:W-:Y:S01]  /*1bd40*/  MUFU.EX2 R234, R234 ;  /* 0x000000ea00ea7308 */ /* 0x000fe20000000800 */
[----:B------:R-:W1:Y:S01]  /*1bd50*/  LDSM.16.MT88.4 R108, [R219+0x16000] ;  /* 0x01600000db6c783b */ /* 0x000e620000004200 */
[----:B------:R-:W-:Y:S01]  /*1bd60*/  FFMA.FTZ R205, R241, R205, R202 ;  /* 0x000000cdf1cd7223 */ /* 0x000fe200000100ca */
[----:B------:R-:W-:Y:S01]  /*1bd70*/  FFMA.FTZ R167, R239, R167, R2 ;  /* 0x000000a7efa77223 */ /* 0x000fe20000010002 */
[----:B------:R-:W-:Y:S02]  /*1bd80*/  MUFU.EX2 R236, R236 ;  /* 0x000000ec00ec7308 */ /* 0x000fe40000000800 */
[----:B------:R-:W-:Y:S01]  /*1bd90*/  FADD.FTZ R200, R200, R205 ;  /* 0x000000cdc8c87221 */ /* 0x000fe20000010000 */
[----:B----4-:R-:W-:Y:S01]  /*1bda0*/  HMMA.16816.F32 R88, R4, R92, R88 ;  /* 0x0000005c0458723c */ /* 0x010fe20000001858 */
[----:B------:R-:W-:Y:S01]  /*1bdb0*/  MUFU.EX2 R249, R249 ;  /* 0x000000f900f97308 */ /* 0x000fe20000000800 */
[----:B------:R-:W-:Y:S01]  /*1bdc0*/  FADD.FTZ R167, R0, R167 ;  /* 0x000000a700a77221 */ /* 0x000fe20000010000 */
[----:B------:R-:W-:-:S02]  /*1bdd0*/  FADD.FTZ R201, R201, R200 ;  /* 0x000000c8c9c97221 */ /* 0x000fc40000010000 */
[----:B------:R-:W2:Y:S01]  /*1bde0*/  MUFU.EX2 R238, R238 ;  /* 0x000000ee00ee7308 */ /* 0x000ea20000000800 */
[----:B------:R-:W-:Y:S01]  /*1bdf0*/  FADD.FTZ R164, R164, R167 ;  /* 0x000000a7a4a47221 */ /* 0x000fe20000010000 */
[----:B------:R-:W-:Y:S01]  /*1be00*/  FADD.FTZ R201, R166, R201 ;  /* 0x000000c9a6c97221 */ /* 0x000fe20000010000 */
[C---:B------:R-:W-:Y:S01]  /*1be10*/  HMMA.16816.F32 R92, R4.reuse, R94, R116 ;  /* 0x0000005e045c723c */ /* 0x040fe20000001874 */
[----:B------:R-:W4:Y:S01]  /*1be20*/  LDSM.16.MT88.4 R116, [R216+0x16000] ;  /* 0x01600000d874783b */ /* 0x000f220000004200 */
[----:B------:R-:W-:Y:S01]  /*1be30*/  MUFU.EX2 R240, R240 ;  /* 0x000000f000f07308 */ /* 0x000fe20000000800 */
[----:B------:R-:W-:Y:S01]  /*1be40*/  FADD.FTZ R164, R3, R164 ;  /* 0x000000a403a47221 */ /* 0x000fe20000010000 */
[----:B------:R-:W-:Y:S02]  /*1be50*/  MOV R3, R203 ;  /* 0x000000cb00037202 */ /* 0x000fe40000000f00 */
[----:B------:R-:W5:Y:S02]  /*1be60*/  MUFU.EX2 R247, R247 ;  /* 0x000000f700f77308 */ /* 0x000f640000000800 */
[----:B---3--:R-:W-:Y:S02]  /*1be70*/  HMMA.16816.F32 R96, R4, R100, R96 ;  /* 0x000000640460723c */ /* 0x008fe40000001860 */
[----:B------:R-:W-:Y:S01]  /*1be80*/  MUFU.EX2 R229, R229 ;  /* 0x000000e500e57308 */ /* 0x000fe20000000800 */
[----:B--2---:R-:W-:-:S03]  /*1be90*/  F2FP.F16.F32.PACK_AB R193, R238, R249 ;  /* 0x000000f9eec1723e */ /* 0x004fc600000000ff */
[----:B------:R-:W-:Y:S02]  /*1bea0*/  MUFU.EX2 R242, R242 ;  /* 0x000000f200f27308 */ /* 0x000fe40000000800 */
[----:B------:R-:W-:Y:S01]  /*1beb0*/  HMMA.16816.F32 R100, R4, R102, R124 ;  /* 0x000000660464723c */ /* 0x000fe2000000187c */
[----:B------:R-:W2:Y:S01]  /*1bec0*/  LDSM.16.MT88.4 R124, [R215+0x6000] ;  /* 0x00600000d77c783b */ /* 0x000ea20000004200 */
[----:B------:R-:W-:Y:S01]  /*1bed0*/  MUFU.EX2 R244, R244 ;  /* 0x000000f400f47308 */ /* 0x000fe20000000800 */
[----:B-----5:R-:W-:-:S03]  /*1bee0*/  F2FP.F16.F32.PACK_AB R195, R247, R240 ;  /* 0x000000f0f7c3723e */ /* 0x020fc600000000ff */
[----:B------:R-:W-:Y:S02]  /*1bef0*/  MUFU.EX2 R235, R235 ;  /* 0x000000eb00eb7308 */ /* 0x000fe40000000800 */
[C---:B-1----:R-:W-:Y:S08]  /*1bf00*/  HMMA.16816.F32 R104, R4.reuse, R108, R104 ;  /* 0x0000006c0468723c */ /* 0x042ff00000001868 */
[C---:B------:R-:W-:Y:S01]  /*1bf10*/  HMMA.16816.F32 R108, R4.reuse, R110, R132 ;  /* 0x0000006e046c723c */ /* 0x040fe20000001884 */
[----:B------:R-:W1:Y:S07]  /*1bf20*/  LDSM.16.MT88.4 R132, [R206+0x6000] ;  /* 0x00600000ce84783b */ /* 0x000e6e0000004200 */
[C---:B----4-:R-:W-:Y:S08]  /*1bf30*/  HMMA.16816.F32 R112, R4.reuse, R116, R112 ;  /* 0x000000740470723c */ /* 0x050ff00000001870 */
        /* <DEDUP_REMOVED lines=21> */
[----:B------:R-:W-:-:S04]  /*1c090*/  FADD.FTZ R210, R210, R211 ;  /* 0x000000d3d2d27221 */ /* 0x000fc80000010000 */
[----:B------:R-:W-:Y:S02]  /*1c0a0*/  FADD.FTZ R249, R249, R210 ;  /* 0x000000d2f9f97221 */ /* 0x000fe40000010000 */
[----:B------:R-:W-:Y:S02]  /*1c0b0*/  HMMA.16816.F32 R28, R132, R138, R28 ;  /* 0x0000008a841c723c */ /* 0x000fe4000000181c */
[----:B------:R-:W-:-:S04]  /*1c0c0*/  FADD.FTZ R249, R238, R249 ;  /* 0x000000f9eef97221 */ /* 0x000fc80000010000 */
[----:B------:R-:W-:Y:S02]  /*1c0d0*/  FADD.FTZ R240, R240, R249 ;  /* 0x000000f9f0f07221 */ /* 0x000fe40000010000 */
[----:B------:R-:W-:Y:S02]  /*1c0e0*/  HMMA.16816.F32 R136, R132, R160, R32 ;  /* 0x000000a08488723c */ /* 0x000fe40000001820 */
[----:B------:R-:W-:-:S06]  /*1c0f0*/  FADD.FTZ R247, R247, R240 ;  /* 0x000000f0f7f77221 */ /* 0x000fcc0000010000 */
        /* <DEDUP_REMOVED lines=18> */
[C---:B---3--:R-:W-:Y:S08]  /*1c220*/  HMMA.16816.F32 R48, R132.reuse, R140, R48 ;  /* 0x0000008c8430723c */ /* 0x048ff00000001830 */
[C---:B------:R-:W-:Y:S08]  /*1c230*/  HMMA.16816.F32 R52, R132.reuse, R142, R52 ;  /* 0x0000008e8434723c */ /* 0x040ff00000001834 */
[----:B----4-:R-:W-:Y:S01]  /*1c240*/  HMMA.16816.F32 R140, R132, R144, R56 ;  /* 0x00000090848c723c */ /* 0x010fe20000001838 */
[--C-:B------:R-:W-:Y:S01]  /*1c250*/  FFMA.FTZ R56, R245, UR4, -R224.reuse ;  /* 0x00000004f5387c23 */ /* 0x100fe200080108e0 */
[----:B------:R-:W-:-:S03]  /*1c260*/  FFMA.FTZ R245, R237, UR4, -R224 ;  /* 0x00000004edf57c23 */ /* 0x000fc600080108e0 */
[----:B------:R3:W4:Y:S03]  /*1c270*/  MUFU.EX2 R237, R56 ;  /* 0x0000003800ed7308 */ /* 0x0007260000000800 */
[C---:B------:R-:W-:Y:S01]  /*1c280*/  HMMA.16816.F32 R144, R132.reuse, R146, R60 ;  /* 0x000000928490723c */ /* 0x040fe2000000183c */
[----:B------:R-:W5:Y:S01]  /*1c290*/  MUFU.EX2 R245, R245 ;  /* 0x000000f500f57308 */ /* 0x000f620000000800 */
[----:B------:R-:W-:Y:S06]  /*1c2a0*/  LDSM.16.MT88.4 R60, [R206+0x1000] ;  /* 0x00100000ce3c783b */ /* 0x000fec0000004200 */
[----:B------:R-:W-:Y:S01]  /*1c2b0*/  HMMA.16816.F32 R104, R132, R160, R104 ;  /* 0x000000a08468723c */ /* 0x000fe20000001868 */
[----:B---3--:R-:W3:Y:S01]  /*1c2c0*/  LDSM.16.MT88.4 R56, [R215+0x1000] ;  /* 0x00100000d738783b */ /* 0x008ee20000004200 */
[----:B----4-:R-:W-:Y:S01]  /*1c2d0*/  F2FP.F16.F32.PACK_AB R192, R237, R234 ;  /* 0x000000eaedc0723e */ /* 0x010fe200000000ff */
[----:B------:R-:W-:Y:S01]  /*1c2e0*/  FADD.FTZ R234, R234, R207 ;  /* 0x000000cfeaea7221 */ /* 0x000fe20000010000 */
[----:B-----5:R-:W-:-:S04]  /*1c2f0*/  F2FP.F16.F32.PACK_AB R194, R236, R245 ;  /* 0x000000f5ecc2723e */ /* 0x020fc800000000ff */
[----:B------:R-:W-:Y:S01]  /*1c300*/  HMMA.16816.F32 R108, R132, R162, R108 ;  /* 0x000000a2846c723c */ /* 0x000fe2000000186c */
[----:B------:R-:W-:-:S04]  /*1c310*/  FADD.FTZ R234, R237, R234 ;  /* 0x000000eaedea7221 */ /* 0x000fc80000010000 */
[----:B------:R-:W-:-:S03]  /*1c320*/  FADD.FTZ R245, R245, R234 ;  /* 0x000000eaf5f57221 */ /* 0x000fc60000010000 */
[----:B------:R-:W-:Y:S01]  /*1c330*/  HMMA.16816.F32 R80, R132, R156, R80 ;  /* 0x0000009c8450723c */ /* 0x000fe20000001850 */
[----:B------:R-:W-:-:S07]  /*1c340*/  FADD.FTZ R236, R236, R245 ;  /* 0x000000f5ecec7221 */ /* 0x000fce0000010000 */
[----:B------:R-:W-:Y:S08]  /*1c350*/  HMMA.16816.F32 R84, R132, R158, R84 ;  /* 0x0000009e8454723c */ /* 0x000ff00000001854 */
[----:B-1----:R-:W-:Y:S01]  /*1c360*/  HMMA.16816.F32 R160, R192, R36, R8 ;  /* 0x00000024c0a0723c */ /* 0x002fe20000001808 */
[----:B------:R-:W1:Y:S07]  /*1c370*/  LDSM.16.MT88.4 R8, [R216+0x13000] ;  /* 0x01300000d808783b */ /* 0x000e6e0000004200 */
[C---:B------:R-:W-:Y:S01]  /*1c380*/  HMMA.16816.F32 R156, R132.reuse, R168, R88 ;  /* 0x000000a8849c723c */ /* 0x040fe20000001858 */
[----:B------:R-:W4:Y:S07]  /*1c390*/  LDSM.16.MT88.4 R88, [R215+0x3000] ;  /* 0x00300000d758783b */ /* 0x000f2e0000004200 */
[C---:B------:R-:W-:Y:S01]  /*1c3a0*/  HMMA.16816.F32 R168, R132.reuse, R170, R92 ;  /* 0x000000aa84a8723c */ /* 0x040fe2000000185c */
[----:B------:R-:W5:Y:S07]  /*1c3b0*/  LDSM.16.MT88.4 R92, [R206+0x3000] ;  /* 0x00300000ce5c783b */ /* 0x000f6e0000004200 */
[C---:B--2---:R-:W-:Y:S08]  /*1c3c0*/  HMMA.16816.F32 R188, R132.reuse, R68, R128 ;  /* 0x0000004484bc723c */ /* 0x044ff00000001880 */
[----:B------:R-:W-:Y:S01]  /*1c3d0*/  HMMA.16816.F32 R4, R132, R70, R4 ;  /* 0x000000468404723c */ /* 0x000fe20000001804 */
[----:B------:R-:W2:Y:S07]  /*1c3e0*/  LDSM.16.MT88.4 R68, [R219+0x13000] ;  /* 0x01300000db44783b */ /* 0x000eae0000004200 */
[C---:B---3--:R-:W-:Y:S08]  /*1c3f0*/  HMMA.16816.F32 R24, R192.reuse, R56, R24 ;  /* 0x00000038c018723c */ /* 0x048ff00000001818 */
[C---:B------:R-:W-:Y:S08]  /*1c400*/  HMMA.16816.F32 R28, R192.reuse, R58, R28 ;  /* 0x0000003ac01c723c */ /* 0x040ff0000000181c */
[C---:B------:R-:W-:Y:S08]  /*1c410*/  HMMA.16816.F32 R56, R192.reuse, R60, R136 ;  /* 0x0000003cc038723c */ /* 0x040ff00000001888 */
[C---:B------:R-:W-:Y:S01]  /*1c420*/  HMMA.16816.F32 R60, R192.reuse, R62, R32 ;  /* 0x0000003ec03c723c */ /* 0x040fe20000001820 */
[----:B------:R-:W3:Y:S07]  /*1c430*/  LDSM.16.MT88.4 R32, [R216+0x17000] ;  /* 0x01700000d820783b */ /* 0x000eee0000004200 */
[C---:B------:R-:W-:Y:S01]  /*1c440*/  HMMA.16816.F32 R36, R192.reuse, R38, R12 ;  /* 0x00000026c024723c */ /* 0x040fe2000000180c */
[----:B------:R-:W3:Y:S07]  /*1c450*/  LDSM.16.MT88.4 R12, [R216+0x15000] ;  /* 0x01500000d80c783b */ /* 0x000eee0000004200 */
[C---:B-1----:R-:W-:Y:S08]  /*1c460*/  HMMA.16816.F32 R48, R192.reuse, R8, R48 ;  /* 0x00000008c030723c */ /* 0x042ff00000001830 */
[----:B------:R-:W-:Y:S08]  /*1c470*/  HMMA.16816.F32 R52, R192, R10, R52 ;  /* 0x0000000ac034723c */ /* 0x000ff00000001834 */
[----:B------:R-:W-:Y:S01]  /*1c480*/  HMMA.16816.F32 R180, R132, R184, R120 ;  /* 0x000000b884b4723c */ /* 0x000fe20000001878 */
[----:B------:R-:W1:Y:S07]  /*1c490*/  LDSM.16.MT88.4 R120, [R215+0x5000] ;  /* 0x00500000d778783b */ /* 0x000e6e0000004200 */
[C---:B----4-:R-:W-:Y:S01]  /*1c4a0*/  HMMA.16816.F32 R8, R192.reuse, R88, R140 ;  /* 0x00000058c008723c */ /* 0x050fe2000000188c */
[----:B------:R-:W-:Y:S07]  /*1c4b0*/  LDSM.16.MT88.4 R140, [R216+0x17800] ;  /* 0x01780000d88c783b */ /* 0x000fee0000004200 */
[C---:B------:R-:W-:Y:S08]  /*1c4c0*/  HMMA.16816.F32 R144, R192.reuse, R90, R144 ;  /* 0x0000005ac090723c */ /* 0x040ff00000001890 */
[----:B-----5:R-:W-:Y:S01]  /*1c4d0*/  HMMA.16816.F32 R88, R192, R92, R152 ;  /* 0x0000005cc058723c */ /* 0x020fe20000001898 */
[----:B------:R-:W4:Y:S07]  /*1c4e0*/  LDSM.16.MT88.4 R152, [R206+0x7000] ;  /* 0x00700000ce98783b */ /* 0x000f2e0000004200 */
        /* <DEDUP_REMOVED lines=21> */
[C---:B------:R-:W-:Y:S01]  /*1c640*/  HMMA.16816.F32 R80, R192.reuse, R12, R80 ;  /* 0x0000000cc050723c */ /* 0x040fe20000001850 */
[----:B------:R-:W-:Y:S04]  /*1c650*/  MUFU.EX2 R221, R33 ;  /* 0x0000002100dd7308 */ /* 0x000fe80000000800 */
[----:B------:R-:W3:Y:S03]  /*1c660*/  MUFU.EX2 R223, R223 ;  /* 0x000000df00df7308 */ /* 0x000ee60000000800 */
[C---:B------:R-:W-:Y:S01]  /*1c670*/  HMMA.16816.F32 R84, R192.reuse, R14, R84 ;  /* 0x0000000ec054723c */ /* 0x040fe20000001854 */
[----:B------:R-:W5:Y:S07]  /*1c680*/  MUFU.EX2 R224, R224 ;  /* 0x000000e000e07308 */ /* 0x000f6e0000000800 */
[C---:B-1----:R-:W-:Y:S08]  /*1c690*/  HMMA.16816.F32 R12, R192.reuse, R120, R156 ;  /* 0x00000078c00c723c */ /* 0x042ff0000000189c */
[C---:B----4-:R-:W-:Y:S01]  /*1c6a0*/  HMMA.16816.F32 R156, R192.reuse, R152, R188 ;  /* 0x00000098c09c723c */ /* 0x050fe200000018bc */
        /* <DEDUP_REMOVED lines=8> */
[----:B-----5:R-:W-:Y:S01]  /*1c730*/  F2FP.F16.F32.PACK_AB R7, R235, R224 ;  /* 0x000000e0eb07723e */ /* 0x020fe200000000ff */
        /* <DEDUP_REMOVED lines=62> */
.L_x_2255:
[----:B------:R-:W-:-:S13]  /*1cb20*/  ISETP.GE.AND P1, PT, R236, RZ, PT ;  /* 0x000000ffec00720c */ /* 0x000fda0003f26270 */
[----:B------:R-:W-:Y:S05]  /*1cb30*/  @!P1 BRA `(.L_x_2261) ;  /* 0x0000003800e49947 */ /* 0x000fea0003800000 */
[----:B------:R-:W1:Y:S01]  /*1cb40*/  S2UR UR6, SR_CgaCtaId ;  /* 0x00000000000679c3 */ /* 0x000e620000008800 */
[----:B------:R-:W-:Y:S01]  /*1cb50*/  UISETP.NE.U32.AND UP0, UPT, UR12, URZ, UPT ;  /* 0x000000ff0c00728c */ /* 0x000fe2000bf05070 */
[----:B------:R-:W-:Y:S01]  /*1cb60*/  MOV R216, 0x20 ;  /* 0x0000002000d87802 */ /* 0x000fe20000000f00 */
[----:B------:R-:W-:Y:S01]  /*1cb70*/  IMAD.MOV.U32 R0, RZ, RZ, R3 ;  /* 0x000000ffff007224 */ /* 0x000fe200078e0003 */
[----:B------:R-:W-:Y:S01]  /*1cb80*/  LEA R237, R236, 0x40, 0x6 ;  /* 0x00000040eced7811 */ /* 0x000fe200078e30ff */
[----:B------:R-:W-:Y:S01]  /*1cb90*/  UISETP.NE.AND.EX UP0, UPT, UR13, URZ, UPT, UP0 ;  /* 0x000000ff0d00728c */ /* 0x000fe2000bf05300 */
[----:B------:R-:W-:Y:S01]  /*1cba0*/  SEL R216, R216, 0xffffffe0, !P2 ;  /* 0xffffffe0d8d87807 */ /* 0x000fe20005000000 */
[----:B------:R-:W-:Y:S01]  /*1cbb0*/  IMAD.MOV.U32 R165, RZ, RZ, R164 ;  /* 0x000000ffffa57224 */ /* 0x000fe200078e00a4 */
[----:B------:R-:W-:Y:S01]  /*1cbc0*/  MOV R235, RZ ;  /* 0x000000ff00eb7202 */ /* 0x000fe20000000f00 */
[----:B------:R-:W-:Y:S01]  /*1cbd0*/  VIADD R236, R236, 0x1 ;  /* 0x00000001ecec7836 */ /* 0x000fe20000000000 */
[----:B------:R-:W-:Y:S01]  /*1cbe0*/  IADD3 R216, PT, PT, R216, R219, RZ ;  /* 0x000000dbd8d87210 */ /* 0x000fe20007ffe0ff */
[----:B------:R-:W-:Y:S01]  /*1cbf0*/  VIADD R234, R219, 0x10000 ;  /* 0x00010000dbea7836 */ /* 0x000fe20000000000 */
[----:B------:R-:W-:Y:S01]  /*1cc00*/  PLOP3.LUT P1, PT, PT, PT, UP0, 0x80, 0x8 ;  /* 0x000000000008781c */ /* 0x000fe20003f2f008 */
[----:B------:R-:W-:Y:S01]  /*1cc10*/  UMOV UR5, 0x400 ;  /* 0x0000040000057882 */ /* 0x000fe20000000000 */
[----:B------:R-:W2:Y:S01]  /*1cc20*/  LDCU UR4, c[0x0][0x45c] ;  /* 0x00008b80ff0477ac */ /* 0x000ea20008000800 */
[----:B------:R-:W3:Y:S01]  /*1cc30*/  LDCU.64 UR12, c[0x0][0x358] ;  /* 0x00006b00ff0c77ac */ /* 0x000ee20008000a00 */
[----:B------:R-:W4:Y:S01]  /*1cc40*/  LDCU.64 UR8, c[0x0][0x3a0] ;  /* 0x00007400ff0877ac */ /* 0x000f220008000a00 */
[----:B------:R-:W2:Y:S01]  /*1cc50*/  LDCU.64 UR10, c[0x0][0x3a8] ;  /* 0x00007500ff0a77ac */ /* 0x000ea20008000a00 */
[----:B-1----:R-:W-:-:S12]  /*1cc60*/  ULEA UR6, UR6, UR5, 0x18 ;  /* 0x0000000506067291 */ /* 0x002fd8000f8ec0ff */
.L_x_2265:
[----:B------:R-:W1:Y:S01]  /*1cc70*/  S2R R2, SR_TID.X ;  /* 0x0000000000027919 */ /* 0x000e620000002100 */
[----:B------:R-:W-:Y:S01]  /*1cc80*/  @!P1 IADD3 R3, P0, PT, RZ, -R235, RZ ;  /* 0x800000ebff039210 */ /* 0x000fe20007f1e0ff */
[----:B------:R-:W-:Y:S01]  /*1cc90*/  IMAD.MOV.U32 R5, RZ, RZ, R228 ;  /* 0x000000ffff057224 */ /* 0x000fe200078e00e4 */
[----:B------:R-:W5:Y:S01]  /*1cca0*/  @!P1 LDC R6, c[0x0][0x3c0] ;  /* 0x0000f000ff069b82 */ /* 0x000f620000000800 */
[----:B------:R-:W-:Y:S07]  /*1ccb0*/  DEPBAR.LE SB0, 0x0 ;  /* 0x000080000000791a */ /* 0x000fee0000000000 */
[----:B------:R-:W-:Y:S01]  /*1ccc0*/  BAR.SYNC.DEFER_BLOCKING 0x0 ;  /* 0x0000000000007b1d */ /* 0x000fe20000010000 */
[----:B------:R-:W-:Y:S02]  /*1ccd0*/  IMAD.MOV.U32 R4, RZ, RZ, R227 ;  /* 0x000000ffff047224 */ /* 0x000fe400078e00e3 */
[----:B-1----:R-:W-:Y:S05]  /*1cce0*/  IMAD.SHL.U32 R218, R2, 0x8, RZ ;  /* 0x0000000802da7824 */ /* 0x002fea00078e00ff */
[----:B------:R-:W1:Y:S01]  /*1ccf0*/  LDC R9, c[0x0][0x3c4] ;  /* 0x0000f100ff097b82 */ /* 0x000e620000000800 */
[----:B-----5:R-:W-:Y:S04]  /*1cd00*/  @!P1 IMAD.SHL.U32 R8, R6, 0x40, RZ ;  /* 0x0000004006089824 */ /* 0x020fe800078e00ff */
[----:B------:R-:W-:Y:S05]  /*1cd10*/  @!P1 IMAD.X R8, RZ, RZ, ~R8, P0 ;  /* 0x000000ffff089224 */ /* 0x000fea00000e0e08 */
[----:B------:R-:W-:Y:S04]  /*1cd20*/  @!P1 SHF.R.S64 R3, R3, 0x1f, R8 ;  /* 0x0000001f03039819 */ /* 0x000fe80000001008 */
[----:B------:R-:W-:Y:S02]  /*1cd30*/  @!P1 IADD3 R228, P0, PT, R228, R3, RZ ;  /* 0x00000003e4e49210 */ /* 0x000fe40007f1e0ff */
[----:B------:R-:W-:Y:S02]  /*1cd40*/  LOP3.LUT R3, R218, 0x1f8, RZ, 0xc0, !PT ;  /* 0x000001f8da037812 */ /* 0x000fe400078ec0ff */
[----:B------:R-:W-:Y:S01]  /*1cd50*/  @!P1 LEA.HI.X.SX32 R227, R8, R227, 0x1, P0 ;  /* 0x000000e308e39211 */ /* 0x000fe200000f0eff */
[----:B------:R-:W-:Y:S08]  /*1cd60*/  @!P1 BRA `(.L_x_2262) ;  /* 0x0000000000f49947 */ /* 0x000ff00003800000 */
[----:B------:R-:W5:Y:S01]  /*1cd70*/  LDC R8, c[0x0][0x4f0] ;  /* 0x00013c00ff087b82 */ /* 0x000f620000000800 */
[----:B------:R-:W-:Y:S02]  /*1cd80*/  IABS R12, R237 ;  /* 0x000000ed000c7213 */ /* 0x000fe40000000000 */
[-C--:B-----5:R-:W-:Y:S04]  /*1cd90*/  IABS R6, R8.reuse ;  /* 0x0000000800067213 */ /* 0x0a0fe80000000000 */
[----:B------:R-:W5:Y:S10]  /*1cda0*/  I2F.RP R13, R6 ;  /* 0x00000006000d7306 */ /* 0x000f740000209400 */
[----:B-----5:R-:W5:Y:S02]  /*1cdb0*/  MUFU.RCP R7, R13 ;  /* 0x0000000d00077308 */ /* 0x020f640000001000 */
[----:B-----5:R-:W-:Y:S02]  /*1cdc0*/  VIADD R14, R7, 0xffffffe ;  /* 0x0ffffffe070e7836 */ /* 0x020fe40000000000 */
[----:B------:R-:W-:Y:S06]  /*1cdd0*/  VIADD R7, R237, 0xffffffc0 ;  /* 0xffffffc0ed077836 */ /* 0x000fec0000000000 */
[----:B------:R-:W5:Y:S01]  /*1cde0*/  F2I.FTZ.U32.TRUNC.NTZ R15, R14 ;  /* 0x0000000e000f7305 */ /* 0x000f62000021f000 */
[----:B------:R-:W-:Y:S02]  /*1cdf0*/  IABS R10, R7 ;  /* 0x00000007000a7213 */ /* 0x000fe40000000000 */
[----:B------:R-:W-:Y:S04]  /*1ce00*/  LOP3.LUT R7, R7, R8, RZ, 0x3c, !PT ;  /* 0x0000000807077212 */ /* 0x000fe800078e3cff */
[----:B------:R-:W-:Y:S01]  /*1ce10*/  ISETP.GE.AND P0, PT, R7, RZ, PT ;  /* 0x000000ff0700720c */ /* 0x000fe20003f06270 */
[--C-:B-----5:R-:W-:Y:S01]  /*1ce20*/  IMAD.MOV R11, RZ, RZ, -R15.reuse ;  /* 0x000000ffff0b7224 */ /* 0x120fe200078e0a0f */
        /* <DEDUP_REMOVED lines=18> */
[-C--:B------:R-:W-:Y:S04]  /*1cf50*/  LOP3.LUT R6, R237, R8.reuse, RZ, 0x3c, !PT ;  /* 0x00000008ed067212 */ /* 0x080fe800078e3cff */
[----:B------:R-:W-:Y:S02]  /*1cf60*/  ISETP.GE.AND P3, PT, R6, RZ, PT ;  /* 0x000000ff0600720c */ /* 0x000fe40003f66270 */
[----:B------:R-:W-:Y:S03]  /*1cf70*/  LOP3.LUT R6, RZ, R8, RZ, 0x33, !PT ;  /* 0x00000008ff067212 */ /* 0x000fe600078e33ff */
[----:B------:R-:W-:Y:S02]  /*1cf80*/  @P5 IADD3 R14, PT, PT, R14, 0x1, RZ ;  /* 0x000000010e0e5810 */ /* 0x000fe40007ffe0ff */
[----:B------:R-:W-:Y:S03]  /*1cf90*/  @P6 VIADD R15, R15, 0x1 ;  /* 0x000000010f0f6836 */ /* 0x000fe60000000000 */
[----:B------:R-:W-:Y:S03]  /*1cfa0*/  @!P0 IMAD.MOV R14, RZ, RZ, -R14 ;  /* 0x000000ffff0e8224 */ /* 0x000fe600078e0a0e */
[----:B------:R-:W-:Y:S02]  /*1cfb0*/  @!P3 IADD3 R15, PT, PT, -R15, RZ, RZ ;  /* 0x000000ff0f0fb210 */ /* 0x000fe40007ffe1ff */
[C---:B------:R-:W-:Y:S02]  /*1cfc0*/  SEL R13, R6.reuse, R14, !P2 ;  /* 0x0000000e060d7207 */ /* 0x040fe40005000000 */
[----:B------:R-:W-:Y:S02]  /*1cfd0*/  SEL R15, R6, R15, !P2 ;  /* 0x0000000f060f7207 */ /* 0x000fe40005000000 */
[-C--:B------:R-:W-:Y:S01]  /*1cfe0*/  LEA R18, P2, R13, R232.reuse, 0x2 ;  /* 0x000000e80d127211 */ /* 0x080fe200078410ff */
[----:B------:R-:W5:Y:S01]  /*1cff0*/  LDC.64 R6, c[0x0][0x3c0] ;  /* 0x0000f000ff067b82 */ /* 0x000f620000000a00 */
[----:B------:R-:W-:Y:S02]  /*1d000*/  LEA R16, P0, R15, R232, 0x2 ;  /* 0x000000e80f107211 */ /* 0x000fe400078010ff */
[-C--:B------:R-:W-:Y:S01]  /*1d010*/  LEA.HI.X.SX32 R19, R13, R233.reuse, 0x2, P2 ;  /* 0x000000e90d137211 */ /* 0x080fe200010f16ff */
[C---:B------:R-:W-:Y:S01]  /*1d020*/  IMAD.IADD R13, R15.reuse, 0x1, -R13 ;  /* 0x000000010f0d7824 */ /* 0x040fe200078e0a0d */
[----:B------:R-:W-:Y:S03]  /*1d030*/  LEA.HI.X.SX32 R17, R15, R233, 0x2, P0 ;  /* 0x000000e90f117211 */ /* 0x000fe600000f16ff */
[----:B------:R-:W-:Y:S01]  /*1d040*/  IMAD R13, R13, R8, -0x40 ;  /* 0xffffffc00d0d7424 */ /* 0x000fe200078e0208 */
[----:B---3--:R-:W3:Y:S04]  /*1d050*/  LDG.E R11, desc[UR12][R18.64] ;  /* 0x0000000c120b7981 */ /* 0x008ee8000c1e1900 */
[----:B------:R-:W3:Y:S01]  /*1d060*/  LDG.E R10, desc[UR12][R16.64] ;  /* 0x0000000c100a7981 */ /* 0x000ee2000c1e1900 */
[----:B------:R-:W-:Y:S05]  /*1d070*/  SHF.R.S32.HI R15, RZ, 0x1f, R13 ;  /* 0x0000001fff0f7819 */ /* 0x000fea000001140d */
[-C--:B-----5:R-:W-:Y:S02]  /*1d080*/  IMAD R8, R15, R6.reuse, RZ ;  /* 0x000000060f087224 */ /* 0x0a0fe400078e02ff */
[C---:B------:R-:W-:Y:S04]  /*1d090*/  IMAD.WIDE.U32 R14, R13.reuse, R6, RZ ;  /* 0x000000060d0e7225 */ /* 0x040fe800078e00ff */
[----:B------:R-:W-:Y:S05]  /*1d0a0*/  IMAD R8, R13, R7, R8 ;  /* 0x000000070d087224 */ /* 0x000fea00078e0208 */
[----:B------:R-:W-:Y:S01]  /*1d0b0*/  IADD3 R15, PT, PT, R15, R8, RZ ;  /* 0x000000080f0f7210 */ /* 0x000fe20007ffe0ff */
[----:B---3--:R-:W-:Y:S04]  /*1d0c0*/  IMAD.IADD R11, R11, 0x1, -R10 ;  /* 0x000000010b0b7824 */ /* 0x008fe800078e0a0a */
[----:B--2---:R-:W-:Y:S01]  /*1d0d0*/  IMAD.WIDE.U32 R14, R11, UR10, R14 ;  /* 0x0000000a0b0e7c25 */ /* 0x004fe2000f8e000e */
[----:B------:R-:W-:Y:S02]  /*1d0e0*/  SHF.R.S32.HI R7, RZ, 0x1f, R11 ;  /* 0x0000001fff077819 */ /* 0x000fe4000001140b */
[C---:B------:R-:W-:Y:S03]  /*1d0f0*/  LEA R228, P0, R14.reuse, R5, 0x1 ;  /* 0x000000050ee47211 */ /* 0x040fe600078008ff */
[----:B------:R-:W-:Y:S04]  /*1d100*/  IMAD R8, R7, UR10, RZ ;  /* 0x0000000a07087c24 */ /* 0x000fe8000f8e02ff */
[----:B------:R-:W-:Y:S04]  /*1d110*/  IMAD R8, R11, UR11, R8 ;  /* 0x0000000b0b087c24 */ /* 0x000fe8000f8e0208 */
[----:B------:R-:W-:Y:S05]  /*1d120*/  IMAD.IADD R227, R15, 0x1, R8 ;  /* 0x000000010fe37824 */ /* 0x000fea00078e0208 */
[----:B------:R-:W-:Y:S07]  /*1d130*/  LEA.HI.X R227, R14, R4, R227, 0x1, P0 ;  /* 0x000000040ee37211 */ /* 0x000fee00000f0ce3 */
.L_x_2262:
[C---:B------:R-:W-:Y:S01]  /*1d140*/  IMAD.SHL.U32 R4, R2.reuse, 0x40, RZ ;  /* 0x0000004002047824 */ /* 0x040fe200078e00ff */
[--C-:B------:R-:W-:Y:S01]  /*1d150*/  LOP3.LUT R3, R3, 0x38, R2.reuse, 0x78, !PT ;  /* 0x0000003803037812 */ /* 0x100fe200078e7802 */
[----:B------:R-:W-:Y:S01]  /*1d160*/  IMAD.SHL.U32 R217, R2, 0x20, RZ ;  /* 0x0000002002d97824 */ /* 0x000fe200078e00ff */
[----:B------:R-:W-:Y:S01]  /*1d170*/  SHF.R.U32.HI R220, RZ, 0x1, R2 ;  /* 0x00000001ffdc7819 */ /* 0x000fe20000011602 */
[----:B------:R-:W-:Y:S01]  /*1d180*/  IMAD.MOV.U32 R229, RZ, RZ, R227 ;  /* 0x000000ffffe57224 */ /* 0x000fe200078e00e3 */
[----:B------:R-:W-:Y:S01]  /*1d190*/  LOP3.LUT R243, R3, 0x1e00, R218, 0xf8, !PT ;  /* 0x00001e0003f37812 */ /* 0x000fe200078ef8da */
[----:B------:R-:W-:Y:S01]  /*1d1a0*/  IMAD.MOV.U32 R221, RZ, RZ, 0x20 ;  /* 0x00000020ffdd7424 */ /* 0x000fe200078e00ff */
[----:B------:R-:W-:Y:S02]  /*1d1b0*/  LOP3.LUT R5, R4, 0x1c0, RZ, 0xc0, !PT ;  /* 0x000001c004057812 */ /* 0x000fe400078ec0ff */
[----:B------:R-:W-:Y:S02]  /*1d1c0*/  LEA R243, R243, UR6, 0x1 ;  /* 0x00000006f3f37c11 */ /* 0x000fe4000f8e08ff */
[----:B------:R-:W-:Y:S02]  /*1d1d0*/  LOP3.LUT R217, R217, 0x7c00, RZ, 0xc0, !PT ;  /* 0x00007c00d9d97812 */ /* 0x000fe400078ec0ff */
[----:B------:R-:W-:Y:S01]  /*1d1e0*/  LOP3.LUT R7, R220, 0x8, RZ, 0xc0, !PT ;  /* 0x00000008dc077812 */ /* 0x000fe200078ec0ff */
[----:B------:R-:W-:Y:S01]  /*1d1f0*/  @!PT LDS RZ, [RZ] ;  /* 0x00000000fffff984 */ /* 0x000fe20000000800 */
[----:B------:R-:W-:Y:S01]  /*1d200*/  @!PT LDS RZ, [RZ] ;  /* 0x00000000fffff984 */ /* 0x000fe20000000800 */
[----:B------:R-:W-:Y:S01]  /*1d210*/  @!PT LDS RZ, [RZ] ;  /* 0x00000000fffff984 */ /* 0x000fe20000000800 */
[----:B---3--:R-:W-:Y:S01]  /*1d220*/  LDGSTS.E.BYPASS.LTC128B.128 [R243+0x10000], desc[UR12][R228.64] ;  /* 0x10000000e4f37fae */ /* 0x008fe2000b981a0c */
[----:B------:R-:W-:Y:S02]  /*1d230*/  LOP3.LUT R5, R5, 0x8, R2, 0xf8, !PT ;  /* 0x0000000805057812 */ /* 0x000fe400078ef802 */
[----:B------:R-:W-:Y:S02]  /*1d240*/  LOP3.LUT R218, R218, 0x38, RZ, 0xc0, !PT ;  /* 0x00000038dada7812 */ /* 0x000fe400078ec0ff */
[----:B------:R-:W-:Y:S01]  /*1d250*/  LDGSTS.E.BYPASS.LTC128B.128 [R243+0x12000], desc[UR12][R228.64+0x80] ;  /* 0x12000080e4f37fae */ /* 0x000fe2000b981a0c */
[----:B------:R-:W-:Y:S02]  /*1d260*/  LOP3.LUT R223, R4, 0x400, RZ, 0xc0, !PT ;  /* 0x0000040004df7812 */ /* 0x000fe400078ec0ff */
[--C-:B------:R-:W-:Y:S02]  /*1d270*/  LOP3.LUT R7, R7, 0x1c0, R4.reuse, 0xf8, !PT ;  /* 0x000001c007077812 */ /* 0x100fe400078ef804 */
[----:B------:R-:W-:Y:S01]  /*1d280*/  LDGSTS.E.BYPASS.LTC128B.128 [R243+0x14000], desc[UR12][R228.64+0x100] ;  /* 0x14000100e4f37fae */ /* 0x000fe2000b981a0c */
[----:B------:R-:W-:Y:S02]  /*1d290*/  LOP3.LUT R3, R217, 0x200, R4, 0xf8, !PT ;  /* 0x00000200d9037812 */ /* 0x000fe400078ef804 */
[-C--:B------:R-:W-:Y:S01]  /*1d2a0*/  LOP3.LUT R4, R5, R218.reuse, RZ, 0x3c, !PT ;  /* 0x000000da05047212 */ /* 0x080fe200078e3cff */
[C---:B------:R-:W-:Y:S01]  /*1d2b0*/  IMAD.SHL.U32 R5, R6.reuse, 0x20, RZ ;  /* 0x0000002006057824 */ /* 0x040fe200078e00ff */
[----:B-1----:R-:W-:Y:S01]  /*1d2c0*/  SHF.L.U64.HI R6, R6, 0x5, R9 ;  /* 0x0000000506067819 */ /* 0x002fe20000010209 */
[----:B------:R-:W-:Y:S01]  /*1d2d0*/  LDGSTS.E.BYPASS.LTC128B.128 [R243+0x16000], desc[UR12][R228.64+0x180] ;  /* 0x16000180e4f37fae */ /* 0x000fe2000b981a0c */
[----:B------:R-:W-:Y:S01]  /*1d2e0*/  LOP3.LUT R224, R7, R218, RZ, 0x3c, !PT ;  /* 0x000000da07e07212 */ /* 0x000fe200078e3cff */
[----:B------:R-:W-:Y:S01]  /*1d2f0*/  IMAD R223, R4, 0x2, R223 ;  /* 0x0000000204df7824 */ /* 0x000fe200078e02df */
[----:B------:R-:W-:Y:S02]  /*1d300*/  IADD3 R8, P0, PT, R5, R228, RZ ;  /* 0x000000e405087210 */ /* 0x000fe40007f1e0ff */
[----:B------:R-:W-:Y:S01]  /*1d310*/  LOP3.LUT R224, R3, R224, RZ, 0xfc, !PT ;  /* 0x000000e003e07212 */ /* 0x000fe200078efcff */
[----:B------:R-:W-:Y:S01]  /*1d320*/  VIADD R164, R223, UR6 ;  /* 0x00000006dfa47c36 */ /* 0x000fe20008000000 */
[C---:B------:R-:W-:Y:S01]  /*1d330*/  IADD3 R12, P2, PT, R5.reuse, R8, RZ ;  /* 0x00000008050c7210 */ /* 0x040fe20007f5e0ff */
[----:B------:R-:W-:Y:S01]  /*1d340*/  IMAD.X R9, R6, 0x1, R227, P0 ;  /* 0x0000000106097824 */ /* 0x000fe200000e06e3 */
[----:B------:R-:W-:Y:S01]  /*1d350*/  LEA R224, R224, UR6, 0x1 ;  /* 0x00000006e0e07c11 */ /* 0x000fe2000f8e08ff */
[----:B------:R-:W-:Y:S01]  /*1d360*/  IMAD.MOV.U32 R3, RZ, RZ, 0x40 ;  /* 0x00000040ff037424 */ /* 0x000fe200078e00ff */
[----:B------:R-:W-:Y:S01]  /*1d370*/  IADD3 R4, P0, PT, R5, R12, RZ ;  /* 0x0000000c05047210 */ /* 0x000fe20007f1e0ff */
[----:B------:R-:W-:Y:S01]  /*1d380*/  IMAD.X R13, R6, 0x1, R9, P2 ;  /* 0x00000001060d7824 */ /* 0x000fe200010e0609 */
[----:B------:R-:W-:Y:S01]  /*1d390*/  LDGSTS.E.BYPASS.LTC128B.128 [R243+0x10800], desc[UR12][R8.64] ;  /* 0x1080000008f37fae */ /* 0x000fe2000b981a0c */
[----:B------:R-:W-:Y:S02]  /*1d3a0*/  ISETP.NE.AND P2, PT, R236, 0x1, PT ;  /* 0x00000001ec00780c */ /* 0x000fe40003f45270 */
[----:B------:R-:W-:Y:S02]  /*1d3b0*/  IMAD.X R5, R6, 0x1, R13, P0 ;  /* 0x0000000106057824 */ /* 0x000fe400000e060d */
[----:B------:R-:W-:Y:S01]  /*1d3c0*/  LDGSTS.E.BYPASS.LTC128B.128 [R243+0x12800], desc[UR12][R8.64+0x80] ;  /* 0x1280008008f37fae */ /* 0x000fe2000b981a0c */
[C---:B------:R-:W-:Y:S04]  /*1d3d0*/  LOP3.LUT P0, RZ, R2.reuse, 0x2, RZ, 0xc0, !PT ;  /* 0x0000000202ff7812 */ /* 0x040fe8000780c0ff */
[----:B------:R-:W-:Y:S01]  /*1d3e0*/  LDGSTS.E.BYPASS.LTC128B.128 [R243+0x14800], desc[UR12][R8.64+0x100] ;  /* 0x1480010008f37fae */ /* 0x000fe2000b981a0c */
[----:B------:R-:W-:Y:S02]  /*1d3f0*/  SEL R221, R221, 0xffffffe0, !P0 ;  /* 0xffffffe0dddd7807 */ /* 0x000fe40004000000 */
[----:B------:R-:W-:Y:S02]  /*1d400*/  LOP3.LUT P0, RZ, R2, 0x4, RZ, 0xc0, !PT ;  /* 0x0000000402ff7812 */ /* 0x000fe4000780c0ff */
[----:B------:R1:W-:Y:S01]  /*1d410*/  LDGSTS.E.BYPASS.LTC128B.128 [R243+0x16800], desc[UR12][R8.64+0x180] ;  /* 0x1680018008f37fae */ /* 0x0003e2000b981a0c */
[----:B------:R-:W-:Y:S01]  /*1d420*/  IMAD.IADD R222, R221, 0x1, R224 ;  /* 0x00000001ddde7824 */ /* 0x000fe200078e02e0 */
[----:B------:R-:W-:Y:S03]  /*1d430*/  SEL R3, R3, 0xffffffc0, !P0 ;  /* 0xffffffc003037807 */ /* 0x000fe60004000000 */
[----:B------:R-:W-:Y:S01]  /*1d440*/  LDGSTS.E.BYPASS.LTC128B.128 [R243+0x11000], desc[UR12][R12.64] ;  /* 0x110000000cf37fae */ /* 0x000fe2000b981a0c */
[----:B------:R-:W-:Y:S04]  /*1d450*/  IMAD.IADD R167, R221, 0x1, R164 ;  /* 0x00000001dda77824 */ /* 0x000fe800078e02a4 */
[----:B------:R-:W-:Y:S01]  /*1d460*/  LDGSTS.E.BYPASS.LTC128B.128 [R243+0x13000], desc[UR12][R12.64+0x80] ;  /* 0x130000800cf37fae */ /* 0x000fe2000b981a0c */
[C---:B------:R-:W-:Y:S02]  /*1d470*/  IMAD.IADD R166, R3.reuse, 0x1, R224 ;  /* 0x0000000103a67824 */ /* 0x040fe400078e02e0 */
[----:B------:R-:W-:Y:S02]  /*1d480*/  IMAD.IADD R164, R3, 0x1, R164 ;  /* 0x0000000103a47824 */ /* 0x000fe400078e02a4 */
[----:B------:R-:W-:Y:S01]  /*1d490*/  LDGSTS.E.BYPASS.LTC128B.128 [R243+0x15000], desc[UR12][R12.64+0x100] ;  /* 0x150001000cf37fae */ /* 0x000fe2000b981a0c */
[C---:B------:R-:W-:Y:S02]  /*1d4a0*/  IMAD.IADD R3, R221.reuse, 0x1, R166 ;  /* 0x00000001dd037824 */ /* 0x040fe400078e02a6 */
[----:B------:R-:W-:Y:S02]  /*1d4b0*/  IMAD.IADD R2, R221, 0x1, R164 ;  /* 0x00000001dd027824 */ /* 0x000fe400078e02a4 */
[----:B------:R-:W-:Y:S05]  /*1d4c0*/  LDGSTS.E.BYPASS.LTC128B.128 [R243+0x17000], desc[UR12][R12.64+0x180] ;  /* 0x170001800cf37fae */ /* 0x000fea000b981a0c */
[----:B------:R-:W-:Y:S05]  /*1d4d0*/  LDGSTS.E.BYPASS.LTC128B.128 [R243+0x11800], desc[UR12][R4.64] ;  /* 0x1180000004f37fae */ /* 0x000fea000b981a0c */
[----:B------:R-:W-:Y:S05]  /*1d4e0*/  LDGSTS.E.BYPASS.LTC128B.128 [R243+0x13800], desc[UR12][R4.64+0x80] ;  /* 0x1380008004f37fae */ /* 0x000fea000b981a0c */
[----:B------:R-:W-:Y:S05]  /*1d4f0*/  LDGSTS.E.BYPASS.LTC128B.128 [R243+0x15800], desc[UR12][R4.64+0x100] ;  /* 0x1580010004f37fae */ /* 0x000fea000b981a0c */
[----:B------:R3:W-:Y:S05]  /*1d500*/  LDGSTS.E.BYPASS.LTC128B.128 [R243+0x17800], desc[UR12][R4.64+0x180] ;  /* 0x1780018004f37fae */ /* 0x0007ea000b981a0c */
[----:B------:R-:W-:Y:S05]  /*1d510*/  LDSM.16.M88.4 R32, [R224] ;  /* 0x00000000e020783b */ /* 0x000fea0000000200 */
[----:B-1----:R-:W3:Y:S05]  /*1d520*/  LDSM.16.M88.4 R8, [R223+UR6+0x8000] ;  /* 0x00800006df08783b */ /* 0x002eea0008000200 */
[----:B------:R-:W1:Y:S05]  /*1d530*/  LDSM.16.M88.4 R16, [R223+UR6+0x8800] ;  /* 0x00880006df10783b */ /* 0x000e6a0008000200 */
[----:B------:R-:W5:Y:S05]  /*1d540*/  LDSM.16.M88.4 R24, [R223+UR6+0x9000] ;  /* 0x00900006df18783b */ /* 0x000f6a0008000200 */
[----:B------:R-:W0:Y:S05]  /*1d550*/  LDGDEPBAR ;  /* 0x00000000000079af */ /* 0x000e2a0000000000 */
[----:B------:R-:W2:Y:S05]  /*1d560*/  LDSM.16.M88.4 R168, [R223+UR6+0x9800] ;  /* 0x00980006dfa8783b */ /* 0x000eaa0008000200 */
[----:B------:R-:W-:Y:S05]  /*1d570*/  LDSM.16.M88.4 R172, [R222] ;  /* 0x00000000deac783b */ /* 0x000fea0000000200 */
[----:B------:R-:W4:Y:S05]  /*1d580*/  LDSM.16.M88.4 R176, [R167+0x8000] ;  /* 0x00800000a7b0783b */ /* 0x000f2a0000000200 */
[----:B------:R-:W4:Y:S05]  /*1d590*/  LDSM.16.M88.4 R180, [R167+0x8800] ;  /* 0x00880000a7b4783b */ /* 0x000f2a0000000200 */
[----:B------:R-:W4:Y:S01]  /*1d5a0*/  LDSM.16.M88.4 R184, [R167+0x9000] ;  /* 0x00900000a7b8783b */ /* 0x000f220000000200 */
[C---:B---3--:R-:W-:Y:S04]  /*1d5b0*/  HMMA.16816.F32 R4, R32.reuse, R8, RZ ;  /* 0x000000082004723c */ /* 0x048fe800000018ff */
[----:B------:R-:W3:Y:S04]  /*1d5c0*/  LDSM.16.M88.4 R188, [R167+0x9800] ;  /* 0x00980000a7bc783b */ /* 0x000ee80000000200 */
[C---:B------:R-:W-:Y:S01]  /*1d5d0*/  HMMA.16816.F32 R8, R32.reuse, R10, RZ ;  /* 0x0000000a2008723c */ /* 0x040fe200000018ff */
[----:B------:R-:W-:Y:S05]  /*1d5e0*/  LDSM.16.M88.4 R192, [R166] ;  /* 0x00000000a6c0783b */ /* 0x000fea0000000200 */
[----:B------:R-:W3:Y:S02]  /*1d5f0*/  LDSM.16.M88.4 R196, [R164+0x8000] ;  /* 0x00800000a4c4783b */ /* 0x000ee40000000200 */
[C---:B-1----:R-:W-:Y:S03]  /*1d600*/  HMMA.16816.F32 R12, R32.reuse, R16, RZ ;  /* 0x00000010200c723c */ /* 0x042fe600000018ff */
[----:B------:R-:W1:Y:S05]  /*1d610*/  LDSM.16.M88.4 R200, [R164+0x8800] ;  /* 0x00880000a4c8783b */ /* 0x000e6a0000000200 */
[C---:B------:R-:W-:Y:S01]  /*1d620*/  HMMA.16816.F32 R16, R32.reuse, R18, RZ ;  /* 0x000000122010723c */ /* 0x040fe200000018ff */
[----:B------:R-:W-:Y:S05]  /*1d630*/  LDSM.16.M88.4 R204, [R2+0x8000] ;  /* 0x0080000002cc783b */ /* 0x000fea0000000200 */
[----:B------:R-:W-:Y:S02]  /*1d640*/  LDSM.16.M88.4 R208, [R2+0x8800] ;  /* 0x0088000002d0783b */ /* 0x000fe40000000200 */
[C---:B-----5:R-:W-:Y:S03]  /*1d650*/  HMMA.16816.F32 R20, R32.reuse, R24, RZ ;  /* 0x000000182014723c */ /* 0x060fe600000018ff */
[----:B------:R-:W-:Y:S05]  /*1d660*/  LDSM.16.M88.4 R212, [R223+UR6+0xe000] ;  /* 0x00e00006dfd4783b */ /* 0x000fea0008000200 */
[C---:B------:R-:W-:Y:S08]  /*1d670*/  HMMA.16816.F32 R24, R32.reuse, R26, RZ ;  /* 0x0000001a2018723c */ /* 0x040ff000000018ff */
[C---:B--2---:R-:W-:Y:S08]  /*1d680*/  HMMA.16816.F32 R28, R32.reuse, R168, RZ ;  /* 0x000000a8201c723c */ /* 0x044ff000000018ff */
[----:B------:R-:W-:Y:S01]  /*1d690*/  HMMA.16816.F32 R32, R32, R170, RZ ;  /* 0x000000aa2020723c */ /* 0x000fe200000018ff */
[----:B------:R-:W2:Y:S07]  /*1d6a0*/  LDSM.16.M88.4 R168, [R164+0x9000] ;  /* 0x00900000a4a8783b */ /* 0x000eae0000000200 */
[C---:B----4-:R-:W-:Y:S08]  /*1d6b0*/  HMMA.16816.F32 R4, R172.reuse, R176, R4 ;  /* 0x000000b0ac04723c */ /* 0x050ff00000001804 */
[C---:B------:R-:W-:Y:S01]  /*1d6c0*/  HMMA.16816.F32 R8, R172.reuse, R178, R8 ;  /* 0x000000b2ac08723c */ /* 0x040fe20000001808 */
[----:B------:R-:W4:Y:S07]  /*1d6d0*/  LDSM.16.M88.4 R176, [R164+0x9800] ;  /* 0x00980000a4b0783b */ /* 0x000f2e0000000200 */
[C---:B------:R-:W-:Y:S08]  /*1d6e0*/  HMMA.16816.F32 R12, R172.reuse, R180, R12 ;  /* 0x000000b4ac0c723c */ /* 0x040ff0000000180c */
[C---:B------:R-:W-:Y:S01]  /*1d6f0*/  HMMA.16816.F32 R16, R172.reuse, R182, R16 ;  /* 0x000000b6ac10723c */ /* 0x040fe20000001810 */
[----:B------:R-:W5:Y:S07]  /*1d700*/  LDSM.16.M88.4 R180, [R3] ;  /* 0x0000000003b4783b */ /* 0x000f6e0000000200 */
[C---:B------:R-:W-:Y:S08]  /*1d710*/  HMMA.16816.F32 R20, R172.reuse, R184, R20 ;  /* 0x000000b8ac14723c */ /* 0x040ff00000001814 */
[C---:B------:R-:W-:Y:S01]  /*1d720*/  HMMA.16816.F32 R24, R172.reuse, R186, R24 ;  /* 0x000000baac18723c */ /* 0x040fe20000001818 */
[----:B------:R-:W-:Y:S07]  /*1d730*/  LDSM.16.M88.4 R184, [R2+0x9800] ;  /* 0x0098000002b8783b */ /* 0x000fee0000000200 */
        /* <DEDUP_REMOVED lines=10> */
[C---:B--2---:R-:W-:Y:S08]  /*1d7e0*/  HMMA.16816.F32 R20, R192.reuse, R168, R20 ;  /* 0x000000a8c014723c */ /* 0x044ff00000001814 */
[C---:B------:R-:W-:Y:S01]  /*1d7f0*/  HMMA.16816.F32 R24, R192.reuse, R170, R24 ;  /* 0x000000aac018723c */ /* 0x040fe20000001818 */
[----:B------:R-:W2:Y:S07]  /*1d800*/  LDSM.16.M88.4 R168, [R223+UR6+0xb000] ;  /* 0x00b00006dfa8783b */ /* 0x000eae0008000200 */
[C---:B----4-:R-:W-:Y:S08]  /*1d810*/  HMMA.16816.F32 R28, R192.reuse, R176, R28 ;  /* 0x000000b0c01c723c */ /* 0x050ff0000000181c */
[----:B------:R-:W-:Y:S01]  /*1d820*/  HMMA.16816.F32 R32, R192, R178, R32 ;  /* 0x000000b2c020723c */ /* 0x000fe20000001820 */
[----:B------:R-:W4:Y:S05]  /*1d830*/  LDSM.16.M88.4 R176, [R223+UR6+0xb800] ;  /* 0x00b80006dfb0783b */ /* 0x000f2a0008000200 */
[----:B------:R-:W-:Y:S02]  /*1d840*/  LDSM.16.M88.4 R192, [R222+0x2000] ;  /* 0x00200000dec0783b */ /* 0x000fe40000000200 */
[C---:B-----5:R-:W-:Y:S08]  /*1d850*/  HMMA.16816.F32 R4, R180.reuse, R204, R4 ;  /* 0x000000ccb404723c */ /* 0x060ff00000001804 */
[C---:B------:R-:W-:Y:S01]  /*1d860*/  HMMA.16816.F32 R8, R180.reuse, R206, R8 ;  /* 0x000000ceb408723c */ /* 0x040fe20000001808 */
[----:B------:R-:W5:Y:S07]  /*1d870*/  LDSM.16.M88.4 R204, [R167+0xa000] ;  /* 0x00a00000a7cc783b */ /* 0x000f6e0000000200 */
[C---:B------:R-:W-:Y:S08]  /*1d880*/  HMMA.16816.F32 R12, R180.reuse, R208, R12 ;  /* 0x000000d0b40c723c */ /* 0x040ff0000000180c */
[C---:B------:R-:W-:Y:S01]  /*1d890*/  HMMA.16816.F32 R16, R180.reuse, R210, R16 ;  /* 0x000000d2b410723c */ /* 0x040fe20000001810 */
[----:B------:R-:W5:Y:S07]  /*1d8a0*/  LDSM.16.M88.4 R208, [R167+0xa800] ;  /* 0x00a80000a7d0783b */ /* 0x000f6e0000000200 */
[C---:B---3--:R-:W-:Y:S08]  /*1d8b0*/  HMMA.16816.F32 R20, R180.reuse, R172, R20 ;  /* 0x000000acb414723c */ /* 0x048ff00000001814 */
[C---:B------:R-:W-:Y:S01]  /*1d8c0*/  HMMA.16816.F32 R24, R180.reuse, R174, R24 ;  /* 0x000000aeb418723c */ /* 0x040fe20000001818 */
[----:B------:R-:W3:Y:S07]  /*1d8d0*/  LDSM.16.M88.4 R172, [R167+0xb000] ;  /* 0x00b00000a7ac783b */ /* 0x000eee0000000200 */
[C---:B------:R-:W-:Y:S08]  /*1d8e0*/  HMMA.16816.F32 R28, R180.reuse, R184, R28 ;  /* 0x000000b8b41c723c */ /* 0x040ff0000000181c */
[----:B------:R-:W-:Y:S01]  /*1d8f0*/  HMMA.16816.F32 R32, R180, R186, R32 ;  /* 0x000000bab420723c */ /* 0x000fe20000001820 */
[----:B------:R-:W3:Y:S05]  /*1d900*/  LDSM.16.M88.4 R180, [R167+0xb800] ;  /* 0x00b80000a7b4783b */ /* 0x000eea0000000200 */
[----:B------:R-:W-:Y:S02]  /*1d910*/  LDSM.16.M88.4 R184, [R164+0xa800] ;  /* 0x00a80000a4b8783b */ /* 0x000fe40000000200 */
[C---:B------:R-:W-:Y:S08]  /*1d920*/  HMMA.16816.F32 R4, R188.reuse, R196, R4 ;  /* 0x000000c4bc04723c */ /* 0x040ff00000001804 */
[C---:B------:R-:W-:Y:S01]  /*1d930*/  HMMA.16816.F32 R8, R188.reuse, R198, R8 ;  /* 0x000000c6bc08723c */ /* 0x040fe20000001808 */
[----:B------:R-:W-:Y:S07]  /*1d940*/  LDSM.16.M88.4 R196, [R3+0x2000] ;  /* 0x0020000003c4783b */ /* 0x000fee0000000200 */
[C---:B-1----:R-:W-:Y:S08]  /*1d950*/  HMMA.16816.F32 R12, R188.reuse, R200, R12 ;  /* 0x000000c8bc0c723c */ /* 0x042ff0000000180c */
[C---:B------:R-:W-:Y:S01]  /*1d960*/  HMMA.16816.F32 R16, R188.reuse, R202, R16 ;  /* 0x000000cabc10723c */ /* 0x040fe20000001810 */
[----:B------:R-:W-:Y:S07]  /*1d970*/  LDSM.16.M88.4 R200, [R2+0xa000] ;  /* 0x00a0000002c8783b */ /* 0x000fee0000000200 */
[C---:B--2---:R-:W-:Y:S08]  /*1d980*/  HMMA.16816.F32 R20, R188.reuse, R168, R20 ;  /* 0x000000a8bc14723c */ /* 0x044ff00000001814 */
[C---:B------:R-:W-:Y:S01]  /*1d990*/  HMMA.16816.F32 R24, R188.reuse, R170, R24 ;  /* 0x000000aabc18723c */ /* 0x040fe20000001818 */
[----:B------:R-:W-:Y:S07]  /*1d9a0*/  LDSM.16.M88.4 R168, [R166+0x2000] ;  /* 0x00200000a6a8783b */ /* 0x000fee0000000200 */
[C---:B----4-:R-:W-:Y:S08]  /*1d9b0*/  HMMA.16816.F32 R28, R188.reuse, R176, R28 ;  /* 0x000000b0bc1c723c */ /* 0x050ff0000000181c */
[----:B------:R-:W-:Y:S01]  /*1d9c0*/  HMMA.16816.F32 R32, R188, R178, R32 ;  /* 0x000000b2bc20723c */ /* 0x000fe20000001820 */
[----:B------:R-:W1:Y:S05]  /*1d9d0*/  LDSM.16.M88.4 R176, [R164+0xa000] ;  /* 0x00a00000a4b0783b */ /* 0x000e6a0000000200 */
[----:B------:R-:W2:Y:S02]  /*1d9e0*/  LDSM.16.M88.4 R188, [R164+0xb000] ;  /* 0x00b00000a4bc783b */ /* 0x000ea40000000200 */
[C---:B-----5:R-:W-:Y:S08]  /*1d9f0*/  HMMA.16816.F32 R4, R192.reuse, R204, R4 ;  /* 0x000000ccc004723c */ /* 0x060ff00000001804 */
[C---:B------:R-:W-:Y:S01]  /*1da00*/  HMMA.16816.F32 R8, R192.reuse, R206, R8 ;  /* 0x000000cec008723c */ /* 0x040fe20000001808 */
[----:B------:R-:W-:Y:S07]  /*1da10*/  LDSM.16.M88.4 R204, [R167+0xc000] ;  /* 0x00c00000a7cc783b */ /* 0x000fee0000000200 */
[C---:B------:R-:W-:Y:S08]  /*1da20*/  HMMA.16816.F32 R12, R192.reuse, R208, R12 ;  /* 0x000000d0c00c723c */ /* 0x040ff0000000180c */
[C---:B------:R-:W-:Y:S01]  /*1da30*/  HMMA.16816.F32 R16, R192.reuse, R210, R16 ;  /* 0x000000d2c010723c */ /* 0x040fe20000001810 */
[----:B------:R-:W-:Y:S07]  /*1da40*/  LDSM.16.M88.4 R208, [R224+0x6000] ;  /* 0x00600000e0d0783b */ /* 0x000fee0000000200 */
[C---:B---3--:R-:W-:Y:S08]  /*1da50*/  HMMA.16816.F32 R20, R192.reuse, R172, R20 ;  /* 0x000000acc014723c */ /* 0x048ff00000001814 */
[C---:B------:R-:W-:Y:S01]  /*1da60*/  HMMA.16816.F32 R24, R192.reuse, R174, R24 ;  /* 0x000000aec018723c */ /* 0x040fe20000001818 */
[----:B------:R-:W3:Y:S07]  /*1da70*/  LDSM.16.M88.4 R172, [R164+0xb800] ;  /* 0x00b80000a4ac783b */ /* 0x000eee0000000200 */
[C---:B------:R-:W-:Y:S08]  /*1da80*/  HMMA.16816.F32 R28, R192.reuse, R180, R28 ;  /* 0x000000b4c01c723c */ /* 0x040ff0000000181c */
[----:B------:R-:W-:Y:S01]  /*1da90*/  HMMA.16816.F32 R32, R192, R182, R32 ;  /* 0x000000b6c020723c */ /* 0x000fe20000001820 */
[----:B------:R-:W4:Y:S05]  /*1daa0*/  LDSM.16.M88.4 R180, [R2+0xa800] ;  /* 0x00a8000002b4783b */ /* 0x000f2a0000000200 */
[----:B------:R-:W-:Y:S02]  /*1dab0*/  LDSM.16.M88.4 R192, [R223+UR6+0xd000] ;  /* 0x00d00006dfc0783b */ /* 0x000fe40008000200 */
        /* <DEDUP_REMOVED lines=12> */
[----:B------:R-:W3:Y:S02]  /*1db80*/  LDSM.16.M88.4 R172, [R224+0x4000] ;  /* 0x00400000e0ac783b */ /* 0x000ee40000000200 */
        /* <DEDUP_REMOVED lines=11> */
[----:B------:R-:W1:Y:S05]  /*1dc40*/  LDSM.16.M88.4 R168, [R167+0xc800] ;  /* 0x00c80000a7a8783b */ /* 0x000e6a0000000200 */
[----:B------:R-:W-:Y:S02]  /*1dc50*/  LDSM.16.M88.4 R196, [R2+0xc000] ;  /* 0x00c0000002c4783b */ /* 0x000fe40000000200 */
        /* <DEDUP_REMOVED lines=11> */
[----:B------:R-:W2:Y:S05]  /*1dd10*/  LDSM.16.M88.4 R172, [R167+0xd800] ;  /* 0x00d80000a7ac783b */ /* 0x000eaa0000000200 */
[----:B------:R-:W3:Y:S02]  /*1dd20*/  LDSM.16.M88.4 R180, [R166+0x4000] ;  /* 0x00400000a6b4783b */ /* 0x000ee40000000200 */
        /* <DEDUP_REMOVED lines=11> */
[----:B------:R-:W2:Y:S05]  /*1dde0*/  LDSM.16.M88.4 R172, [R2+0xc800] ;  /* 0x00c8000002ac783b */ /* 0x000eaa0000000200 */
[----:B------:R-:W5:Y:S02]  /*1ddf0*/  LDSM.16.M88.4 R200, [R2+0xd000] ;  /* 0x00d0000002c8783b */ /* 0x000f640000000200 */
        /* <DEDUP_REMOVED lines=11> */
[----:B------:R-:W3:Y:S05]  /*1deb0*/  LDSM.16.M88.4 R180, [R223+UR6+0xf000] ;  /* 0x00f00006dfb4783b */ /* 0x000eea0008000200 */
[----:B------:R-:W-:Y:S02]  /*1dec0*/  LDSM.16.M88.4 R192, [R167+0xf000] ;  /* 0x00f00000a7c0783b */ /* 0x000fe40000000200 */
        /* <DEDUP_REMOVED lines=11> */
[----:B------:R-:W2:Y:S05]  /*1df80*/  LDSM.16.M88.4 R176, [R167+0xe000] ;  /* 0x00e00000a7b0783b */ /* 0x000eaa0000000200 */
[----:B------:R-:W-:Y:S02]  /*1df90*/  LDSM.16.M88.4 R204, [R164+0xf000] ;  /* 0x00f00000a4cc783b */ /* 0x000fe40000000200 */
        /* <DEDUP_REMOVED lines=11> */
[----:B------:R-:W3:Y:S05]  /*1e050*/  LDSM.16.M88.4 R184, [R164+0xf800] ;  /* 0x00f80000a4b8783b */ /* 0x000eea0000000200 */
[----:B------:R-:W-:Y:S02]  /*1e060*/  LDSM.16.M88.4 R208, [R2+0xf000] ;  /* 0x00f0000002d0783b */ /* 0x000fe40000000200 */
        /* <DEDUP_REMOVED lines=107> */
.L_x_2264:
        /* <DEDUP_REMOVED lines=29> */
.L_x_2263:
        /* <DEDUP_REMOVED lines=477> */
[----:B------:R-:W-:Y:S11]  /*206c0*/  @P2 BRA `(.L_x_2265) ;  /* 0xffffffc400682947 */ /* 0x000ff6000383ffff */
.L_x_2261:
[----:B------:R-:W1:Y:S01]  /*206d0*/  SHFL.BFLY PT, R0, R239, 0x2, 0x1f ;  /* 0x0c401f00ef007f89 */ /* 0x000e6200000e0000 */
[----:B------:R-:W2:Y:S01]  /*206e0*/  S2UR UR8, SR_CTAID.X ;  /* 0x00000000000879c3 */ /* 0x000ea20000002500 */
[----:B------:R-:W-:Y:S01]  /*206f0*/  MOV R22, 0x7f800000 ;  /* 0x7f80000000167802 */ /* 0x000fe20000000f00 */
        /* <DEDUP_REMOVED lines=17> */
[----:B------:R-:W-:Y:S02]  /*20810*/  SHF.R.U32.HI R20, RZ, 0x2, R2 ;  /* 0x00000002ff147819 */ /* 0x000fe40000011602 */
[----:B------:R-:W-:Y:S01]  /*20820*/  LEA R9, R0, UR6, 0x1 ;  /* 0x0000000600097c11 */ /* 0x000fe2000f8e08ff */
[----:B--2---:R-:W-:Y:S01]  /*20830*/  FADD.FTZ R5, R10, R5 ;  /* 0x000000050a057221 */ /* 0x004fe20000010000 */
[----:B------:R-:W1:Y:S01]  /*20840*/  MUFU.RCP R6, R4 ;  /* 0x0000000400067308 */ /* 0x000e620000001000 */
[----:B------:R-:W-:Y:S01]  /*20850*/  FSETP.NE.FTZ.AND P1, PT, R4, RZ, PT ;  /* 0x000000ff0400720b */ /* 0x000fe20003f35000 */
[----:B------:R-:W2:Y:S01]  /*20860*/  LDCU.64 UR6, c[0x0][0x358] ;  /* 0x00006b00ff0677ac */ /* 0x000ea20008000a00 */
[----:B------:R-:W-:-:S02]  /*20870*/  IADD3 R13, PT, PT, R9, 0x40, RZ ;  /* 0x00000040090d7810 */ /* 0x000fc40007ffe0ff */
[----:B------:R-:W-:-:S03]  /*20880*/  FSETP.NE.FTZ.AND P2, PT, R5, RZ, PT ;  /* 0x000000ff0500720b */ /* 0x000fc60003f55000 */
[----:B------:R-:W3:Y:S01]  /*20890*/  MUFU.RCP R8, R5 ;  /* 0x0000000500087308 */ /* 0x000ee20000001000 */
[----:B------:R-:W-:-:S05]  /*208a0*/  R2P PR, R2, 0x18 ;  /* 0x0000001802007804 */ /* 0x000fca0000000000 */
[----:B------:R-:W-:Y:S01]  /*208b0*/  SEL R0, R7, 0xffffffe0, !P3 ;  /* 0xffffffe007007807 */ /* 0x000fe20005800000 */
[----:B------:R-:W4:Y:S01]  /*208c0*/  @P1 LDC R18, c[0x0][0x458] ;  /* 0x00011600ff121b82 */ /* 0x000f220000000800 */
[----:B------:R-:W-:Y:S01]  /*208d0*/  ISETP.NE.AND P3, PT, R230, -0x1, PT ;  /* 0xffffffffe600780c */ /* 0x000fe20003f65270 */
[----:B------:R-:W5:Y:S01]  /*208e0*/  @P1 MUFU.LG2 R4, R4 ;  /* 0x0000000400041308 */ /* 0x000f620000000c00 */
[----:B-1----:R-:W-:Y:S02]  /*208f0*/  FSEL R6, R6, 1, P1 ;  /* 0x3f80000006067808 */ /* 0x002fe40000800000 */
[C---:B------:R-:W-:Y:S02]  /*20900*/  IADD3 R11, PT, PT, R9.reuse, R0, RZ ;  /* 0x00000000090b7210 */ /* 0x040fe40007ffe0ff */
[----:B------:R-:W-:Y:S01]  /*20910*/  @P4 IADD3 R13, PT, PT, R9, -0x40, RZ ;  /* 0xffffffc0090d4810 */ /* 0x000fe20007ffe0ff */
[C---:B------:R-:W-:Y:S01]  /*20920*/  FMUL.FTZ R162, R6.reuse, R162 ;  /* 0x000000a206a27220 */ /* 0x040fe20000410000 */
[C---:B------:R-:W-:Y:S01]  /*20930*/  FMUL.FTZ R163, R6.reuse, R163 ;  /* 0x000000a306a37220 */ /* 0x040fe20000410000 */
[----:B------:R-:W-:Y:S01]  /*20940*/  FMUL.FTZ R38, R6, R38 ;  /* 0x0000002606267220 */ /* 0x000fe20000410000 */
[----:B---3--:R-:W-:Y:S01]  /*20950*/  FSEL R8, R8, 1, P2 ;  /* 0x3f80000008087808 */ /* 0x008fe20001000000 */
        /* <DEDUP_REMOVED lines=67> */
[----:B------:R-:W-:Y:S01]  /*20d90*/  FMUL.FTZ R41, R8, R41 ;  /* 0x0000002908297220 */ /* 0x000fe20000410000 */
[----:B------:R-:W-:Y:S01]  /*20da0*/  SEL R6, R6, 0xfffffff0, !P0 ;  /* 0xfffffff006067807 */ /* 0x000fe20004000000 */
[C---:B------:R-:W-:Y:S01]  /*20db0*/  FMUL.FTZ R44, R8.reuse, R44 ;  /* 0x0000002c082c7220 */ /* 0x040fe20000410000 */
[C---:B------:R-:W-:Y:S01]  /*20dc0*/  FMUL.FTZ R45, R8.reuse, R45 ;  /* 0x0000002d082d7220 */ /* 0x040fe20000410000 */
[C---:B------:R-:W-:Y:S01]  /*20dd0*/  FMUL.FTZ R48, R8.reuse, R48 ;  /* 0x0000003008307220 */ /* 0x040fe20000410000 */
[C---:B------:R-:W-:Y:S01]  /*20de0*/  FMUL.FTZ R49, R8.reuse, R49 ;  /* 0x0000003108317220 */ /* 0x040fe20000410000 */
[C---:B------:R-:W-:Y:S01]  /*20df0*/  FMUL.FTZ R52, R8.reuse, R52 ;  /* 0x0000003408347220 */ /* 0x040fe20000410000 */
        /* <DEDUP_REMOVED lines=20> */
[----:B------:R-:W-:Y:S01]  /*20f40*/  FMUL.FTZ R73, R8, R73 ;  /* 0x0000004908497220 */ /* 0x000fe20000410000 */
[----:B------:R-:W-:Y:S01]  /*20f50*/  IADD3 R17, PT, PT, R0, R13, RZ ;  /* 0x0000000d00117210 */ /* 0x000fe20007ffe0ff */
[----:B------:R-:W-:Y:S01]  /*20f60*/  STS [R9], R160 ;  /* 0x000000a009007388 */ /* 0x000fe20000000800 */
[----:B------:R-:W-:Y:S01]  /*20f70*/  F2FP.F16.F32.PACK_AB R48, R49, R48 ;  /* 0x000000303130723e */ /* 0x000fe200000000ff */
[C---:B------:R-:W-:Y:S01]  /*20f80*/  FMUL.FTZ R76, R8.reuse, R76 ;  /* 0x0000004c084c7220 */ /* 0x040fe20000410000 */
[----:B------:R-:W-:Y:S01]  /*20f90*/  F2FP.F16.F32.PACK_AB R50, R51, R50 ;  /* 0x000000323332723e */ /* 0x000fe200000000ff */
[----:B------:R-:W-:Y:S01]  /*20fa0*/  STS [R9+0x400], R162 ;  /* 0x000400a209007388 */ /* 0x000fe20000000800 */
[----:B------:R-:W-:Y:S01]  /*20fb0*/  F2FP.F16.F32.PACK_AB R52, R53, R52 ;  /* 0x000000343534723e */ /* 0x000fe200000000ff */
[----:B------:R-:W-:Y:S01]  /*20fc0*/  FMUL.FTZ R77, R8, R77 ;  /* 0x0000004d084d7220 */ /* 0x000fe20000410000 */
[----:B------:R-:W-:Y:S01]  /*20fd0*/  F2FP.F16.F32.PACK_AB R54, R55, R54 ;  /* 0x000000363736723e */ /* 0x000fe200000000ff */
        /* <DEDUP_REMOVED lines=13> */
[C---:B------:R-:W-:Y:S01]  /*210b0*/  FMUL.FTZ R85, R8.reuse, R85 ;  /* 0x0000005508557220 */ /* 0x040fe20000410000 */
        /* <DEDUP_REMOVED lines=94> */
[----:B------:R-:W-:Y:S01]  /*216a0*/  FMUL.FTZ R153, R8, R153 ;  /* 0x0000009908997220 */ /* 0x000fe20000410000 */
[----:B------:R-:W-:Y:S01]  /*216b0*/  STS [R17+0x2400], R90 ;  /* 0x0024005a11007388 */ /* 0x000fe20000000800 */
[----:B------:R-:W-:Y:S01]  /*216c0*/  F2FP.F16.F32.PACK_AB R136, R137, R136 ;  /* 0x000000888988723e */ /* 0x000fe200000000ff */
[----:B------:R-:W1:Y:S01]  /*216d0*/  LDC.U8 R0, c[0x0][0x548] ;  /* 0x00015200ff007b82 */ /* 0x000e620000000000 */
[----:B------:R-:W-:Y:S01]  /*216e0*/  F2FP.F16.F32.PACK_AB R138, R139, R138 ;  /* 0x0000008a8b8a723e */ /* 0x000fe200000000ff */
[----:B------:R-:W-:Y:S01]  /*216f0*/  STS [R21+0x2000], R92 ;  /* 0x0020005c15007388 */ /* 0x000fe20000000800 */
[----:B------:R-:W-:Y:S01]  /*21700*/  F2FP.F16.F32.PACK_AB R140, R141, R140 ;  /* 0x0000008c8d8c723e */ /* 0x000fe200000000ff */
[----:B------:R-:W3:Y:S01]  /*21710*/  @P2 MUFU.LG2 R5, R5 ;  /* 0x0000000500052308 */ /* 0x000ee20000000c00 */
[----:B------:R-:W-:Y:S01]  /*21720*/  F2FP.F16.F32.PACK_AB R142, R143, R142 ;  /* 0x0000008e8f8e723e */ /* 0x000fe200000000ff */
[----:B------:R-:W-:Y:S01]  /*21730*/  STS [R21+0x2400], R94 ;  /* 0x0024005e15007388 */ /* 0x000fe20000000800 */
[----:B------:R-:W-:Y:S01]  /*21740*/  F2FP.F16.F32.PACK_AB R144, R145, R144 ;  /* 0x000000909190723e */ /* 0x000fe200000000ff */
[----:B------:R-:W2:Y:S01]  /*21750*/  @P2 LDC R23, c[0x0][0x458] ;  /* 0x00011600ff172b82 */ /* 0x000ea20000000800 */
        /* <DEDUP_REMOVED lines=12> */
[----:B---3--:R-:W-:Y:S01]  /*21820*/  @P2 FMUL.FTZ R5, R5, 0.69314718246459960938 ;  /* 0x3f31721805052820 */ /* 0x008fe20000410000 */
[----:B-1----:R-:W-:Y:S02]  /*21830*/  ISETP.NE.AND P4, PT, R0, RZ, PT ;  /* 0x000000ff0000720c */ /* 0x002fe40003f85270 */
[----:B------:R-:W-:Y:S02]  /*21840*/  STS [R11+0x4000], R104 ;  /* 0x004000680b007388 */ /* 0x000fe40000000800 */
[----:B------:R-:W-:-:S02]  /*21850*/  ISETP.NE.OR P0, PT, R230, -0x1, !P4 ;  /* 0xffffffffe600780c */ /* 0x000fc40006705670 */
[----:B------:R-:W-:Y:S01]  /*21860*/  STS [R11+0x4400], R106 ;  /* 0x0044006a0b007388 */ /* 0x000fe20000000800 */
[----:B--2---:R-:W-:Y:S01]  /*21870*/  @P2 FFMA.FTZ R22, R164, R23, R5 ;  /* 0x00000017a4162223 */ /* 0x004fe20000010005 */
[----:B------:R-:W-:Y:S02]  /*21880*/  LOP3.LUT P2, RZ, R2, 0x3, RZ, 0xc0, !PT ;  /* 0x0000000302ff7812 */ /* 0x000fe4000784c0ff */
[----:B------:R-:W-:Y:S01]  /*21890*/  STS [R15+0x4000], R108 ;  /* 0x0040006c0f007388 */ /* 0x000fe20000000800 */
[----:B------:R-:W-:Y:S01]  /*218a0*/  MOV R5, 0x7f800000 ;  /* 0x7f80000000057802 */ /* 0x000fe20000000f00 */
[----:B----4-:R-:W-:Y:S01]  /*218b0*/  @P1 FFMA.FTZ R5, R3, R18, R4 ;  /* 0x0000001203051223 */ /* 0x010fe20000010004 */
[----:B------:R-:W1:Y:S01]  /*218c0*/  @!P4 LDC R16, c[0x0][0x3e0] ;  /* 0x0000f800ff10cb82 */ /* 0x000e620000000800 */
        /* <DEDUP_REMOVED lines=20> */
[----:B---3--:R-:W3:Y:S03]  /*21a10*/  @!P3 LDC.64 R6, c[0x0][0x400] ;  /* 0x00010000ff06bb82 */ /* 0x008ee60000000a00 */
[----:B------:R-:W-:Y:S04]  /*21a20*/  STS [R19+0x6000], R148 ;  /* 0x0060009413007388 */ /* 0x000fe80000000800 */
[----:B------:R5:W-:Y:S01]  /*21a30*/  STS [R19+0x6400], R150 ;  /* 0x0064009613007388 */ /* 0x000be20000000800 */
[----:B----4-:R-:W4:Y:S03]  /*21a40*/  LDC.64 R10, c[0x0][0x408] ;  /* 0x00010200ff0a7b82 */ /* 0x010f260000000a00 */
[----:B------:R-:W-:Y:S04]  /*21a50*/  STS [R17+0x6000], R156 ;  /* 0x0060009c11007388 */ /* 0x000fe80000000800 */
[----:B------:R1:W-:Y:S01]  /*21a60*/  STS [R17+0x6400], R158 ;  /* 0x0064009e11007388 */ /* 0x0003e20000000800 */
[----:B--2---:R-:W-:-:S03]  /*21a70*/  @P3 IMAD.WIDE.U32 R26, R230, R8, RZ ;  /* 0x00000008e61a3225 */ /* 0x004fc600078e00ff */
[----:B------:R-:W-:Y:S04]  /*21a80*/  STS [R21+0x6000], R152 ;  /* 0x0060009815007388 */ /* 0x000fe80000000800 */
[----:B------:R2:W-:Y:S01]  /*21a90*/  STS [R21+0x6400], R154 ;  /* 0x0064009a15007388 */ /* 0x0005e20000000800 */
[----:B------:R-:W-:Y:S08]  /*21aa0*/  BAR.SYNC.DEFER_BLOCKING 0x0 ;  /* 0x0000000000007b1d */ /* 0x000ff00000010000 */
[----:B-----5:R-:W5:Y:S01]  /*21ab0*/  @P4 LDC R19, c[0x0][0x454] ;  /* 0x00011500ff134b82 */ /* 0x020f620000000800 */
[----:B------:R-:W3:Y:S07]  /*21ac0*/  S2R R0, SR_CTAID.Y ;  /* 0x0000000000007919 */ /* 0x000eee0000002600 */
[----:B-1----:R-:W1:Y:S01]  /*21ad0*/  LDC R17, c[0x0][0x434] ;  /* 0x00010d00ff117b82 */ /* 0x002e620000000800 */
[----:B--2---:R-:W-:Y:S01]  /*21ae0*/  LOP3.LUT R21, R220, 0x30, RZ, 0xc0, !PT ;  /* 0x00000030dc157812 */ /* 0x004fe200078ec0ff */
[----:B------:R2:W2:Y:S03]  /*21af0*/  LDS.128 R12, [R243+0x1800] ;  /* 0x00180000f30c7984 */ /* 0x0004a60000000c00 */
[----:B------:R-:W-:Y:S01]  /*21b00*/  LOP3.LUT R20, R21, 0x7, R20, 0xf8, !PT ;  /* 0x0000000715147812 */ /* 0x000fe200078ef814 */
[----:B---3--:R-:W-:-:S04]  /*21b10*/  @!P3 IMAD.WIDE.U32 R24, R0, R6, RZ ;  /* 0x000000060018b225 */ /* 0x008fc800078e00ff */
[C---:B------:R-:W-:Y:S02]  /*21b20*/  @!P3 IMAD R7, R0.reuse, R7, R25 ;  /* 0x000000070007b224 */ /* 0x040fe400078e0219 */
[----:B------:R-:W-:Y:S02]  /*21b30*/  @!P4 IMAD R16, R0, R16, R29 ;  /* 0x000000100010c224 */ /* 0x000fe400078e021d */
[----:B------:R-:W-:Y:S02]  /*21b40*/  @P3 IMAD R7, R230, R9, R27 ;  /* 0x00000009e6073224 */ /* 0x000fe400078e021b */
[-C--:B-1----:R-:W-:Y:S02]  /*21b50*/  @!P0 IMAD R230, R0, R17.reuse, RZ ;  /* 0x0000001100e68224 */ /* 0x082fe400078e02ff */
[----:B------:R-:W-:Y:S02]  /*21b60*/  @!P4 IMAD R16, R16, R17, RZ ;  /* 0x000000111010c224 */ /* 0x000fe400078e02ff */
[----:B-----5:R-:W-:Y:S01]  /*21b70*/  @P4 IMAD R16, R29, R19, R230 ;  /* 0x000000131d104224 */ /* 0x020fe200078e02e6 */
[----:B--2-4-:R-:W-:Y:S06]  /*21b80*/  @P2 BRA `(.L_x_2267) ;  /* 0x0000000000302947 */ /* 0x014fec0003800000 */
        /* <DEDUP_REMOVED lines=12> */
.L_x_2267:
[----:B------:R-:W-:Y:S05]  /*21c50*/  BSYNC.RECONVERGENT B0 ;  /* 0x0000000000007941 */ /* 0x000fea0003800200 */
.L_x_2266:
[----:B------:R-:W-:Y:S01]  /*21c60*/  IMAD.MOV.U32 R219, RZ, RZ, RZ ;  /* 0x000000ffffdb7224 */ /* 0x000fe200078e00ff */
[----:B------:R-:W-:Y:S01]  /*21c70*/  SHF.R.U32.HI R2, RZ, 0x3, R2 ;  /* 0x00000003ff027819 */ /* 0x000fe20000011602 */
[----:B------:R-:W-:Y:S01]  /*21c80*/  VIADD R231, R231, -UR8 ;  /* 0x80000008e7e77c36 */ /* 0x000fe20008000000 */
[----:B------:R-:W-:Y:S01]  /*21c90*/  @P3 MOV R24, R26 ;  /* 0x0000001a00183202 */ /* 0x000fe20000000f00 */
[----:B-1----:R-:W-:Y:S01]  /*21ca0*/  IMAD.WIDE.U32 R8, R10, UR8, R218 ;  /* 0x000000080a087c25 */ /* 0x002fe2000f8e00da */
[----:B------:R-:W-:Y:S01]  /*21cb0*/  IADD3 R6, PT, PT, R2, 0x10, RZ ;  /* 0x0000001002067810 */ /* 0x000fe20007ffe0ff */
[----:B------:R1:W2:Y:S01]  /*21cc0*/  LDS.128 R20, [R243+0x2000] ;  /* 0x00200000f3147984 */ /* 0x0002a20000000c00 */
[----:B------:R-:W3:Y:S01]  /*21cd0*/  LDCU.64 UR4, c[0x0][0x410] ;  /* 0x00008200ff0477ac */ /* 0x000ee20008000a00 */
[----:B------:R-:W-:Y:S01]  /*21ce0*/  IMAD R0, R11, UR8, R9 ;  /* 0x000000080b007c24 */ /* 0x000fe2000f8e0209 */
[----:B------:R-:W-:Y:S01]  /*21cf0*/  IADD3 R8, P0, PT, R24, R8, RZ ;  /* 0x0000000818087210 */ /* 0x000fe20007f1e0ff */
[----:B------:R-:W-:Y:S01]  /*21d00*/  VIADD R4, R2, 0x20 ;  /* 0x0000002002047836 */ /* 0x000fe20000000000 */
[-C--:B------:R-:W-:Y:S01]  /*21d10*/  ISETP.GE.AND P3, PT, R6, R231.reuse, PT ;  /* 0x000000e70600720c */ /* 0x080fe20003f66270 */
[----:B------:R1:W4:Y:S01]  /*21d20*/  LDS.128 R24, [R243] ;  /* 0x00000000f3187984 */ /* 0x0003220000000c00 */
[----:B------:R-:W-:Y:S01]  /*21d30*/  IADD3.X R9, PT, PT, R7, R0, RZ, P0, !PT ;  /* 0x0000000007097210 */ /* 0x000fe200007fe4ff */
[----:B------:R-:W-:Y:S01]  /*21d40*/  VIADD R0, R2, 0x30 ;  /* 0x0000003002007836 */ /* 0x000fe20000000000 */
[-C--:B------:R-:W-:Y:S01]  /*21d50*/  ISETP.GE.AND P2, PT, R4, R231.reuse, PT ;  /* 0x000000e70400720c */ /* 0x080fe20003f46270 */
[----:B------:R1:W1:Y:S01]  /*21d60*/  LDS.128 R16, [R243+0x4000] ;  /* 0x00400000f3107984 */ /* 0x0002620000000c00 */
[-C--:B------:R-:W-:Y:S01]  /*21d70*/  ISETP.GE.AND P0, PT, R2, R231.reuse, PT ;  /* 0x000000e70200720c */ /* 0x080fe20003f06270 */
[----:B------:R-:W-:Y:S01]  /*21d80*/  BSSY.RECONVERGENT B0, `(.L_x_2268) ;  /* 0x0000010000007945 */ /* 0x000fe20003800200 */
[----:B------:R-:W-:Y:S01]  /*21d90*/  ISETP.GE.AND P1, PT, R0, R231, PT ;  /* 0x000000e70000720c */ /* 0x000fe20003f26270 */
[----:B------:R1:W1:Y:S01]  /*21da0*/  LDS.128 R4, [R243+0x6000] ;  /* 0x00600000f3047984 */ /* 0x0002620000000c00 */
[----:B---3--:R-:W-:-:S04]  /*21db0*/  IMAD.WIDE.U32 R8, R29, UR4, R8 ;  /* 0x000000041d087c25 */ /* 0x008fc8000f8e0008 */
[----:B------:R-:W-:-:S05]  /*21dc0*/  IMAD R29, R29, UR5, R9 ;  /* 0x000000051d1d7c24 */ /* 0x000fca000f8e0209 */
[----:B------:R-:W-:Y:S05]  /*21dd0*/  @P0 BRA `(.L_x_2269) ;  /* 0x0000000000280947 */ /* 0x000fea0003800000 */
[----:B------:R-:W3:Y:S01]  /*21de0*/  LDCU.64 UR4, c[0x0][0x3f0] ;  /* 0x00007e00ff0477ac */ /* 0x000ee20008000a00 */
[----:B------:R-:W-:-:S05]  /*21df0*/  MOV R28, R8 ;  /* 0x00000008001c7202 */ /* 0x000fca0000000f00 */
[----:B------:R-:W-:-:S04]  /*21e00*/  IMAD.WIDE.U32 R30, R2, R10, R28 ;  /* 0x0000000a021e7225 */ /* 0x000fc800078e001c */
[----:B------:R-:W-:Y:S01]  /*21e10*/  IMAD R0, R2, R11, R31 ;  /* 0x0000000b02007224 */ /* 0x000fe200078e021f */
[----:B---3--:R-:W-:-:S04]  /*21e20*/  LEA R32, P0, R30, UR4, 0x1 ;  /* 0x000000041e207c11 */ /* 0x008fc8000f8008ff */
[----:B------:R-:W-:-:S05]  /*21e30*/  LEA.HI.X R33, R30, UR5, R0, 0x1, P0 ;  /* 0x000000051e217c11 */ /* 0x000fca00080f0c00 */
[----:B----4-:R3:W-:Y:S04]  /*21e40*/  STG.E.128 desc[UR6][R32.64], R24 ;  /* 0x0000001820007986 */ /* 0x0107e8000c101d06 */
[----:B--2---:R3:W-:Y:S04]  /*21e50*/  STG.E.128 desc[UR6][R32.64+0x80], R20 ;  /* 0x0000801420007986 */ /* 0x0047e8000c101d06 */
[----:B-1----:R3:W-:Y:S04]  /*21e60*/  STG.E.128 desc[UR6][R32.64+0x100], R16 ;  /* 0x0001001020007986 */ /* 0x0027e8000c101d06 */
[----:B------:R3:W-:Y:S02]  /*21e70*/  STG.E.128 desc[UR6][R32.64+0x180], R4 ;  /* 0x0001800420007986 */ /* 0x0007e4000c101d06 */
.L_x_2269:
[----:B------:R-:W-:Y:S05]  /*21e80*/  BSYNC.RECONVERGENT B0 ;  /* 0x0000000000007941 */ /* 0x000fea0003800200 */
.L_x_2268:
[----:B---34-:R3:W4:Y:S01]  /*21e90*/  LDS.128 R24, [R243+0x800] ;  /* 0x00080000f3187984 */ /* 0x0187220000000c00 */
[----:B------:R-:W-:Y:S03]  /*21ea0*/  BSSY.RECONVERGENT B0, `(.L_x_2270) ;  /* 0x0000014000007945 */ /* 0x000fe60003800200 */
[----:B--2---:R3:W2:Y:S04]  /*21eb0*/  LDS.128 R20, [R243+0x2800] ;  /* 0x00280000f3147984 */ /* 0x0046a80000000c00 */
[----:B-1----:R3:W1:Y:S04]  /*21ec0*/  LDS.128 R16, [R243+0x4800] ;  /* 0x00480000f3107984 */ /* 0x0026680000000c00 */
        /* <DEDUP_REMOVED lines=13> */
[----:B----4-:R4:W-:Y:S04]  /*21fa0*/  STG.E.128 desc[UR6][R32.64], R24 ;  /* 0x0000001820007986 */ /* 0x0109e8000c101d06 */
[----:B--2---:R4:W-:Y:S04]  /*21fb0*/  STG.E.128 desc[UR6][R32.64+0x80], R20 ;  /* 0x0000801420007986 */ /* 0x0049e8000c101d06 */
[----:B-1----:R4:W-:Y:S04]  /*21fc0*/  STG.E.128 desc[UR6][R32.64+0x100], R16 ;  /* 0x0001001020007986 */ /* 0x0029e8000c101d06 */
[----:B------:R4:W-:Y:S02]  /*21fd0*/  STG.E.128 desc[UR6][R32.64+0x180], R4 ;  /* 0x0001800420007986 */ /* 0x0009e4000c101d06 */
.L_x_2271:
[----:B------:R-:W-:Y:S05]  /*21fe0*/  BSYNC.RECONVERGENT B0 ;  /* 0x0000000000007941 */ /* 0x000fea0003800200 */
.L_x_2270:
[----:B----4-:R4:W3:Y:S01]  /*21ff0*/  LDS.128 R24, [R243+0x1000] ;  /* 0x00100000f3187984 */ /* 0x0108e20000000c00 */
        /* <DEDUP_REMOVED lines=16> */
[----:B---3--:R3:W-:Y:S04]  /*22100*/  STG.E.128 desc[UR6][R32.64], R24 ;  /* 0x0000001820007986 */ /* 0x0087e8000c101d06 */
[----:B--2---:R3:W-:Y:S04]  /*22110*/  STG.E.128 desc[UR6][R32.64+0x80], R20 ;  /* 0x0000801420007986 */ /* 0x0047e8000c101d06 */
[----:B-1----:R3:W-:Y:S04]  /*22120*/  STG.E.128 desc[UR6][R32.64+0x100], R16 ;  /* 0x0001001020007986 */ /* 0x0027e8000c101d06 */
[----:B------:R3:W-:Y:S02]  /*22130*/  STG.E.128 desc[UR6][R32.64+0x180], R4 ;  /* 0x0001800420007986 */ /* 0x0007e4000c101d06 */
.L_x_2273:
[----:B------:R-:W-:Y:S05]  /*22140*/  BSYNC.RECONVERGENT B0 ;  /* 0x0000000000007941 */ /* 0x000fea0003800200 */
.L_x_2272:
[----:B-1-3--:R1:W3:Y:S04]  /*22150*/  LDS.128 R16, [R243+0x3800] ;  /* 0x00380000f3107984 */ /* 0x00a2e80000000c00 */
[----:B------:R1:W1:Y:S04]  /*22160*/  LDS.128 R4, [R243+0x5800] ;  /* 0x00580000f3047984 */ /* 0x0002680000000c00 */
[----:B--2---:R2:W1:Y:S01]  /*22170*/  LDS.128 R20, [R243+0x7800] ;  /* 0x00780000f3147984 */ /* 0x0044620000000c00 */
        /* <DEDUP_REMOVED lines=12> */
[----:B---3--:R-:W-:Y:S04]  /*22240*/  STG.E.128 desc[UR6][R2.64+0x80], R16 ;  /* 0x0000801002007986 */ /* 0x008fe8000c101d06 */
[----:B-1----:R-:W-:Y:S04]  /*22250*/  STG.E.128 desc[UR6][R2.64+0x100], R4 ;  /* 0x0001000402007986 */ /* 0x002fe8000c101d06 */
[----:B------:R-:W-:Y:S01]  /*22260*/  STG.E.128 desc[UR6][R2.64+0x180], R20 ;  /* 0x0001801402007986 */ /* 0x000fe2000c101d06 */
[----:B------:R-:W-:Y:S05]  /*22270*/  EXIT ;  /* 0x000000000000794d */ /* 0x000fea0003800000 */
.L_x_2274:
        /* <DEDUP_REMOVED lines=16> */
.L_x_4080:


//--------------------- .text._ZN5flash24flash_fwd_splitkv_kernelI23Flash_fwd_kernel_traitsILi256ELi64ELi64ELi4ELb0ELb0EN7cutlass6half_tE19Flash_kernel_traitsILi256ELi64ELi64ELi4ES3_EELb1ELb0ELb0ELb0ELb1ELb1ELb0ELb1EEEvNS_16Flash_fwd_paramsE --------------------------
	.section	.text._ZN5flash24flash_fwd_splitkv_kernelI23Flash_fwd_kernel_traitsILi256ELi64ELi64ELi4ELb0ELb0EN7cutlass6half_tE19Flash_kernel_traitsILi256ELi64ELi64ELi4ES3_EELb1ELb0ELb0ELb0ELb1ELb1ELb0ELb1EEEvNS_16Flash_fwd_paramsE,"ax",@progbits
	.align	128
        .global         _ZN5flash24flash_fwd_splitkv_kernelI23Flash_fwd_kernel_traitsILi256ELi64ELi64ELi4ELb0ELb0EN7cutlass6half_tE19Flash_kernel_traitsILi256ELi64ELi64ELi4ES3_EELb1ELb0ELb0ELb0ELb1ELb1ELb0ELb1EEEvNS_16Flash_fwd_paramsE
        .type           _ZN5flash24flash_fwd_splitkv_kernelI23Flash_fwd_kernel_traitsILi256ELi64ELi64ELi4ELb0ELb0EN7cutlass6half_tE19Flash_kernel_traitsILi256ELi64ELi64ELi4ES3_EELb1ELb0ELb0ELb0ELb1ELb1ELb0ELb1EEEvNS_16Flash_fwd_paramsE,@function
        .size           _ZN5flash24flash_fwd_splitkv_kernelI23Flash_fwd_kernel_traitsILi256ELi64ELi64ELi4ELb0ELb0EN7cutlass6half_tE19Flash_kernel_traitsILi256ELi64ELi64ELi4ES3_EELb1ELb0ELb0ELb0ELb1ELb1ELb0ELb1EEEvNS_16Flash_fwd_paramsE,(.L_x_4081 - _ZN5flash24flash_fwd_splitkv_kernelI23Flash_fwd_kernel_traitsILi256ELi64ELi64ELi4ELb0ELb0EN7cutlass6half_tE19Flash_kernel_traitsILi256ELi64ELi64ELi4ES3_EELb1ELb0ELb0ELb0ELb1ELb1ELb0ELb1EEEvNS_16Flash_fwd_paramsE)
        .other          _ZN5flash24flash_fwd_splitkv_kernelI23Flash_fwd_kernel_traitsILi256ELi64ELi64ELi4ELb0ELb0EN7cutlass6half_tE19Flash_kernel_traitsILi256ELi64ELi64ELi4ES3_EELb1ELb0ELb0ELb0ELb1ELb1ELb0ELb1EEEvNS_16Flash_fwd_paramsE,@"STO_CUDA_ENTRY STV_DEFAULT"
_ZN5flash24flash_fwd_splitkv_kernelI23Flash_fwd_kernel_traitsILi256ELi64ELi64ELi4ELb0ELb0EN7cutlass6half_tE19Flash_kernel_traitsILi256ELi64ELi64ELi4ES3_EELb1ELb0ELb0ELb0ELb1ELb1ELb0ELb1EEEvNS_16Flash_fwd_paramsE:
.text._ZN5flash24flash_fwd_splitkv_kernelI23Flash_fwd_kernel_traitsILi256ELi64ELi64ELi4ELb0ELb0EN7cutlass6half_tE19Flash_kernel_traitsILi256ELi64ELi64ELi4ES3_EELb1ELb0ELb0ELb0ELb1ELb1ELb0ELb1EEEvNS_16Flash_fwd_paramsE:
        /* <DEDUP_REMOVED lines=51> */
.L_x_2275:
        /* <DEDUP_REMOVED lines=72> */
.L_x_2278:
[----:B------:R-:W-:Y:S05]  /*07b0*/  BSYNC.RECONVERGENT B0 ;  /* 0x0000000000007941 */ /* 0x000fea0003800200 */
.L_x_2277:
        /* <DEDUP_REMOVED lines=17> */
.L_x_2280:
[----:B------:R-:W-:Y:S05]  /*08d0*/  BSYNC.RECONVERGENT B0 ;  /* 0x0000000000007941 */ /* 0x000fea0003800200 */
.L_x_2279:
        /* <DEDUP_REMOVED lines=17> */
.L_x_2282:
[----:B------:R-:W-:Y:S05]  /*09f0*/  BSYNC.RECONVERGENT B0 ;  /* 0x0000000000007941 */ /* 0x000fea0003800200 */
.L_x_2281:
        /* <DEDUP_REMOVED lines=16> */
.L_x_2284:
[----:B------:R-:W-:Y:S05]  /*0b00*/  BSYNC.RECONVERGENT B0 ;  /* 0x0000000000007941 */ /* 0x000fea0003800200 */
.L_x_2283:
        /* <DEDUP_REMOVED lines=20> */
.L_x_2276:
        /* <DEDUP_REMOVED lines=10> */
.L_x_2285:
        /* <DEDUP_REMOVED lines=103> */
.L_x_2286:
        /* <DEDUP_REMOVED lines=15> */
.L_x_2288:
[----:B------:R-:W2:Y:S01]  /*1450*/  LDC.64 R8, c[0x0][0x3b8] ;  /* 0x0000ee00ff087b82 */ /* 0x000ea20000000a00 */
[----:B------:R-:W-:-:S05]  /*1460*/  IADD3 R16, PT, PT, R0, R13, RZ ;  /* 0x0000000d00107210 */ /* 0x000fca0007ffe0ff */
[C---:B--2---:R-:W-:Y:S02]  /*1470*/  IMAD R5, R16.reuse, R9, RZ ;  /* 0x0000000910057224 */ /* 0x044fe400078e02ff */
[----:B------:R-:W-:-:S05]  /*1480*/  IMAD.WIDE.U32 R16, R16, R8, RZ ;  /* 0x0000000810107225 */ /* 0x000fca00078e00ff */
[----:B------:R-:W-:Y:S02]  /*1490*/  IADD3 R5, PT, PT, R17, R5, RZ ;  /* 0x0000000511057210 */ /* 0x000fe40007ffe0ff */
.L_x_2289:
        /* <DEDUP_REMOVED lines=14> */
.L_x_2290:
[----:B-1----:R-:W1:Y:S01]  /*1580*/  LDC.64 R2, c[0x0][0x3c0] ;  /* 0x0000f000ff027b82 */ /* 0x002e620000000a00 */
[----:B------:R-:W-:-:S05]  /*1590*/  IADD3 R0, PT, PT, R0, R13, RZ ;  /* 0x0000000d00007210 */ /* 0x000fca0007ffe0ff */
[C---:B-1----:R-:W-:Y:S02]  /*15a0*/  IMAD R17, R0.reuse, R3, RZ ;  /* 0x0000000300117224 */ /* 0x042fe400078e02ff */
[----:B------:R-:W-:-:S05]  /*15b0*/  IMAD.WIDE.U32 R18, R0, R2, RZ ;  /* 0x0000000200127225 */ /* 0x000fca00078e00ff */
[----:B------:R-:W-:-:S07]  /*15c0*/  IADD3 R17, PT, PT, R19, R17, RZ ;  /* 0x0000001113117210 */ /* 0x000fce0007ffe0ff */
.L_x_2291:
        /* <DEDUP_REMOVED lines=49> */
.L_x_2287:
        /* <DEDUP_REMOVED lines=169> */
.L_x_2314:
        /* <DEDUP_REMOVED lines=120> */
.L_x_2294:
        /* <DEDUP_REMOVED lines=206> */
.L_x_2298:
[----:B----4-:R-:W-:Y:S05]  /*37d0*/  BSYNC.RECONVERGENT B0 ;  /* 0x0000000000007941 */ /* 0x010fea0003800200 */
.L_x_2297:
        /* <DEDUP_REMOVED lines=202> */
.L_x_2300:
[----:B------:R-:W-:Y:S05]  /*4480*/  BSYNC.RECONVERGENT B0 ;  /* 0x0000000000007941 */ /* 0x000fea0003800200 */
.L_x_2299:
        /* <DEDUP_REMOVED lines=208> */
.L_x_2302:
[----:B------:R-:W-:Y:S05]  /*5190*/  BSYNC.RECONVERGENT B0 ;  /* 0x0000000000007941 */ /* 0x000fea0003800200 */
.L_x_2301:
        /* <DEDUP_REMOVED lines=210> */
.L_x_2304:
[----:B------:R-:W-:Y:S05]  /*5ec0*/  BSYNC.RECONVERGENT B0 ;  /* 0x0000000000007941 */ /* 0x000fea0003800200 */
.L_x_2303:
[----:B------:R-:W2:Y:S01]  /*5ed0*/  LDC R26, c[0x0][0x450] ;  /* 0x00011400ff1a7b82 */ /* 0x000ea20000000800 */
[----:B-1----:R-:W-:Y:S05]  /*5ee0*/  IMAD.U32 R107, R107, -0x20, RZ ;  /* 0xffffffe06b6b7824 */ /* 0x002fea00078e00ff */
[C---:B------:R-:W-:Y:S02]  /*5ef0*/  LEA R24, P1, R107.reuse, R24, 0x1 ;  /* 0x000000186b187211 */ /* 0x040fe400078208ff */
[C---:B------:R-:W-:Y:S02]  /*5f00*/  LEA R52, P0, R107.reuse, R52, 0x1 ;  /* 0x000000346b347211 */ /* 0x040fe400078008ff */
[C---:B------:R-:W-:Y:S02]  /*5f10*/  LEA.HI.X.SX32 R25, R107.reuse, R25, 0x1, P1 ;  /* 0x000000196b197211 */ /* 0x040fe400008f0eff */
[----:B------:R-:W-:Y:S01]  /*5f20*/  LEA.HI.X.SX32 R53, R107, R53, 0x1, P0 ;  /* 0x000000356b357211 */ /* 0x000fe200000f0eff */
[----:B------:R-:W-:Y:S05]  /*5f30*/  BRA `(.L_x_2295) ;  /* 0x0000005800ac7947 */ /* 0x000fea0003800000 */
.L_x_2296:
        /* <DEDUP_REMOVED lines=359> */
.L_x_2306:
[----:B----4-:R-:W-:Y:S05]  /*75b0*/  BSYNC.RECONVERGENT B0 ;  /* 0x0000000000007941 */ /* 0x010fea0003800200 */
.L_x_2305:
        /* <DEDUP_REMOVED lines=358> */
.L_x_2308:
[----:B------:R-:W-:Y:S05]  /*8c20*/  BSYNC.RECONVERGENT B0 ;  /* 0x0000000000007941 */ /* 0x000fea0003800200 */
.L_x_2307:
        /* <DEDUP_REMOVED lines=361> */
.L_x_2310:
[----:B------:R-:W-:Y:S05]  /*a2c0*/  BSYNC.RECONVERGENT B0 ;  /* 0x0000000000007941 */ /* 0x000fea0003800200 */
.L_x_2309:
        /* <DEDUP_REMOVED lines=363> */
.L_x_2312:
[----:B------:R-:W-:Y:S05]  /*b980*/  BSYNC.RECONVERGENT B0 ;  /* 0x0000000000007941 */ /* 0x000fea0003800200 */
.L_x_2311:
[----:B------:R-:W2:Y:S01]  /*b990*/  LDC R26, c[0x0][0x450] ;  /* 0x00011400ff1a7b82 */ /* 0x000ea20000000800 */
[----:B-1----:R-:W-:Y:S05]  /*b9a0*/  IMAD.U32 R3, R44, -0x20, RZ ;  /* 0xffffffe02c037824 */ /* 0x002fea00078e00ff */
[C---:B------:R-:W-:Y:S02]  /*b9b0*/  LEA R88, P1, R3.reuse, R88, 0x1 ;  /* 0x0000005803587211 */ /* 0x040fe400078208ff */
[C---:B------:R-:W-:Y:S02]  /*b9c0*/  LEA R86, P0, R3.reuse, R86, 0x1 ;  /* 0x0000005603567211 */ /* 0x040fe400078008ff */
[C---:B------:R-:W-:Y:S02]  /*b9d0*/  LEA.HI.X.SX32 R89, R3.reuse, R89, 0x1, P1 ;  /* 0x0000005903597211 */ /* 0x040fe400008f0eff */
[----:B------:R-:W-:Y:S09]  /*b9e0*/  LEA.HI.X.SX32 R87, R3, R87, 0x1, P0 ;  /* 0x0000005703577211 */ /* 0x000ff200000f0eff */
.L_x_2295:
[----:B------:R-:W-:Y:S05]  /*b9f0*/  BSYNC.RECONVERGENT B1 ;  /* 0x0000000000017941 */ /* 0x000fea0003800200 */
.L_x_2293:
        /* <DEDUP_REMOVED lines=90> */
.L_x_2313:
[----:B------:R-:W-:Y:S02]  /*bfa0*/  ISETP.GT.AND P0, PT, R98, R79, PT ;  /* 0x0000004f6200720c */ /* 0x000fe40003f04270 */
[----:B------:R-:W-:Y:S02]  /*bfb0*/  IADD3 R84, P2, PT, R84, R91, RZ ;  /* 0x0000005b54547210 */ /* 0x000fe40007f5e0ff */
[----:B------:R-:W-:Y:S03]  /*bfc0*/  IADD3 R22, P1, PT, R22, R95, RZ ;  /* 0x0000005f16167210 */ /* 0x000fe60007f3e0ff */
[----:B------:R-:W-:Y:S02]  /*bfd0*/  IMAD.X R85, R85, 0x1, R90, P2 ;  /* 0x0000000155557824 */ /* 0x000fe400010e065a */
[----:B------:R-:W-:Y:S04]  /*bfe0*/  IMAD.X R23, R23, 0x1, R93, P1 ;  /* 0x0000000117177824 */ /* 0x000fe800008e065d */
[----:B------:R-:W-:Y:S05]  /*bff0*/  @P0 BRA `(.L_x_2314) ;  /* 0xffffff6000dc0947 */ /* 0x000fea000383ffff */
.L_x_2292:
        /* <DEDUP_REMOVED lines=50> */
.L_x_2318:
[----:B------:R-:W-:Y:S05]  /*c320*/  BSYNC.RECONVERGENT B0 ;  /* 0x0000000000007941 */ /* 0x000fea0003800200 */
.L_x_2317:
        /* <DEDUP_REMOVED lines=12> */
.L_x_2316:
        /* <DEDUP_REMOVED lines=78> */
.L_x_2324:
[----:B------:R-:W-:Y:S05]  /*c8d0*/  BSYNC.RECONVERGENT B0 ;  /* 0x0000000000007941 */ /* 0x000fea0003800200 */
.L_x_2323:
        /* <DEDUP_REMOVED lines=44> */
.L_x_2326:
[----:B------:R-:W-:Y:S05]  /*cba0*/  BSYNC.RECONVERGENT B0 ;  /* 0x0000000000007941 */ /* 0x000fea0003800200 */
.L_x_2325:
        /* <DEDUP_REMOVED lines=44> */
.L_x_2328:
[----:B------:R-:W-:Y:S05]  /*ce70*/  BSYNC.RECONVERGENT B0 ;  /* 0x0000000000007941 */ /* 0x000fea0003800200 */
.L_x_2327:
        /* <DEDUP_REMOVED lines=44> */
.L_x_2330:
[----:B------:R-:W-:Y:S05]  /*d140*/  BSYNC.RECONVERGENT B0 ;  /* 0x0000000000007941 */ /* 0x000fea0003800200 */
.L_x_2329:
[----:B------:R1:W-:Y:S02]  /*d150*/  STS.128 [R243+0x6000], R8 ;  /* 0x00600008f3007388 */ /* 0x0003e40000000c00 */
.L_x_2322:
[----:B------:R-:W-:Y:S05]  /*d160*/  BSYNC.RECONVERGENT B1 ;  /* 0x0000000000017941 */ /* 0x000fea0003800200 */
.L_x_2321:
        /* <DEDUP_REMOVED lines=63> */
.L_x_2334:
[----:B------:R-:W-:Y:S05]  /*d560*/  BSYNC.RECONVERGENT B0 ;  /* 0x0000000000007941 */ /* 0x000fea0003800200 */
.L_x_2333:
        /* <DEDUP_REMOVED lines=55> */
.L_x_2336:
[----:B------:R-:W-:Y:S05]  /*d8e0*/  BSYNC.RECONVERGENT B0 ;  /* 0x0000000000007941 */ /* 0x000fea0003800200 */
.L_x_2335:
        /* <DEDUP_REMOVED lines=55> */
.L_x_2338:
[----:B------:R-:W-:Y:S05]  /*dc60*/  BSYNC.RECONVERGENT B0 ;  /* 0x0000000000007941 */ /* 0x000fea0003800200 */
.L_x_2337:
        /* <DEDUP_REMOVED lines=54> */
.L_x_2340:
[----:B------:R-:W-:Y:S05]  /*dfd0*/  BSYNC.RECONVERGENT B0 ;  /* 0x0000000000007941 */ /* 0x000fea0003800200 */
.L_x_2339:
[----:B------:R1:W-:Y:S02]  /*dfe0*/  STS.128 [R243+0x6800], R8 ;  /* 0x00680008f3007388 */ /* 0x0003e40000000c00 */
.L_x_2332:
[----:B------:R-:W-:Y:S05]  /*dff0*/  BSYNC.RECONVERGENT B1 ;  /* 0x0000000000017941 */ /* 0x000fea0003800200 */
.L_x_2331:
        /* <DEDUP_REMOVED lines=64> */
.L_x_2344:
[----:B------:R-:W-:Y:S05]  /*e400*/  BSYNC.RECONVERGENT B0 ;  /* 0x0000000000007941 */ /* 0x000fea0003800200 */
.L_x_2343:
        /* <DEDUP_REMOVED lines=54> */
.L_x_2346:
[----:B------:R-:W-:Y:S05]  /*e770*/  BSYNC.RECONVERGENT B0 ;  /* 0x0000000000007941 */ /* 0x000fea0003800200 */
.L_x_2345:
        /* <DEDUP_REMOVED lines=54> */
.L_x_2348:
[----:B------:R-:W-:Y:S05]  /*eae0*/  BSYNC.RECONVERGENT B0 ;  /* 0x0000000000007941 */ /* 0x000fea0003800200 */
.L_x_2347:
        /* <DEDUP_REMOVED lines=54> */
.L_x_2350:
[----:B------:R-:W-:Y:S05]  /*ee50*/  BSYNC.RECONVERGENT B0 ;  /* 0x0000000000007941 */ /* 0x000fea0003800200 */
.L_x_2349:
[----:B------:R1:W-:Y:S02]  /*ee60*/  STS.128 [R243+0x7000], R8 ;  /* 0x00700008f3007388 */ /* 0x0003e40000000c00 */
.L_x_2342:
[----:B------:R-:W-:Y:S05]  /*ee70*/  BSYNC.RECONVERGENT B1 ;  /* 0x0000000000017941 */ /* 0x000fea0003800200 */
.L_x_2341:
        /* <DEDUP_REMOVED lines=63> */
.L_x_2352:
[----:B------:R-:W-:Y:S05]  /*f270*/  BSYNC.RECONVERGENT B0 ;  /* 0x0000000000007941 */ /* 0x000fea0003800200 */
.L_x_2351:
        /* <DEDUP_REMOVED lines=53> */
.L_x_2354:
[----:B------:R-:W-:Y:S05]  /*f5d0*/  BSYNC.RECONVERGENT B0 ;  /* 0x0000000000007941 */ /* 0x000fea0003800200 */
.L_x_2353:
        /* <DEDUP_REMOVED lines=55> */
.L_x_2356:
[----:B------:R-:W-:Y:S05]  /*f950*/  BSYNC.RECONVERGENT B0 ;  /* 0x0000000000007941 */ /* 0x000fea0003800200 */
.L_x_2355:
        /* <DEDUP_REMOVED lines=54> */
.L_x_2358:
[----:B------:R-:W-:Y:S05]  /*fcc0*/  BSYNC.RECONVERGENT B0 ;  /* 0x0000000000007941 */ /* 0x000fea0003800200 */
.L_x_2357:
[----:B------:R1:W-:Y:S01]  /*fcd0*/  STS.128 [R243+0x7800], R8 ;  /* 0x00780008f3007388 */ /* 0x0003e20000000c00 */
[----:B------:R-:W-:Y:S05]  /*fce0*/  BRA `(.L_x_2319) ;  /* 0x0000005400f87947 */ /* 0x000fea0003800000 */
.L_x_2320:
        /* <DEDUP_REMOVED lines=94> */
.L_x_2362:
[----:B------:R-:W-:Y:S05]  /*102d0*/  BSYNC.RECONVERGENT B0 ;  /* 0x0000000000007941 */ /* 0x000fea0003800200 */
.L_x_2361:
        /* <DEDUP_REMOVED lines=83> */
.L_x_2364:
[----:B------:R-:W-:Y:S05]  /*10810*/  BSYNC.RECONVERGENT B0 ;  /* 0x0000000000007941 */ /* 0x000fea0003800200 */
.L_x_2363:
        /* <DEDUP_REMOVED lines=83> */
.L_x_2366:
[----:B------:R-:W-:Y:S05]  /*10d50*/  BSYNC.RECONVERGENT B0 ;  /* 0x0000000000007941 */ /* 0x000fea0003800200 */
.L_x_2365:
        /* <DEDUP_REMOVED lines=83> */
.L_x_2368:
[----:B------:R-:W-:Y:S05]  /*11290*/  BSYNC.RECONVERGENT B0 ;  /* 0x0000000000007941 */ /* 0x000fea0003800200 */
.L_x_2367:
[----:B------:R1:W-:Y:S02]  /*112a0*/  STS.128 [R243+0x6000], R28 ;  /* 0x0060001cf3007388 */ /* 0x0003e40000000c00 */
.L_x_2360:
[----:B------:R-:W-:Y:S05]  /*112b0*/  BSYNC.RECONVERGENT B1 ;  /* 0x0000000000017941 */ /* 0x000fea0003800200 */
.L_x_2359:
        /* <DEDUP_REMOVED lines=92> */
.L_x_2372:
[----:B------:R-:W-:Y:S05]  /*11880*/  BSYNC.RECONVERGENT B0 ;  /* 0x0000000000007941 */ /* 0x000fea0003800200 */
.L_x_2371:
        /* <DEDUP_REMOVED lines=84> */
.L_x_2374:
[----:B------:R-:W-:Y:S05]  /*11dd0*/  BSYNC.RECONVERGENT B0 ;  /* 0x0000000000007941 */ /* 0x000fea0003800200 */
.L_x_2373:
        /* <DEDUP_REMOVED lines=85> */
.L_x_2376:
[----:B------:R-:W-:Y:S05]  /*12330*/  BSYNC.RECONVERGENT B0 ;  /* 0x0000000000007941 */ /* 0x000fea0003800200 */
.L_x_2375:
        /* <DEDUP_REMOVED lines=85> */
.L_x_2378:
[----:B------:R-:W-:Y:S05]  /*12890*/  BSYNC.RECONVERGENT B0 ;  /* 0x0000000000007941 */ /* 0x000fea0003800200 */
.L_x_2377:
[----:B------:R1:W-:Y:S02]  /*128a0*/  STS.128 [R243+0x6800], R28 ;  /* 0x0068001cf3007388 */ /* 0x0003e40000000c00 */
.L_x_2370:
[----:B------:R-:W-:Y:S05]  /*128b0*/  BSYNC.RECONVERGENT B1 ;  /* 0x0000000000017941 */ /* 0x000fea0003800200 */
.L_x_2369:
        /* <DEDUP_REMOVED lines=94> */
.L_x_2382:
[----:B------:R-:W-:Y:S05]  /*12ea0*/  BSYNC.RECONVERGENT B0 ;  /* 0x0000000000007941 */ /* 0x000fea0003800200 */
.L_x_2381:
        /* <DEDUP_REMOVED lines=85> */
.L_x_2384:
[----:B------:R-:W-:Y:S05]  /*13400*/  BSYNC.RECONVERGENT B0 ;  /* 0x0000000000007941 */ /* 0x000fea0003800200 */
.L_x_2383:
        /* <DEDUP_REMOVED lines=85> */
.L_x_2386:
[----:B------:R-:W-:Y:S05]  /*13960*/  BSYNC.RECONVERGENT B0 ;  /* 0x0000000000007941 */ /* 0x000fea0003800200 */
.L_x_2385:
        /* <DEDUP_REMOVED lines=85> */
.L_x_2388:
[----:B------:R-:W-:Y:S05]  /*13ec0*/  BSYNC.RECONVERGENT B0 ;  /* 0x0000000000007941 */ /* 0x000fea0003800200 */
.L_x_2387:
[----:B------:R1:W-:Y:S02]  /*13ed0*/  STS.128 [R243+0x7000], R28 ;  /* 0x0070001cf3007388 */ /* 0x0003e40000000c00 */
.L_x_2380:
[----:B------:R-:W-:Y:S05]  /*13ee0*/  BSYNC.RECONVERGENT B1 ;  /* 0x0000000000017941 */ /* 0x000fea0003800200 */
.L_x_2379:
        /* <DEDUP_REMOVED lines=93> */
.L_x_2390:
[----:B------:R-:W-:Y:S05]  /*144c0*/  BSYNC.RECONVERGENT B0 ;  /* 0x0000000000007941 */ /* 0x000fea0003800200 */
.L_x_2389:
        /* <DEDUP_REMOVED lines=84> */
.L_x_2392:
[----:B------:R-:W-:Y:S05]  /*14a10*/  BSYNC.RECONVERGENT B0 ;  /* 0x0000000000007941 */ /* 0x000fea0003800200 */
.L_x_2391:
        /* <DEDUP_REMOVED lines=84> */
.L_x_2394:
[----:B------:R-:W-:Y:S05]  /*14f60*/  BSYNC.RECONVERGENT B0 ;  /* 0x0000000000007941 */ /* 0x000fea0003800200 */
.L_x_2393:
        /* <DEDUP_REMOVED lines=84> */
.L_x_2396:
[----:B------:R-:W-:Y:S05]  /*154b0*/  BSYNC.RECONVERGENT B0 ;  /* 0x0000000000007941 */ /* 0x000fea0003800200 */
.L_x_2395:
[----:B------:R1:W-:Y:S02]  /*154c0*/  STS.128 [R243+0x7800], R28 ;  /* 0x0078001cf3007388 */ /* 0x0003e40000000c00 */
.L_x_2319:
[----:B------:R-:W-:Y:S05]  /*154d0*/  BSYNC.RECONVERGENT B2 ;  /* 0x0000000000027941 */ /* 0x000fea0003800200 */
.L_x_2315:
[----:B-1-3--:R-:W-:Y:S01]  /*154e0*/  IMAD.IADD R7, R63, 0x1, -R58 ;  /* 0x000000013f077824 */ /* 0x00afe200078e0a3a */
[C---:B------:R-:W-:Y:S01]  /*154f0*/  SHF.L.U32 R88, R62.reuse, 0x6, RZ ;  /* 0x000000063e587819 */ /* 0x040fe200000006ff */
[----:B------:R-:W-:Y:S01]  /*15500*/  IMAD.SHL.U32 R216, R62, 0x8, RZ ;  /* 0x000000083ed87824 */ /* 0x000fe200078e00ff */
[----:B------:R-:W-:Y:S01]  /*15510*/  SHF.R.U32.HI R218, RZ, 0x1, R62 ;  /* 0x00000001ffda7819 */ /* 0x000fe2000001163e */
[----:B------:R-:W-:Y:S01]  /*15520*/  IMAD.MOV.U32 R56, RZ, RZ, 0x20 ;  /* 0x00000020ff387424 */ /* 0x000fe200078e00ff */
[-C--:B------:R-:W-:Y:S01]  /*15530*/  ISETP.GE.AND P4, PT, R36, R7.reuse, PT ;  /* 0x000000072400720c */ /* 0x080fe20003f86270 */
[----:B------:R-:W-:Y:S01]  /*15540*/  IMAD.MOV.U32 R170, RZ, RZ, 0x40 ;  /* 0x00000040ffaa7424 */ /* 0x000fe200078e00ff */
[-C--:B------:R-:W-:Y:S01]  /*15550*/  ISETP.GE.AND P3, PT, R38, R7.reuse, PT ;  /* 0x000000072600720c */ /* 0x080fe20003f66270 */
[----:B------:R-:W1:Y:S01]  /*15560*/  LDCU UR8, c[0x0][0x50c] ;  /* 0x0000a180ff0877ac */ /* 0x000e620008000800 */
[-C--:B------:R-:W-:Y:S02]  /*15570*/  ISETP.GE.AND P6, PT, R110, R7.reuse, PT ;  /* 0x000000076e00720c */ /* 0x080fe40003fc6270 */
[-C--:B------:R-:W-:Y:S01]  /*15580*/  ISETP.GE.AND P5, PT, R26, R7.reuse, PT ;  /* 0x000000071a00720c */ /* 0x080fe20003fa6270 */
[----:B------:R-:W3:Y:S01]  /*15590*/  LDCU UR7, c[0x0][0x508] ;  /* 0x0000a100ff0777ac */ /* 0x000ee20008000800 */
[----:B------:R-:W-:-:S02]  /*155a0*/  ISETP.GE.AND P1, PT, R36, R7, PT ;  /* 0x000000072400720c */ /* 0x000fc40003f26270 */
[----:B------:R-:W-:Y:S02]  /*155b0*/  ISETP.GE.AND P2, PT, R26, R7, PT ;  /* 0x000000071a00720c */ /* 0x000fe40003f46270 */
[----:B------:R-:W-:Y:S01]  /*155c0*/  LOP3.LUT R216, R216, 0x38, RZ, 0xc0, !PT ;  /* 0x00000038d8d87812 */ /* 0x000fe200078ec0ff */
[----:B--2---:R-:W2:Y:S01]  /*155d0*/  @!P4 LDC.64 R4, c[0x0][0x3b8] ;  /* 0x0000ee00ff04cb82 */ /* 0x004ea20000000a00 */
[----:B------:R-:W-:Y:S02]  /*155e0*/  SHF.L.U32 R171, R62, 0x5, RZ ;  /* 0x000000053eab7819 */ /* 0x000fe400000006ff */
[----:B------:R-:W-:Y:S01]  /*155f0*/  LOP3.LUT R89, R88, 0x400, RZ, 0xc0, !PT ;  /* 0x0000040058597812 */ /* 0x000fe200078ec0ff */
[----:B------:R-:W-:Y:S01]  /*15600*/  @!P6 IMAD.MOV.U32 R224, RZ, RZ, R226 ;  /* 0x000000ffffe0e224 */ /* 0x000fe200078e00e2 */
[----:B------:R-:W-:Y:S01]  /*15610*/  LOP3.LUT R171, R171, 0x7c00, RZ, 0xc0, !PT ;  /* 0x00007c00abab7812 */ /* 0x000fe200078ec0ff */
[----:B------:R-:W-:Y:S01]  /*15620*/  @!P6 IMAD.MOV.U32 R229, RZ, RZ, R227 ;  /* 0x000000ffffe5e224 */ /* 0x000fe200078e00e3 */
[C---:B------:R-:W-:Y:S01]  /*15630*/  @!P5 LEA R8, P0, R61.reuse, R226, 0x1 ;  /* 0x000000e23d08d211 */ /* 0x040fe200078008ff */
[----:B------:R-:W5:Y:S01]  /*15640*/  @!P3 LDC.64 R2, c[0x0][0x3b8] ;  /* 0x0000ee00ff02bb82 */ /* 0x000f620000000a00 */
[----:B------:R-:W-:Y:S01]  /*15650*/  @!PT LDS RZ, [RZ] ;  /* 0x00000000fffff984 */ /* 0x000fe20000000800 */
[----:B------:R-:W-:Y:S01]  /*15660*/  @!PT LDS RZ, [RZ] ;  /* 0x00000000fffff984 */ /* 0x000fe20000000800 */
[----:B------:R-:W-:Y:S01]  /*15670*/  @!PT LDS RZ, [RZ] ;  /* 0x00000000fffff984 */ /* 0x000fe20000000800 */
[----:B------:R-:W-:Y:S02]  /*15680*/  @!P6 LDGSTS.E.BYPASS.LTC128B.128 [R243+0x8000], desc[UR4][R224.64] ;  /* 0x08000000e0f3efae */ /* 0x000fe4000b981a04 */
[----:B------:R-:W-:-:S02]  /*15690*/  @!P5 LEA.HI.X R9, R61, R225, R60, 0x1, P0 ;  /* 0x000000e13d09d211 */ /* 0x000fc400000f0c3c */
        /* <DEDUP_REMOVED lines=8> */
[----:B-----5:R-:W-:Y:S02]  /*15720*/  @!P3 IMAD R3, R3, 0x60, RZ ;  /* 0x000000600303b824 */ /* 0x020fe400078e02ff */
[----:B------:R-:W-:Y:S01]  /*15730*/  @!P5 LDGSTS.E.BYPASS.LTC128B.128 [R243+0xc800], desc[UR4][R8.64+0x100] ;  /* 0x0c80010008f3dfae */ /* 0x000fe2000b981a04 */
[----:B------:R-:W2:Y:S03]  /*15740*/  @!P1 LDC.64 R6, c[0x0][0x3c0] ;  /* 0x0000f000ff069b82 */ /* 0x000ea60000000a00 */
[----:B------:R5:W-:Y:S04]  /*15750*/  @!P5 LDGSTS.E.BYPASS.LTC128B.128 [R243+0xe800], desc[UR4][R8.64+0x180] ;  /* 0x0e80018008f3dfae */ /* 0x000be8000b981a04 */
[----:B------:R-:W-:Y:S04]  /*15760*/  @!P4 LDGSTS.E.BYPASS.LTC128B.128 [R243+0x9000], desc[UR4][R10.64] ;  /* 0x090000000af3cfae */ /* 0x000fe8000b981a04 */
[----:B------:R-:W-:Y:S01]  /*15770*/  @!P4 LDGSTS.E.BYPASS.LTC128B.128 [R243+0xb000], desc[UR4][R10.64+0x80] ;  /* 0x0b0000800af3cfae */ /* 0x000fe2000b981a04 */
[----:B----4-:R-:W-:-:S03]  /*15780*/  @!P3 MOV R224, R226 ;  /* 0x000000e200e0b202 */ /* 0x010fc60000000f00 */
[----:B------:R-:W-:Y:S02]  /*15790*/  @!P4 LDGSTS.E.BYPASS.LTC128B.128 [R243+0xd000], desc[UR4][R10.64+0x100] ;  /* 0x0d0001000af3cfae */ /* 0x000fe4000b981a04 */
[----:B------:R-:W-:Y:S02]  /*157a0*/  @!P3 IMAD.WIDE.U32 R4, R2, 0x60, R224 ;  /* 0x000000600204b825 */ /* 0x000fe400078e00e0 */
[----:B------:R2:W-:Y:S02]  /*157b0*/  @!P4 LDGSTS.E.BYPASS.LTC128B.128 [R243+0xf000], desc[UR4][R10.64+0x180] ;  /* 0x0f0001800af3cfae */ /* 0x0005e4000b981a04 */
[----:B------:R-:W-:Y:S01]  /*157c0*/  @!P3 IMAD.IADD R13, R3, 0x1, R5 ;  /* 0x00000001030db824 */ /* 0x000fe200078e0205 */
[----:B------:R-:W-:Y:S02]  /*157d0*/  @!P3 MOV R12, R4 ;  /* 0x00000004000cb202 */ /* 0x000fe40000000f00 */
[----:B------:R-:W4:Y:S01]  /*157e0*/  @!P0 LDC.64 R4, c[0x0][0x3c0] ;  /* 0x0000f000ff048b82 */ /* 0x000f220000000a00 */
[----:B------:R-:W-:-:S02]  /*157f0*/  LOP3.LUT R3, R218, 0x8, RZ, 0xc0, !PT ;  /* 0x00000008da037812 */ /* 0x000fc400078ec0ff */
[----:B------:R-:W-:Y:S01]  /*15800*/  @!P3 LDGSTS.E.BYPASS.LTC128B.128 [R243+0x9800], desc[UR4][R12.64] ;  /* 0x098000000cf3bfae */ /* 0x000fe2000b981a04 */
[----:B-----5:R-:W-:Y:S02]  /*15810*/  LOP3.LUT R9, R67, 0x8, R62, 0x78, !PT ;  /* 0x0000000843097812 */ /* 0x020fe400078e783e */
[----:B------:R-:W-:Y:S01]  /*15820*/  LOP3.LUT R3, R216, R67, R3, 0x1e, !PT ;  /* 0x00000043d8037212 */ /* 0x000fe200078e1e03 */
[----:B------:R-:W-:Y:S01]  /*15830*/  @!P3 LDGSTS.E.BYPASS.LTC128B.128 [R243+0xb800], desc[UR4][R12.64+0x80] ;  /* 0x0b8000800cf3bfae */ /* 0x000fe2000b981a04 */
[----:B------:R-:W-:-:S03]  /*15840*/  LOP3.LUT R0, R9, R216, RZ, 0x3c, !PT ;  /* 0x000000d809007212 */ /* 0x000fc600078e3cff */
[----:B------:R-:W-:Y:S02]  /*15850*/  @!P3 LDGSTS.E.BYPASS.LTC128B.128 [R243+0xd800], desc[UR4][R12.64+0x100] ;  /* 0x0d8001000cf3bfae */ /* 0x000fe4000b981a04 */
[----:B------:R-:W-:Y:S01]  /*15860*/  IMAD R89, R0, 0x2, R89 ;  /* 0x0000000200597824 */ /* 0x000fe200078e0259 */
[----:B------:R-:W-:Y:S01]  /*15870*/  LOP3.LUT R0, R171, 0x200, R88, 0xf8, !PT ;  /* 0x00000200ab007812 */ /* 0x000fe200078ef858 */
[----:B------:R-:W-:Y:S01]  /*15880*/  @!P3 LDGSTS.E.BYPASS.LTC128B.128 [R243+0xf800], desc[UR4][R12.64+0x180] ;  /* 0x0f8001800cf3bfae */ /* 0x000fe2000b981a04 */
[-C--:B------:R-:W-:Y:S02]  /*15890*/  @!P2 LEA R8, P3, R65, R228.reuse, 0x1 ;  /* 0x000000e44108a211 */ /* 0x080fe400078608ff */
[----:B------:R-:W-:Y:S01]  /*158a0*/  IADD3 R57, PT, PT, R89, UR6, RZ ;  /* 0x0000000659397c10 */ /* 0x000fe2000fffe0ff */
        /* <DEDUP_REMOVED lines=23> */
[----:B--2---:R-:W-:-:S03]  /*15a20*/  @!P0 MOV R229, R227 ;  /* 0x000000e300e58202 */ /* 0x004fc60000000f00 */
[----:B------:R-:W-:Y:S04]  /*15a30*/  @P2 STS.128 [R243+0x14800], RZ ;  /* 0x014800fff3002388 */ /* 0x000fe80000000c00 */
[----:B------:R-:W-:Y:S01]  /*15a40*/  @P2 STS.128 [R243+0x16800], RZ ;  /* 0x016800fff3002388 */ /* 0x000fe20000000c00 */
[----:B------:R-:W-:-:S03]  /*15a50*/  @!P0 IMAD.WIDE.U32 R6, R4, 0x60, R228 ;  /* 0x0000006004068825 */ /* 0x000fc600078e00e4 */
[----:B------:R-:W-:Y:S01]  /*15a60*/  @!PT LDS RZ, [RZ] ;  /* 0x00000000fffff984 */ /* 0x000fe20000000800 */
[----:B------:R-:W-:Y:S01]  /*15a70*/  @!PT LDS RZ, [RZ] ;  /* 0x00000000fffff984 */ /* 0x000fe20000000800 */
[----:B------:R-:W-:Y:S01]  /*15a80*/  @!PT LDS RZ, [RZ] ;  /* 0x00000000fffff984 */ /* 0x000fe20000000800 */
[----:B------:R-:W-:Y:S02]  /*15a90*/  @!P2 LDGSTS.E.BYPASS.LTC128B.128 [R243+0x10800], desc[UR4][R8.64] ;  /* 0x1080000008f3afae */ /* 0x000fe4000b981a04 */
[----:B------:R-:W-:Y:S02]  /*15aa0*/  @!P0 IADD3 R7, PT, PT, R5, R7, RZ ;  /* 0x0000000705078210 */ /* 0x000fe40007ffe0ff */
        /* <DEDUP_REMOVED lines=8> */
[----:B------:R-:W-:Y:S02]  /*15b30*/  IMAD.IADD R66, R91, 0x1, R56 ;  /* 0x000000015b427824 */ /* 0x000fe400078e0238 */
        /* <DEDUP_REMOVED lines=25> */
[----:B------:R-:W4:Y:S01]  /*15cd0*/  LDSM.16.M88.4 R20, [R89+UR6+0x8000] ;  /* 0x008000065914783b */ /* 0x000f220008000200 */
[----:B------:R-:W-:Y:S01]  /*15ce0*/  IADD3 R67, PT, PT, R91, R170, RZ ;  /* 0x000000aa5b437210 */ /* 0x000fe20007ffe0ff */
[----:B------:R-:W-:Y:S02]  /*15cf0*/  IMAD.IADD R57, R57, 0x1, R170 ;  /* 0x0000000139397824 */ /* 0x000fe400078e02aa */
[----:B------:R-:W5:Y:S01]  /*15d00*/  LDSM.16.M88.4 R12, [R89+UR6+0x8800] ;  /* 0x00880006590c783b */ /* 0x000f620008000200 */
[C---:B------:R-:W-:Y:S01]  /*15d10*/  IADD3 R65, PT, PT, R56.reuse, R67, RZ ;  /* 0x0000004338417210 */ /* 0x040fe20007ffe0ff */
[----:B------:R-:W-:-:S02]  /*15d20*/  IMAD.IADD R0, R56, 0x1, R57 ;  /* 0x0000000138007824 */ /* 0x000fc400078e0239 */
[----:B------:R-:W1:Y:S04]  /*15d30*/  LDSM.16.M88.4 R68, [R89+UR6+0x9000] ;  /* 0x009000065944783b */ /* 0x000e680008000200 */
[----:B------:R-:W3:Y:S04]  /*15d40*/  LDSM.16.M88.4 R28, [R89+UR6+0x9800] ;  /* 0x00980006591c783b */ /* 0x000ee80008000200 */
[----:B------:R-:W-:Y:S04]  /*15d50*/  LDSM.16.M88.4 R32, [R2+0x8000] ;  /* 0x008000000220783b */ /* 0x000fe80000000200 */
[----:B--2---:R-:W2:Y:S04]  /*15d60*/  LDSM.16.M88.4 R4, [R66] ;  /* 0x000000004204783b */ /* 0x004ea80000000200 */
[----:B------:R-:W2:Y:S04]  /*15d70*/  LDSM.16.M88.4 R8, [R2+0x8800] ;  /* 0x008800000208783b */ /* 0x000ea80000000200 */
[----:B------:R-:W2:Y:S04]  /*15d80*/  LDSM.16.M88.4 R84, [R2+0x9000] ;  /* 0x009000000254783b */ /* 0x000ea80000000200 */
[----:B------:R-:W2:Y:S04]  /*15d90*/  LDSM.16.M88.4 R44, [R2+0x9800] ;  /* 0x00980000022c783b */ /* 0x000ea80000000200 */
[----:B------:R-:W-:Y:S01]  /*15da0*/  LDSM.16.M88.4 R36, [R57+0x8000] ;  /* 0x008000003924783b */ /* 0x000fe20000000200 */
[C---:B----4-:R-:W-:Y:S03]  /*15db0*/  HMMA.16816.F32 R24, R48.reuse, R20, RZ ;  /* 0x000000143018723c */ /* 0x050fe600000018ff */
        /* <DEDUP_REMOVED lines=9> */
[C---:B---3--:R-:W-:Y:S08]  /*15e50*/  HMMA.16816.F32 R52, R48.reuse, R28, RZ ;  /* 0x0000001c3034723c */ /* 0x048ff000000018ff */
        /* <DEDUP_REMOVED lines=158> */
[----:B------:R-:W3:Y:S07]  /*16840*/  LDSM.16.M88.4 R28, [R89+UR6+0xf800] ;  /* 0x00f80006591c783b */ /* 0x000eee0008000200 */
[----:B----4-:R-:W-:Y:S08]  /*16850*/  HMMA.16816.F32 R24, R40, R32, R24 ;  /* 0x000000202818723c */ /* 0x010ff00000001818 */
[----:B------:R-:W-:Y:S01]  /*16860*/  HMMA.16816.F32 R36, R44, R48, R16 ;  /* 0x000000302c24723c */ /* 0x000fe20000001810 */
[----:B------:R-:W4:Y:S07]  /*16870*/  LDSM.16.M88.4 R16, [R0+0xe800] ;  /* 0x00e800000010783b */ /* 0x000f2e0000000200 */
[----:B------:R-:W-:Y:S01]  /*16880*/  HMMA.16816.F32 R20, R40, R34, R20 ;  /* 0x000000222814723c */ /* 0x000fe20000001814 */
[----:B------:R-:W5:Y:S02]  /*16890*/  LDSM.16.M88.4 R32, [R2+0xf800] ;  /* 0x00f800000220783b */ /* 0x000f640000000200 */
        /* <DEDUP_REMOVED lines=14> */
[----:B---3--:R-:W2:Y:S06]  /*16980*/  LDSM.16.M88.4 R24, [R57+0xf000] ;  /* 0x00f000003918783b */ /* 0x008eac0000000200 */
        /* <DEDUP_REMOVED lines=13> */
[----:B------:R4:W1:Y:S01]  /*16a60*/  LDSM.16.M88.4 R16, [R0+0xf800] ;  /* 0x00f800000010783b */ /* 0x0008620000000200 */
[----:B------:R-:W-:-:S06]  /*16a70*/  DEPBAR.LE SB0, 0x0 ;  /* 0x000080000000791a */ /* 0x000fcc0000000000 */
[----:B-----5:R-:W-:Y:S03]  /*16a80*/  HMMA.16816.F32 R52, R44, R32, R52 ;  /* 0x000000202c34723c */ /* 0x020fe60000001834 */
[----:B------:R-:W-:Y:S01]  /*16a90*/  FMUL.FTZ R28, R36, UR8 ;  /* 0x00000008241c7c20 */ /* 0x000fe20008410000 */
[----:B------:R-:W-:-:S04]  /*16aa0*/  FMUL.FTZ R29, R37, UR8 ;  /* 0x00000008251d7c20 */ /* 0x000fc80008410000 */
[----:B------:R-:W-:Y:S01]  /*16ab0*/  HMMA.16816.F32 R76, R44, R34, R76 ;  /* 0x000000222c4c723c */ /* 0x000fe2000000184c */
[----:B------:R-:W1:Y:S02]  /*16ac0*/  MUFU.TANH R28, R28 ;  /* 0x0000001c001c7308 */ /* 0x000e640000002400 */
[----:B------:R-:W-:Y:S01]  /*16ad0*/  FMUL.FTZ R12, R12, UR8 ;  /* 0x000000080c0c7c20 */ /* 0x000fe20008410000 */
[----:B------:R-:W-:-:S04]  /*16ae0*/  FMUL.FTZ R14, R14, UR8 ;  /* 0x000000080e0e7c20 */ /* 0x000fc80008410000 */
[C---:B--2---:R-:W-:Y:S01]  /*16af0*/  HMMA.16816.F32 R72, R84.reuse, R24, R72 ;  /* 0x000000185448723c */ /* 0x044fe20000001848 */
[----:B------:R-:W-:Y:S01]  /*16b00*/  FMUL.FTZ R24, R38, UR8 ;  /* 0x0000000826187c20 */ /* 0x000fe20008410000 */
[----:B------:R-:W-:Y:S01]  /*16b10*/  FMUL.FTZ R25, R39, UR8 ;  /* 0x0000000827197c20 */ /* 0x000fe20008410000 */
[----:B------:R-:W2:Y:S05]  /*16b20*/  MUFU.TANH R29, R29 ;  /* 0x0000001d001d7308 */ /* 0x000eaa0000002400 */
[C---:B------:R-:W-:Y:S03]  /*16b30*/  HMMA.16816.F32 R68, R84.reuse, R26, R68 ;  /* 0x0000001a5444723c */ /* 0x040fe60000001844 */
[----:B------:R-:W1:Y:S05]  /*16b40*/  MUFU.TANH R24, R24 ;  /* 0x0000001800187308 */ /* 0x000e6a0000002400 */
[----:B---3--:R-:W-:Y:S01]  /*16b50*/  HMMA.16816.F32 R52, R84, R4, R52 ;  /* 0x000000045434723c */ /* 0x008fe20000001834 */
[----:B------:R-:W-:Y:S01]  /*16b60*/  FMUL.FTZ R4, R15, UR8 ;  /* 0x000000080f047c20 */ /* 0x000fe20008410000 */
[----:B------:R-:W-:Y:S01]  /*16b70*/  LOP3.LUT R5, R218, 0x1f0, RZ, 0xc0, !PT ;  /* 0x000001f0da057812 */ /* 0x000fe200078ec0ff */
[----:B------:R-:W3:Y:S03]  /*16b80*/  MUFU.TANH R25, R25 ;  /* 0x0000001900197308 */ /* 0x000ee60000002400 */
[----:B------:R-:W-:-:S02]  /*16b90*/  IADD3 R64, PT, PT, R5, 0x1, R64 ;  /* 0x0000000105407810 */ /* 0x000fc40007ffe040 */
[----:B------:R-:W-:Y:S02]  /*16ba0*/  HMMA.16816.F32 R76, R84, R6, R76 ;  /* 0x00000006544c723c */ /* 0x000fe4000000184c */
[----:B------:R-:W-:Y:S01]  /*16bb0*/  IADD3 R2, PT, PT, -R231, R64, R62 ;  /* 0x00000040e7027210 */ /* 0x000fe20007ffe13e */
[----:B------:R-:W1:Y:S03]  /*16bc0*/  MUFU.TANH R12, R12 ;  /* 0x0000000c000c7308 */ /* 0x000e660000002400 */
[--C-:B------:R-:W-:Y:S02]  /*16bd0*/  IADD3 R2, PT, PT, R2, UR7, R63.reuse ;  /* 0x0000000702027c10 */ /* 0x100fe4000fffe03f */
[----:B------:R-:W-:Y:S01]  /*16be0*/  HMMA.16816.F32 R72, R40, R8, R72 ;  /* 0x000000082848723c */ /* 0x000fe20000001848 */
[----:B------:R-:W-:Y:S01]  /*16bf0*/  FMUL.FTZ R9, R13, UR8 ;  /* 0x000000080d097c20 */ /* 0x000fe20008410000 */
[C---:B----4-:R-:W-:Y:S01]  /*16c00*/  VIMNMX R0, PT, PT, R2.reuse, R63, PT ;  /* 0x0000003f02007248 */ /* 0x050fe20003fe0100 */
[----:B------:R-:W4:Y:S01]  /*16c10*/  MUFU.TANH R14, R14 ;  /* 0x0000000e000e7308 */ /* 0x000f220000002400 */
[----:B------:R-:W-:-:S04]  /*16c20*/  VIADDMNMX R2, R2, 0x8, R63, PT ;  /* 0x0000000802027846 */ /* 0x000fc8000380013f */
[C---:B------:R-:W-:Y:S03]  /*16c30*/  HMMA.16816.F32 R68, R40.reuse, R10, R68 ;  /* 0x0000000a2844723c */ /* 0x040fe60000001844 */
[----:B------:R-:W2:Y:S05]  /*16c40*/  MUFU.TANH R9, R9 ;  /* 0x0000000900097308 */ /* 0x000eaa0000002400 */
[C---:B-1----:R-:W-:Y:S03]  /*16c50*/  HMMA.16816.F32 R52, R40.reuse, R16, R52 ;  /* 0x000000102834723c */ /* 0x042fe60000001834 */
[----:B------:R-:W-:Y:S01]  /*16c60*/  FMUL.FTZ R72, R72, UR8 ;  /* 0x0000000848487c20 */ /* 0x000fe20008410000 */
[----:B------:R-:W-:Y:S01]  /*16c70*/  FMUL.FTZ R73, R73, UR8 ;  /* 0x0000000849497c20 */ /* 0x000fe20008410000 */
[----:B------:R-:W-:Y:S01]  /*16c80*/  FMUL.FTZ R74, R74, UR8 ;  /* 0x000000084a4a7c20 */ /* 0x000fe20008410000 */
[----:B------:R-:W-:Y:S01]  /*16c90*/  FMUL.FTZ R75, R75, UR8 ;  /* 0x000000084b4b7c20 */ /* 0x000fe20008410000 */
[----:B------:R-:W1:Y:S01]  /*16ca0*/  MUFU.TANH R4, R4 ;  /* 0x0000000400047308 */ /* 0x000e620000002400 */
        /* <DEDUP_REMOVED lines=43> */
.L_x_2398:
        /* <DEDUP_REMOVED lines=49> */
[C---:B------:R-:W-:Y:S01]  /*17270*/  IMAD R5, R8.reuse, UR11, R5 ;  /* 0x0000000b08057c24 */ /* 0x040fe2000f8e0205 */
        /* <DEDUP_REMOVED lines=10> */
.L_x_2399:
[----:B------:R-:W2:Y:S01]  /*17320*/  LDCU UR7, c[0x0][0x3bc] ;  /* 0x00007780ff0777ac */ /* 0x000ea20008000800 */
        /* <DEDUP_REMOVED lines=11> */
[----:B--2---:R-:W-:-:S03]  /*173e0*/  USHF.L.U64.HI UR7, UR10, 0x5, UR7 ;  /* 0x000000050a077899 */ /* 0x004fc60008010207 */
        /* <DEDUP_REMOVED lines=17> */
.L_x_2397:
[----:B------:R-:W2:Y:S01]  /*17500*/  S2R R5, SR_TID.X ;  /* 0x0000000000057919 */ /* 0x000ea20000002100 */
[----:B------:R-:W4:Y:S01]  /*17510*/  LDCU UR4, c[0x0][0x45c] ;  /* 0x00008b80ff0477ac */ /* 0x000f220008000800 */
        /* <DEDUP_REMOVED lines=11> */
[----:B-1----:R-:W-:Y:S02]  /*175d0*/  LDSM.16.MT88.4 R72, [R217+0x14000] ;  /* 0x01400000d948783b */ /* 0x002fe40000004200 */
[----:B---3--:R-:W-:Y:S02]  /*175e0*/  LOP3.LUT R6, R5, 0x6, RZ, 0xc0, !PT ;  /* 0x0000000605067812 */ /* 0x008fe400078ec0ff */
[----:B------:R-:W-:Y:S03]  /*175f0*/  LDSM.16.MT88.4 R104, [R217+0x16000] ;  /* 0x01600000d968783b */ /* 0x000fe60000004200 */
        /* <DEDUP_REMOVED lines=8> */
[C---:B------:R-:W-:Y:S02]  /*17680*/  ISETP.GE.AND P5, PT, R5.reuse, R0, PT ;  /* 0x000000000500720c */ /* 0x040fe40003fa6270 */
[----:B------:R-:W-:Y:S01]  /*17690*/  ISETP.GE.AND P4, PT, R5, R2, PT ;  /* 0x000000020500720c */ /* 0x000fe20003f86270 */
[----:B------:R-:W-:Y:S01]  /*176a0*/  VIADD R5, R17, 0xffffffc9 ;  /* 0xffffffc911057836 */ /* 0x000fe20000000000 */
[----:B------:R-:W-:-:S02]  /*176b0*/  FSEL R7, R48, -INF , !P1 ;  /* 0xff80000030077808 */ /* 0x000fc40004800000 */
[----:B------:R-:W-:Y:S02]  /*176c0*/  FSEL R10, R65, -INF , !P3 ;  /* 0xff800000410a7808 */ /* 0x000fe40005800000 */
[C---:B------:R-:W-:Y:S02]  /*176d0*/  ISETP.GE.AND P1, PT, R11.reuse, R0, PT ;  /* 0x000000000b00720c */ /* 0x040fe40003f26270 */
[----:B------:R-:W-:Y:S01]  /*176e0*/  ISETP.GE.AND P3, PT, R11, R2, PT ;  /* 0x000000020b00720c */ /* 0x000fe20003f66270 */
[----:B------:R-:W-:Y:S01]  /*176f0*/  VIADD R11, R17, 0xffffffd1 ;  /* 0xffffffd1110b7836 */ /* 0x000fe20000000000 */
        /* <DEDUP_REMOVED lines=10> */
[----:B------:R-:W-:Y:S01]  /*177a0*/  FSEL R6, R23, -INF , !P4 ;  /* 0xff80000017067808 */ /* 0x000fe20006000000 */
[----:B------:R-:W-:Y:S01]  /*177b0*/  VIADD R23, R17, 0xffffffe1 ;  /* 0xffffffe111177836 */ /* 0x000fe20000000000 */
        /* <DEDUP_REMOVED lines=9> */
[C---:B------:R-:W-:Y:S01]  /*17850*/  ISETP.GE.AND P5, PT, R11.reuse, R0, PT ;  /* 0x000000000b00720c */ /* 0x040fe20003fa6270 */
[----:B------:R-:W-:Y:S01]  /*17860*/  LDSM.16.MT88.4 R24, [R217+0x14800] ;  /* 0x01480000d918783b */ /* 0x000fe20000004200 */
[----:B------:R-:W-:Y:S02]  /*17870*/  ISETP.GE.AND P4, PT, R11, R2, PT ;  /* 0x000000020b00720c */ /* 0x000fe40003f86270 */
[----:B------:R-:W-:-:S02]  /*17880*/  FSEL R9, R9, -INF , !P5 ;  /* 0xff80000009097808 */ /* 0x000fc40006800000 */
[----:B------:R-:W-:Y:S02]  /*17890*/  FSEL R16, R4, -INF , !P4 ;  /* 0xff80000004107808 */ /* 0x000fe40006000000 */
        /* <DEDUP_REMOVED lines=21> */
[----:B------:R-:W-:-:S02]  /*179f0*/  ISETP.GE.AND P5, PT, R23, R0, PT ;  /* 0x000000001700720c */ /* 0x000fc40003fa6270 */
[----:B------:R-:W-:Y:S02]  /*17a00*/  ISETP.GE.AND P4, PT, R23, R2, PT ;  /* 0x000000021700720c */ /* 0x000fe40003f86270 */
[----:B------:R-:W-:Y:S02]  /*17a10*/  FMNMX3.FTZ R4, R4, R21, R15, !PT ;  /* 0x0000001504047276 */ /* 0x000fe4000781000f */
[----:B------:R-:W-:Y:S02]  /*17a20*/  FMNMX3.FTZ R23, R10, R50, R22, !PT ;  /* 0x000000320a177276 */ /* 0x000fe40007810016 */
[----:B------:R-:W-:Y:S02]  /*17a30*/  FMNMX3.FTZ R4, R4, R13, R11, !PT ;  /* 0x0000000d04047276 */ /* 0x000fe4000781000b */
[----:B------:R-:W-:Y:S02]  /*17a40*/  FSEL R183, R183, -INF , !P1 ;  /* 0xff800000b7b77808 */ /* 0x000fe40004800000 */
[----:B------:R-:W-:-:S02]  /*17a50*/  FSEL R182, R182, -INF , !P3 ;  /* 0xff800000b6b67808 */ /* 0x000fc40005800000 */
[----:B------:R-:W-:Y:S02]  /*17a60*/  FMNMX3.FTZ R23, R23, R6, R8, !PT ;  /* 0x0000000617177276 */ /* 0x000fe40007810008 */
[C---:B------:R-:W-:Y:S02]  /*17a70*/  ISETP.GE.AND P1, PT, R19.reuse, R0, PT ;  /* 0x000000001300720c */ /* 0x040fe40003f26270 */
[----:B------:R-:W-:Y:S01]  /*17a80*/  ISETP.GE.AND P3, PT, R19, R2, PT ;  /* 0x000000021300720c */ /* 0x000fe20003f66270 */
[C---:B------:R-:W-:Y:S01]  /*17a90*/  VIADD R19, R17.reuse, 0xfffffff8 ;  /* 0xfffffff811137836 */ /* 0x040fe20000000000 */
[----:B------:R-:W-:Y:S01]  /*17aa0*/  FMNMX3.FTZ R4, R4, R9, R203, !PT ;  /* 0x0000000904047276 */ /* 0x000fe200078100cb */
[----:B------:R-:W-:Y:S01]  /*17ab0*/  VIADD R17, R17, 0xfffffff9 ;  /* 0xfffffff911117836 */ /* 0x000fe20000000000 */
[----:B------:R-:W-:Y:S02]  /*17ac0*/  FMNMX3.FTZ R23, R23, R20, R18, !PT ;  /* 0x0000001417177276 */ /* 0x000fe40007810012 */
[----:B------:R-:W-:-:S02]  /*17ad0*/  FSEL R219, R219, -INF , !P1 ;  /* 0xff800000dbdb7808 */ /* 0x000fc40004800000 */
[----:B------:R-:W-:Y:S02]  /*17ae0*/  ISETP.GE.AND P1, PT, R19, R0, PT ;  /* 0x000000001300720c */ /* 0x000fe40003f26270 */
[----:B------:R-:W-:Y:S02]  /*17af0*/  FMNMX3.FTZ R4, R4, R201, R183, !PT ;  /* 0x000000c904047276 */ /* 0x000fe400078100b7 */
[----:B------:R-:W-:Y:S02]  /*17b00*/  FMNMX3.FTZ R23, R23, R16, R200, !PT ;  /* 0x0000001017177276 */ /* 0x000fe400078100c8 */
[----:B------:R-:W-:Y:S02]  /*17b10*/  FSEL R215, R215, -INF , !P5 ;  /* 0xff800000d7d77808 */ /* 0x000fe40006800000 */
[----:B------:R-:W-:Y:S02]  /*17b20*/  FSEL R210, R210, -INF , !P3 ;  /* 0xff800000d2d27808 */ /* 0x000fe40005800000 */
[----:B------:R-:W-:-:S02]  /*17b30*/  ISETP.GE.AND P5, PT, R17, R0, PT ;  /* 0x000000001100720c */ /* 0x000fc40003fa6270 */
[----:B------:R-:W-:Y:S02]  /*17b40*/  FSEL R212, R212, -INF , !P1 ;  /* 0xff800000d4d47808 */ /* 0x000fe40004800000 */
[----:B------:R-:W-:Y:S02]  /*17b50*/  FMNMX3.FTZ R4, R4, R181, R219, !PT ;  /* 0x000000b504047276 */ /* 0x000fe400078100db */
[----:B------:R-:W-:Y:S02]  /*17b60*/  ISETP.GE.AND P3, PT, R19, R2, PT ;  /* 0x000000021300720c */ /* 0x000fe40003f66270 */
[----:B------:R-:W-:Y:S02]  /*17b70*/  FMNMX3.FTZ R23, R23, R202, R182, !PT ;  /* 0x000000ca17177276 */ /* 0x000fe400078100b6 */
[----:B------:R-:W-:Y:S02]  /*17b80*/  FSEL R211, R211, -INF , !P5 ;  /* 0xff800000d3d37808 */ /* 0x000fe40006800000 */
[----:B------:R-:W-:-:S02]  /*17b90*/  FMNMX3.FTZ R4, R4, R215, R212, !PT ;  /* 0x000000d704047276 */ /* 0x000fc400078100d4 */
[----:B------:R-:W-:Y:S02]  /*17ba0*/  ISETP.GE.AND P1, PT, R17, R2, PT ;  /* 0x000000021100720c */ /* 0x000fe40003f26270 */
[----:B------:R-:W-:Y:S02]  /*17bb0*/  FSEL R206, R206, -INF , !P4 ;  /* 0xff800000cece7808 */ /* 0x000fe40006000000 */
[----:B------:R-:W-:Y:S02]  /*17bc0*/  FSEL R205, R205, -INF , !P3 ;  /* 0xff800000cdcd7808 */ /* 0x000fe40005800000 */
[----:B------:R-:W-:Y:S02]  /*17bd0*/  FMNMX3.FTZ R23, R23, R180, R210, !PT ;  /* 0x000000b417177276 */ /* 0x000fe400078100d2 */
[----:B------:R-:W-:Y:S02]  /*17be0*/  FMNMX.FTZ R14, R211, R4, !PT ;  /* 0x00000004d30e7209 */ /* 0x000fe40007810000 */
[----:B------:R-:W-:-:S02]  /*17bf0*/  FSEL R204, R204, -INF , !P1 ;  /* 0xff800000cccc7808 */ /* 0x000fc40004800000 */
        /* <DEDUP_REMOVED lines=22> */
[----:B------:R-:W-:Y:S01]  /*17d60*/  LDSM.16.MT88.4 R140, [R197] ;  /* 0x00000000c58c783b */ /* 0x000fe20000004200 */
[--C-:B------:R-:W-:Y:S01]  /*17d70*/  FFMA.FTZ R190, R21, UR4, -R214.reuse ;  /* 0x0000000415be7c23 */ /* 0x100fe200080108d6 */
[----:B------:R-:W-:Y:S01]  /*17d80*/  MUFU.EX2 R195, R195 ;  /* 0x000000c300c37308 */ /* 0x000fe20000000800 */
[--C-:B------:R-:W-:Y:S01]  /*17d90*/  FFMA.FTZ R192, R50, UR4, -R207.reuse ;  /* 0x0000000432c07c23 */ /* 0x100fe200080108cf */
[--C-:B------:R-:W-:Y:S01]  /*17da0*/  FFMA.FTZ R188, R6, UR4, -R207.reuse ;  /* 0x0000000406bc7c23 */ /* 0x100fe200080108cf */
[----:B------:R-:W1:Y:S01]  /*17db0*/  LDSM.16.MT88.4 R48, [R199+0x12000] ;  /* 0x01200000c730783b */ /* 0x000e620000004200 */
[--C-:B------:R-:W-:Y:S01]  /*17dc0*/  FFMA.FTZ R193, R10, UR4, -R207.reuse ;  /* 0x000000040ac17c23 */ /* 0x100fe200080108cf */
[--C-:B------:R-:W-:Y:S01]  /*17dd0*/  FFMA.FTZ R189, R22, UR4, -R207.reuse ;  /* 0x0000000416bd7c23 */ /* 0x100fe200080108cf */
[----:B------:R-:W2:Y:S01]  /*17de0*/  MUFU.EX2 R194, R194 ;  /* 0x000000c200c27308 */ /* 0x000ea20000000800 */
[----:B------:R-:W3:Y:S01]  /*17df0*/  LDSM.16.MT88.4 R132, [R196] ;  /* 0x00000000c484783b */ /* 0x000ee20000004200 */
[--C-:B------:R-:W-:Y:S01]  /*17e00*/  FFMA.FTZ R169, R11, UR4, -R214.reuse ;  /* 0x000000040ba97c23 */ /* 0x100fe200080108d6 */
[--C-:B------:R-:W-:Y:S01]  /*17e10*/  FFMA.FTZ R168, R9, UR4, -R214.reuse ;  /* 0x0000000409a87c23 */ /* 0x100fe200080108d6 */
[----:B------:R-:W-:Y:S01]  /*17e20*/  MUFU.EX2 R191, R191 ;  /* 0x000000bf00bf7308 */ /* 0x000fe20000000800 */
[----:B------:R-:W4:Y:S01]  /*17e30*/  LDSM.16.MT88.4 R56, [R197+0x2000] ;  /* 0x00200000c538783b */ /* 0x000f220000004200 */
[--C-:B------:R-:W-:Y:S01]  /*17e40*/  FFMA.FTZ R185, R8, UR4, -R207.reuse ;  /* 0x0000000408b97c23 */ /* 0x100fe200080108cf */
[--C-:B------:R-:W-:Y:S01]  /*17e50*/  FFMA.FTZ R187, R15, UR4, -R214.reuse ;  /* 0x000000040fbb7c23 */ /* 0x100fe200080108d6 */
[----:B------:R-:W5:Y:S01]  /*17e60*/  MUFU.EX2 R190, R190 ;  /* 0x000000be00be7308 */ /* 0x000f620000000800 */
[----:B------:R-:W4:Y:S01]  /*17e70*/  LDSM.16.MT88.4 R64, [R196+0x2000] ;  /* 0x00200000c440783b */ /* 0x000f220000004200 */
[--C-:B------:R-:W-:Y:S01]  /*17e80*/  FFMA.FTZ R186, R13, UR4, -R214.reuse ;  /* 0x000000040dba7c23 */ /* 0x100fe200080108d6 */
[--C-:B------:R-:W-:Y:S01]  /*17e90*/  FFMA.FTZ R184, R20, UR4, -R207.reuse ;  /* 0x0000000414b87c23 */ /* 0x100fe200080108cf */
[----:B------:R-:W-:Y:S01]  /*17ea0*/  MUFU.EX2 R193, R193 ;  /* 0x000000c100c17308 */ /* 0x000fe20000000800 */
[----:B------:R-:W4:Y:S01]  /*17eb0*/  LDSM.16.MT88.4 R88, [R197+0x4000] ;  /* 0x00400000c558783b */ /* 0x000f220000004200 */
[----:B--2---:R-:W-:Y:S01]  /*17ec0*/  F2FP.F16.F32.PACK_AB R128, R194, R195 ;  /* 0x000000c3c280723e */ /* 0x004fe200000000ff */
[--C-:B------:R-:W-:Y:S01]  /*17ed0*/  FFMA.FTZ R167, R18, UR4, -R207.reuse ;  /* 0x0000000412a77c23 */ /* 0x100fe200080108cf */
[----:B------:R-:W2:Y:S01]  /*17ee0*/  MUFU.EX2 R192, R192 ;  /* 0x000000c000c07308 */ /* 0x000ea20000000800 */
[----:B------:R-:W4:Y:S01]  /*17ef0*/  LDSM.16.MT88.4 R96, [R196+0x4000] ;  /* 0x00400000c460783b */ /* 0x000f220000004200 */
[--C-:B------:R-:W-:Y:S01]  /*17f00*/  FFMA.FTZ R166, R16, UR4, -R207.reuse ;  /* 0x0000000410a67c23 */ /* 0x100fe200080108cf */
[--C-:B------:R-:W-:Y:S01]  /*17f10*/  FFMA.FTZ R198, R203, UR4, -R214.reuse ;  /* 0x00000004cbc67c23 */ /* 0x100fe200080108d6 */
[----:B------:R-:W-:Y:S01]  /*17f20*/  MUFU.EX2 R189, R189 ;  /* 0x000000bd00bd7308 */ /* 0x000fe20000000800 */
[----:B------:R-:W4:Y:S01]  /*17f30*/  LDSM.16.MT88.4 R120, [R197+0x6000] ;  /* 0x00600000c578783b */ /* 0x000f220000004200 */
[----:B-----5:R-:W-:Y:S01]  /*17f40*/  F2FP.F16.F32.PACK_AB R130, R190, R191 ;  /* 0x000000bfbe82723e */ /* 0x020fe200000000ff */
        /* <DEDUP_REMOVED lines=10> */
[----:B------:R-:W2:Y:S01]  /*17ff0*/  LDSM.16.MT88.4 R12, [R199+0x10800] ;  /* 0x01080000c70c783b */ /* 0x000ea20000004200 */
[--C-:B------:R-:W-:Y:S01]  /*18000*/  FFMA.FTZ R202, R182, UR4, -R207.reuse ;  /* 0x00000004b6ca7c23 */ /* 0x100fe200080108cf */
[--C-:B------:R-:W-:Y:S01]  /*18010*/  FFMA.FTZ R213, R180, UR4, -R207.reuse ;  /* 0x00000004b4d57c23 */ /* 0x100fe200080108cf */
[----:B------:R-:W-:Y:S01]  /*18020*/  MUFU.EX2 R169, R169 ;  /* 0x000000a900a97308 */ /* 0x000fe20000000800 */
[----:B------:R-:W2:Y:S01]  /*18030*/  LDSM.16.MT88.4 R16, [R199+0x16800] ;  /* 0x01680000c710783b */ /* 0x000ea20000004200 */
[----:B-----5:R-:W-:Y:S01]  /*18040*/  F2FP.F16.F32.PACK_AB R131, R188, R189 ;  /* 0x000000bdbc83723e */ /* 0x020fe200000000ff */
[--C-:B------:R-:W-:Y:S01]  /*18050*/  FFMA.FTZ R181, R181, UR4, -R214.reuse ;  /* 0x00000004b5b57c23 */ /* 0x100fe200080108d6 */
[----:B------:R-:W-:Y:S01]  /*18060*/  MUFU.EX2 R168, R168 ;  /* 0x000000a800a87308 */ /* 0x000fe20000000800 */
[----:B------:R-:W5:Y:S01]  /*18070*/  LDSM.16.MT88.4 R20, [R199+0x14800] ;  /* 0x01480000c714783b */ /* 0x000f620000004200 */
[----:B------:R-:W-:Y:S01]  /*18080*/  FFMA.FTZ R241, R211, UR4, -R214 ;  /* 0x00000004d3f17c23 */ /* 0x000fe200080108d6 */
[--C-:B------:R-:W-:Y:S01]  /*18090*/  FFMA.FTZ R206, R206, UR4, -R207.reuse ;  /* 0x00000004cece7c23 */ /* 0x100fe200080108cf */
[----:B------:R-:W-:Y:S01]  /*180a0*/  MUFU.EX2 R185, R185 ;  /* 0x000000b900b97308 */ /* 0x000fe20000000800 */
[C---:B-1----:R-:W-:Y:S01]  /*180b0*/  HMMA.16816.F32 R44, R128.reuse, R48, RZ ;  /* 0x00000030802c723c */ /* 0x042fe200000018ff */
[----:B------:R-:W-:Y:S01]  /*180c0*/  LDSM.16.MT88.4 R176, [R197+0x800] ;  /* 0x00080000c5b0783b */ /* 0x000fe20000004200 */
[--C-:B------:R-:W-:Y:S01]  /*180d0*/  FFMA.FTZ R239, R204, UR4, -R207.reuse ;  /* 0x00000004ccef7c23 */ /* 0x100fe200080108cf */
[----:B------:R-:W1:Y:S01]  /*180e0*/  MUFU.EX2 R184, R184 ;  /* 0x000000b800b87308 */ /* 0x000e620000000800 */
[----:B------:R-:W-:Y:S01]  /*180f0*/  FFMA.FTZ R205, R205, UR4, -R207 ;  /* 0x00000004cdcd7c23 */ /* 0x000fe200080108cf */
[----:B------:R-:W-:Y:S01]  /*18100*/  LDSM.16.MT88.4 R172, [R196+0x800] ;  /* 0x00080000c4ac783b */ /* 0x000fe20000004200 */
        /* <DEDUP_REMOVED lines=11> */
[----:B------:R-:W-:Y:S01]  /*181c0*/  FADD.FTZ R190, R190, R191 ;  /* 0x000000bfbebe7221 */ /* 0x000fe20000010000 */
[----:B------:R-:W-:Y:S01]  /*181d0*/  FADD.FTZ R188, R188, R189 ;  /* 0x000000bdbcbc7221 */ /* 0x000fe20000010000 */
[----:B------:R-:W5:Y:S04]  /*181e0*/  MUFU.EX2 R203, R203 ;  /* 0x000000cb00cb7308 */ /* 0x000f680000000800 */
[----:B------:R-:W-:Y:S01]  /*181f0*/  MUFU.EX2 R201, R201 ;  /* 0x000000c900c97308 */ /* 0x000fe20000000800 */
[C---:B------:R-:W-:Y:S03]  /*18200*/  HMMA.16816.F32 R76, R128.reuse, R80, RZ ;  /* 0x00000050804c723c */ /* 0x040fe600000018ff */
[----:B------:R3:W-:Y:S04]  /*18210*/  MUFU.EX2 R200, R181 ;  /* 0x000000b500c87308 */ /* 0x0007e80000000800 */
[----:B------:R-:W-:Y:S01]  /*18220*/  MUFU.EX2 R209, R209 ;  /* 0x000000d100d17308 */ /* 0x000fe20000000800 */
[C---:B------:R-:W-:Y:S03]  /*18230*/  HMMA.16816.F32 R108, R128.reuse, R112, RZ ;  /* 0x00000070806c723c */ /* 0x040fe600000018ff */
[----:B------:R-:W5:Y:S04]  /*18240*/  MUFU.EX2 R208, R208 ;  /* 0x000000d000d07308 */ /* 0x000f680000000800 */
[----:B------:R-:W-:Y:S01]  /*18250*/  MUFU.EX2 R202, R202 ;  /* 0x000000ca00ca7308 */ /* 0x000fe20000000800 */
[C---:B------:R-:W-:Y:S01]  /*18260*/  HMMA.16816.F32 R160, R128.reuse, R156, RZ ;  /* 0x0000009c80a0723c */ /* 0x040fe200000018ff */
[----:B---3--:R-:W-:Y:S02]  /*18270*/  LDSM.16.MT88.4 R180, [R217+0x11000] ;  /* 0x01100000d9b4783b */ /* 0x008fe40000004200 */
[----:B------:R-:W3:Y:S04]  /*18280*/  MUFU.EX2 R213, R213 ;  /* 0x000000d500d57308 */ /* 0x000ee80000000800 */
[----:B------:R-:W-:Y:S01]  /*18290*/  MUFU.EX2 R241, R241 ;  /* 0x000000f100f17308 */ /* 0x000fe20000000800 */
[C---:B------:R-:W-:Y:S03]  /*182a0*/  HMMA.16816.F32 R144, R128.reuse, R140, RZ ;  /* 0x0000008c8090723c */ /* 0x040fe600000018ff */
[----:B------:R-:W-:Y:S04]  /*182b0*/  MUFU.EX2 R206, R206 ;  /* 0x000000ce00ce7308 */ /* 0x000fe80000000800 */
[----:B------:R-:W-:Y:S01]  /*182c0*/  MUFU.EX2 R204, R205 ;  /* 0x000000cd00cc7308 */ /* 0x000fe20000000800 */
[C---:B------:R-:W-:Y:S03]  /*182d0*/  HMMA.16816.F32 R136, R128.reuse, R132, RZ ;  /* 0x000000848088723c */ /* 0x040fe600000018ff */
[----:B------:R-:W-:Y:S05]  /*182e0*/  MUFU.EX2 R239, R239 ;  /* 0x000000ef00ef7308 */ /* 0x000fea0000000800 */
        /* <DEDUP_REMOVED lines=42> */
[----:B------:R-:W4:Y:S07]  /*18590*/  LDSM.16.MT88.4 R16, [R196+0x4800] ;  /* 0x00480000c410783b */ /* 0x000f2e0000004200 */
[C---:B-----5:R-:W-:Y:S08]  /*185a0*/  HMMA.16816.F32 R76, R4.reuse, R20, R76 ;  /* 0x00000014044c723c */ /* 0x060ff0000000184c */
[C---:B-1----:R-:W-:Y:S08]  /*185b0*/  HMMA.16816.F32 R36, R4.reuse, R8, R36 ;  /* 0x000000080424723c */ /* 0x042ff00000001824 */
[C---:B------:R-:W-:Y:S01]  /*185c0*/  HMMA.16816.F32 R40, R4.reuse, R10, R40 ;  /* 0x0000000a0428723c */ /* 0x040fe20000001828 */
[----:B------:R-:W1:Y:S07]  /*185d0*/  LDSM.16.MT88.4 R8, [R197+0x6800] ;  /* 0x00680000c508783b */ /* 0x000e6e0000004200 */
[C---:B------:R-:W-:Y:S01]  /*185e0*/  HMMA.16816.F32 R80, R4.reuse, R22, R80 ;  /* 0x000000160450723c */ /* 0x040fe20000001850 */
[----:B------:R-:W5:Y:S07]  /*185f0*/  LDSM.16.MT88.4 R20, [R197+0x4800] ;  /* 0x00480000c514783b */ /* 0x000f6e0000004200 */
[C---:B--2---:R-:W-:Y:S08]  /*18600*/  HMMA.16816.F32 R160, R4.reuse, R12, R160 ;  /* 0x0000000c04a0723c */ /* 0x044ff000000018a0 */
        /* <DEDUP_REMOVED lines=26> */
[C---:B--2---:R-:W-:Y:S08]  /*187b0*/  HMMA.16816.F32 R100, R4.reuse, R12, R100 ;  /* 0x0000000c0464723c */ /* 0x044ff00000001864 */
[C---:B------:R-:W-:Y:S01]  /*187c0*/  HMMA.16816.F32 R104, R4.reuse, R14, R104 ;  /* 0x0000000e0468723c */ /* 0x040fe20000001868 */
[----:B------:R-:W2:Y:S07]  /*187d0*/  LDSM.16.MT88.4 R12, [R199+0x15000] ;  /* 0x01500000c70c783b */ /* 0x000eae0000004200 */
[C---:B---3--:R-:W-:Y:S08]  /*187e0*/  HMMA.16816.F32 R124, R4.reuse, R24, R124 ;  /* 0x00000018047c723c */ /* 0x048ff0000000187c */
[----:B------:R-:W-:Y:S01]  /*187f0*/  HMMA.16816.F32 R128, R4, R26, R128 ;  /* 0x0000001a0480723c */ /* 0x000fe20000001880 */
[----:B------:R-:W-:Y:S01]  /*18800*/  F2FP.F16.F32.PACK_AB R4, R203, R198 ;  /* 0x000000c6cb04723e */ /* 0x000fe200000000ff */
[----:B------:R-:W-:Y:S01]  /*18810*/  LDSM.16.MT88.4 R24, [R217+0x15000] ;  /* 0x01500000d918783b */ /* 0x000fe20000004200 */
[----:B------:R-:W-:-:S02]  /*18820*/  F2FP.F16.F32.PACK_AB R5, R208, R209 ;  /* 0x000000d1d005723e */ /* 0x000fc400000000ff */
[----:B------:R-:W-:Y:S02]  /*18830*/  F2FP.F16.F32.PACK_AB R6, R200, R201 ;  /* 0x000000c9c806723e */ /* 0x000fe400000000ff */
[----:B------:R-:W-:-:S07]  /*18840*/  F2FP.F16.F32.PACK_AB R7, R213, R202 ;  /* 0x000000cad507723e */ /* 0x000fce00000000ff */
[C---:B----4-:R-:W-:Y:S08]  /*18850*/  HMMA.16816.F32 R44, R4.reuse, R16, R44 ;  /* 0x00000010042c723c */ /* 0x050ff0000000182c */
[C---:B------:R-:W-:Y:S01]  /*18860*/  HMMA.16816.F32 R48, R4.reuse, R18, R48 ;  /* 0x000000120430723c */ /* 0x040fe20000001830 */
[----:B------:R-:W3:Y:S07]  /*18870*/  LDSM.16.MT88.4 R16, [R217+0x13000] ;  /* 0x01300000d910783b */ /* 0x000eee0000004200 */
[C---:B-1----:R-:W-:Y:S08]  /*18880*/  HMMA.16816.F32 R108, R4.reuse, R8, R108 ;  /* 0x00000008046c723c */ /* 0x042ff0000000186c */
        /* <DEDUP_REMOVED lines=17> */
[----:B------:R-:W-:Y:S01]  /*189a0*/  HMMA.16816.F32 R160, R4, R180, R160 ;  /* 0x000000b404a0723c */ /* 0x000fe200000018a0 */
[--C-:B------:R-:W-:Y:S01]  /*189b0*/  FFMA.FTZ R180, R219, UR4, -R214.reuse ;  /* 0x00000004dbb47c23 */ /* 0x100fe200080108d6 */
[----:B------:R-:W-:-:S05]  /*189c0*/  FFMA.FTZ R181, R215, UR4, -R214 ;  /* 0x00000004d7b57c23 */ /* 0x000fca00080108d6 */
[----:B------:R-:W-:Y:S01]  /*189d0*/  MUFU.EX2 R180, R180 ;  /* 0x000000b400b47308 */ /* 0x000fe20000000800 */
[C---:B------:R-:W-:Y:S01]  /*189e0*/  HMMA.16816.F32 R156, R4.reuse, R182, R156 ;  /* 0x000000b6049c723c */ /* 0x040fe2000000189c */
[----:B------:R-:W-:Y:S01]  /*189f0*/  FFMA.FTZ R182, R212, UR4, -R214 ;  /* 0x00000004d4b67c23 */ /* 0x000fe200080108d6 */
[----:B------:R-:W-:Y:S01]  /*18a00*/  FFMA.FTZ R183, R210, UR4, -R207 ;  /* 0x00000004d2b77c23 */ /* 0x000fe200080108cf */
[----:B------:R-:W1:Y:S04]  /*18a10*/  MUFU.EX2 R181, R181 ;  /* 0x000000b500b57308 */ /* 0x000e680000000800 */
[----:B------:R-:W-:Y:S01]  /*18a20*/  MUFU.EX2 R182, R182 ;  /* 0x000000b600b67308 */ /* 0x000fe20000000800 */
[C---:B------:R-:W-:Y:S03]  /*18a30*/  HMMA.16816.F32 R144, R4.reuse, R176, R144 ;  /* 0x000000b00490723c */ /* 0x040fe60000001890 */
[----:B------:R-:W1:Y:S05]  /*18a40*/  MUFU.EX2 R183, R183 ;  /* 0x000000b700b77308 */ /* 0x000e6a0000000800 */
        /* <DEDUP_REMOVED lines=14> */
[C---:B--2---:R-:W-:Y:S08]  /*18b30*/  HMMA.16816.F32 R92, R4.reuse, R12, R92 ;  /* 0x0000000c045c723c */ /* 0x044ff0000000185c */
[C---:B------:R-:W-:Y:S01]  /*18b40*/  HMMA.16816.F32 R96, R4.reuse, R14, R96 ;  /* 0x0000000e0460723c */ /* 0x040fe20000001860 */
[----:B------:R-:W2:Y:S07]  /*18b50*/  LDSM.16.MT88.4 R12, [R199+0x11800] ;  /* 0x01180000c70c783b */ /* 0x000eae0000004200 */
[C---:B---3--:R-:W-:Y:S08]  /*18b60*/  HMMA.16816.F32 R116, R4.reuse, R16, R116 ;  /* 0x000000100474723c */ /* 0x048ff00000001874 */
[C---:B------:R-:W-:Y:S01]  /*18b70*/  HMMA.16816.F32 R120, R4.reuse, R18, R120 ;  /* 0x000000120478723c */ /* 0x040fe20000001878 */
[----:B------:R-:W3:Y:S07]  /*18b80*/  LDSM.16.MT88.4 R16, [R199+0x17800] ;  /* 0x01780000c710783b */ /* 0x000eee0000004200 */
        /* <DEDUP_REMOVED lines=138> */
.L_x_2401:
        /* <DEDUP_REMOVED lines=8> */
.L_x_2402:
[----:B------:R-:W1:Y:S01]  /*194b0*/  S2R R167, SR_TID.X ;  /* 0x0000000000a77919 */ /* 0x000e620000002100 */
[----:B------:R-:W2:Y:S01]  /*194c0*/  LDCU.64 UR4, c[0x0][0x3c0] ;  /* 0x00007800ff0477ac */ /* 0x000ea20008000a00 */
[----:B------:R-:W-:Y:S01]  /*194d0*/  IMAD.SHL.U32 R243, R5, 0x8, RZ ;  /* 0x0000000805f37824 */ /* 0x000fe200078e00ff */
[----:B------:R-:W-:Y:S01]  /*194e0*/  LOP3.LUT R7, R6, 0x8, R5, 0xf8, !PT ;  /* 0x0000000806077812 */ /* 0x000fe200078ef805 */
[----:B------:R-:W-:Y:S01]  /*194f0*/  IMAD.MOV.U32 R229, RZ, RZ, R227 ;  /* 0x000000ffffe57224 */ /* 0x000fe200078e00e3 */
[----:B------:R-:W-:Y:S01]  /*19500*/  LOP3.LUT R220, R4, 0x400, RZ, 0xc0, !PT ;  /* 0x0000040004dc7812 */ /* 0x000fe200078ec0ff */
[----:B------:R-:W-:Y:S01]  /*19510*/  IMAD.MOV.U32 R166, RZ, RZ, 0x20 ;  /* 0x00000020ffa67424 */ /* 0x000fe200078e00ff */
[----:B------:R-:W-:Y:S02]  /*19520*/  LOP3.LUT R8, R243, 0x1f8, RZ, 0xc0, !PT ;  /* 0x000001f8f3087812 */ /* 0x000fe400078ec0ff */
[----:B------:R-:W-:Y:S02]  /*19530*/  LOP3.LUT R7, R7, R216, RZ, 0x3c, !PT ;  /* 0x000000d807077212 */ /* 0x000fe400078e3cff */
[----:B------:R-:W-:-:S03]  /*19540*/  SEL R169, R166, 0xffffffe0, !P2 ;  /* 0xffffffe0a6a97807 */ /* 0x000fc60005000000 */
[----:B------:R-:W-:-:S04]  /*19550*/  IMAD R220, R7, 0x2, R220 ;  /* 0x0000000207dc7824 */ /* 0x000fc800078e02dc */
[----:B------:R-:W-:Y:S01]  /*19560*/  VIADD R28, R220, UR6 ;  /* 0x00000006dc1c7c36 */ /* 0x000fe20008000000 */
[----:B--2---:R-:W-:Y:S02]  /*19570*/  USHF.L.U32 UR7, UR4, 0x5, URZ ;  /* 0x0000000504077899 */ /* 0x004fe400080006ff */
[----:B------:R-:W-:Y:S01]  /*19580*/  USHF.L.U64.HI UR5, UR4, 0x5, UR5 ;  /* 0x0000000504057899 */ /* 0x000fe20008010205 */
[----:B------:R-:W-:Y:S01]  /*19590*/  IMAD.IADD R219, R169, 0x1, R28 ;  /* 0x00000001a9db7824 */ /* 0x000fe200078e021c */
[----:B------:R-:W2:Y:S02]  /*195a0*/  LDCU UR4, c[0x0][0x50c] ;  /* 0x0000a180ff0477ac */ /* 0x000ea40008000800 */
[----:B------:R-:W-:-:S04]  /*195b0*/  IADD3 R6, P1, PT, R228, UR7, RZ ;  /* 0x00000007e4067c10 */ /* 0x000fc8000ff3e0ff */
[----:B------:R-:W-:Y:S02]  /*195c0*/  IADD3.X R7, PT, PT, R227, UR5, RZ, P1, !PT ;  /* 0x00000005e3077c10 */ /* 0x000fe40008ffe4ff */
[----:B------:R-:W-:Y:S01]  /*195d0*/  IADD3 R10, P1, PT, R6, UR7, RZ ;  /* 0x00000007060a7c10 */ /* 0x000fe2000ff3e0ff */
[----:B-1----:R-:W-:Y:S01]  /*195e0*/  IMAD.SHL.U32 R171, R167, 0x20, RZ ;  /* 0x00000020a7ab7824 */ /* 0x002fe200078e00ff */
[--C-:B------:R-:W-:Y:S02]  /*195f0*/  LOP3.LUT R8, R8, 0x38, R167.reuse, 0x78, !PT ;  /* 0x0000003808087812 */ /* 0x100fe400078e78a7 */
[----:B------:R-:W-:Y:S02]  /*19600*/  SHF.R.U32.HI R218, RZ, 0x1, R167 ;  /* 0x00000001ffda7819 */ /* 0x000fe400000116a7 */
[----:B------:R-:W-:Y:S02]  /*19610*/  LOP3.LUT R243, R8, 0x1e00, R243, 0xf8, !PT ;  /* 0x00001e0008f37812 */ /* 0x000fe400078ef8f3 */
[----:B------:R-:W-:-:S02]  /*19620*/  LOP3.LUT R5, R218, 0x8, RZ, 0xc0, !PT ;  /* 0x00000008da057812 */ /* 0x000fc400078ec0ff */
[----:B------:R-:W-:Y:S02]  /*19630*/  LEA R243, R243, UR6, 0x1 ;  /* 0x00000006f3f37c11 */ /* 0x000fe4000f8e08ff */
[----:B------:R-:W-:Y:S02]  /*19640*/  LOP3.LUT R171, R171, 0x7c00, RZ, 0xc0, !PT ;  /* 0x00007c00abab7812 */ /* 0x000fe400078ec0ff */
[--C-:B------:R-:W-:Y:S01]  /*19650*/  LOP3.LUT R5, R5, 0x1c0, R4.reuse, 0xf8, !PT ;  /* 0x000001c005057812 */ /* 0x100fe200078ef804 */
[----:B------:R-:W-:Y:S01]  /*19660*/  @!PT LDS RZ, [RZ] ;  /* 0x00000000fffff984 */ /* 0x000fe20000000800 */
[----:B------:R-:W-:Y:S01]  /*19670*/  @!PT LDS RZ, [RZ] ;  /* 0x00000000fffff984 */ /* 0x000fe20000000800 */
[----:B------:R-:W-:Y:S01]  /*19680*/  @!PT LDS RZ, [RZ] ;  /* 0x00000000fffff984 */ /* 0x000fe20000000800 */
[----:B------:R-:W-:Y:S01]  /*19690*/  LDGSTS.E.BYPASS.LTC128B.128 [R243+0x10000], desc[UR10][R228.64] ;  /* 0x10000000e4f37fae */ /* 0x000fe2000b981a0a */
[----:B------:R-:W-:Y:S02]  /*196a0*/  IADD3.X R11, PT, PT, R7, UR5, RZ, P1, !PT ;  /* 0x00000005070b7c10 */ /* 0x000fe40008ffe4ff */
[----:B------:R-:W-:Y:S01]  /*196b0*/  LOP3.LUT R4, R171, 0x200, R4, 0xf8, !PT ;  /* 0x00000200ab047812 */ /* 0x000fe200078ef804 */
[----:B------:R-:W-:Y:S01]  /*196c0*/  LDGSTS.E.BYPASS.LTC128B.128 [R243+0x12000], desc[UR10][R228.64+0x80] ;  /* 0x12000080e4f37fae */ /* 0x000fe2000b981a0a */
[----:B------:R-:W-:-:S02]  /*196d0*/  IADD3 R8, P1, PT, R10, UR7, RZ ;  /* 0x000000070a087c10 */ /* 0x000fc4000ff3e0ff */
[----:B------:R-:W-:Y:S01]  /*196e0*/  LOP3.LUT R4, R4, R5, R216, 0xf6, !PT ;  /* 0x0000000504047212 */ /* 0x000fe200078ef6d8 */
[----:B------:R-:W-:Y:S01]  /*196f0*/  LDGSTS.E.BYPASS.LTC128B.128 [R243+0x14000], desc[UR10][R228.64+0x100] ;  /* 0x14000100e4f37fae */ /* 0x000fe2000b981a0a */
[----:B------:R-:W-:-:S03]  /*19700*/  IADD3.X R9, PT, PT, R11, UR5, RZ, P1, !PT ;  /* 0x000000050b097c10 */ /* 0x000fc60008ffe4ff */
[----:B------:R1:W-:Y:S04]  /*19710*/  LDGSTS.E.BYPASS.LTC128B.128 [R243+0x16000], desc[UR10][R228.64+0x180] ;  /* 0x16000180e4f37fae */ /* 0x0003e8000b981a0a */
[----:B------:R-:W-:Y:S04]  /*19720*/  LDGSTS.E.BYPASS.LTC128B.128 [R243+0x10800], desc[UR10][R6.64] ;  /* 0x1080000006f37fae */ /* 0x000fe8000b981a0a */
[----:B------:R-:W-:Y:S04]  /*19730*/  LDGSTS.E.BYPASS.LTC128B.128 [R243+0x12800], desc[UR10][R6.64+0x80] ;  /* 0x1280008006f37fae */ /* 0x000fe8000b981a0a */
[----:B------:R-:W-:Y:S04]  /*19740*/  LDGSTS.E.BYPASS.LTC128B.128 [R243+0x14800], desc[UR10][R6.64+0x100] ;  /* 0x1480010006f37fae */ /* 0x000fe8000b981a0a */
[----:B------:R3:W-:Y:S04]  /*19750*/  LDGSTS.E.BYPASS.LTC128B.128 [R243+0x16800], desc[UR10][R6.64+0x180] ;  /* 0x1680018006f37fae */ /* 0x0007e8000b981a0a */
[----:B------:R-:W-:Y:S04]  /*19760*/  LDGSTS.E.BYPASS.LTC128B.128 [R243+0x11000], desc[UR10][R10.64] ;  /* 0x110000000af37fae */ /* 0x000fe8000b981a0a */
[----:B------:R-:W-:Y:S01]  /*19770*/  LDGSTS.E.BYPASS.LTC128B.128 [R243+0x13000], desc[UR10][R10.64+0x80] ;  /* 0x130000800af37fae */ /* 0x000fe2000b981a0a */
[----:B-1----:R-:W-:-:S03]  /*19780*/  LEA R229, R4, UR6, 0x1 ;  /* 0x0000000604e57c11 */ /* 0x002fc6000f8e08ff */
[----:B------:R-:W-:Y:S04]  /*19790*/  LDGSTS.E.BYPASS.LTC128B.128 [R243+0x15000], desc[UR10][R10.64+0x100] ;  /* 0x150001000af37fae */ /* 0x000fe8000b981a0a */
[----:B------:R-:W-:Y:S01]  /*197a0*/  LDGSTS.E.BYPASS.LTC128B.128 [R243+0x17000], desc[UR10][R10.64+0x180] ;  /* 0x170001800af37fae */ /* 0x000fe2000b981a0a */
[C-C-:B------:R-:W-:Y:S02]  /*197b0*/  IMAD.IADD R223, R169.reuse, 0x1, R229.reuse ;  /* 0x00000001a9df7824 */ /* 0x140fe400078e02e5 */
[C---:B------:R-:W-:Y:S01]  /*197c0*/  IMAD.IADD R222, R170.reuse, 0x1, R229 ;  /* 0x00000001aade7824 */ /* 0x040fe200078e02e5 */
[----:B------:R-:W-:Y:S01]  /*197d0*/  LDGSTS.E.BYPASS.LTC128B.128 [R243+0x11800], desc[UR10][R8.64] ;  /* 0x1180000008f37fae */ /* 0x000fe2000b981a0a */
[----:B------:R-:W-:Y:S02]  /*197e0*/  IMAD.IADD R170, R170, 0x1, R28 ;  /* 0x00000001aaaa7824 */ /* 0x000fe400078e021c */
[C---:B------:R-:W-:Y:S01]  /*197f0*/  IMAD.IADD R221, R169.reuse, 0x1, R222 ;  /* 0x00000001a9dd7824 */ /* 0x040fe200078e02de */
[----:B------:R-:W-:Y:S01]  /*19800*/  LDGSTS.E.BYPASS.LTC128B.128 [R243+0x13800], desc[UR10][R8.64+0x80] ;  /* 0x1380008008f37fae */ /* 0x000fe2000b981a0a */
[----:B------:R-:W-:-:S03]  /*19810*/  IMAD.IADD R169, R169, 0x1, R170 ;  /* 0x00000001a9a97824 */ /* 0x000fc600078e02aa */
[----:B------:R-:W-:Y:S04]  /*19820*/  LDGSTS.E.BYPASS.LTC128B.128 [R243+0x15800], desc[UR10][R8.64+0x100] ;  /* 0x1580010008f37fae */ /* 0x000fe8000b981a0a */
[----:B------:R1:W-:Y:S04]  /*19830*/  LDGSTS.E.BYPASS.LTC128B.128 [R243+0x17800], desc[UR10][R8.64+0x180] ;  /* 0x1780018008f37fae */ /* 0x0003e8000b981a0a */
[----:B------:R-:W-:Y:S04]  /*19840*/  LDSM.16.M88.4 R204, [R229] ;  /* 0x00000000e5cc783b */ /* 0x000fe80000000200 */
[----:B------:R-:W4:Y:S04]  /*19850*/  LDSM.16.M88.4 R12, [R220+UR6+0x8000] ;  /* 0x00800006dc0c783b */ /* 0x000f280008000200 */
[----:B------:R-:W5:Y:S04]  /*19860*/  LDSM.16.M88.4 R184, [R220+UR6+0x8800] ;  /* 0x00880006dcb8783b */ /* 0x000f680008000200 */
[----:B------:R-:W2:Y:S04]  /*19870*/  LDSM.16.M88.4 R176, [R220+UR6+0x9000] ;  /* 0x00900006dcb0783b */ /* 0x000ea80008000200 */
[----:B------:R-:W2:Y:S04]  /*19880*/  LDSM.16.M88.4 R20, [R220+UR6+0x9800] ;  /* 0x00980006dc14783b */ /* 0x000ea80008000200 */
[----:B---3--:R-:W-:Y:S04]  /*19890*/  LDSM.16.M88.4 R4, [R223] ;  /* 0x00000000df04783b */ /* 0x008fe80000000200 */
[----:B------:R-:W3:Y:S04]  /*198a0*/  LDSM.16.M88.4 R24, [R219+0x8000] ;  /* 0x00800000db18783b */ /* 0x000ee80000000200 */
[----:B-1----:R-:W1:Y:S04]  /*198b0*/  LDSM.16.M88.4 R8, [R219+0x8800] ;  /* 0x00880000db08783b */ /* 0x002e680000000200 */
[----:B------:R-:W1:Y:S04]  /*198c0*/  LDSM.16.M88.4 R32, [R219+0x9000] ;  /* 0x00900000db20783b */ /* 0x000e680000000200 */
[----:B------:R-:W1:Y:S04]  /*198d0*/  LDSM.16.M88.4 R208, [R219+0x9800] ;  /* 0x00980000dbd0783b */ /* 0x000e680000000200 */
[----:B------:R-:W-:Y:S01]  /*198e0*/  LDSM.16.M88.4 R200, [R170+0x8000] ;  /* 0x00800000aac8783b */ /* 0x000fe20000000200 */
[C---:B----4-:R-:W-:Y:S03]  /*198f0*/  HMMA.16816.F32 R16, R204.reuse, R12, RZ ;  /* 0x0000000ccc10723c */ /* 0x050fe600000018ff */
[----:B------:R-:W-:Y:S04]  /*19900*/  LDSM.16.M88.4 R28, [R221] ;  /* 0x00000000dd1c783b */ /* 0x000fe80000000200 */
[----:B------:R-:W-:Y:S01]  /*19910*/  LDSM.16.M88.4 R192, [R170+0x9000] ;  /* 0x00900000aac0783b */ /* 0x000fe20000000200 */
[C---:B-----5:R-:W-:Y:S03]  /*19920*/  HMMA.16816.F32 R188, R204.reuse, R184, RZ ;  /* 0x000000b8ccbc723c */ /* 0x060fe600000018ff */
[----:B------:R-:W-:Y:S04]  /*19930*/  LDSM.16.M88.4 R196, [R170+0x8800] ;  /* 0x00880000aac4783b */ /* 0x000fe80000000200 */
[----:B------:R-:W-:Y:S01]  /*19940*/  LDSM.16.M88.4 R212, [R169+0x9800] ;  /* 0x00980000a9d4783b */ /* 0x000fe20000000200 */
[C---:B--2---:R-:W-:Y:S03]  /*19950*/  HMMA.16816.F32 R180, R204.reuse, R176, RZ ;  /* 0x000000b0ccb4723c */ /* 0x044fe600000018ff */
[----:B------:R-:W0:Y:S05]  /*19960*/  LDGDEPBAR ;  /* 0x00000000000079af */ /* 0x000e2a0000000000 */
[C---:B------:R-:W-:Y:S08]  /*19970*/  HMMA.16816.F32 R12, R204.reuse, R14, RZ ;  /* 0x0000000ecc0c723c */ /* 0x040ff000000018ff */
[C---:B------:R-:W-:Y:S08]  /*19980*/  HMMA.16816.F32 R184, R204.reuse, R186, RZ ;  /* 0x000000baccb8723c */ /* 0x040ff000000018ff */
[C---:B------:R-:W-:Y:S08]  /*19990*/  HMMA.16816.F32 R176, R204.reuse, R178, RZ ;  /* 0x000000b2ccb0723c */ /* 0x040ff000000018ff */
[C---:B------:R-:W-:Y:S08]  /*199a0*/  HMMA.16816.F32 R172, R204.reuse, R20, RZ ;  /* 0x00000014ccac723c */ /* 0x040ff000000018ff */
[----:B------:R-:W-:Y:S01]  /*199b0*/  HMMA.16816.F32 R204, R204, R22, RZ ;  /* 0x00000016cccc723c */ /* 0x000fe200000018ff */
[----:B------:R-:W2:Y:S07]  /*199c0*/  LDSM.16.M88.4 R20, [R222] ;  /* 0x00000000de14783b */ /* 0x000eae0000000200 */
[C---:B---3--:R-:W-:Y:S08]  /*199d0*/  HMMA.16816.F32 R16, R4.reuse, R24, R16 ;  /* 0x000000180410723c */ /* 0x048ff00000001810 */
        /* <DEDUP_REMOVED lines=14> */
[----:B------:R-:W-:Y:S07]  /*19ac0*/  LDSM.16.M88.4 R200, [R229+0x2000] ;  /* 0x00200000e5c8783b */ /* 0x000fee0000000200 */
[C---:B---3--:R-:W-:Y:S08]  /*19ad0*/  HMMA.16816.F32 R172, R20.reuse, R24, R172 ;  /* 0x0000001814ac723c */ /* 0x048ff000000018ac */
[----:B------:R-:W-:Y:S01]  /*19ae0*/  HMMA.16816.F32 R204, R20, R26, R204 ;  /* 0x0000001a14cc723c */ /* 0x000fe200000018cc */
[----:B------:R-:W2:Y:S07]  /*19af0*/  LDSM.16.M88.4 R24, [R220+UR6+0xa000] ;  /* 0x00a00006dc18783b */ /* 0x000eae0008000200 */
[C---:B-1----:R-:W-:Y:S08]  /*19b00*/  HMMA.16816.F32 R16, R28.reuse, R8, R16 ;  /* 0x000000081c10723c */ /* 0x042ff00000001810 */
[----:B------:R-:W-:Y:S01]  /*19b10*/  HMMA.16816.F32 R12, R28, R10, R12 ;  /* 0x0000000a1c0c723c */ /* 0x000fe2000000180c */
        /* <DEDUP_REMOVED lines=116> */
[----:B------:R-:W-:Y:S08]  /*1a260*/  HMMA.16816.F32 R180, R208, R8, R180 ;  /* 0x00000008d0b4723c */ /* 0x000ff000000018b4 */
[----:B------:R-:W-:Y:S01]  /*1a270*/  HMMA.16816.F32 R16, R200, R4, R16 ;  /* 0x00000004c810723c */ /* 0x000fe20000001810 */
[----:B------:R-:W-:Y:S07]  /*1a280*/  LDSM.16.M88.4 R4, [R169+0xe000] ;  /* 0x00e00000a904783b */ /* 0x000fee0000000200 */
[----:B------:R-:W-:Y:S01]  /*1a290*/  HMMA.16816.F32 R176, R208, R10, R176 ;  /* 0x0000000ad0b0723c */ /* 0x000fe200000018b0 */
[----:B------:R-:W3:Y:S07]  /*1a2a0*/  LDSM.16.M88.4 R8, [R221+0x6000] ;  /* 0x00600000dd08783b */ /* 0x000eee0000000200 */
[----:B-1----:R-:W-:Y:S08]  /*1a2b0*/  HMMA.16816.F32 R12, R32, R194, R12 ;  /* 0x000000c2200c723c */ /* 0x002ff0000000180c */
[C---:B------:R-:W-:Y:S08]  /*1a2c0*/  HMMA.16816.F32 R172, R208.reuse, R212, R172 ;  /* 0x000000d4d0ac723c */ /* 0x040ff000000018ac */
[----:B------:R-:W-:Y:S08]  /*1a2d0*/  HMMA.16816.F32 R204, R208, R214, R204 ;  /* 0x000000d6d0cc723c */ /* 0x000ff000000018cc */
[----:B--2---:R-:W-:Y:S08]  /*1a2e0*/  HMMA.16816.F32 R12, R24, R22, R12 ;  /* 0x00000016180c723c */ /* 0x004ff0000000180c */
[----:B------:R-:W-:Y:S01]  /*1a2f0*/  HMMA.16816.F32 R208, R200, R196, R188 ;  /* 0x000000c4c8d0723c */ /* 0x000fe200000018bc */
[----:B------:R-:W1:Y:S07]  /*1a300*/  LDSM.16.M88.4 R188, [R170+0xe800] ;  /* 0x00e80000aabc783b */ /* 0x000e6e0000000200 */
[----:B------:R-:W-:Y:S01]  /*1a310*/  HMMA.16816.F32 R16, R32, R192, R16 ;  /* 0x000000c02010723c */ /* 0x000fe20000001810 */
[----:B------:R-:W2:Y:S04]  /*1a320*/  LDSM.16.M88.4 R192, [R220+UR6+0xf000] ;  /* 0x00f00006dcc0783b */ /* 0x000ea80008000200 */
[----:B------:R-:W4:Y:S03]  /*1a330*/  LDSM.16.M88.4 R220, [R220+UR6+0xf800] ;  /* 0x00f80006dcdc783b */ /* 0x000f260008000200 */
[----:B------:R-:W-:Y:S01]  /*1a340*/  HMMA.16816.F32 R184, R200, R198, R184 ;  /* 0x000000c6c8b8723c */ /* 0x000fe200000018b8 */
[----:B------:R-:W-:Y:S07]  /*1a350*/  LDSM.16.M88.4 R196, [R169+0xe800] ;  /* 0x00e80000a9c4783b */ /* 0x000fee0000000200 */
[----:B---3--:R-:W-:Y:S08]  /*1a360*/  HMMA.16816.F32 R12, R8, R6, R12 ;  /* 0x00000006080c723c */ /* 0x008ff0000000180c */
[----:B------:R-:W-:Y:S01]  /*1a370*/  HMMA.16816.F32 R16, R24, R20, R16 ;  /* 0x000000141810723c */ /* 0x000fe20000001810 */
[----:B------:R-:W3:Y:S07]  /*1a380*/  LDSM.16.M88.4 R20, [R219+0xf000] ;  /* 0x00f00000db14783b */ /* 0x000eee0000000200 */
[----:B------:R-:W-:Y:S03]  /*1a390*/  HMMA.16816.F32 R208, R32, R28, R208 ;  /* 0x0000001c20d0723c */ /* 0x000fe600000018d0 */
[----:B------:R-:W-:-:S05]  /*1a3a0*/  FMUL.FTZ R12, R12, UR4 ;  /* 0x000000040c0c7c20 */ /* 0x000fca0008410000 */
[----:B------:R-:W-:Y:S01]  /*1a3b0*/  HMMA.16816.F32 R184, R32, R30, R184 ;  /* 0x0000001e20b8723c */ /* 0x000fe200000018b8 */
[----:B------:R5:W-:Y:S07]  /*1a3c0*/  MUFU.TANH R31, R12 ;  /* 0x0000000c001f7308 */ /* 0x000bee0000002400 */
[----:B------:R-:W-:Y:S01]  /*1a3d0*/  HMMA.16816.F32 R16, R8, R4, R16 ;  /* 0x000000040810723c */ /* 0x000fe20000001810 */
[----:B------:R-:W3:Y:S07]  /*1a3e0*/  LDSM.16.M88.4 R4, [R170+0xf000] ;  /* 0x00f00000aa04783b */ /* 0x000eee0000000200 */
[----:B-1----:R-:W-:Y:S01]  /*1a3f0*/  HMMA.16816.F32 R208, R24, R188, R208 ;  /* 0x000000bc18d0723c */ /* 0x002fe200000018d0 */
[----:B------:R-:W-:-:S06]  /*1a400*/  FMUL.FTZ R189, R13, UR4 ;  /* 0x000000040dbd7c20 */ /* 0x000fcc0008410000 */
[----:B------:R-:W-:Y:S01]  /*1a410*/  MUFU.TANH R189, R189 ;  /* 0x000000bd00bd7308 */ /* 0x000fe20000002400 */
[----:B------:R-:W-:Y:S01]  /*1a420*/  HMMA.16816.F32 R184, R24, R190, R184 ;  /* 0x000000be18b8723c */ /* 0x000fe200000018b8 */
[----:B------:R-:W-:Y:S01]  /*1a430*/  FMUL.FTZ R190, R14, UR4 ;  /* 0x000000040ebe7c20 */ /* 0x000fe20008410000 */
[----:B------:R-:W-:Y:S01]  /*1a440*/  FMUL.FTZ R191, R15, UR4 ;  /* 0x000000040fbf7c20 */ /* 0x000fe20008410000 */
[----:B------:R-:W-:Y:S01]  /*1a450*/  FMUL.FTZ R16, R16, UR4 ;  /* 0x0000000410107c20 */ /* 0x000fe20008410000 */
[----:B-----5:R-:W1:Y:S01]  /*1a460*/  LDSM.16.M88.4 R12, [R219+0xf800] ;  /* 0x00f80000db0c783b */ /* 0x020e620000000200 */
[----:B------:R-:W-:Y:S01]  /*1a470*/  FMUL.FTZ R17, R17, UR4 ;  /* 0x0000000411117c20 */ /* 0x000fe20008410000 */
[----:B------:R-:W-:Y:S01]  /*1a480*/  FMUL.FTZ R18, R18, UR4 ;  /* 0x0000000412127c20 */ /* 0x000fe20008410000 */
[----:B------:R-:W5:Y:S01]  /*1a490*/  MUFU.TANH R28, R16 ;  /* 0x00000010001c7308 */ /* 0x000f620000002400 */
[----:B--2---:R-:W-:Y:S01]  /*1a4a0*/  HMMA.16816.F32 R180, R200, R192, R180 ;  /* 0x000000c0c8b4723c */ /* 0x004fe200000018b4 */
[----:B------:R-:W-:-:S06]  /*1a4b0*/  FMUL.FTZ R30, R19, UR4 ;  /* 0x00000004131e7c20 */ /* 0x000fcc0008410000 */
[----:B------:R-:W-:Y:S01]  /*1a4c0*/  MUFU.TANH R29, R17 ;  /* 0x00000011001d7308 */ /* 0x000fe20000002400 */
[C---:B------:R-:W-:Y:S07]  /*1a4d0*/  HMMA.16816.F32 R176, R200.reuse, R194, R176 ;  /* 0x000000c2c8b0723c */ /* 0x040fee00000018b0 */
[----:B------:R2:W5:Y:S01]  /*1a4e0*/  MUFU.TANH R188, R18 ;  /* 0x0000001200bc7308 */ /* 0x0005620000002400 */
[----:B----4-:R-:W-:Y:S07]  /*1a4f0*/  HMMA.16816.F32 R172, R200, R220, R172 ;  /* 0x000000dcc8ac723c */ /* 0x010fee00000018ac */
[----:B------:R-:W4:Y:S01]  /*1a500*/  MUFU.TANH R30, R30 ;  /* 0x0000001e001e7308 */ /* 0x000f220000002400 */
[C---:B---3--:R-:W-:Y:S07]  /*1a510*/  HMMA.16816.F32 R180, R32.reuse, R20, R180 ;  /* 0x0000001420b4723c */ /* 0x048fee00000018b4 */
[----:B------:R-:W3:Y:S01]  /*1a520*/  MUFU.TANH R190, R190 ;  /* 0x000000be00be7308 */ /* 0x000ee20000002400 */
[----:B------:R-:W-:Y:S01]  /*1a530*/  HMMA.16816.F32 R176, R32, R22, R176 ;  /* 0x0000001620b0723c */ /* 0x000fe200000018b0 */
[----:B------:R-:W5:Y:S04]  /*1a540*/  LDSM.16.M88.4 R20, [R170+0xf800] ;  /* 0x00f80000aa14783b */ /* 0x000f680000000200 */
[----:B--2---:R-:W2:Y:S02]  /*1a550*/  LDSM.16.M88.4 R16, [R169+0xf000] ;  /* 0x00f00000a910783b */ /* 0x004ea40000000200 */
[----:B------:R-:W3:Y:S01]  /*1a560*/  MUFU.TANH R191, R191 ;  /* 0x000000bf00bf7308 */ /* 0x000ee20000002400 */
[----:B------:R-:W-:Y:S08]  /*1a570*/  HMMA.16816.F32 R204, R200, R222, R204 ;  /* 0x000000dec8cc723c */ /* 0x000ff000000018cc */
[C---:B------:R-:W-:Y:S08]  /*1a580*/  HMMA.16816.F32 R180, R24.reuse, R4, R180 ;  /* 0x0000000418b4723c */ /* 0x040ff000000018b4 */
[----:B------:R-:W-:Y:S01]  /*1a590*/  HMMA.16816.F32 R176, R24, R6, R176 ;  /* 0x0000000618b0723c */ /* 0x000fe200000018b0 */
[----:B------:R-:W4:Y:S01]  /*1a5a0*/  LDSM.16.M88.4 R4, [R169+0xf800] ;  /* 0x00f80000a904783b */ /* 0x000f220000000200 */
[----:B------:R-:W-:-:S06]  /*1a5b0*/  DEPBAR.LE SB0, 0x0 ;  /* 0x000080000000791a */ /* 0x000fcc0000000000 */
[----:B-1----:R-:W-:Y:S01]  /*1a5c0*/  HMMA.16816.F32 R172, R32, R12, R172 ;  /* 0x0000000c20ac723c */ /* 0x002fe200000018ac */
[----:B------:R-:W-:-:S07]  /*1a5d0*/  IMAD.SHL.U32 R13, R165, 0x40, RZ ;  /* 0x00000040a50d7824 */ /* 0x000fce00078e00ff */
[----:B------:R-:W-:Y:S08]  /*1a5e0*/  HMMA.16816.F32 R204, R32, R14, R204 ;  /* 0x0000000e20cc723c */ /* 0x000ff000000018cc */
[C---:B------:R-:W-:Y:S08]  /*1a5f0*/  HMMA.16816.F32 R208, R8.reuse, R196, R208 ;  /* 0x000000c408d0723c */ /* 0x040ff000000018d0 */
[----:B------:R-:W-:Y:S08]  /*1a600*/  HMMA.16816.F32 R184, R8, R198, R184 ;  /* 0x000000c608b8723c */ /* 0x000ff000000018b8 */
[----:B-----5:R-:W-:Y:S03]  /*1a610*/  HMMA.16816.F32 R172, R24, R20, R172 ;  /* 0x0000001418ac723c */ /* 0x020fe600000018ac */
[----:B------:R-:W-:Y:S01]  /*1a620*/  FMUL.FTZ R194, R211, UR4 ;  /* 0x00000004d3c27c20 */ /* 0x000fe20008410000 */
[----:B------:R-:W-:Y:S01]  /*1a630*/  FMUL.FTZ R199, R209, UR4 ;  /* 0x00000004d1c77c20 */ /* 0x000fe20008410000 */
[----:B------:R-:W-:Y:S01]  /*1a640*/  FMUL.FTZ R193, R210, UR4 ;  /* 0x00000004d2c17c20 */ /* 0x000fe20008410000 */
[----:B------:R-:W-:-:S02]  /*1a650*/  FMUL.FTZ R192, R208, UR4 ;  /* 0x00000004d0c07c20 */ /* 0x000fc40008410000 */
[C---:B--2---:R-:W-:Y:S01]  /*1a660*/  HMMA.16816.F32 R180, R8.reuse, R16, R180 ;  /* 0x0000001008b4723c */ /* 0x044fe200000018b4 */
[----:B------:R-:W-:Y:S02]  /*1a670*/  MUFU.TANH R194, R194 ;  /* 0x000000c200c27308 */ /* 0x000fe40000002400 */
[----:B------:R-:W-:Y:S01]  /*1a680*/  FMUL.FTZ R184, R184, UR4 ;  /* 0x00000004b8b87c20 */ /* 0x000fe20008410000 */
[----:B------:R-:W-:Y:S01]  /*1a690*/  FMUL.FTZ R12, R187, UR4 ;  /* 0x00000004bb0c7c20 */ /* 0x000fe20008410000 */
[----:B------:R-:W-:Y:S01]  /*1a6a0*/  FMUL.FTZ R17, R186, UR4 ;  /* 0x00000004ba117c20 */ /* 0x000fe20008410000 */
[----:B------:R-:W-:Y:S02]  /*1a6b0*/  FMUL.FTZ R16, R185, UR4 ;  /* 0x00000004b9107c20 */ /* 0x000fe40008410000 */
[----:B------:R-:W-:Y:S01]  /*1a6c0*/  HMMA.16816.F32 R176, R8, R18, R176 ;  /* 0x0000001208b0723c */ /* 0x000fe200000018b0 */
[----:B------:R-:W-:Y:S01]  /*1a6d0*/  IMAD.SHL.U32 R18, R167, 0x2, RZ ;  /* 0x00000002a7127824 */ /* 0x000fe200078e00ff */
[----:B------:R-:W-:Y:S04]  /*1a6e0*/  MUFU.TANH R197, R184 ;  /* 0x000000b800c57308 */ /* 0x000fe80000002400 */
[----:B------:R-:W-:-:S02]  /*1a6f0*/  LOP3.LUT R13, R13, 0x6, R18, 0xf8, !PT ;  /* 0x000000060d0d7812 */ /* 0x000fc400078ef812 */
[----:B------:R-:W-:Y:S02]  /*1a700*/  HMMA.16816.F32 R204, R24, R22, R204 ;  /* 0x0000001618cc723c */ /* 0x000fe400000018cc */
[----:B------:R-:W1:Y:S01]  /*1a710*/  MUFU.TANH R199, R199 ;  /* 0x000000c700c77308 */ /* 0x000e620000002400 */
[C---:B------:R-:W-:Y:S02]  /*1a720*/  VIADD R21, R13.reuse, 0xffffff80 ;  /* 0xffffff800d157836 */ /* 0x040fe40000000000 */
[----:B------:R-:W-:Y:S01]  /*1a730*/  FMUL.FTZ R180, R180, UR4 ;  /* 0x00000004b4b47c20 */ /* 0x000fe20008410000 */
[C---:B------:R-:W-:Y:S02]  /*1a740*/  VIADD R15, R13.reuse, 0xffffff81 ;  /* 0xffffff810d0f7836 */ /* 0x040fe40000000000 */
[----:B------:R-:W-:Y:S01]  /*1a750*/  FMUL.FTZ R19, R182, UR4 ;  /* 0x00000004b6137c20 */ /* 0x000fe20008410000 */
[----:B------:R-:W-:Y:S01]  /*1a760*/  VIADD R33, R13, 0xffffff89 ;  /* 0xffffff890d217836 */ /* 0x000fe20000000000 */
[C---:B----4-:R-:W-:Y:S01]  /*1a770*/  HMMA.16816.F32 R172, R8.reuse, R4, R172 ;  /* 0x0000000408ac723c */ /* 0x050fe200000018ac */
[C---:B------:R-:W-:Y:S01]  /*1a780*/  ISETP.GE.AND P4, PT, R21.reuse, R0, PT ;  /* 0x000000001500720c */ /* 0x040fe20003f86270 */
[----:B------:R-:W-:Y:S01]  /*1a790*/  MUFU.TANH R193, R193 ;  /* 0x000000c100c17308 */ /* 0x000fe20000002400 */
[----:B------:R-:W-:Y:S01]  /*1a7a0*/  ISETP.GE.AND P3, PT, R21, R2, PT ;  /* 0x000000021500720c */ /* 0x000fe20003f66270 */
[----:B------:R-:W-:Y:S01]  /*1a7b0*/  VIADD R21, R13, 0xffffff88 ;  /* 0xffffff880d157836 */ /* 0x000fe20000000000 */
[----:B------:R-:W-:Y:S01]  /*1a7c0*/  ISETP.GE.AND P1, PT, R15, R0, PT ;  /* 0x000000000f00720c */ /* 0x000fe20003f26270 */
[----:B------:R-:W-:Y:S01]  /*1a7d0*/  VIADD R23, R13, 0xffffff90 ;  /* 0xffffff900d177836 */ /* 0x000fe20000000000 */
[----:B------:R-:W-:Y:S01]  /*1a7e0*/  ISETP.GE.AND P6, PT, R15, R2, PT ;  /* 0x000000020f00720c */ /* 0x000fe20003fc6270 */
[----:B------:R-:W-:Y:S01]  /*1a7f0*/  VIADD R25, R13, 0xffffff91 ;  /* 0xffffff910d197836 */ /* 0x000fe20000000000 */
[----:B------:R-:W-:Y:S01]  /*1a800*/  ISETP.GE.AND P5, PT, R21, R0, PT ;  /* 0x000000001500720c */ /* 0x000fe20003fa6270 */
[----:B------:R-:W2:Y:S01]  /*1a810*/  MUFU.TANH R192, R192 ;  /* 0x000000c000c07308 */ /* 0x000ea20000002400 */
[----:B------:R-:W-:Y:S01]  /*1a820*/  FSEL R15, R28, -INF , !P4 ;  /* 0xff8000001c0f7808 */ /* 0x000fe20006000000 */
[----:B------:R-:W-:Y:S01]  /*1a830*/  FMUL.FTZ R181, R181, UR4 ;  /* 0x00000004b5b57c20 */ /* 0x000fe20008410000 */
[----:B------:R-:W-:Y:S01]  /*1a840*/  FSEL R5, R188, -INF , !P3 ;  /* 0xff800000bc057808 */ /* 0x000fe20005800000 */
[----:B------:R-:W-:Y:S01]  /*1a850*/  FMUL.FTZ R177, R177, UR4 ;  /* 0x00000004b1b17c20 */ /* 0x000fe20008410000 */
[----:B------:R-:W-:Y:S01]  /*1a860*/  ISETP.GE.AND P4, PT, R21, R2, PT ;  /* 0x000000021500720c */ /* 0x000fe20003f86270 */
[----:B------:R-:W-:Y:S01]  /*1a870*/  HMMA.16816.F32 R204, R8, R6, R204 ;  /* 0x0000000608cc723c */ /* 0x000fe200000018cc */
[----:B------:R-:W-:Y:S01]  /*1a880*/  ISETP.GE.AND P3, PT, R33, R0, PT ;  /* 0x000000002100720c */ /* 0x000fe20003f66270 */
[----:B------:R-:W-:Y:S01]  /*1a890*/  MUFU.TANH R12, R12 ;  /* 0x0000000c000c7308 */ /* 0x000fe20000002400 */
[----:B------:R-:W-:Y:S01]  /*1a8a0*/  FSEL R29, R29, -INF , !P1 ;  /* 0xff8000001d1d7808 */ /* 0x000fe20004800000 */
[----:B------:R-:W-:Y:S01]  /*1a8b0*/  FMUL.FTZ R179, R179, UR4 ;  /* 0x00000004b3b37c20 */ /* 0x000fe20008410000 */
[----:B------:R-:W-:Y:S01]  /*1a8c0*/  ISETP.GE.AND P1, PT, R33, R2, PT ;  /* 0x000000022100720c */ /* 0x000fe20003f26270 */
[C---:B------:R-:W-:Y:S01]  /*1a8d0*/  VIADD R33, R13.reuse, 0xffffff98 ;  /* 0xffffff980d217836 */ /* 0x040fe20000000000 */
[----:B------:R-:W-:Y:S01]  /*1a8e0*/  FSEL R21, R30, -INF , !P6 ;  /* 0xff8000001e157808 */ /* 0x000fe20007000000 */
[----:B------:R-:W-:Y:S01]  /*1a8f0*/  VIADD R7, R13, 0xffffffa0 ;  /* 0xffffffa00d077836 */ /* 0x000fe20000000000 */
[----:B------:R-:W-:Y:S01]  /*1a900*/  FSEL R31, R31, -INF , !P5 ;  /* 0xff8000001f1f7808 */ /* 0x000fe20006800000 */
[----:B------:R-:W-:Y:S01]  /*1a910*/  MUFU.TANH R235, R180 ;  /* 0x000000b400eb7308 */ /* 0x000fe20000002400 */
[----:B------:R-:W-:Y:S01]  /*1a920*/  ISETP.GE.AND P6, PT, R23, R0, PT ;  /* 0x000000001700720c */ /* 0x000fe20003fc6270 */
[----:B------:R-:W-:Y:S01]  /*1a930*/  VIADD R9, R13, 0xffffff99 ;  /* 0xffffff990d097836 */ /* 0x000fe20000000000 */
[----:B------:R-:W-:Y:S01]  /*1a940*/  ISETP.GE.AND P5, PT, R23, R2, PT ;  /* 0x000000021700720c */ /* 0x000fe20003fa6270 */
[----:B------:R-:W-:Y:S01]  /*1a950*/  FMUL.FTZ R209, R175, UR4 ;  /* 0x00000004afd17c20 */ /* 0x000fe20008410000 */
[----:B---3--:R-:W-:Y:S01]  /*1a960*/  FSEL R23, R190, -INF , !P4 ;  /* 0xff800000be177808 */ /* 0x008fe20006000000 */
[----:B------:R-:W-:Y:S01]  /*1a970*/  FMUL.FTZ R173, R173, UR4 ;  /* 0x00000004adad7c20 */ /* 0x000fe20008410000 */
[----:B------:R-:W-:Y:S01]  /*1a980*/  FSEL R27, R189, -INF , !P3 ;  /* 0xff800000bd1b7808 */ /* 0x000fe20005800000 */
[----:B------:R-:W3:Y:S01]  /*1a990*/  MUFU.TANH R17, R17 ;  /* 0x0000001100117308 */ /* 0x000ee20000002400 */
[----:B------:R-:W-:Y:S01]  /*1a9a0*/  ISETP.GE.AND P4, PT, R25, R0, PT ;  /* 0x000000001900720c */ /* 0x000fe20003f86270 */
[----:B------:R-:W-:Y:S01]  /*1a9b0*/  FMUL.FTZ R18, R183, UR4 ;  /* 0x00000004b7127c20 */ /* 0x000fe20008410000 */
[----:B------:R-:W-:Y:S01]  /*1a9c0*/  ISETP.GE.AND P3, PT, R25, R2, PT ;  /* 0x000000021900720c */ /* 0x000fe20003f66270 */
[----:B------:R-:W-:Y:S01]  /*1a9d0*/  FMUL.FTZ R178, R178, UR4 ;  /* 0x00000004b2b27c20 */ /* 0x000fe20008410000 */
[----:B------:R-:W-:Y:S01]  /*1a9e0*/  FSEL R25, R191, -INF , !P1 ;  /* 0xff800000bf197808 */ /* 0x000fe20004800000 */
[----:B------:R-:W-:Y:S01]  /*1a9f0*/  FMUL.FTZ R176, R176, UR4 ;  /* 0x00000004b0b07c20 */ /* 0x000fe20008410000 */
[----:B------:R-:W-:Y:S01]  /*1aa00*/  ISETP.GE.AND P1, PT, R33, R0, PT ;  /* 0x000000002100720c */ /* 0x000fe20003f26270 */
[----:B------:R2:W-:Y:S01]  /*1aa10*/  MUFU.TANH R229, R181 ;  /* 0x000000b500e57308 */ /* 0x0005e20000002400 */
[----:B-1----:R-:W-:Y:S01]  /*1aa20*/  FSEL R199, R199, -INF , !P4 ;  /* 0xff800000c7c77808 */ /* 0x002fe20006000000 */
[----:B------:R-:W-:Y:S01]  /*1aa30*/  FMUL.FTZ R172, R172, UR4 ;  /* 0x00000004acac7c20 */ /* 0x000fe20008410000 */
[----:B------:R-:W-:Y:S01]  /*1aa40*/  FSEL R197, R197, -INF , !P1 ;  /* 0xff800000c5c57808 */ /* 0x000fe20004800000 */
[----:B------:R-:W-:Y:S01]  /*1aa50*/  FMUL.FTZ R174, R174, UR4 ;  /* 0x00000004aeae7c20 */ /* 0x000fe20008410000 */
[-C--:B------:R-:W-:Y:S01]  /*1aa60*/  ISETP.GE.AND P1, PT, R7, R2.reuse, PT ;  /* 0x000000020700720c */ /* 0x080fe20003f26270 */
[----:B------:R-:W-:Y:S01]  /*1aa70*/  FMUL.FTZ R4, R206, UR4 ;  /* 0x00000004ce047c20 */ /* 0x000fe20008410000 */
[----:B------:R-:W-:Y:S01]  /*1aa80*/  ISETP.GE.AND P4, PT, R9, R2, PT ;  /* 0x000000020900720c */ /* 0x000fe20003f86270 */
[----:B------:R-:W1:Y:S01]  /*1aa90*/  MUFU.TANH R19, R19 ;  /* 0x0000001300137308 */ /* 0x000e620000002400 */
[----:B------:R-:W-:Y:S01]  /*1aaa0*/  FMUL.FTZ R206, R207, UR4 ;  /* 0x00000004cfce7c20 */ /* 0x000fe20008410000 */
[----:B------:R-:W-:Y:S01]  /*1aab0*/  FMUL.FTZ R204, R204, UR4 ;  /* 0x00000004cccc7c20 */ /* 0x000fe20008410000 */
[----:B------:R-:W-:-:S05]  /*1aac0*/  FMUL.FTZ R205, R205, UR4 ;  /* 0x00000004cdcd7c20 */ /* 0x000fca0008410000 */
[----:B------:R4:W-:Y:S01]  /*1aad0*/  MUFU.TANH R221, R177 ;  /* 0x000000b100dd7308 */ /* 0x0009e20000002400 */
[----:B--2---:R-:W-:Y:S02]  /*1aae0*/  FSEL R181, R192, -INF , !P6 ;  /* 0xff800000c0b57808 */ /* 0x004fe40007000000 */
[----:B------:R-:W-:-:S05]  /*1aaf0*/  ISETP.GE.AND P6, PT, R33, R2, PT ;  /* 0x000000022100720c */ /* 0x000fca0003fc6270 */
[----:B------:R2:W-:Y:S01]  /*1ab00*/  MUFU.TANH R185, R179 ;  /* 0x000000b300b97308 */ /* 0x0005e20000002400 */
[----:B---3--:R-:W-:Y:S02]  /*1ab10*/  FSEL R175, R17, -INF , !P6 ;  /* 0xff80000011af7808 */ /* 0x008fe40007000000 */
[----:B-1----:R-:W-:-:S05]  /*1ab20*/  FSEL R191, R19, -INF , !P1 ;  /* 0xff80000013bf7808 */ /* 0x002fca0004800000 */
[----:B------:R-:W1:Y:S01]  /*1ab30*/  MUFU.TANH R16, R16 ;  /* 0x0000001000107308 */ /* 0x000e620000002400 */
[----:B----4-:R-:W-:Y:S02]  /*1ab40*/  FSEL R177, R194, -INF , !P3 ;  /* 0xff800000c2b17808 */ /* 0x010fe40005800000 */
[----:B------:R-:W-:Y:S01]  /*1ab50*/  ISETP.GE.AND P3, PT, R7, R0, PT ;  /* 0x000000000700720c */ /* 0x000fe20003f66270 */
[----:B------:R-:W-:-:S04]  /*1ab60*/  VIADD R7, R13, 0xffffffa8 ;  /* 0xffffffa80d077836 */ /* 0x000fc80000000000 */
[----:B------:R3:W-:Y:S01]  /*1ab70*/  MUFU.TANH R219, R173 ;  /* 0x000000ad00db7308 */ /* 0x0007e20000002400 */
[----:B------:R-:W-:Y:S02]  /*1ab80*/  FSEL R235, R235, -INF , !P3 ;  /* 0xff800000ebeb7808 */ /* 0x000fe40005800000 */
[----:B--2---:R-:W-:Y:S02]  /*1ab90*/  FSEL R179, R193, -INF , !P5 ;  /* 0xff800000c1b37808 */ /* 0x004fe40006800000 */
[----:B------:R-:W-:Y:S01]  /*1aba0*/  ISETP.GE.AND P5, PT, R9, R0, PT ;  /* 0x000000000900720c */ /* 0x000fe20003fa6270 */
[----:B------:R-:W-:Y:S01]  /*1abb0*/  VIADD R9, R13, 0xffffffa1 ;  /* 0xffffffa10d097836 */ /* 0x000fe20000000000 */
[----:B------:R-:W-:Y:S01]  /*1abc0*/  ISETP.GE.AND P3, PT, R7, R2, PT ;  /* 0x000000020700720c */ /* 0x000fe20003f66270 */
[----:B------:R-:W-:Y:S01]  /*1abd0*/  MUFU.TANH R209, R209 ;  /* 0x000000d100d17308 */ /* 0x000fe20000002400 */
[----:B-1----:R-:W-:Y:S02]  /*1abe0*/  FSEL R183, R16, -INF , !P5 ;  /* 0xff80000010b77808 */ /* 0x002fe40006800000 */
[----:B------:R-:W-:-:S02]  /*1abf0*/  ISETP.GE.AND P6, PT, R9, R0, PT ;  /* 0x000000000900720c */ /* 0x000fc40003fc6270 */
[----:B------:R-:W-:Y:S01]  /*1ac00*/  ISETP.GE.AND P5, PT, R9, R2, PT ;  /* 0x000000020900720c */ /* 0x000fe20003fa6270 */
[----:B------:R-:W-:Y:S02]  /*1ac10*/  VIADD R9, R13, 0xffffffb0 ;  /* 0xffffffb00d097836 */ /* 0x000fe40000000000 */
[----:B------:R-:W1:Y:S01]  /*1ac20*/  MUFU.TANH R187, R178 ;  /* 0x000000b200bb7308 */ /* 0x000e620000002400 */
[----:B------:R-:W-:Y:S02]  /*1ac30*/  FSEL R229, R229, -INF , !P6 ;  /* 0xff800000e5e57808 */ /* 0x000fe40007000000 */
[----:B---3--:R-:W-:Y:S02]  /*1ac40*/  FSEL R173, R12, -INF , !P4 ;  /* 0xff8000000cad7808 */ /* 0x008fe40006000000 */
[-C--:B------:R-:W-:Y:S01]  /*1ac50*/  ISETP.GE.AND P4, PT, R7, R0.reuse, PT ;  /* 0x000000000700720c */ /* 0x080fe20003f86270 */
[----:B------:R-:W-:Y:S02]  /*1ac60*/  VIADD R7, R13, 0xffffffa9 ;  /* 0xffffffa90d077836 */ /* 0x000fe40000000000 */
[----:B------:R-:W2:Y:S03]  /*1ac70*/  MUFU.TANH R18, R18 ;  /* 0x0000001200127308 */ /* 0x000ea60000002400 */
[----:B------:R-:W-:-:S02]  /*1ac80*/  ISETP.GE.AND P1, PT, R7, R0, PT ;  /* 0x000000000700720c */ /* 0x000fc40003f26270 */
[-C--:B------:R-:W-:Y:S01]  /*1ac90*/  ISETP.GE.AND P6, PT, R7, R2.reuse, PT ;  /* 0x000000020700720c */ /* 0x080fe20003fc6270 */
[----:B------:R-:W-:Y:S01]  /*1aca0*/  VIADD R7, R13, 0xffffffb1 ;  /* 0xffffffb10d077836 */ /* 0x000fe20000000000 */
[----:B------:R-:W-:Y:S01]  /*1acb0*/  FSEL R221, R221, -INF , !P1 ;  /* 0xff800000dddd7808 */ /* 0x000fe20004800000 */
[----:B------:R-:W3:Y:S01]  /*1acc0*/  MUFU.TANH R223, R176 ;  /* 0x000000b000df7308 */ /* 0x000ee20000002400 */
[----:B------:R-:W-:Y:S02]  /*1acd0*/  FSEL R185, R185, -INF , !P6 ;  /* 0xff800000b9b97808 */ /* 0x000fe40007000000 */
[----:B------:R-:W-:Y:S02]  /*1ace0*/  ISETP.GE.AND P1, PT, R7, R2, PT ;  /* 0x000000020700720c */ /* 0x000fe40003f26270 */
[----:B-1----:R-:W-:Y:S02]  /*1acf0*/  FSEL R187, R187, -INF , !P3 ;  /* 0xff800000bbbb7808 */ /* 0x002fe40005800000 */
[----:B------:R-:W-:Y:S01]  /*1ad00*/  FSEL R209, R209, -INF , !P1 ;  /* 0xff800000d1d17808 */ /* 0x000fe20004800000 */
[----:B------:R-:W1:Y:S01]  /*1ad10*/  MUFU.TANH R215, R172 ;  /* 0x000000ac00d77308 */ /* 0x000e620000002400 */
[----:B------:R-:W-:-:S02]  /*1ad20*/  ISETP.GE.AND P1, PT, R165, 0x3, PT ;  /* 0x00000003a500780c */ /* 0x000fc40003f26270 */
[-C--:B------:R-:W-:Y:S01]  /*1ad30*/  ISETP.GE.AND P3, PT, R7, R0.reuse, PT ;  /* 0x000000000700720c */ /* 0x080fe20003f66270 */
[C---:B------:R-:W-:Y:S01]  /*1ad40*/  VIADD R7, R13.reuse, 0xffffffb8 ;  /* 0xffffffb80d077836 */ /* 0x040fe20000000000 */
[----:B--2---:R-:W-:Y:S01]  /*1ad50*/  FSEL R189, R18, -INF , !P5 ;  /* 0xff80000012bd7808 */ /* 0x004fe20006800000 */
[----:B------:R-:W-:Y:S01]  /*1ad60*/  VIADD R13, R13, 0xffffffb9 ;  /* 0xffffffb90d0d7836 */ /* 0x000fe20000000000 */
[----:B------:R-:W-:Y:S01]  /*1ad70*/  ISETP.GE.AND P5, PT, R9, R0, PT ;  /* 0x000000000900720c */ /* 0x000fe20003fa6270 */
[----:B------:R-:W2:Y:S01]  /*1ad80*/  MUFU.TANH R211, R174 ;  /* 0x000000ae00d37308 */ /* 0x000ea20000002400 */
[----:B------:R-:W-:Y:S02]  /*1ad90*/  FSEL R219, R219, -INF , !P3 ;  /* 0xff800000dbdb7808 */ /* 0x000fe40005800000 */
[----:B---3--:R-:W-:Y:S02]  /*1ada0*/  FSEL R223, R223, -INF , !P4 ;  /* 0xff800000dfdf7808 */ /* 0x008fe40006000000 */
[----:B------:R-:W-:-:S02]  /*1adb0*/  ISETP.GE.AND P4, PT, R9, R2, PT ;  /* 0x000000020900720c */ /* 0x000fc40003f86270 */
[-C--:B------:R-:W-:Y:S01]  /*1adc0*/  ISETP.GE.AND P6, PT, R7, R0.reuse, PT ;  /* 0x000000000700720c */ /* 0x080fe20003fc6270 */
[----:B------:R-:W3:Y:S01]  /*1add0*/  MUFU.TANH R213, R204 ;  /* 0x000000cc00d57308 */ /* 0x000ee20000002400 */
[----:B------:R-:W-:Y:S01]  /*1ade0*/  BAR.SYNC.DEFER_BLOCKING 0x0 ;  /* 0x0000000000007b1d */ /* 0x000fe20000010000 */
[----:B-1----:R-:W-:Y:S02]  /*1adf0*/  FSEL R215, R215, -INF , !P5 ;  /* 0xff800000d7d77808 */ /* 0x002fe40006800000 */
[C---:B------:R-:W-:Y:S02]  /*1ae00*/  ISETP.GE.AND P5, PT, R13.reuse, R0, PT ;  /* 0x000000000d00720c */ /* 0x040fe40003fa6270 */
[----:B------:R-:W-:Y:S02]  /*1ae10*/  ISETP.GE.AND P3, PT, R13, R2, PT ;  /* 0x000000020d00720c */ /* 0x000fe40003f66270 */
[----:B------:R-:W1:Y:S01]  /*1ae20*/  MUFU.TANH R210, R205 ;  /* 0x000000cd00d27308 */ /* 0x000e620000002400 */
[----:B--2---:R-:W-:-:S02]  /*1ae30*/  FSEL R211, R211, -INF , !P4 ;  /* 0xff800000d3d37808 */ /* 0x004fc40006000000 */
[----:B------:R-:W-:-:S05]  /*1ae40*/  ISETP.GE.AND P4, PT, R7, R2, PT ;  /* 0x000000020700720c */ /* 0x000fca0003f86270 */
[----:B------:R-:W2:Y:S01]  /*1ae50*/  MUFU.TANH R4, R4 ;  /* 0x0000000400047308 */ /* 0x000ea20000002400 */
[----:B---3--:R-:W-:-:S07]  /*1ae60*/  FSEL R213, R213, -INF , !P6 ;  /* 0xff800000d5d57808 */ /* 0x008fce0007000000 */
[----:B------:R-:W3:Y:S01]  /*1ae70*/  MUFU.TANH R206, R206 ;  /* 0x000000ce00ce7308 */ /* 0x000ee20000002400 */
[----:B-1----:R-:W-:Y:S02]  /*1ae80*/  FSEL R210, R210, -INF , !P5 ;  /* 0xff800000d2d27808 */ /* 0x002fe40006800000 */
[----:B--2---:R-:W-:Y:S02]  /*1ae90*/  FSEL R207, R4, -INF , !P4 ;  /* 0xff80000004cf7808 */ /* 0x004fe40006000000 */
[----:B---3--:R-:W-:Y:S01]  /*1aea0*/  FSEL R206, R206, -INF , !P3 ;  /* 0xff800000cece7808 */ /* 0x008fe20005800000 */
        /* <DEDUP_REMOVED lines=12> */
[----:B------:R-:W-:Y:S02]  /*1af70*/  LOP3.LUT R7, R7, R2, RZ, 0x3c, !PT ;  /* 0x0000000207077212 */ /* 0x000fe400078e3cff */
[----:B------:R-:W-:-:S05]  /*1af80*/  ISETP.GE.AND P1, PT, R11, RZ, PT ;  /* 0x000000ff0b00720c */ /* 0x000fca0003f26270 */
        /* <DEDUP_REMOVED lines=17> */
[----:B------:R-:W-:Y:S01]  /*1b0a0*/  ISETP.GE.AND P4, PT, R7, RZ, PT ;  /* 0x000000ff0700720c */ /* 0x000fe20003f86270 */
[----:B------:R-:W-:Y:S01]  /*1b0b0*/  @!P5 IMAD.IADD R13, R13, 0x1, -R0 ;  /* 0x000000010d0dd824 */ /* 0x000fe200078e0a00 */
[-C--:B------:R-:W-:Y:S02]  /*1b0c0*/  ISETP.GE.U32.AND P3, PT, R9, R0.reuse, PT ;  /* 0x000000000900720c */ /* 0x080fe40003f66070 */
[----:B------:R-:W-:Y:S02]  /*1b0d0*/  @!P5 IADD3 R10, PT, PT, R10, 0x1, RZ ;  /* 0x000000010a0ad810 */ /* 0x000fe40007ffe0ff */
[----:B------:R-:W-:Y:S02]  /*1b0e0*/  ISETP.GE.U32.AND P6, PT, R13, R0, PT ;  /* 0x000000000d00720c */ /* 0x000fe40003fc6070 */
[----:B------:R-:W-:-:S07]  /*1b0f0*/  LOP3.LUT R7, RZ, R2, RZ, 0x33, !PT ;  /* 0x00000002ff077212 */ /* 0x000fce00078e33ff */
[----:B------:R-:W-:Y:S02]  /*1b100*/  @P3 IADD3 R4, PT, PT, R4, 0x1, RZ ;  /* 0x0000000104043810 */ /* 0x000fe40007ffe0ff */
[----:B------:R-:W-:Y:S02]  /*1b110*/  ISETP.NE.AND P3, PT, R2, RZ, PT ;  /* 0x000000ff0200720c */ /* 0x000fe40003f65270 */
[----:B------:R-:W-:Y:S02]  /*1b120*/  @P6 VIADD R10, R10, 0x1 ;  /* 0x000000010a0a6836 */ /* 0x000fe40000000000 */
[----:B------:R-:W-:-:S03]  /*1b130*/  IMAD.MOV.U32 R0, RZ, RZ, R4 ;  /* 0x000000ffff007224 */ /* 0x000fc600078e0004 */
[----:B------:R-:W-:Y:S01]  /*1b140*/  @!P4 IADD3 R10, PT, PT, -R10, RZ, RZ ;  /* 0x000000ff0a0ac210 */ /* 0x000fe20007ffe1ff */
[----:B------:R-:W-:-:S03]  /*1b150*/  @!P1 IMAD.MOV R0, RZ, RZ, -R0 ;  /* 0x000000ffff009224 */ /* 0x000fc600078e0a00 */
[C---:B------:R-:W-:Y:S02]  /*1b160*/  SEL R4, R7.reuse, R10, !P3 ;  /* 0x0000000a07047207 */ /* 0x040fe40005800000 */
[----:B------:R-:W-:-:S03]  /*1b170*/  SEL R7, R7, R0, !P3 ;  /* 0x0000000007077207 */ /* 0x000fc60005800000 */
[----:B------:R-:W-:-:S04]  /*1b180*/  IMAD.WIDE R8, R4, 0x4, R232 ;  /* 0x0000000404087825 */ /* 0x000fc800078e02e8 */
[C---:B------:R-:W-:Y:S02]  /*1b190*/  IMAD.WIDE R10, R7.reuse, 0x4, R232 ;  /* 0x00000004070a7825 */ /* 0x040fe400078e02e8 */
[----:B------:R1:W4:Y:S04]  /*1b1a0*/  LDG.E R9, desc[UR10][R8.64] ;  /* 0x0000000a08097981 */ /* 0x000328000c1e1900 */
[----:B------:R-:W4:Y:S01]  /*1b1b0*/  LDG.E R0, desc[UR10][R10.64] ;  /* 0x0000000a0a007981 */ /* 0x000f22000c1e1900 */
[----:B------:R-:W-:-:S05]  /*1b1c0*/  IADD3 R7, PT, PT, R7, -R4, RZ ;  /* 0x8000000407077210 */ /* 0x000fca0007ffe0ff */
[----:B------:R-:W-:-:S05]  /*1b1d0*/  IMAD R7, R7, R2, -0x40 ;  /* 0xffffffc007077424 */ /* 0x000fca00078e0202 */
[----:B------:R-:W-:-:S05]  /*1b1e0*/  SHF.R.S32.HI R2, RZ, 0x1f, R7 ;  /* 0x0000001fff027819 */ /* 0x000fca0000011407 */
[----:B--2---:R-:W-:-:S04]  /*1b1f0*/  IMAD R2, R2, UR8, RZ ;  /* 0x0000000802027c24 */ /* 0x004fc8000f8e02ff */
[C---:B------:R-:W-:Y:S02]  /*1b200*/  IMAD R2, R7.reuse, UR9, R2 ;  /* 0x0000000907027c24 */ /* 0x040fe4000f8e0202 */
[----:B------:R-:W-:-:S04]  /*1b210*/  IMAD.WIDE.U32 R6, R7, UR8, RZ ;  /* 0x0000000807067c25 */ /* 0x000fc8000f8e00ff */
[----:B-1----:R-:W-:Y:S02]  /*1b220*/  IMAD.MOV.U32 R8, RZ, RZ, R6 ;  /* 0x000000ffff087224 */ /* 0x002fe400078e0006 */
[----:B----4-:R-:W-:Y:S01]  /*1b230*/  IMAD.IADD R0, R9, 0x1, -R0 ;  /* 0x0000000109007824 */ /* 0x010fe200078e0a00 */
[----:B------:R-:W-:-:S04]  /*1b240*/  IADD3 R9, PT, PT, R7, R2, RZ ;  /* 0x0000000207097210 */ /* 0x000fc80007ffe0ff */
        /* <DEDUP_REMOVED lines=8> */
.L_x_2404:
        /* <DEDUP_REMOVED lines=8> */
.L_x_2405:
        /* <DEDUP_REMOVED lines=30> */
.L_x_2403:
[----:B------:R-:W-:Y:S01]  /*1b530*/  FMNMX3.FTZ R2, R3, R5, R21, !PT ;  /* 0x0000000503027276 */ /* 0x000fe20007810015 */
[----:B------:R-:W1:Y:S01]  /*1b540*/  LDCU UR4, c[0x0][0x45c] ;  /* 0x00008b80ff0477ac */ /* 0x000e620008000800 */
        /* <DEDUP_REMOVED lines=23> */
[----:B------:R-:W-:Y:S02]  /*1b6c0*/  IADD3 R195, PT, PT, R195, R204, RZ ;  /* 0x000000ccc3c37210 */ /* 0x000fe40007ffe0ff */
[----:B------:R-:W-:-:S02]  /*1b6d0*/  IADD3 R236, PT, PT, R165, -0x3, RZ ;  /* 0xfffffffda5ec7810 */ /* 0x000fc40007ffe0ff */
        /* <DEDUP_REMOVED lines=26> */
[----:B------:R-:W2:Y:S01]  /*1b880*/  LDSM.16.MT88.4 R28, [R204] ;  /* 0x00000000cc1c783b */ /* 0x000ea20000004200 */
[--C-:B------:R-:W-:Y:S01]  /*1b890*/  FFMA.FTZ R167, R27, UR4, -R212.reuse ;  /* 0x000000041ba77c23 */ /* 0x100fe200080108d4 */
[----:B------:R-:W-:Y:S01]  /*1b8a0*/  MUFU.EX2 R169, R169 ;  /* 0x000000a900a97308 */ /* 0x000fe20000000800 */
[--C-:B------:R-:W-:Y:S01]  /*1b8b0*/  FFMA.FTZ R198, R199, UR4, -R212.reuse ;  /* 0x00000004c7c67c23 */ /* 0x100fe200080108d4 */
[----:B------:R-:W-:Y:S01]  /*1b8c0*/  LDSM.16.MT88.4 R20, [R205+0x10000] ;  /* 0x01000000cd14783b */ /* 0x000fe20000004200 */
[--C-:B------:R-:W-:Y:S01]  /*1b8d0*/  FFMA.FTZ R203, R181, UR4, -R212.reuse ;  /* 0x00000004b5cb7c23 */ /* 0x100fe200080108d4 */
[----:B------:R-:W3:Y:S01]  /*1b8e0*/  MUFU.EX2 R194, R194 ;  /* 0x000000c200c27308 */ /* 0x000ee20000000800 */
[--C-:B------:R-:W-:Y:S01]  /*1b8f0*/  FFMA.FTZ R197, R197, UR4, -R212.reuse ;  /* 0x00000004c5c57c23 */ /* 0x100fe200080108d4 */
[----:B------:R-:W-:Y:S01]  /*1b900*/  LDSM.16.MT88.4 R12, [R217+0x10000] ;  /* 0x01000000d90c783b */ /* 0x000fe20000004200 */
[-C--:B-1----:R-:W-:Y:S01]  /*1b910*/  FMUL.FTZ R34, R138, R166.reuse ;  /* 0x000000a68a227220 */ /* 0x082fe20000410000 */
[-C--:B------:R-:W-:Y:S01]  /*1b920*/  FMUL.FTZ R35, R139, R166.reuse ;  /* 0x000000a68b237220 */ /* 0x080fe20000410000 */
[----:B------:R-:W1:Y:S01]  /*1b930*/  MUFU.EX2 R170, R170 ;  /* 0x000000aa00aa7308 */ /* 0x000e620000000800 */
[-C--:B------:R-:W-:Y:S01]  /*1b940*/  FMUL.FTZ R26, R146, R166.reuse ;  /* 0x000000a6921a7220 */ /* 0x080fe20000410000 */
[-C--:B------:R-:W-:Y:S01]  /*1b950*/  FMUL.FTZ R27, R147, R166.reuse ;  /* 0x000000a6931b7220 */ /* 0x080fe20000410000 */
[-C--:B------:R-:W-:Y:S01]  /*1b960*/  FMUL.FTZ R46, R46, R166.reuse ;  /* 0x000000a62e2e7220 */ /* 0x080fe20000410000 */
[----:B------:R-:W-:Y:S01]  /*1b970*/  MUFU.EX2 R168, R168 ;  /* 0x000000a800a87308 */ /* 0x000fe20000000800 */
[-C--:B------:R-:W-:Y:S01]  /*1b980*/  FMUL.FTZ R47, R47, R166.reuse ;  /* 0x000000a62f2f7220 */ /* 0x080fe20000410000 */
[-C--:B------:R-:W-:Y:S01]  /*1b990*/  FMUL.FTZ R50, R50, R166.reuse ;  /* 0x000000a632327220 */ /* 0x080fe20000410000 */
[----:B------:R-:W-:Y:S01]  /*1b9a0*/  FMUL.FTZ R51, R51, R166 ;  /* 0x000000a633337220 */ /* 0x000fe20000410000 */
[----:B------:R-:W-:Y:S01]  /*1b9b0*/  MUFU.EX2 R167, R167 ;  /* 0x000000a700a77308 */ /* 0x000fe20000000800 */
[-C--:B---3--:R-:W-:Y:S01]  /*1b9c0*/  FMUL.FTZ R32, R136, R194.reuse ;  /* 0x000000c288207220 */ /* 0x088fe20000410000 */
[-C--:B------:R-:W-:Y:S01]  /*1b9d0*/  FMUL.FTZ R33, R137, R194.reuse ;  /* 0x000000c289217220 */ /* 0x080fe20000410000 */
[----:B------:R-:W-:Y:S01]  /*1b9e0*/  FMUL.FTZ R24, R144, R194 ;  /* 0x000000c290187220 */ /* 0x000fe20000410000 */
[----:B------:R-:W3:Y:S01]  /*1b9f0*/  LDSM.16.MT88.4 R136, [R205+0x12000] ;  /* 0x01200000cd88783b */ /* 0x000ee20000004200 */
[----:B------:R-:W-:Y:S01]  /*1ba00*/  MUFU.EX2 R2, R2 ;  /* 0x0000000200027308 */ /* 0x000fe20000000800 */
[----:B-1----:R-:W-:Y:S01]  /*1ba10*/  F2FP.F16.F32.PACK_AB R4, R169, R170 ;  /* 0x000000aaa904723e */ /* 0x002fe200000000ff */
[-C--:B------:R-:W-:Y:S01]  /*1ba20*/  FMUL.FTZ R44, R44, R194.reuse ;  /* 0x000000c22c2c7220 */ /* 0x080fe20000410000 */
[-C--:B------:R-:W-:Y:S01]  /*1ba30*/  FMUL.FTZ R45, R45, R194.reuse ;  /* 0x000000c22d2d7220 */ /* 0x080fe20000410000 */
[----:B------:R-:W1:Y:S01]  /*1ba40*/  MUFU.EX2 R0, R0 ;  /* 0x0000000000007308 */ /* 0x000e620000000800 */
[-C--:B------:R-:W-:Y:S01]  /*1ba50*/  FMUL.FTZ R48, R48, R194.reuse ;  /* 0x000000c230307220 */ /* 0x080fe20000410000 */
[-C--:B------:R-:W-:Y:S01]  /*1ba60*/  FMUL.FTZ R49, R49, R194.reuse ;  /* 0x000000c231317220 */ /* 0x080fe20000410000 */
[-C--:B------:R-:W-:Y:S01]  /*1ba70*/  FMUL.FTZ R140, R140, R194.reuse ;  /* 0x000000c28c8c7220 */ /* 0x080fe20000410000 */
[----:B------:R4:W-:Y:S01]  /*1ba80*/  MUFU.EX2 R164, R6 ;  /* 0x0000000600a47308 */ /* 0x0009e20000000800 */
[----:B------:R-:W-:Y:S01]  /*1ba90*/  FMUL.FTZ R141, R141, R194 ;  /* 0x000000c28d8d7220 */ /* 0x000fe20000410000 */
[-C--:B------:R-:W-:Y:S01]  /*1baa0*/  FMUL.FTZ R142, R142, R166.reuse ;  /* 0x000000a68e8e7220 */ /* 0x080fe20000410000 */
[----:B------:R-:W-:Y:S01]  /*1bab0*/  FMUL.FTZ R143, R143, R166 ;  /* 0x000000a68f8f7220 */ /* 0x000fe20000410000 */
[----:B------:R5:W2:Y:S01]  /*1bac0*/  MUFU.EX2 R3, R25 ;  /* 0x0000001900037308 */ /* 0x000aa20000000800 */
[-C--:B------:R-:W-:Y:S01]  /*1bad0*/  FMUL.FTZ R52, R52, R194.reuse ;  /* 0x000000c234347220 */ /* 0x080fe20000410000 */
[----:B------:R-:W-:Y:S01]  /*1bae0*/  FMUL.FTZ R53, R53, R194 ;  /* 0x000000c235357220 */ /* 0x000fe20000410000 */
[-C--:B------:R-:W-:Y:S01]  /*1baf0*/  FMUL.FTZ R54, R54, R166.reuse ;  /* 0x000000a636367220 */ /* 0x080fe20000410000 */
[----:B------:R-:W-:Y:S01]  /*1bb00*/  FMUL.FTZ R55, R55, R166 ;  /* 0x000000a637377220 */ /* 0x000fe20000410000 */
[----:B------:R-:W-:Y:S01]  /*1bb10*/  FMUL.FTZ R56, R56, R194 ;  /* 0x000000c238387220 */ /* 0x000fe20000410000 */
[----:B-1----:R-:W-:Y:S01]  /*1bb20*/  F2FP.F16.F32.PACK_AB R5, R0, R2 ;  /* 0x000000020005723e */ /* 0x002fe200000000ff */
[----:B------:R-:W-:Y:S01]  /*1bb30*/  FMUL.FTZ R57, R57, R194 ;  /* 0x000000c239397220 */ /* 0x000fe20000410000 */
[-C--:B------:R-:W-:Y:S01]  /*1bb40*/  FMUL.FTZ R58, R58, R166.reuse ;  /* 0x000000a63a3a7220 */ /* 0x080fe20000410000 */
[----:B------:R-:W-:Y:S01]  /*1bb50*/  FMUL.FTZ R59, R59, R166 ;  /* 0x000000a63b3b7220 */ /* 0x000fe20000410000 */
[----:B----4-:R-:W-:Y:S01]  /*1bb60*/  F2FP.F16.F32.PACK_AB R6, R167, R168 ;  /* 0x000000a8a706723e */ /* 0x010fe200000000ff */
[-C--:B------:R-:W-:Y:S01]  /*1bb70*/  FMUL.FTZ R68, R68, R194.reuse ;  /* 0x000000c244447220 */ /* 0x080fe20000410000 */
[----:B------:R-:W-:Y:S01]  /*1bb80*/  FMUL.FTZ R69, R69, R194 ;  /* 0x000000c245457220 */ /* 0x000fe20000410000 */
[----:B------:R-:W-:Y:S01]  /*1bb90*/  FMUL.FTZ R70, R70, R166 ;  /* 0x000000a646467220 */ /* 0x000fe20000410000 */
[----:B-----5:R-:W-:Y:S01]  /*1bba0*/  FMUL.FTZ R25, R145, R194 ;  /* 0x000000c291197220 */ /* 0x020fe20000410000 */
[----:B--2---:R-:W-:Y:S01]  /*1bbb0*/  F2FP.F16.F32.PACK_AB R7, R3, R164 ;  /* 0x000000a40307723e */ /* 0x004fe200000000ff */
[----:B------:R-:W1:Y:S01]  /*1bbc0*/  LDSM.16.MT88.4 R144, [R204+0x2000] ;  /* 0x00200000cc90783b */ /* 0x000e620000004200 */
        /* <DEDUP_REMOVED lines=20> */
[----:B------:R-:W-:Y:S01]  /*1bd10*/  LDSM.16.MT88.4 R152, [R195] ;  /* 0x00000000c398783b */ /* 0x000fe20000004200 */
[C---:B------:R-:W-:Y:S01]  /*1bd20*/  HMMA.16816.F32 R48, R4.reuse, R138, R48 ;  /* 0x0000008a0430723c */ /* 0x040fe20000001830 */
[----:B------:R-:W-:Y:S01]  /*1bd30*/  FMUL.FTZ R77, R77, R194 ;  /* 0x000000c24d4d7220 */ /* 0x000fe20000410000 */
[-C--:B------:R-:W-:Y:S01]  /*1bd40*/  FMUL.FTZ R78, R78, R166.reuse ;  /* 0x000000a64e4e7220 */ /* 0x080fe20000410000 */
[----:B------:R-:W2:Y:S01]  /*1bd50*/  LDSM.16.MT88.4 R136, [R217+0x14000] ;  /* 0x01400000d988783b */ /* 0x000ea20000004200 */
        /* <DEDUP_REMOVED lines=54> */
[----:B------:R-:W-:Y:S01]  /*1c0c0*/  FFMA.FTZ R196, R183, UR4, -R212 ;  /* 0x00000004b7c47c23 */ /* 0x000fe200080108d4 */
[--C-:B------:R-:W-:Y:S01]  /*1c0d0*/  FFMA.FTZ R202, R179, UR4, -R208.reuse ;  /* 0x00000004b3ca7c23 */ /* 0x100fe200080108d0 */
[--C-:B------:R-:W-:Y:S01]  /*1c0e0*/  FFMA.FTZ R201, R177, UR4, -R208.reuse ;  /* 0x00000004b1c97c23 */ /* 0x100fe200080108d0 */
[--C-:B------:R-:W-:Y:S01]  /*1c0f0*/  FFMA.FTZ R200, R175, UR4, -R208.reuse ;  /* 0x00000004afc87c23 */ /* 0x100fe200080108d0 */
[C---:B---3--:R-:W-:Y:S01]  /*1c100*/  HMMA.16816.F32 R60, R4.reuse, R140, R60 ;  /* 0x0000008c043c723c */ /* 0x048fe2000000183c */
[----:B------:R-:W-:Y:S01]  /*1c110*/  FFMA.FTZ R199, R173, UR4, -R208 ;  /* 0x00000004adc77c23 */ /* 0x000fe200080108d0 */
[----:B------:R-:W-:Y:S01]  /*1c120*/  MUFU.EX2 R203, R203 ;  /* 0x000000cb00cb7308 */ /* 0x000fe20000000800 */
[-C--:B------:R-:W-:Y:S01]  /*1c130*/  FMUL.FTZ R8, R160, R194.reuse ;  /* 0x000000c2a0087220 */ /* 0x080fe20000410000 */
[----:B------:R-:W-:Y:S01]  /*1c140*/  FMUL.FTZ R9, R161, R194 ;  /* 0x000000c2a1097220 */ /* 0x000fe20000410000 */
[-C--:B------:R-:W-:Y:S01]  /*1c150*/  FMUL.FTZ R10, R162, R166.reuse ;  /* 0x000000a6a20a7220 */ /* 0x080fe20000410000 */
[----:B------:R-:W3:Y:S01]  /*1c160*/  MUFU.EX2 R198, R198 ;  /* 0x000000c600c67308 */ /* 0x000ee20000000800 */
[----:B------:R-:W-:Y:S01]  /*1c170*/  FMUL.FTZ R11, R163, R166 ;  /* 0x000000a6a30b7220 */ /* 0x000fe20000410000 */
[C---:B------:R-:W-:Y:S01]  /*1c180*/  HMMA.16816.F32 R64, R4.reuse, R142, R64 ;  /* 0x0000008e0440723c */ /* 0x040fe20000001840 */
[----:B------:R-:W4:Y:S01]  /*1c190*/  LDSM.16.MT88.4 R140, [R204+0x4000] ;  /* 0x00400000cc8c783b */ /* 0x000f220000004200 */
[----:B------:R-:W-:Y:S01]  /*1c1a0*/  MUFU.EX2 R197, R197 ;  /* 0x000000c500c57308 */ /* 0x000fe20000000800 */
        /* <DEDUP_REMOVED lines=11> */
[----:B------:R-:W1:Y:S01]  /*1c260*/  MUFU.EX2 R201, R201 ;  /* 0x000000c900c97308 */ /* 0x000e620000000800 */
[-C--:B------:R-:W-:Y:S01]  /*1c270*/  FMUL.FTZ R40, R40, R194.reuse ;  /* 0x000000c228287220 */ /* 0x080fe20000410000 */
[C---:B------:R-:W-:Y:S01]  /*1c280*/  HMMA.16816.F32 R80, R4.reuse, R146, R80 ;  /* 0x000000920450723c */ /* 0x040fe20000001850 */
[----:B------:R-:W5:Y:S01]  /*1c290*/  LDSM.16.MT88.4 R144, [R217+0x16000] ;  /* 0x01600000d990783b */ /* 0x000f620000004200 */
[----:B------:R-:W-:Y:S01]  /*1c2a0*/  MUFU.EX2 R200, R200 ;  /* 0x000000c800c87308 */ /* 0x000fe20000000800 */
[----:B------:R-:W-:Y:S01]  /*1c2b0*/  FMUL.FTZ R41, R41, R194 ;  /* 0x000000c229297220 */ /* 0x000fe20000410000 */
[-C--:B------:R-:W-:Y:S01]  /*1c2c0*/  FMUL.FTZ R42, R42, R166.reuse ;  /* 0x000000a62a2a7220 */ /* 0x080fe20000410000 */
[----:B------:R-:W-:Y:S01]  /*1c2d0*/  FMUL.FTZ R43, R43, R166 ;  /* 0x000000a62b2b7220 */ /* 0x000fe20000410000 */
[----:B------:R-:W1:Y:S01]  /*1c2e0*/  MUFU.EX2 R199, R199 ;  /* 0x000000c700c77308 */ /* 0x000e620000000800 */
        /* <DEDUP_REMOVED lines=21> */
[--C-:B------:R-:W-:Y:S01]  /*1c440*/  FFMA.FTZ R229, R229, UR4, -R212.reuse ;  /* 0x00000004e5e57c23 */ /* 0x100fe200080108d4 */
[----:B------:R-:W-:Y:S01]  /*1c450*/  LDSM.16.MT88.4 R180, [R217+0x12800] ;  /* 0x01280000d9b4783b */ /* 0x000fe20000004200 */
[--C-:B------:R-:W-:Y:S01]  /*1c460*/  FFMA.FTZ R214, R235, UR4, -R212.reuse ;  /* 0x00000004ebd67c23 */ /* 0x100fe200080108d4 */
[----:B------:R-:W-:Y:S01]  /*1c470*/  FFMA.FTZ R220, R221, UR4, -R212 ;  /* 0x00000004dddc7c23 */ /* 0x000fe200080108d4 */
[C---:B------:R-:W-:Y:S01]  /*1c480*/  HMMA.16816.F32 R32, R4.reuse, R152, R32 ;  /* 0x000000980420723c */ /* 0x040fe20000001820 */
[----:B------:R-:W-:Y:S01]  /*1c490*/  LDSM.16.MT88.4 R176, [R205+0x12800] ;  /* 0x01280000cdb0783b */ /* 0x000fe20000004200 */
[--C-:B------:R-:W-:Y:S01]  /*1c4a0*/  FFMA.FTZ R235, R191, UR4, -R208.reuse ;  /* 0x00000004bfeb7c23 */ /* 0x100fe200080108d0 */
[--C-:B------:R-:W-:Y:S01]  /*1c4b0*/  FFMA.FTZ R222, R189, UR4, -R208.reuse ;  /* 0x00000004bdde7c23 */ /* 0x100fe200080108d0 */
[----:B------:R-:W-:Y:S01]  /*1c4c0*/  FFMA.FTZ R224, R187, UR4, -R208 ;  /* 0x00000004bbe07c23 */ /* 0x000fe200080108d0 */
[----:B------:R-:W-:Y:S01]  /*1c4d0*/  LDSM.16.MT88.4 R172, [R204+0x2800] ;  /* 0x00280000ccac783b */ /* 0x000fe20000004200 */
[----:B------:R-:W-:Y:S01]  /*1c4e0*/  MUFU.EX2 R214, R214 ;  /* 0x000000d600d67308 */ /* 0x000fe20000000800 */
[----:B------:R-:W-:Y:S01]  /*1c4f0*/  FFMA.FTZ R170, R241, R194, R170 ;  /* 0x000000c2f1aa7223 */ /* 0x000fe200000100aa */
[C---:B------:R-:W-:Y:S01]  /*1c500*/  HMMA.16816.F32 R132, R4.reuse, R154, R132 ;  /* 0x0000009a0484723c */ /* 0x040fe20000001884 */
[----:B------:R-:W-:Y:S01]  /*1c510*/  LDSM.16.MT88.4 R152, [R195+0x6000] ;  /* 0x00600000c398783b */ /* 0x000fe20000004200 */
[----:B------:R-:W-:Y:S01]  /*1c520*/  MUFU.EX2 R220, R220 ;  /* 0x000000dc00dc7308 */ /* 0x000fe20000000800 */
[----:B------:R-:W-:Y:S01]  /*1c530*/  FFMA.FTZ R239, R239, R166, R2 ;  /* 0x000000a6efef7223 */ /* 0x000fe20000010002 */
[----:B------:R-:W-:Y:S01]  /*1c540*/  FADD.FTZ R169, R169, R170 ;  /* 0x000000aaa9a97221 */ /* 0x000fe20000010000 */
[----:B------:R-:W-:Y:S01]  /*1c550*/  LDSM.16.MT88.4 R160, [R217+0x14800] ;  /* 0x01480000d9a0783b */ /* 0x000fe20000004200 */
[----:B------:R-:W-:Y:S01]  /*1c560*/  MUFU.EX2 R235, R235 ;  /* 0x000000eb00eb7308 */ /* 0x000fe20000000800 */
[----:B------:R-:W-:Y:S01]  /*1c570*/  FADD.FTZ R239, R0, R239 ;  /* 0x000000ef00ef7221 */ /* 0x000fe20000010000 */
[----:B----4-:R-:W-:Y:S01]  /*1c580*/  HMMA.16816.F32 R84, R4, R140, R84 ;  /* 0x0000008c0454723c */ /* 0x010fe20000001854 */
[----:B------:R-:W-:Y:S01]  /*1c590*/  LDSM.16.MT88.4 R188, [R217+0x13000] ;  /* 0x01300000d9bc783b */ /* 0x000fe20000004200 */
[----:B------:R-:W-:Y:S01]  /*1c5a0*/  MUFU.EX2 R222, R222 ;  /* 0x000000de00de7308 */ /* 0x000fe20000000800 */
[----:B------:R-:W-:Y:S01]  /*1c5b0*/  FADD.FTZ R168, R168, R169 ;  /* 0x000000a9a8a87221 */ /* 0x000fe20000010000 */
[----:B------:R-:W-:-:S02]  /*1c5c0*/  FADD.FTZ R164, R164, R239 ;  /* 0x000000efa4a47221 */ /* 0x000fc40000010000 */
[----:B------:R-:W-:Y:S01]  /*1c5d0*/  MUFU.EX2 R224, R224 ;  /* 0x000000e000e07308 */ /* 0x000fe20000000800 */
[----:B------:R-:W-:Y:S01]  /*1c5e0*/  FADD.FTZ R168, R167, R168 ;  /* 0x000000a8a7a87221 */ /* 0x000fe20000010000 */
[----:B------:R-:W-:Y:S01]  /*1c5f0*/  HMMA.16816.F32 R88, R4, R142, R88 ;  /* 0x0000008e0458723c */ /* 0x000fe20000001858 */
[----:B------:R-:W4:Y:S01]  /*1c600*/  LDSM.16.MT88.4 R140, [R205+0x16000] ;  /* 0x01600000cd8c783b */ /* 0x000f220000004200 */
[----:B------:R-:W-:Y:S01]  /*1c610*/  FADD.FTZ R3, R3, R164 ;  /* 0x000000a403037221 */ /* 0x000fe20000010000 */
[----:B------:R-:W-:-:S05]  /*1c620*/  MOV R164, R193 ;  /* 0x000000c100a47202 */ /* 0x000fca0000000f00 */
        /* <DEDUP_REMOVED lines=13> */
[C---:B------:R-:W-:Y:S01]  /*1c700*/  HMMA.16816.F32 R112, R4.reuse, R142, R112 ;  /* 0x0000008e0470723c */ /* 0x040fe20000001870 */
[----:B------:R-:W4:Y:S07]  /*1c710*/  LDSM.16.MT88.4 R140, [R204+0x800] ;  /* 0x00080000cc8c783b */ /* 0x000f2e0000004200 */
[C---:B------:R-:W-:Y:S08]  /*1c720*/  HMMA.16816.F32 R124, R4.reuse, R152, R124 ;  /* 0x00000098047c723c */ /* 0x040ff0000000187c */
[----:B------:R-:W-:Y:S01]  /*1c730*/  HMMA.16816.F32 R4, R4, R154, R128 ;  /* 0x0000009a0404723c */ /* 0x000fe20000001880 */
[----:B---3--:R-:W-:Y:S01]  /*1c740*/  F2FP.F16.F32.PACK_AB R128, R198, R203 ;  /* 0x000000cbc680723e */ /* 0x008fe200000000ff */
[----:B------:R-:W3:Y:S01]  /*1c750*/  LDSM.16.MT88.4 R152, [R195+0x2800] ;  /* 0x00280000c398783b */ /* 0x000ee20000004200 */
[----:B-1----:R-:W-:Y:S01]  /*1c760*/  F2FP.F16.F32.PACK_AB R129, R201, R202 ;  /* 0x000000cac981723e */ /* 0x002fe200000000ff */
        /* <DEDUP_REMOVED lines=8> */
[----:B-----5:R-:W-:Y:S01]  /*1c7f0*/  HMMA.16816.F32 R16, R128, R144, R16 ;  /* 0x000000908010723c */ /* 0x020fe20000001810 */
[----:B------:R-:W-:Y:S01]  /*1c800*/  FADD.FTZ R200, R200, R201 ;  /* 0x000000c9c8c87221 */ /* 0x000fe20000010000 */
[----:B------:R-:W-:-:S03]  /*1c810*/  FADD.FTZ R197, R196, R197 ;  /* 0x000000c5c4c57221 */ /* 0x000fc60000010000 */
[----:B------:R-:W-:-:S03]  /*1c820*/  FADD.FTZ R200, R199, R200 ;  /* 0x000000c8c7c87221 */ /* 0x000fc60000010000 */
        /* <DEDUP_REMOVED lines=20> */
[----:B--2---:R-:W-:Y:S01]  /*1c970*/  HMMA.16816.F32 R108, R128, R136, R108 ;  /* 0x00000088806c723c */ /* 0x004fe2000000186c */
[----:B------:R-:W-:-:S02]  /*1c980*/  FFMA.FTZ R136, R223, UR4, -R212 ;  /* 0x00000004df887c23 */ /* 0x000fc400080108d4 */
[----:B------:R2:W1:Y:S04]  /*1c990*/  MUFU.EX2 R223, R229 ;  /* 0x000000e500df7308 */ /* 0x0004680000000800 */
[----:B------:R3:W1:Y:S01]  /*1c9a0*/  MUFU.EX2 R221, R136 ;  /* 0x0000008800dd7308 */ /* 0x0006620000000800 */
[C---:B------:R-:W-:Y:S08]  /*1c9b0*/  HMMA.16816.F32 R36, R128.reuse, R180, R36 ;  /* 0x000000b48024723c */ /* 0x040ff00000001824 */
[C---:B------:R-:W-:Y:S01]  /*1c9c0*/  HMMA.16816.F32 R40, R128.reuse, R182, R40 ;  /* 0x000000b68028723c */ /* 0x040fe20000001828 */
[----:B--2---:R-:W-:Y:S01]  /*1c9d0*/  FFMA.FTZ R229, R185, UR4, -R208 ;  /* 0x00000004b9e57c23 */ /* 0x004fe200080108d0 */
[----:B------:R-:W-:Y:S04]  /*1c9e0*/  LDSM.16.MT88.4 R180, [R205+0x13000] ;  /* 0x01300000cdb4783b */ /* 0x000fe80000004200 */
[----:B------:R-:W-:Y:S01]  /*1c9f0*/  LDSM.16.MT88.4 R184, [R195+0x1000] ;  /* 0x00100000c3b8783b */ /* 0x000fe20000004200 */
[----:B------:R-:W2:Y:S01]  /*1ca00*/  MUFU.EX2 R229, R229 ;  /* 0x000000e500e57308 */ /* 0x000ea20000000800 */
        /* <DEDUP_REMOVED lines=21> */
[----:B------:R-:W-:Y:S01]  /*1cb60*/  F2FP.F16.F32.PACK_AB R4, R223, R214 ;  /* 0x000000d6df04723e */ /* 0x000fe200000000ff */
[----:B------:R-:W-:Y:S01]  /*1cb70*/  LDSM.16.MT88.4 R144, [R204+0x5000] ;  /* 0x00500000cc90783b */ /* 0x000fe20000004200 */
[----:B------:R-:W-:Y:S01]  /*1cb80*/  F2FP.F16.F32.PACK_AB R5, R222, R235 ;  /* 0x000000ebde05723e */ /* 0x000fe200000000ff */
[----:B------:R-:W-:Y:S01]  /*1cb90*/  FADD.FTZ R214, R214, R197 ;  /* 0x000000c5d6d67221 */ /* 0x000fe20000010000 */
[----:B------:R-:W-:Y:S01]  /*1cba0*/  F2FP.F16.F32.PACK_AB R6, R220, R221 ;  /* 0x000000dddc06723e */ /* 0x000fe200000000ff */
[----:B------:R-:W-:Y:S01]  /*1cbb0*/  FADD.FTZ R235, R235, R200 ;  /* 0x000000c8ebeb7221 */ /* 0x000fe20000010000 */
[----:B--2---:R-:W-:Y:S01]  /*1cbc0*/  F2FP.F16.F32.PACK_AB R7, R229, R224 ;  /* 0x000000e0e507723e */ /* 0x004fe200000000ff */
        /* <DEDUP_REMOVED lines=9> */
[----:B------:R-:W1:Y:S07]  /*1cc60*/  LDSM.16.MT88.4 R12, [R217+0x17000] ;  /* 0x01700000d90c783b */ /* 0x000e6e0000004200 */
[C---:B---3--:R-:W-:Y:S08]  /*1cc70*/  HMMA.16816.F32 R24, R4.reuse, R136, R24 ;  /* 0x000000880418723c */ /* 0x048ff00000001818 */
[C---:B------:R-:W-:Y:S08]  /*1cc80*/  HMMA.16816.F32 R28, R4.reuse, R138, R28 ;  /* 0x0000008a041c723c */ /* 0x040ff0000000181c */
[C---:B------:R-:W-:Y:S08]  /*1cc90*/  HMMA.16816.F32 R16, R4.reuse, R140, R16 ;  /* 0x0000008c0410723c */ /* 0x040ff00000001810 */
[C---:B------:R-:W-:Y:S01]  /*1cca0*/  HMMA.16816.F32 R20, R4.reuse, R142, R20 ;  /* 0x0000008e0414723c */ /* 0x040fe20000001814 */
[----:B------:R-:W2:Y:S07]  /*1ccb0*/  LDSM.16.MT88.4 R140, [R195+0x5000] ;  /* 0x00500000c38c783b */ /* 0x000eae0000004200 */
[----:B------:R-:W-:Y:S01]  /*1ccc0*/  HMMA.16816.F32 R136, R4, R184, R32 ;  /* 0x000000b80488723c */ /* 0x000fe20000001820 */
[----:B------:R-:W3:Y:S01]  /*1ccd0*/  LDSM.16.MT88.4 R32, [R204+0x7000] ;  /* 0x00700000cc20783b */ /* 0x000ee20000004200 */
[--C-:B------:R-:W-:Y:S01]  /*1cce0*/  FFMA.FTZ R184, R215, UR4, -R212.reuse ;  /* 0x00000004d7b87c23 */ /* 0x100fe200080108d4 */
[----:B------:R-:W-:-:S05]  /*1ccf0*/  FFMA.FTZ R185, R219, UR4, -R212 ;  /* 0x00000004dbb97c23 */ /* 0x000fca00080108d4 */
[C---:B-1----:R-:W-:Y:S01]  /*1cd00*/  HMMA.16816.F32 R100, R4.reuse, R12, R100 ;  /* 0x0000000c0464723c */ /* 0x042fe20000001864 */
[----:B------:R-:W-:Y:S04]  /*1cd10*/  MUFU.EX2 R184, R184 ;  /* 0x000000b800b87308 */ /* 0x000fe80000000800 */
[----:B------:R-:W1:Y:S03]  /*1cd20*/  MUFU.EX2 R185, R185 ;  /* 0x000000b900b97308 */ /* 0x000e660000000800 */
        /* <DEDUP_REMOVED lines=42> */
[----:B------:R-:W-:Y:S07]  /*1cfd0*/  LDSM.16.MT88.4 R32, [R195+0x1800] ;  /* 0x00180000c320783b */ /* 0x000fee0000004200 */
[C---:B----4-:R-:W-:Y:S08]  /*1cfe0*/  HMMA.16816.F32 R124, R4.reuse, R12, R124 ;  /* 0x0000000c047c723c */ /* 0x050ff0000000187c */
[----:B------:R-:W-:Y:S01]  /*1cff0*/  HMMA.16816.F32 R128, R4, R14, R128 ;  /* 0x0000000e0480723c */ /* 0x000fe20000001880 */
[----:B-1----:R-:W-:Y:S01]  /*1d000*/  F2FP.F16.F32.PACK_AB R4, R185, R184 ;  /* 0x000000b8b904723e */ /* 0x002fe200000000ff */
[----:B------:R-:W1:Y:S01]  /*1d010*/  LDSM.16.MT88.4 R12, [R204+0x3800] ;  /* 0x00380000cc0c783b */ /* 0x000e620000004200 */
        /* <DEDUP_REMOVED lines=23> */
[C---:B--2---:R-:W-:Y:S01]  /*1d190*/  HMMA.16816.F32 R144, R4.reuse, R140, R24 ;  /* 0x0000008c0490723c */ /* 0x044fe20000001818 */
[----:B------:R-:W-:Y:S07]  /*1d1a0*/  LDSM.16.MT88.4 R24, [R217+0x17800] ;  /* 0x01780000d918783b */ /* 0x000fee0000004200 */
[C---:B-1----:R-:W-:Y:S08]  /*1d1b0*/  HMMA.16816.F32 R52, R4.reuse, R12, R52 ;  /* 0x0000000c0434723c */ /* 0x042ff00000001834 */
        /* <DEDUP_REMOVED lines=25> */
.L_x_2400:
        /* <DEDUP_REMOVED lines=17> */
[----:B------:R-:W3:Y:S01]  /*1d460*/  LDCU UR4, c[0x0][0x45c] ;  /* 0x00008b80ff0477ac */ /* 0x000ee20008000800 */
[----:B------:R-:W4:Y:S01]  /*1d470*/  LDCU.64 UR12, c[0x0][0x358] ;  /* 0x00006b00ff0c77ac */ /* 0x000f220008000a00 */
[----:B------:R-:W2:Y:S01]  /*1d480*/  LDCU.64 UR8, c[0x0][0x3a0] ;  /* 0x00007400ff0877ac */ /* 0x000ea20008000a00 */
[----:B------:R-:W2:Y:S01]  /*1d490*/  LDCU.64 UR10, c[0x0][0x3a8] ;  /* 0x00007500ff0a77ac */ /* 0x000ea20008000a00 */
[----:B-1----:R-:W-:-:S12]  /*1d4a0*/  ULEA UR6, UR6, UR7, 0x18 ;  /* 0x0000000706067291 */ /* 0x002fd8000f8ec0ff */
.L_x_2410:
        /* <DEDUP_REMOVED lines=62> */
[----:B----4-:R-:W4:Y:S04]  /*1d890*/  LDG.E R11, desc[UR12][R18.64] ;  /* 0x0000000c120b7981 */ /* 0x010f28000c1e1900 */
[----:B------:R-:W4:Y:S01]  /*1d8a0*/  LDG.E R10, desc[UR12][R16.64] ;  /* 0x0000000c100a7981 */ /* 0x000f22000c1e1900 */
[----:B------:R-:W-:Y:S05]  /*1d8b0*/  SHF.R.S32.HI R15, RZ, 0x1f, R13 ;  /* 0x0000001fff0f7819 */ /* 0x000fea000001140d */
[-C--:B-----5:R-:W-:Y:S02]  /*1d8c0*/  IMAD R8, R15, R6.reuse, RZ ;  /* 0x000000060f087224 */ /* 0x0a0fe400078e02ff */
[C---:B------:R-:W-:Y:S04]  /*1d8d0*/  IMAD.WIDE.U32 R14, R13.reuse, R6, RZ ;  /* 0x000000060d0e7225 */ /* 0x040fe800078e00ff */
[----:B------:R-:W-:Y:S05]  /*1d8e0*/  IMAD R8, R13, R7, R8 ;  /* 0x000000070d087224 */ /* 0x000fea00078e0208 */
[----:B------:R-:W-:Y:S01]  /*1d8f0*/  IADD3 R15, PT, PT, R15, R8, RZ ;  /* 0x000000080f0f7210 */ /* 0x000fe20007ffe0ff */
[----:B----4-:R-:W-:Y:S04]  /*1d900*/  IMAD.IADD R11, R11, 0x1, -R10 ;  /* 0x000000010b0b7824 */ /* 0x010fe800078e0a0a */
[----:B--2---:R-:W-:Y:S01]  /*1d910*/  IMAD.WIDE.U32 R14, R11, UR10, R14 ;  /* 0x0000000a0b0e7c25 */ /* 0x004fe2000f8e000e */
[----:B------:R-:W-:Y:S02]  /*1d920*/  SHF.R.S32.HI R7, RZ, 0x1f, R11 ;  /* 0x0000001fff077819 */ /* 0x000fe4000001140b */
[C---:B------:R-:W-:Y:S03]  /*1d930*/  LEA R228, P0, R14.reuse, R5, 0x1 ;  /* 0x000000050ee47211 */ /* 0x040fe600078008ff */
[----:B------:R-:W-:Y:S04]  /*1d940*/  IMAD R8, R7, UR10, RZ ;  /* 0x0000000a07087c24 */ /* 0x000fe8000f8e02ff */
[----:B------:R-:W-:Y:S04]  /*1d950*/  IMAD R8, R11, UR11, R8 ;  /* 0x0000000b0b087c24 */ /* 0x000fe8000f8e0208 */
[----:B------:R-:W-:Y:S05]  /*1d960*/  IMAD.IADD R227, R15, 0x1, R8 ;  /* 0x000000010fe37824 */ /* 0x000fea00078e0208 */
[----:B------:R-:W-:Y:S07]  /*1d970*/  LEA.HI.X R227, R14, R4, R227, 0x1, P0 ;  /* 0x000000040ee37211 */ /* 0x000fee00000f0ce3 */
.L_x_2407:
[----:B------:R-:W-:Y:S01]  /*1d980*/  LOP3.LUT R3, R3, 0x38, R2, 0x78, !PT ;  /* 0x0000003803037812 */ /* 0x000fe200078e7802 */
[----:B------:R-:W-:Y:S01]  /*1d990*/  IMAD.MOV.U32 R219, RZ, RZ, 0x20 ;  /* 0x00000020ffdb7424 */ /* 0x000fe200078e00ff */
[C---:B------:R-:W-:Y:S02]  /*1d9a0*/  SHF.L.U32 R4, R2.reuse, 0x6, RZ ;  /* 0x0000000602047819 */ /* 0x040fe400000006ff */
[----:B------:R-:W-:Y:S02]  /*1d9b0*/  LOP3.LUT R243, R3, 0x1e00, R216, 0xf8, !PT ;  /* 0x00001e0003f37812 */ /* 0x000fe400078ef8d8 */
[----:B------:R-:W-:Y:S02]  /*1d9c0*/  SHF.L.U32 R171, R2, 0x5, RZ ;  /* 0x0000000502ab7819 */ /* 0x000fe400000006ff */
[--C-:B------:R-:W-:Y:S02]  /*1d9d0*/  SHF.R.U32.HI R218, RZ, 0x1, R2.reuse ;  /* 0x00000001ffda7819 */ /* 0x100fe40000011602 */
[----:B------:R-:W-:Y:S02]  /*1d9e0*/  LOP3.LUT R5, R4, 0x1c0, RZ, 0xc0, !PT ;  /* 0x000001c004057812 */ /* 0x000fe400078ec0ff */
[----:B------:R-:W-:Y:S02]  /*1d9f0*/  LEA R243, R243, UR6, 0x1 ;  /* 0x00000006f3f37c11 */ /* 0x000fe4000f8e08ff */
[----:B------:R-:W-:Y:S02]  /*1da00*/  MOV R229, R227 ;  /* 0x000000e300e57202 */ /* 0x000fe40000000f00 */
[----:B------:R-:W-:Y:S02]  /*1da10*/  LOP3.LUT R171, R171, 0x7c00, RZ, 0xc0, !PT ;  /* 0x00007c00abab7812 */ /* 0x000fe400078ec0ff */
[----:B------:R-:W-:Y:S01]  /*1da20*/  LOP3.LUT R7, R218, 0x8, RZ, 0xc0, !PT ;  /* 0x00000008da077812 */ /* 0x000fe200078ec0ff */
[----:B------:R-:W-:Y:S01]  /*1da30*/  @!PT LDS RZ, [RZ] ;  /* 0x00000000fffff984 */ /* 0x000fe20000000800 */
[----:B------:R-:W-:Y:S01]  /*1da40*/  @!PT LDS RZ, [RZ] ;  /* 0x00000000fffff984 */ /* 0x000fe20000000800 */
[----:B------:R-:W-:Y:S01]  /*1da50*/  @!PT LDS RZ, [RZ] ;  /* 0x00000000fffff984 */ /* 0x000fe20000000800 */
[----:B----4-:R-:W-:Y:S01]  /*1da60*/  LDGSTS.E.BYPASS.LTC128B.128 [R243+0x10000], desc[UR12][R228.64] ;  /* 0x10000000e4f37fae */ /* 0x010fe2000b981a0c */
[----:B------:R-:W-:Y:S02]  /*1da70*/  LOP3.LUT R216, R216, 0x38, RZ, 0xc0, !PT ;  /* 0x00000038d8d87812 */ /* 0x000fe400078ec0ff */
[----:B------:R-:W-:Y:S02]  /*1da80*/  LOP3.LUT R5, R5, 0x8, R2, 0xf8, !PT ;  /* 0x0000000805057812 */ /* 0x000fe400078ef802 */
[----:B------:R-:W-:Y:S01]  /*1da90*/  LDGSTS.E.BYPASS.LTC128B.128 [R243+0x12000], desc[UR12][R228.64+0x80] ;  /* 0x12000080e4f37fae */ /* 0x000fe2000b981a0c */
[----:B------:R-:W-:Y:S02]  /*1daa0*/  LOP3.LUT R223, R4, 0x400, RZ, 0xc0, !PT ;  /* 0x0000040004df7812 */ /* 0x000fe400078ec0ff */
[--C-:B------:R-:W-:Y:S02]  /*1dab0*/  LOP3.LUT R7, R7, 0x1c0, R4.reuse, 0xf8, !PT ;  /* 0x000001c007077812 */ /* 0x100fe400078ef804 */
[----:B------:R-:W-:Y:S01]  /*1dac0*/  LDGSTS.E.BYPASS.LTC128B.128 [R243+0x14000], desc[UR12][R228.64+0x100] ;  /* 0x14000100e4f37fae */ /* 0x000fe2000b981a0c */
[----:B------:R-:W-:Y:S02]  /*1dad0*/  LOP3.LUT R3, R171, 0x200, R4, 0xf8, !PT ;  /* 0x00000200ab037812 */ /* 0x000fe400078ef804 */
[----:B------:R-:W-:Y:S01]  /*1dae0*/  LOP3.LUT R4, R5, R216, RZ, 0x3c, !PT ;  /* 0x000000d805047212 */ /* 0x000fe200078e3cff */
[C---:B------:R-:W-:Y:S01]  /*1daf0*/  IMAD.SHL.U32 R5, R6.reuse, 0x20, RZ ;  /* 0x0000002006057824 */ /* 0x040fe200078e00ff */
[----:B-1----:R-:W-:Y:S01]  /*1db00*/  SHF.L.U64.HI R6, R6, 0x5, R9 ;  /* 0x0000000506067819 */ /* 0x002fe20000010209 */
[----:B------:R-:W-:Y:S01]  /*1db10*/  LDGSTS.E.BYPASS.LTC128B.128 [R243+0x16000], desc[UR12][R228.64+0x180] ;  /* 0x16000180e4f37fae */ /* 0x000fe2000b981a0c */
[----:B------:R-:W-:Y:S02]  /*1db20*/  LEA R223, R4, R223, 0x1 ;  /* 0x000000df04df7211 */ /* 0x000fe400078e08ff */
[----:B------:R-:W-:Y:S02]  /*1db30*/  IADD3 R8, P0, PT, R5, R228, RZ ;  /* 0x000000e405087210 */ /* 0x000fe40007f1e0ff */
[----:B------:R-:W-:Y:S02]  /*1db40*/  LOP3.LUT R224, R7, R216, RZ, 0x3c, !PT ;  /* 0x000000d807e07212 */ /* 0x000fe400078e3cff */
[----:B------:R-:W-:Y:S01]  /*1db50*/  IADD3 R12, P2, PT, R5, R8, RZ ;  /* 0x00000008050c7210 */ /* 0x000fe20007f5e0ff */
[C---:B------:R-:W-:Y:S01]  /*1db60*/  IMAD.X R9, R6.reuse, 0x1, R227, P0 ;  /* 0x0000000106097824 */ /* 0x040fe200000e06e3 */
[----:B------:R-:W-:Y:S02]  /*1db70*/  LOP3.LUT R224, R3, R224, RZ, 0xfc, !PT ;  /* 0x000000e003e07212 */ /* 0x000fe400078efcff */
[----:B------:R-:W-:Y:S02]  /*1db80*/  IADD3 R4, P0, PT, R5, R12, RZ ;  /* 0x0000000c05047210 */ /* 0x000fe40007f1e0ff */
[----:B------:R-:W-:Y:S01]  /*1db90*/  LDGSTS.E.BYPASS.LTC128B.128 [R243+0x10800], desc[UR12][R8.64] ;  /* 0x1080000008f37fae */ /* 0x000fe2000b981a0c */
[----:B------:R-:W-:Y:S02]  /*1dba0*/  IADD3.X R13, PT, PT, R6, R9, RZ, P2, !PT ;  /* 0x00000009060d7210 */ /* 0x000fe400017fe4ff */
[----:B------:R-:W-:Y:S02]  /*1dbb0*/  LEA R224, R224, UR6, 0x1 ;  /* 0x00000006e0e07c11 */ /* 0x000fe4000f8e08ff */
[----:B------:R-:W-:Y:S01]  /*1dbc0*/  LDGSTS.E.BYPASS.LTC128B.128 [R243+0x12800], desc[UR12][R8.64+0x80] ;  /* 0x1280008008f37fae */ /* 0x000fe2000b981a0c */
[----:B------:R-:W-:Y:S02]  /*1dbd0*/  IADD3.X R5, PT, PT, R6, R13, RZ, P0, !PT ;  /* 0x0000000d06057210 */ /* 0x000fe400007fe4ff */
[C---:B------:R-:W-:Y:S02]  /*1dbe0*/  LOP3.LUT P0, RZ, R2.reuse, 0x2, RZ, 0xc0, !PT ;  /* 0x0000000202ff7812 */ /* 0x040fe4000780c0ff */
[----:B------:R-:W-:Y:S01]  /*1dbf0*/  LDGSTS.E.BYPASS.LTC128B.128 [R243+0x14800], desc[UR12][R8.64+0x100] ;  /* 0x1480010008f37fae */ /* 0x000fe2000b981a0c */
[----:B------:R-:W-:Y:S02]  /*1dc00*/  IADD3 R168, PT, PT, R223, UR6, RZ ;  /* 0x00000006dfa87c10 */ /* 0x000fe4000fffe0ff */
[----:B------:R-:W-:Y:S02]  /*1dc10*/  SEL R219, R219, 0xffffffe0, !P0 ;  /* 0xffffffe0dbdb7807 */ /* 0x000fe40004000000 */
[----:B------:R1:W-:Y:S01]  /*1dc20*/  LDGSTS.E.BYPASS.LTC128B.128 [R243+0x16800], desc[UR12][R8.64+0x180] ;  /* 0x1680018008f37fae */ /* 0x0003e2000b981a0c */
[----:B------:R-:W-:Y:S02]  /*1dc30*/  LOP3.LUT P0, RZ, R2, 0x4, RZ, 0xc0, !PT ;  /* 0x0000000402ff7812 */ /* 0x000fe4000780c0ff */
[CC--:B------:R-:W-:Y:S02]  /*1dc40*/  IADD3 R221, PT, PT, R219.reuse, R224.reuse, RZ ;  /* 0x000000e0dbdd7210 */ /* 0x0c0fe40007ffe0ff */
[----:B------:R-:W-:Y:S01]  /*1dc50*/  LDGSTS.E.BYPASS.LTC128B.128 [R243+0x11000], desc[UR12][R12.64] ;  /* 0x110000000cf37fae */ /* 0x000fe2000b981a0c */
[--C-:B------:R-:W-:Y:S01]  /*1dc60*/  IMAD.IADD R220, R219, 0x1, R168.reuse ;  /* 0x00000001dbdc7824 */ /* 0x100fe200078e02a8 */
[----:B------:R-:W-:Y:S03]  /*1dc70*/  MOV R2, 0x40 ;  /* 0x0000004000027802 */ /* 0x000fe60000000f00 */
[----:B------:R-:W-:Y:S01]  /*1dc80*/  LDGSTS.E.BYPASS.LTC128B.128 [R243+0x13000], desc[UR12][R12.64+0x80] ;  /* 0x130000800cf37fae */ /* 0x000fe2000b981a0c */
[----:B------:R-:W-:Y:S02]  /*1dc90*/  ISETP.NE.AND P2, PT, R236, 0x1, PT ;  /* 0x00000001ec00780c */ /* 0x000fe40003f45270 */
[----:B------:R-:W-:Y:S02]  /*1dca0*/  SEL R3, R2, 0xffffffc0, !P0 ;  /* 0xffffffc002037807 */ /* 0x000fe40004000000 */
[----:B------:R-:W-:Y:S02]  /*1dcb0*/  LDGSTS.E.BYPASS.LTC128B.128 [R243+0x15000], desc[UR12][R12.64+0x100] ;  /* 0x150001000cf37fae */ /* 0x000fe4000b981a0c */
[C---:B------:R-:W-:Y:S03]  /*1dcc0*/  IADD3 R222, PT, PT, R3.reuse, R224, RZ ;  /* 0x000000e003de7210 */ /* 0x040fe60007ffe0ff */
[----:B------:R-:W-:Y:S01]  /*1dcd0*/  LDGSTS.E.BYPASS.LTC128B.128 [R243+0x17000], desc[UR12][R12.64+0x180] ;  /* 0x170001800cf37fae */ /* 0x000fe2000b981a0c */
[----:B------:R-:W-:Y:S01]  /*1dce0*/  IMAD.IADD R168, R3, 0x1, R168 ;  /* 0x0000000103a87824 */ /* 0x000fe200078e02a8 */
[C---:B------:R-:W-:Y:S03]  /*1dcf0*/  IADD3 R3, PT, PT, R219.reuse, R222, RZ ;  /* 0x000000dedb037210 */ /* 0x040fe60007ffe0ff */
[----:B------:R-:W-:Y:S01]  /*1dd00*/  LDGSTS.E.BYPASS.LTC128B.128 [R243+0x11800], desc[UR12][R4.64] ;  /* 0x1180000004f37fae */ /* 0x000fe2000b981a0c */
[----:B------:R-:W-:Y:S04]  /*1dd10*/  IADD3 R2, PT, PT, R219, R168, RZ ;  /* 0x000000a8db027210 */ /* 0x000fe80007ffe0ff */
[----:B------:R-:W-:Y:S05]  /*1dd20*/  LDGSTS.E.BYPASS.LTC128B.128 [R243+0x13800], desc[UR12][R4.64+0x80] ;  /* 0x1380008004f37fae */ /* 0x000fea000b981a0c */
[----:B------:R-:W-:Y:S05]  /*1dd30*/  LDGSTS.E.BYPASS.LTC128B.128 [R243+0x15800], desc[UR12][R4.64+0x100] ;  /* 0x1580010004f37fae */ /* 0x000fea000b981a0c */
[----:B------:R4:W-:Y:S05]  /*1dd40*/  LDGSTS.E.BYPASS.LTC128B.128 [R243+0x17800], desc[UR12][R4.64+0x180] ;  /* 0x1780018004f37fae */ /* 0x0009ea000b981a0c */
[----:B------:R-:W-:Y:S05]  /*1dd50*/  LDSM.16.M88.4 R32, [R224] ;  /* 0x00000000e020783b */ /* 0x000fea0000000200 */
[----:B-1----:R-:W4:Y:S05]  /*1dd60*/  LDSM.16.M88.4 R8, [R223+UR6+0x8000] ;  /* 0x00800006df08783b */ /* 0x002f2a0008000200 */
[----:B------:R-:W1:Y:S05]  /*1dd70*/  LDSM.16.M88.4 R16, [R223+UR6+0x8800] ;  /* 0x00880006df10783b */ /* 0x000e6a0008000200 */
[----:B------:R-:W5:Y:S05]  /*1dd80*/  LDSM.16.M88.4 R24, [R223+UR6+0x9000] ;  /* 0x00900006df18783b */ /* 0x000f6a0008000200 */
[----:B------:R-:W0:Y:S05]  /*1dd90*/  LDGDEPBAR ;  /* 0x00000000000079af */ /* 0x000e2a0000000000 */
[----:B------:R-:W2:Y:S05]  /*1dda0*/  LDSM.16.M88.4 R164, [R223+UR6+0x9800] ;  /* 0x00980006dfa4783b */ /* 0x000eaa0008000200 */
[----:B------:R-:W-:Y:S05]  /*1ddb0*/  LDSM.16.M88.4 R172, [R221] ;  /* 0x00000000ddac783b */ /* 0x000fea0000000200 */
[----:B------:R-:W3:Y:S05]  /*1ddc0*/  LDSM.16.M88.4 R176, [R220+0x8000] ;  /* 0x00800000dcb0783b */ /* 0x000eea0000000200 */
[----:B------:R-:W3:Y:S05]  /*1ddd0*/  LDSM.16.M88.4 R180, [R220+0x8800] ;  /* 0x00880000dcb4783b */ /* 0x000eea0000000200 */
[----:B------:R-:W-:Y:S01]  /*1dde0*/  LDSM.16.M88.4 R184, [R220+0x9800] ;  /* 0x00980000dcb8783b */ /* 0x000fe20000000200 */
[C---:B----4-:R-:W-:Y:S04]  /*1ddf0*/  HMMA.16816.F32 R4, R32.reuse, R8, RZ ;  /* 0x000000082004723c */ /* 0x050fe800000018ff */
[----:B------:R-:W-:Y:S04]  /*1de00*/  LDSM.16.M88.4 R188, [R222] ;  /* 0x00000000debc783b */ /* 0x000fe80000000200 */
[C---:B------:R-:W-:Y:S01]  /*1de10*/  HMMA.16816.F32 R8, R32.reuse, R10, RZ ;  /* 0x0000000a2008723c */ /* 0x040fe200000018ff */
[----:B------:R-:W-:Y:S05]  /*1de20*/  LDSM.16.M88.4 R192, [R168+0x8000] ;  /* 0x00800000a8c0783b */ /* 0x000fea0000000200 */
[----:B------:R-:W-:Y:S02]  /*1de30*/  LDSM.16.M88.4 R196, [R168+0x9000] ;  /* 0x00900000a8c4783b */ /* 0x000fe40000000200 */
[C---:B-1----:R-:W-:Y:S03]  /*1de40*/  HMMA.16816.F32 R12, R32.reuse, R16, RZ ;  /* 0x00000010200c723c */ /* 0x042fe600000018ff */
[----:B------:R-:W-:Y:S05]  /*1de50*/  LDSM.16.M88.4 R200, [R168+0x9800] ;  /* 0x00980000a8c8783b */ /* 0x000fea0000000200 */
[C---:B------:R-:W-:Y:S01]  /*1de60*/  HMMA.16816.F32 R16, R32.reuse, R18, RZ ;  /* 0x000000122010723c */ /* 0x040fe200000018ff */
[----:B------:R-:W-:Y:S05]  /*1de70*/  LDSM.16.M88.4 R204, [R2+0x8000] ;  /* 0x0080000002cc783b */ /* 0x000fea0000000200 */
[----:B------:R-:W-:Y:S02]  /*1de80*/  LDSM.16.M88.4 R208, [R168+0xa000] ;  /* 0x00a00000a8d0783b */ /* 0x000fe40000000200 */
[C---:B-----5:R-:W-:Y:S03]  /*1de90*/  HMMA.16816.F32 R20, R32.reuse, R24, RZ ;  /* 0x000000182014723c */ /* 0x060fe600000018ff */
[----:B------:R-:W-:Y:S05]  /*1dea0*/  LDSM.16.M88.4 R212, [R220+0xc000] ;  /* 0x00c00000dcd4783b */ /* 0x000fea0000000200 */
[C---:B------:R-:W-:Y:S08]  /*1deb0*/  HMMA.16816.F32 R24, R32.reuse, R26, RZ ;  /* 0x0000001a2018723c */ /* 0x040ff000000018ff */
[C---:B--2---:R-:W-:Y:S08]  /*1dec0*/  HMMA.16816.F32 R28, R32.reuse, R164, RZ ;  /* 0x000000a4201c723c */ /* 0x044ff000000018ff */
[----:B------:R-:W-:Y:S01]  /*1ded0*/  HMMA.16816.F32 R32, R32, R166, RZ ;  /* 0x000000a62020723c */ /* 0x000fe200000018ff */
[----:B------:R-:W1:Y:S07]  /*1dee0*/  LDSM.16.M88.4 R164, [R220+0x9000] ;  /* 0x00900000dca4783b */ /* 0x000e6e0000000200 */
[C---:B---3--:R-:W-:Y:S08]  /*1def0*/  HMMA.16816.F32 R4, R172.reuse, R176, R4 ;  /* 0x000000b0ac04723c */ /* 0x048ff00000001804 */
        /* <DEDUP_REMOVED lines=273> */
[----:B-1----:R-:W1:Y:S01]  /*1f010*/  F2I.FTZ.U32.TRUNC.NTZ R13, R12 ;  /* 0x0000000c000d7305 */ /* 0x002e62000021f000 */
        /* <DEDUP_REMOVED lines=51> */
.L_x_2409:
        /* <DEDUP_REMOVED lines=29> */
.L_x_2408:
[----:B-1----:R-:W-:Y:S01]  /*1f520*/  FMNMX3.FTZ R2, R0, R191, R189, !PT ;  /* 0x000000bf00027276 */ /* 0x002fe200078100bd */
[----:B------:R-:W-:Y:S01]  /*1f530*/  LDSM.16.MT88.4 R12, [R217+0x10000] ;  /* 0x01000000d90c783b */ /* 0x000fe20000004200 */
[----:B--2---:R-:W-:Y:S02]  /*1f540*/  FMNMX3.FTZ R6, R169, R203, R197, !PT ;  /* 0x000000cba9067276 */ /* 0x004fe400078100c5 */
        /* <DEDUP_REMOVED lines=17> */
[----:B------:R-:W-:Y:S02]  /*1f660*/  @P0 IADD3 R188, PT, PT, R234, -0x40, RZ ;  /* 0xffffffc0eabc0810 */ /* 0x000fe40007ffe0ff */
[----:B------:R-:W-:Y:S05]  /*1f670*/  IADD3 R236, PT, PT, R236, -0x1, RZ ;  /* 0xffffffffecec7810 */ /* 0x000fea0007ffe0ff */
[----:B------:R-:W2:Y:S01]  /*1f680*/  SHFL.BFLY PT, R3, R4, 0x2, 0x1f ;  /* 0x0c401f0004037f89 */ /* 0x000ea200000e0000 */
[----:B------:R-:W-:Y:S02]  /*1f690*/  IADD3 R219, PT, PT, R219, R188, RZ ;  /* 0x000000bcdbdb7210 */ /* 0x000fe40007ffe0ff */
[----:B------:R-:W-:Y:S05]  /*1f6a0*/  IADD3 R237, PT, PT, R237, -0x40, RZ ;  /* 0xffffffc0eded7810 */ /* 0x000fea0007ffe0ff */
        /* <DEDUP_REMOVED lines=250> */
[----:B------:R-:W-:Y:S01]  /*20650*/  MOV R169, R164 ;  /* 0x000000a400a97202 */ /* 0x000fe20000000f00 */
[----:B------:R-:W-:Y:S01]  /*20660*/  FFMA.FTZ R195, R0, R239, R195 ;  /* 0x000000ef00c37223 */ /* 0x000fe200000100c3 */
[----:B------:R-:W-:Y:S07]  /*20670*/  FADD.FTZ R194, R194, R197 ;  /* 0x000000c5c2c27221 */ /* 0x000fee0000010000 */
[----:B------:R-:W-:Y:S01]  /*20680*/  MUFU.EX2 R211, R211 ;  /* 0x000000d300d37308 */ /* 0x000fe20000000800 */
[C---:B------:R-:W-:Y:S01]  /*20690*/  HMMA.16816.F32 R96, R160.reuse, R138, R96 ;  /* 0x0000008aa060723c */ /* 0x040fe20000001860 */
[----:B------:R-:W3:Y:S08]  /*206a0*/  LDSM.16.MT88.4 R136, [R188+0x6000] ;  /* 0x00600000bc88783b */ /* 0x000ef00000004200 */
[----:B------:R-:W1:Y:S01]  /*206b0*/  MUFU.EX2 R214, R214 ;  /* 0x000000d600d67308 */ /* 0x000e620000000800 */
[----:B------:R-:W-:Y:S09]  /*206c0*/  FADD.FTZ R195, R191, R195 ;  /* 0x000000c3bfc37221 */ /* 0x000ff20000010000 */
[----:B------:R-:W1:Y:S01]  /*206d0*/  MUFU.EX2 R213, R213 ;  /* 0x000000d500d57308 */ /* 0x000e620000000800 */
[----:B------:R-:W-:Y:S01]  /*206e0*/  FADD.FTZ R190, R190, R195 ;  /* 0x000000c3bebe7221 */ /* 0x000fe20000010000 */
[C---:B----4-:R-:W-:Y:S08]  /*206f0*/  HMMA.16816.F32 R100, R160.reuse, R132, R100 ;  /* 0x00000084a064723c */ /* 0x050ff00000001864 */
[----:B------:R-:W-:Y:S01]  /*20700*/  MUFU.EX2 R220, R220 ;  /* 0x000000dc00dc7308 */ /* 0x000fe20000000800 */
[----:B------:R-:W-:Y:S09]  /*20710*/  FADD.FTZ R189, R189, R190 ;  /* 0x000000bebdbd7221 */ /* 0x000ff20000010000 */
        /* <DEDUP_REMOVED lines=190> */
.L_x_2406:
        /* <DEDUP_REMOVED lines=344> */
.L_x_2412:
[----:B------:R-:W-:Y:S05]  /*22880*/  BSYNC.RECONVERGENT B0 ;  /* 0x0000000000007941 */ /* 0x000fea0003800200 */
.L_x_2411:
        /* <DEDUP_REMOVED lines=34> */
.L_x_2414:
[----:B------:R-:W-:Y:S05]  /*22ab0*/  BSYNC.RECONVERGENT B0 ;  /* 0x0000000000007941 */ /* 0x000fea0003800200 */
.L_x_2413:
        /* <DEDUP_REMOVED lines=21> */
.L_x_2416:
[----:B------:R-:W-:Y:S05]  /*22c10*/  BSYNC.RECONVERGENT B0 ;  /* 0x0000000000007941 */ /* 0x000fea0003800200 */
.L_x_2415:
        /* <DEDUP_REMOVED lines=21> */
.L_x_2418:
[----:B------:R-:W-:Y:S05]  /*22d70*/  BSYNC.RECONVERGENT B0 ;  /* 0x0000000000007941 */ /* 0x000fea0003800200 */
.L_x_2417:
        /* <DEDUP_REMOVED lines=19> */
.L_x_2419:
        /* <DEDUP_REMOVED lines=13> */
.L_x_4081:


//--------------------- .text._ZN5flash24flash_fwd_splitkv_kernelI23Flash_fwd_kernel_traitsILi256ELi64ELi64ELi4ELb0ELb0EN7cutlass6half_tE19Flash_kernel_traitsILi256ELi64ELi64ELi4ES3_EELb1ELb0ELb1ELb0ELb0ELb0ELb0ELb1EEEvNS_16Flash_fwd_paramsE --------------------------
	.section	.text._ZN5flash24flash_fwd_splitkv_kernelI23Flash_fwd_kernel_traitsILi256ELi64ELi64ELi4ELb0ELb0EN7cutlass6half_tE19Flash_kernel_traitsILi256ELi64ELi64ELi4ES3_EELb1ELb0ELb1ELb0ELb0ELb0ELb0ELb1EEEvNS_16Flash_fwd_paramsE,"ax",@progbits
	.align	128
        .global         _ZN5flash24flash_fwd_splitkv_kernelI23Flash_fwd_kernel_traitsILi256ELi64ELi64ELi4ELb0ELb0EN7cutlass6half_tE19Flash_kernel_traitsILi256ELi64ELi64ELi4ES3_EELb1ELb0ELb1ELb0ELb0ELb0ELb0ELb1EEEvNS_16Flash_fwd_paramsE
        .type           _ZN5flash24flash_fwd_splitkv_kernelI23Flash_fwd_kernel_traitsILi256ELi64ELi64ELi4ELb0ELb0EN7cutlass6half_tE19Flash_kernel_traitsILi256ELi64ELi64ELi4ES3_EELb1ELb0ELb1ELb0ELb0ELb0ELb0ELb1EEEvNS_16Flash_fwd_paramsE,@function
        .size           _ZN5flash24flash_fwd_splitkv_kernelI23Flash_fwd_kernel_traitsILi256ELi64ELi64ELi4ELb0ELb0EN7cutlass6half_tE19Flash_kernel_traitsILi256ELi64ELi64ELi4ES3_EELb1ELb0ELb1ELb0ELb0ELb0ELb0ELb1EEEvNS_16Flash_fwd_paramsE,(.L_x_4082 - _ZN5flash24flash_fwd_splitkv_kernelI23Flash_fwd_kernel_traitsILi256ELi64ELi64ELi4ELb0ELb0EN7cutlass6half_tE19Flash_kernel_traitsILi256ELi64ELi64ELi4ES3_EELb1ELb0ELb1ELb0ELb0ELb0ELb0ELb1EEEvNS_16Flash_fwd_paramsE)
        .other          _ZN5flash24flash_fwd_splitkv_kernelI23Flash_fwd_kernel_traitsILi256ELi64ELi64ELi4ELb0ELb0EN7cutlass6half_tE19Flash_kernel_traitsILi256ELi64ELi64ELi4ES3_EELb1ELb0ELb1ELb0ELb0ELb0ELb0ELb1EEEvNS_16Flash_fwd_paramsE,@"STO_CUDA_ENTRY STV_DEFAULT"
_ZN5flash24flash_fwd_splitkv_kernelI23Flash_fwd_kernel_traitsILi256ELi64ELi64ELi4ELb0ELb0EN7cutlass6half_tE19Flash_kernel_traitsILi256ELi64ELi64ELi4ES3_EELb1ELb0ELb1ELb0ELb0ELb0ELb0ELb1EEEvNS_16Flash_fwd_paramsE:
.text._ZN5flash24flash_fwd_splitkv_kernelI23Flash_fwd_kernel_traitsILi256ELi64ELi64ELi4ELb0ELb0EN7cutlass6half_tE19Flash_kernel_traitsILi256ELi64ELi64ELi4ES3_EELb1ELb0ELb1ELb0ELb0ELb0ELb0ELb1EEEvNS_16Flash_fwd_paramsE:
[----:B------:R-:W-:Y:S01]  /*0000*/  LDC R1, c[0x0][0x37c] ;  /* 0x0000df00ff017b82 */ /* 0x000fe20000000800 */
[----:B------:R-:W1:Y:S07]  /*0010*/  LDCU.64 UR12, c[0x0][0x460] ;  /* 0x00008c00ff0c77ac */ /* 0x000e6e0008000a00 */
[----:B------:R-:W2:Y:S01]  /*0020*/  S2UR UR23, SR_CTAID.Y ;  /* 0x00000000001779c3 */ /* 0x000ea20000002600 */
[----:B------:R-:W3:Y:S01]  /*0030*/  LDCU.64 UR4, c[0x0][0x478] ;  /* 0x00008f00ff0477ac */ /* 0x000ee20008000a00 */
[----:B------:R-:W2:Y:S01]  /*0040*/  LDCU.64 UR14, c[0x0][0x460] ;  /* 0x00008c00ff0e77ac */ /* 0x000ea20008000a00 */
[----:B------:R-:W4:Y:S01]  /*0050*/  LDCU.64 UR10, c[0x0][0x470] ;  /* 0x00008e00ff0a77ac */ /* 0x000f220008000a00 */
[----:B------:R-:W5:Y:S01]  /*0060*/  LDCU.U8 UR16, c[0x0][0x532] ;  /* 0x0000a640ff1077ac */ /* 0x000f620008000000 */
[----:B-1----:R-:W-:Y:S01]  /*0070*/  ISETP.NE.U32.AND P4, PT, RZ, UR12, PT ;  /* 0x0000000cff007c0c */ /* 0x002fe2000bf85070 */
[----:B------:R-:W1:Y:S03]  /*0080*/  LDCU.64 UR8, c[0x0][0x468] ;  /* 0x00008d00ff0877ac */ /* 0x000e660008000a00 */
[----:B------:R-:W-:Y:S01]  /*0090*/  ISETP.NE.AND.EX P4, PT, RZ, UR13, PT, P4 ;  /* 0x0000000dff007c0c */ /* 0x000fe2000bf85340 */
[----:B------:R-:W-:-:S02]  /*00a0*/  UISETP.NE.U32.AND UP3, UPT, UR12, URZ, UPT ;  /* 0x000000ff0c00728c */ /* 0x000fc4000bf65070 */
[----:B---3--:R-:W-:Y:S02]  /*00b0*/  UISETP.NE.U32.AND UP2, UPT, UR4, URZ, UPT ;  /* 0x000000ff0400728c */ /* 0x008fe4000bf45070 */
[----:B------:R-:W-:Y:S01]  /*00c0*/  UISETP.NE.AND.EX UP3, UPT, UR13, URZ, UPT, UP3 ;  /* 0x000000ff0d00728c */ /* 0x000fe2000bf65330 */
[----:B------:R-:W3:Y:S01]  /*00d0*/  LDCU.64 UR6, c[0x0][0x358] ;  /* 0x00006b00ff0677ac */ /* 0x000ee20008000a00 */
[----:B--2---:R-:W-:-:S04]  /*00e0*/  UIMAD.WIDE.U32 UR12, UR23, 0x4, UR14 ;  /* 0x00000004170c78a5 */ /* 0x004fc8000f8e000e */
[----:B------:R-:W-:Y:S01]  /*00f0*/  PLOP3.LUT P1, PT, PT, PT, UP3, 0x80, 0x8 ;  /* 0x000000000008781c */ /* 0x000fe20003f2f038 */
[----:B------:R-:W-:Y:S02]  /*0100*/  UISETP.NE.AND.EX UP2, UPT, UR5, URZ, UPT, UP2 ;  /* 0x000000ff0500728c */ /* 0x000fe4000bf45320 */
[----:B------:R-:W-:Y:S01]  /*0110*/  USHF.L.U32 UR15, UR23, 0x2, URZ ;  /* 0x00000002170f7899 */ /* 0x000fe200080006ff */
[----:B------:R-:W-:Y:S01]  /*0120*/  IMAD.U32 R6, RZ, RZ, UR12 ;  /* 0x0000000cff067e24 */ /* 0x000fe2000f8e00ff */
[----:B------:R-:W-:Y:S01]  /*0130*/  USHF.R.U32.HI UR14, URZ, 0x1e, UR23 ;  /* 0x0000001eff0e7899 */ /* 0x000fe20008011617 */
[----:B----4-:R-:W-:Y:S01]  /*0140*/  ISETP.NE.U32.AND P3, PT, RZ, UR10, PT ;  /* 0x0000000aff007c0c */ /* 0x010fe2000bf65070 */
[----:B------:R-:W-:Y:S01]  /*0150*/  UIADD3 UR12, UP0, UPT, UR15, UR10, URZ ;  /* 0x0000000a0f0c7290 */ /* 0x000fe2000ff1e0ff */
[----:B------:R-:W-:Y:S01]  /*0160*/  IMAD.U32 R7, RZ, RZ, UR13 ;  /* 0x0000000dff077e24 */ /* 0x000fe2000f8e00ff */
[----:B-----5:R-:W-:Y:S02]  /*0170*/  UISETP.NE.AND UP4, UPT, UR16, URZ, UPT ;  /* 0x000000ff1000728c */ /* 0x020fe4000bf85270 */
[----:B-1----:R-:W-:-:S02]  /*0180*/  UISETP.EQ.U32.AND UP1, UPT, UR8, URZ, UPT ;  /* 0x000000ff0800728c */ /* 0x002fc4000bf22070 */
[----:B------:R-:W-:Y:S01]  /*0190*/  UIADD3.X UR10, UPT, UPT, UR14, UR11, URZ, UP0, !UPT ;  /* 0x0000000b0e0a7290 */ /* 0x000fe200087fe4ff */
[----:B---3--:R-:W2:Y:S01]  /*01a0*/  @P4 LDG.E R5, desc[UR6][R6.64] ;  /* 0x0000000606054981 */ /* 0x008ea2000c1e1900 */
[----:B------:R-:W-:Y:S02]  /*01b0*/  @UP2 UIADD3 UR4, UP0, UPT, UR15, UR4, URZ ;  /* 0x000000040f042290 */ /* 0x000fe4000ff1e0ff */
[----:B------:R-:W-:Y:S01]  /*01c0*/  UISETP.EQ.OR.EX UP1, UPT, UR9, URZ, !UP4, UP1 ;  /* 0x000000ff0900728c */ /* 0x000fe2000e722710 */
[----:B------:R1:W3:Y:S01]  /*01d0*/  @P1 LDG.E R2, desc[UR6][R6.64+0x4] ;  /* 0x0000040606021981 */ /* 0x0002e2000c1e1900 */
[----:B------:R-:W-:Y:S01]  /*01e0*/  ISETP.NE.AND.EX P3, PT, RZ, UR11, PT, P3 ;  /* 0x0000000bff007c0c */ /* 0x000fe2000bf65330 */
[----:B------:R-:W-:Y:S01]  /*01f0*/  @UP2 UIADD3.X UR5, UPT, UPT, UR14, UR5, URZ, UP0, !UPT ;  /* 0x000000050e052290 */ /* 0x000fe200087fe4ff */
[----:B------:R-:W-:Y:S01]  /*0200*/  IMAD.U32 R8, RZ, RZ, UR4 ;  /* 0x00000004ff087e24 */ /* 0x000fe2000f8e00ff */
[----:B------:R-:W-:Y:S01]  /*0210*/  UIADD3 UR11, UP0, UPT, UR15, UR8, URZ ;  /* 0x000000080f0b7290 */ /* 0x000fe2000ff1e0ff */
[----:B------:R-:W-:Y:S01]  /*0220*/  PLOP3.LUT P2, PT, PT, PT, UP1, 0x80, 0x8 ;  /* 0x000000000008781c */ /* 0x000fe20003f4f018 */
[----:B------:R-:W-:Y:S01]  /*0230*/  IMAD.U32 R102, RZ, RZ, UR12 ;  /* 0x0000000cff667e24 */ /* 0x000fe2000f8e00ff */
[----:B------:R-:W-:Y:S01]  /*0240*/  PLOP3.LUT P0, PT, PT, PT, UP2, 0x80, 0x8 ;  /* 0x000000000008781c */ /* 0x000fe20003f0f028 */
[----:B------:R-:W-:Y:S01]  /*0250*/  UIADD3.X UR4, UPT, UPT, UR14, UR9, URZ, UP0, !UPT ;  /* 0x000000090e047290 */ /* 0x000fe200087fe4ff */
[----:B------:R-:W-:-:S02]  /*0260*/  IMAD.U32 R103, RZ, RZ, UR10 ;  /* 0x0000000aff677e24 */ /* 0x000fc4000f8e00ff */
[----:B------:R-:W-:-:S03]  /*0270*/  IMAD.U32 R9, RZ, RZ, UR5 ;  /* 0x00000005ff097e24 */ /* 0x000fc6000f8e00ff */
[----:B------:R-:W4:Y:S06]  /*0280*/  @P3 LDG.E R3, desc[UR6][R102.64] ;  /* 0x0000000666033981 */ /* 0x000f2c000c1e1900 */
[----:B------:R-:W5:Y:S01]  /*0290*/  @P0 LDG.E R0, desc[UR6][R8.64] ;  /* 0x0000000608000981 */ /* 0x000f62000c1e1900 */
[----:B-1----:R-:W-:Y:S02]  /*02a0*/  IMAD.U32 R6, RZ, RZ, UR11 ;  /* 0x0000000bff067e24 */ /* 0x002fe4000f8e00ff */
[----:B------:R-:W-:Y:S01]  /*02b0*/  IMAD.U32 R7, RZ, RZ, UR4 ;  /* 0x00000004ff077e24 */ /* 0x000fe2000f8e00ff */
[----:B------:R-:W1:Y:S01]  /*02c0*/  S2UR UR10, SR_CTAID.X ;  /* 0x00000000000a79c3 */ /* 0x000e620000002500 */
[----:B------:R-:W-:Y:S01]  /*02d0*/  UMOV UR20, 0xffffffff ;  /* 0xffffffff00147882 */ /* 0x000fe20000000000 */
[----:B------:R-:W3:Y:S02]  /*02e0*/  @!UP3 LDCU UR21, c[0x0][0x434] ;  /* 0x00008680ff15b7ac */ /* 0x000ee40008000800 */
[----:B------:R-:W5:Y:S01]  /*02f0*/  @!P2 LDG.E R4, desc[UR6][R6.64] ;  /* 0x000000060604a981 */ /* 0x000f62000c1e1900 */
[----:B------:R-:W4:Y:S01]  /*0300*/  @!UP2 LDCU.64 UR4, c[0x0][0x488] ;  /* 0x00009100ff04a7ac */ /* 0x000f220008000a00 */
[----:B------:R-:W-:Y:S01]  /*0310*/  UISETP.NE.U32.AND UP0, UPT, UR8, URZ, UPT ;  /* 0x000000ff0800728c */ /* 0x000fe2000bf05070 */
[----:B------:R-:W-:Y:S01]  /*0320*/  UMOV UR11, URZ ;  /* 0x000000ff000b7c82 */ /* 0x000fe20008000000 */
[----:B------:R-:W-:Y:S01]  /*0330*/  UMOV UR26, 0xffffffff ;  /* 0xffffffff001a7882 */ /* 0x000fe20000000000 */
[----:B------:R-:W2:Y:S01]  /*0340*/  @!UP2 LDCU UR8, c[0x0][0x43c] ;  /* 0x00008780ff08a7ac */ /* 0x000ea20008000800 */
[----:B-1----:R-:W-:Y:S01]  /*0350*/  USHF.L.U32 UR25, UR10, 0x6, URZ ;  /* 0x000000060a197899 */ /* 0x002fe200080006ff */
[----:B--2---:R-:W-:-:S02]  /*0360*/  @P4 R2UR UR20, R5 ;  /* 0x00000000051442ca */ /* 0x004fc400000e0000 */
[----:B---3--:R-:W-:-:S13]  /*0370*/  @P1 R2UR UR12, R2 ;  /* 0x00000000020c12ca */ /* 0x008fda00000e0000 */
[----:B------:R-:W-:Y:S01]  /*0380*/  @UP3 UIADD3 UR21, UPT, UPT, UR12, -UR20, URZ ;  /* 0x800000140c153290 */ /* 0x000fe2000fffe0ff */
[----:B----4-:R-:W-:Y:S01]  /*0390*/  @P3 R2UR UR11, R3 ;  /* 0x00000000030b32ca */ /* 0x010fe200000e0000 */
[----:B------:R-:W-:Y:S02]  /*03a0*/  UISETP.NE.AND.EX UP3, UPT, UR9, URZ, UPT, UP0 ;  /* 0x000000ff0900728c */ /* 0x000fe4000bf65300 */
[----:B------:R-:W-:Y:S02]  /*03b0*/  UISETP.GT.AND UP1, UPT, UR21, UR25, UPT ;  /* 0x000000191500728c */ /* 0x000fe4000bf24270 */
[----:B------:R-:W-:Y:S01]  /*03c0*/  @!UP2 UISETP.NE.U32.AND UP0, UPT, UR4, URZ, UPT ;  /* 0x000000ff0400a28c */ /* 0x000fe2000bf05070 */
[----:B-----5:R-:W-:-:S03]  /*03d0*/  @P0 R2UR UR22, R0 ;  /* 0x00000000001602ca */ /* 0x020fc600000e0000 */
[----:B------:R-:W-:Y:S01]  /*03e0*/  PLOP3.LUT P0, PT, PT, PT, UP1, 0x80, 0x8 ;  /* 0x000000000008781c */ /* 0x000fe20003f0f018 */
[----:B------:R-:W-:Y:S02]  /*03f0*/  @!UP2 UISETP.NE.AND.EX UP0, UPT, UR5, URZ, UPT, UP0 ;  /* 0x000000ff0500a28c */ /* 0x000fe4000bf05300 */
        /* <DEDUP_REMOVED lines=8> */
[----:B--2---:R-:W-:-:S15]  /*0480*/  @!P1 R2UR UR5, R2 ;  /* 0x00000000020592ca */ /* 0x004fde00000e0000 */
.L_x_2420:
[----:B------:R-:W-:Y:S01]  /*0490*/  @!UP2 USEL UR4, UR8, URZ, UP0 ;  /* 0x000000ff0804a287 */ /* 0x000fe20008000000 */
[----:B-1----:R-:W-:Y:S11]  /*04a0*/  @!P0 EXIT ;  /* 0x000000000000894d */ /* 0x002ff60003800000 */
[----:B------:R-:W1:Y:S01]  /*04b0*/  LDCU UR8, c[0x0][0x508] ;  /* 0x0000a100ff0877ac */ /* 0x000e620008000800 */
[----:B------:R-:W2:Y:S01]  /*04c0*/  S2UR UR24, SR_CTAID.Z ;  /* 0x00000000001879c3 */ /* 0x000ea20000002700 */
[----:B------:R-:W3:Y:S01]  /*04d0*/  S2R R61, SR_TID.X ;  /* 0x00000000003d7919 */ /* 0x000ee20000002100 */
[----:B------:R-:W4:Y:S01]  /*04e0*/  LDCU UR13, c[0x0][0x438] ;  /* 0x00008700ff0d77ac */ /* 0x000f220008000800 */
[----:B------:R-:W-:Y:S02]  /*04f0*/  UIADD3 UR5, UPT, UPT, UR5, -UR11, URZ ;  /* 0x8000000b05057290 */ /* 0x000fe4000fffe0ff */
[----:B------:R-:W-:Y:S02]  /*0500*/  @UP2 UIADD3 UR22, UPT, UPT, UR22, -UR11, URZ ;  /* 0x8000000b16162290 */ /* 0x000fe4000fffe0ff */
[----:B------:R-:W-:Y:S02]  /*0510*/  @!UP2 UIADD3 UR22, UPT, UPT, UR5, UR4, URZ ;  /* 0x000000040516a290 */ /* 0x000fe4000fffe0ff */
        /* <DEDUP_REMOVED lines=75> */
.L_x_2423:
[----:B------:R-:W-:Y:S05]  /*09d0*/  BSYNC.RECONVERGENT B0 ;  /* 0x0000000000007941 */ /* 0x000fea0003800200 */
.L_x_2422:
        /* <DEDUP_REMOVED lines=23> */
.L_x_2425:
[----:B------:R-:W-:Y:S05]  /*0b50*/  BSYNC.RECONVERGENT B0 ;  /* 0x0000000000007941 */ /* 0x000fea0003800200 */
.L_x_2424:
        /* <DEDUP_REMOVED lines=22> */
.L_x_2427:
[----:B------:R-:W-:Y:S05]  /*0cc0*/  BSYNC.RECONVERGENT B0 ;  /* 0x0000000000007941 */ /* 0x000fea0003800200 */
.L_x_2426:
        /* <DEDUP_REMOVED lines=21> */
.L_x_2429:
[----:B------:R-:W-:Y:S05]  /*0e20*/  BSYNC.RECONVERGENT B0 ;  /* 0x0000000000007941 */ /* 0x000fea0003800200 */
.L_x_2428:
        /* <DEDUP_REMOVED lines=21> */
.L_x_2421:
        /* <DEDUP_REMOVED lines=13> */
.L_x_2430:
[----:B------:R-:W-:Y:S05]  /*1050*/  BRA.U !UP0, `(.L_x_2431) ;  /* 0x0000000508987547 */ /* 0x000fea000b800000 */
[----:B------:R-:W1:Y:S01]  /*1060*/  LDC R7, c[0x0][0x4f0] ;  /* 0x00013c00ff077b82 */ /* 0x000e620000000800 */
[----:B------:R-:W-:Y:S01]  /*1070*/  ULEA UR18, UR4, 0xffffffc0, 0x6 ;  /* 0xffffffc004127891 */ /* 0x000fe2000f8e30ff */
[----:B------:R-:W-:Y:S01]  /*1080*/  IMAD.MOV.U32 R4, RZ, RZ, RZ ;  /* 0x000000ffff047224 */ /* 0x000fe200078e00ff */
[----:B------:R-:W2:Y:S04]  /*1090*/  LDCU.64 UR8, c[0x0][0x4e8] ;  /* 0x00009d00ff0877ac */ /* 0x000ea80008000a00 */
[----:B------:R-:W-:Y:S01]  /*10a0*/  MOV R0, UR18 ;  /* 0x0000001200007c02 */ /* 0x000fe20008000f00 */
[----:B------:R-:W3:Y:S01]  /*10b0*/  LDC R18, c[0x0][0x3e8] ;  /* 0x0000fa00ff127b82 */ /* 0x000ee20000000800 */
[----:B------:R-:W4:Y:S02]  /*10c0*/  LDCU.64 UR16, c[0x0][0x3b8] ;  /* 0x00007700ff1077ac */ /* 0x000f240008000a00 */
[----:B------:R-:W-:Y:S01]  /*10d0*/  IABS R0, R0 ;  /* 0x0000000000007213 */ /* 0x000fe20000000000 */
[----:B------:R-:W5:Y:S01]  /*10e0*/  LDCU.64 UR14, c[0x0][0x3c0] ;  /* 0x00007800ff0e77ac */ /* 0x000f620008000a00 */
        /* <DEDUP_REMOVED lines=13> */
[----:B-1----:R-:W-:-:S04]  /*11c0*/  IMAD.MOV R2, RZ, RZ, -R5 ;  /* 0x000000ffff027224 */ /* 0x002fc800078e0a05 */
[----:B------:R-:W-:-:S04]  /*11d0*/  IMAD R2, R2, R3, RZ ;  /* 0x0000000302027224 */ /* 0x000fc800078e02ff */
[----:B------:R-:W-:Y:S01]  /*11e0*/  IMAD.HI.U32 R5, R5, R2, R4 ;  /* 0x0000000205057227 */ /* 0x000fe200078e0004 */
[----:B------:R-:W-:-:S05]  /*11f0*/  MOV R2, R0 ;  /* 0x0000000000027202 */ /* 0x000fca0000000f00 */
[----:B------:R-:W-:-:S04]  /*1200*/  IMAD.HI.U32 R4, R5, R2, RZ ;  /* 0x0000000205047227 */ /* 0x000fc800078e00ff */
[----:B------:R-:W-:-:S04]  /*1210*/  IMAD.MOV R0, RZ, RZ, -R4 ;  /* 0x000000ffff007224 */ /* 0x000fc800078e0a04 */
[----:B------:R-:W-:-:S05]  /*1220*/  IMAD R0, R3, R0, R2 ;  /* 0x0000000003007224 */ /* 0x000fca00078e0202 */
[----:B------:R-:W-:-:S13]  /*1230*/  ISETP.GT.U32.AND P1, PT, R3, R0, PT ;  /* 0x000000000300720c */ /* 0x000fda0003f24070 */
[-C--:B------:R-:W-:Y:S01]  /*1240*/  @!P1 IADD3 R0, PT, PT, R0, -R3.reuse, RZ ;  /* 0x8000000300009210 */ /* 0x080fe20007ffe0ff */
[----:B------:R-:W-:Y:S01]  /*1250*/  @!P1 VIADD R4, R4, 0x1 ;  /* 0x0000000104049836 */ /* 0x000fe20000000000 */
[C---:B------:R-:W-:Y:S02]  /*1260*/  ISETP.NE.AND P1, PT, R7.reuse, RZ, PT ;  /* 0x000000ff0700720c */ /* 0x040fe40003f25270 */
[----:B------:R-:W-:Y:S02]  /*1270*/  ISETP.GE.U32.AND P2, PT, R0, R3, PT ;  /* 0x000000030000720c */ /* 0x000fe40003f46070 */
[----:B------:R-:W-:-:S04]  /*1280*/  LOP3.LUT R0, R7, UR18, RZ, 0x3c, !PT ;  /* 0x0000001207007c12 */ /* 0x000fc8000f8e3cff */
[----:B------:R-:W-:-:S07]  /*1290*/  ISETP.GE.AND P0, PT, R0, RZ, PT ;  /* 0x000000ff0000720c */ /* 0x000fce0003f06270 */
[----:B------:R-:W-:-:S05]  /*12a0*/  @P2 IADD3 R4, PT, PT, R4, 0x1, RZ ;  /* 0x0000000104042810 */ /* 0x000fca0007ffe0ff */
[----:B------:R-:W-:-:S05]  /*12b0*/  IMAD.MOV.U32 R2, RZ, RZ, R4 ;  /* 0x000000ffff027224 */ /* 0x000fca00078e0004 */
[----:B------:R-:W-:Y:S02]  /*12c0*/  @!P0 IADD3 R2, PT, PT, -R2, RZ, RZ ;  /* 0x000000ff02028210 */ /* 0x000fe40007ffe1ff */
[----:B------:R-:W-:-:S05]  /*12d0*/  @!P1 LOP3.LUT R2, RZ, R7, RZ, 0x33, !PT ;  /* 0x00000007ff029212 */ /* 0x000fca00078e33ff */
[----:B------:R-:W-:-:S06]  /*12e0*/  IMAD.WIDE R8, R2, 0x4, R230 ;  /* 0x0000000402087825 */ /* 0x000fcc00078e02e6 */
[----:B------:R-:W5:Y:S01]  /*12f0*/  LDG.E R8, desc[UR6][R8.64] ;  /* 0x0000000608087981 */ /* 0x000f62000c1e1900 */
[----:B---3--:R-:W-:Y:S01]  /*1300*/  IABS R0, R18 ;  /* 0x0000001200007213 */ /* 0x008fe20000000000 */
[----:B------:R-:W-:Y:S01]  /*1310*/  IMAD.MOV R2, RZ, RZ, -R2 ;  /* 0x000000ffff027224 */ /* 0x000fe200078e0a02 */
[----:B------:R-:W1:Y:S02]  /*1320*/  S2R R3, SR_CTAID.Z ;  /* 0x0000000000037919 */ /* 0x000e640000002700 */
[----:B------:R-:W3:Y:S01]  /*1330*/  I2F.RP R6, R0 ;  /* 0x0000000000067306 */ /* 0x000ee20000209400 */
[----:B------:R-:W-:-:S07]  /*1340*/  IMAD R2, R7, R2, UR18 ;  /* 0x0000001207027e24 */ /* 0x000fce000f8e0202 */
[----:B---3--:R-:W3:Y:S01]  /*1350*/  MUFU.RCP R10, R6 ;  /* 0x00000006000a7308 */ /* 0x008ee20000001000 */
[----:B-1----:R-:W-:Y:S02]  /*1360*/  IABS R3, R3 ;  /* 0x0000000300037213 */ /* 0x002fe40000000000 */
[----:B---3--:R-:W-:-:S05]  /*1370*/  IADD3 R10, PT, PT, R10, 0xffffffe, RZ ;  /* 0x0ffffffe0a0a7810 */ /* 0x008fca0007ffe0ff */
[----:B------:R-:W1:Y:S02]  /*1380*/  F2I.FTZ.U32.TRUNC.NTZ R11, R10 ;  /* 0x0000000a000b7305 */ /* 0x000e64000021f000 */
[----:B-1----:R-:W-:Y:S01]  /*1390*/  IMAD.MOV R4, RZ, RZ, -R11 ;  /* 0x000000ffff047224 */ /* 0x002fe200078e0a0b */
[----:B------:R-:W-:-:S03]  /*13a0*/  MOV R10, RZ ;  /* 0x000000ff000a7202 */ /* 0x000fc60000000f00 */
        /* <DEDUP_REMOVED lines=12> */
[----:B------:R-:W-:-:S02]  /*1470*/  ISETP.GE.AND P0, PT, R0, RZ, PT ;  /* 0x000000ff0000720c */ /* 0x000fc40003f06270 */
[----:B------:R-:W-:Y:S02]  /*1480*/  SHF.R.S32.HI R0, RZ, 0x1f, R2 ;  /* 0x0000001fff007819 */ /* 0x000fe40000011402 */
[----:B------:R-:W-:-:S03]  /*1490*/  LOP3.LUT R18, RZ, R18, RZ, 0x33, !PT ;  /* 0x00000012ff127212 */ /* 0x000fc600078e33ff */
[----:B------:R-:W-:-:S05]  /*14a0*/  @P2 IADD3 R5, PT, PT, R5, 0x1, RZ ;  /* 0x0000000105052810 */ /* 0x000fca0007ffe0ff */
[----:B------:R-:W-:-:S05]  /*14b0*/  IMAD.MOV.U32 R7, RZ, RZ, R5 ;  /* 0x000000ffff077224 */ /* 0x000fca00078e0005 */
[----:B------:R-:W-:Y:S02]  /*14c0*/  @!P0 IADD3 R7, PT, PT, -R7, RZ, RZ ;  /* 0x000000ff07078210 */ /* 0x000fe40007ffe1ff */
[----:B-----5:R-:W-:Y:S01]  /*14d0*/  SHF.R.S32.HI R3, RZ, 0x1f, R8 ;  /* 0x0000001fff037819 */ /* 0x020fe20000011408 */
[----:B--2---:R-:W-:-:S04]  /*14e0*/  IMAD.WIDE.U32 R12, R8, UR10, RZ ;  /* 0x0000000a080c7c25 */ /* 0x004fc8000f8e00ff */
[C---:B------:R-:W-:Y:S02]  /*14f0*/  IMAD R9, R3.reuse, UR10, RZ ;  /* 0x0000000a03097c24 */ /* 0x040fe4000f8e02ff */
[----:B----4-:R-:W-:Y:S02]  /*1500*/  IMAD R3, R3, UR8, RZ ;  /* 0x0000000803037c24 */ /* 0x010fe4000f8e02ff */
[C---:B------:R-:W-:Y:S02]  /*1510*/  IMAD R9, R8.reuse, UR11, R9 ;  /* 0x0000000b08097c24 */ /* 0x040fe4000f8e0209 */
[----:B------:R-:W-:Y:S02]  /*1520*/  IMAD R10, R8, UR9, R3 ;  /* 0x00000009080a7c24 */ /* 0x000fe4000f8e0203 */
[----:B------:R-:W-:Y:S01]  /*1530*/  IMAD R3, R0, UR16, RZ ;  /* 0x0000001000037c24 */ /* 0x000fe2000f8e02ff */
[----:B------:R-:W-:Y:S01]  /*1540*/  IADD3 R13, PT, PT, R13, R9, RZ ;  /* 0x000000090d0d7210 */ /* 0x000fe20007ffe0ff */
[----:B------:R-:W-:Y:S01]  /*1550*/  IMAD.WIDE.U32 R8, R8, UR8, RZ ;  /* 0x0000000808087c25 */ /* 0x000fe2000f8e00ff */
[----:B------:R-:W1:Y:S03]  /*1560*/  LDCU.128 UR8, c[0x0][0x3d0] ;  /* 0x00007a00ff0877ac */ /* 0x000e660008000c00 */
[----:B------:R-:W-:Y:S01]  /*1570*/  IMAD R3, R2, UR17, R3 ;  /* 0x0000001102037c24 */ /* 0x000fe2000f8e0203 */
[----:B------:R-:W-:Y:S01]  /*1580*/  IADD3 R11, PT, PT, R9, R10, RZ ;  /* 0x0000000a090b7210 */ /* 0x000fe20007ffe0ff */
[----:B------:R-:W-:-:S02]  /*1590*/  IMAD.MOV.U32 R10, RZ, RZ, R8 ;  /* 0x000000ffff0a7224 */ /* 0x000fc400078e0008 */
[----:B------:R-:W-:Y:S01]  /*15a0*/  IMAD R9, R0, UR14, RZ ;  /* 0x0000000e00097c24 */ /* 0x000fe2000f8e02ff */
[----:B------:R-:W-:Y:S01]  /*15b0*/  SEL R0, R18, R7, !P1 ;  /* 0x0000000712007207 */ /* 0x000fe20004800000 */
[----:B------:R-:W-:-:S04]  /*15c0*/  IMAD.WIDE.U32 R12, R2, UR16, R12 ;  /* 0x00000010020c7c25 */ /* 0x000fc8000f8e000c */
[C---:B------:R-:W-:Y:S01]  /*15d0*/  IMAD R9, R2.reuse, UR15, R9 ;  /* 0x0000000f02097c24 */ /* 0x040fe2000f8e0209 */
[----:B------:R-:W-:Y:S01]  /*15e0*/  IADD3 R13, PT, PT, R13, R3, RZ ;  /* 0x000000030d0d7210 */ /* 0x000fe20007ffe0ff */
[----:B------:R-:W-:Y:S01]  /*15f0*/  IMAD.WIDE.U32 R10, R2, UR14, R10 ;  /* 0x0000000e020a7c25 */ /* 0x000fe2000f8e000a */
[----:B------:R-:W-:-:S03]  /*1600*/  SHF.R.S32.HI R2, RZ, 0x1f, R0 ;  /* 0x0000001fff027819 */ /* 0x000fc60000011400 */
[----:B-1----:R-:W-:Y:S01]  /*1610*/  IMAD.WIDE.U32 R12, R0, UR8, R12 ;  /* 0x00000008000c7c25 */ /* 0x002fe2000f8e000c */
[----:B------:R-:W-:-:S03]  /*1620*/  IADD3 R11, PT, PT, R11, R9, RZ ;  /* 0x000000090b0b7210 */ /* 0x000fc60007ffe0ff */
[C---:B------:R-:W-:Y:S02]  /*1630*/  IMAD R7, R2.reuse, UR10, RZ ;  /* 0x0000000a02077c24 */ /* 0x040fe4000f8e02ff */
[----:B------:R-:W-:Y:S02]  /*1640*/  IMAD R3, R2, UR8, RZ ;  /* 0x0000000802037c24 */ /* 0x000fe4000f8e02ff */
[C---:B------:R-:W-:Y:S02]  /*1650*/  IMAD R4, R0.reuse, UR11, R7 ;  /* 0x0000000b00047c24 */ /* 0x040fe4000f8e0207 */
[----:B------:R-:W-:Y:S01]  /*1660*/  IMAD.WIDE.U32 R8, R0, UR10, R10 ;  /* 0x0000000a00087c25 */ /* 0x000fe2000f8e000a */
[----:B------:R-:W-:-:S03]  /*1670*/  MOV R10, R12 ;  /* 0x0000000c000a7202 */ /* 0x000fc60000000f00 */
[----:B------:R-:W-:Y:S01]  /*1680*/  IMAD R3, R0, UR9, R3 ;  /* 0x0000000900037c24 */ /* 0x000fe2000f8e0203 */
[----:B------:R-:W-:-:S03]  /*1690*/  IADD3 R4, PT, PT, R9, R4, RZ ;  /* 0x0000000409047210 */ /* 0x000fc60007ffe0ff */
[----:B------:R-:W-:Y:S01]  /*16a0*/  IMAD.IADD R7, R13, 0x1, R3 ;  /* 0x000000010d077824 */ /* 0x000fe200078e0203 */
[----:B------:R-:W-:Y:S06]  /*16b0*/  BRA `(.L_x_2432) ;  /* 0x0000000400807947 */ /* 0x000fec0003800000 */
.L_x_2431:
        /* <DEDUP_REMOVED lines=15> */
.L_x_2433:
[----:B------:R-:W1:Y:S01]  /*17b0*/  LDCU.64 UR16, c[0x0][0x3b8] ;  /* 0x00007700ff1077ac */ /* 0x000e620008000a00 */
[----:B------:R-:W-:-:S04]  /*17c0*/  UIADD3 UR19, UPT, UPT, UR11, UR26, URZ ;  /* 0x0000001a0b137290 */ /* 0x000fc8000fffe0ff */
[----:B-1----:R-:W-:Y:S02]  /*17d0*/  UIMAD.WIDE.U32 UR8, UR19, UR16, URZ ;  /* 0x00000010130872a5 */ /* 0x002fe4000f8e00ff */
[----:B------:R-:W-:-:S04]  /*17e0*/  UIMAD UR19, UR19, UR17, URZ ;  /* 0x00000011131372a4 */ /* 0x000fc8000f8e02ff */
[----:B------:R-:W-:Y:S01]  /*17f0*/  UIADD3 UR19, UPT, UPT, UR9, UR19, URZ ;  /* 0x0000001309137290 */ /* 0x000fe2000fffe0ff */
[----:B------:R-:W-:-:S11]  /*1800*/  UMOV UR18, UR8 ;  /* 0x0000000800127c82 */ /* 0x000fd60008000000 */
.L_x_2434:
        /* <DEDUP_REMOVED lines=15> */
.L_x_2435:
[----:B------:R-:W1:Y:S01]  /*1900*/  LDCU.64 UR14, c[0x0][0x3c0] ;  /* 0x00007800ff0e77ac */ /* 0x000e620008000a00 */
[----:B------:R-:W-:-:S04]  /*1910*/  UIADD3 UR11, UPT, UPT, UR11, UR26, URZ ;  /* 0x0000001a0b0b7290 */ /* 0x000fc8000fffe0ff */
[----:B-1----:R-:W-:Y:S02]  /*1920*/  UIMAD.WIDE.U32 UR8, UR11, UR14, URZ ;  /* 0x0000000e0b0872a5 */ /* 0x002fe4000f8e00ff */
[----:B------:R-:W-:-:S04]  /*1930*/  UIMAD UR11, UR11, UR15, URZ ;  /* 0x0000000f0b0b72a4 */ /* 0x000fc8000f8e02ff */
[----:B------:R-:W-:Y:S01]  /*1940*/  UIADD3 UR9, UPT, UPT, UR9, UR11, URZ ;  /* 0x0000000b09097290 */ /* 0x000fe2000fffe0ff */
[----:B------:R-:W-:-:S11]  /*1950*/  UMOV UR10, UR8 ;  /* 0x00000008000a7c82 */ /* 0x000fd60008000000 */
.L_x_2436:
[----:B------:R-:W1:Y:S01]  /*1960*/  LDC R18, c[0x0][0x3e8] ;  /* 0x0000fa00ff127b82 */ /* 0x000e620000000800 */
[----:B------:R-:W2:Y:S01]  /*1970*/  S2R R2, SR_CTAID.Z ;  /* 0x0000000000027919 */ /* 0x000ea20000002700 */
[----:B------:R-:W-:Y:S01]  /*1980*/  ULEA UR8, UR4, 0xffffffc0, 0x6 ;  /* 0xffffffc004087891 */ /* 0x000fe2000f8e30ff */
[----:B------:R-:W-:Y:S01]  /*1990*/  CS2R R230, SRZ ;  /* 0x0000000000e67805 */ /* 0x000fe2000001ff00 */
[----:B------:R-:W-:Y:S01]  /*19a0*/  UMOV UR11, UR9 ;  /* 0x00000009000b7c82 */ /* 0x000fe20008000000 */
[----:B------:R-:W-:Y:S01]  /*19b0*/  UMOV UR26, UR18 ;  /* 0x00000012001a7c82 */ /* 0x000fe20008000000 */
[----:B------:R-:W-:Y:S01]  /*19c0*/  UMOV UR27, UR19 ;  /* 0x00000013001b7c82 */ /* 0x000fe20008000000 */
        /* <DEDUP_REMOVED lines=14> */
[----:B-1----:R-:W-:Y:S01]  /*1ab0*/  VIADD R4, R4, 0xffffffe ;  /* 0x0ffffffe04047836 */ /* 0x002fe20000000000 */
[----:B------:R-:W1:Y:S05]  /*1ac0*/  LDC.64 R6, c[0x0][0x3d8] ;  /* 0x0000f600ff067b82 */ /* 0x000e6a0000000a00 */
[----:B------:R-:W2:Y:S02]  /*1ad0*/  F2I.FTZ.U32.TRUNC.NTZ R5, R4 ;  /* 0x0000000400057305 */ /* 0x000ea4000021f000 */
[----:B--2---:R-:W-:Y:S01]  /*1ae0*/  IMAD.MOV R3, RZ, RZ, -R5 ;  /* 0x000000ffff037224 */ /* 0x004fe200078e0a05 */
[----:B------:R-:W-:-:S03]  /*1af0*/  MOV R4, RZ ;  /* 0x000000ff00047202 */ /* 0x000fc60000000f00 */
[----:B------:R-:W-:-:S04]  /*1b00*/  IMAD R3, R3, R0, RZ ;  /* 0x0000000003037224 */ /* 0x000fc800078e02ff */
[----:B------:R-:W-:-:S06]  /*1b10*/  IMAD.HI.U32 R3, R5, R3, R4 ;  /* 0x0000000305037227 */ /* 0x000fcc00078e0004 */
[----:B------:R-:W-:-:S04]  /*1b20*/  IMAD.HI.U32 R5, R3, R2, RZ ;  /* 0x0000000203057227 */ /* 0x000fc800078e00ff */
[----:B------:R-:W-:-:S04]  /*1b30*/  IMAD.MOV R3, RZ, RZ, -R5 ;  /* 0x000000ffff037224 */ /* 0x000fc800078e0a05 */
[----:B------:R-:W-:-:S05]  /*1b40*/  IMAD R3, R0, R3, R2 ;  /* 0x0000000300037224 */ /* 0x000fca00078e0202 */
[----:B------:R-:W-:-:S13]  /*1b50*/  ISETP.GT.U32.AND P0, PT, R0, R3, PT ;  /* 0x000000030000720c */ /* 0x000fda0003f04070 */
[----:B------:R-:W-:Y:S01]  /*1b60*/  @!P0 IADD3 R3, PT, PT, R3, -R0, RZ ;  /* 0x8000000003038210 */ /* 0x000fe20007ffe0ff */
[----:B------:R-:W-:-:S03]  /*1b70*/  @!P0 VIADD R5, R5, 0x1 ;  /* 0x0000000105058836 */ /* 0x000fc60000000000 */
[----:B------:R-:W-:Y:S02]  /*1b80*/  ISETP.GE.U32.AND P1, PT, R3, R0, PT ;  /* 0x000000000300720c */ /* 0x000fe40003f26070 */
[----:B------:R-:W-:Y:S01]  /*1b90*/  LOP3.LUT R0, R18, UR24, RZ, 0x3c, !PT ;  /* 0x0000001812007c12 */ /* 0x000fe2000f8e3cff */
[----:B------:R-:W2:Y:S03]  /*1ba0*/  LDC.64 R2, c[0x0][0x3d0] ;  /* 0x0000f400ff027b82 */ /* 0x000ea60000000a00 */
[----:B------:R-:W-:-:S07]  /*1bb0*/  ISETP.GE.AND P0, PT, R0, RZ, PT ;  /* 0x000000ff0000720c */ /* 0x000fce0003f06270 */
[----:B------:R-:W-:Y:S02]  /*1bc0*/  @P1 IADD3 R5, PT, PT, R5, 0x1, RZ ;  /* 0x0000000105051810 */ /* 0x000fe40007ffe0ff */
[----:B------:R-:W-:Y:S02]  /*1bd0*/  ISETP.NE.AND P1, PT, R18, RZ, PT ;  /* 0x000000ff1200720c */ /* 0x000fe40003f25270 */
[----:B------:R-:W-:Y:S01]  /*1be0*/  LOP3.LUT R18, RZ, R18, RZ, 0x33, !PT ;  /* 0x00000012ff127212 */ /* 0x000fe200078e33ff */
[----:B------:R-:W-:-:S05]  /*1bf0*/  IMAD.MOV.U32 R9, RZ, RZ, R5 ;  /* 0x000000ffff097224 */ /* 0x000fca00078e0005 */
[----:B------:R-:W-:-:S04]  /*1c00*/  @!P0 IADD3 R9, PT, PT, -R9, RZ, RZ ;  /* 0x000000ff09098210 */ /* 0x000fc80007ffe1ff */
[----:B------:R-:W-:-:S04]  /*1c10*/  SEL R9, R18, R9, !P1 ;  /* 0x0000000912097207 */ /* 0x000fc80004800000 */
[----:B------:R-:W-:Y:S01]  /*1c20*/  SHF.R.S32.HI R13, RZ, 0x1f, R9 ;  /* 0x0000001fff0d7819 */ /* 0x000fe20000011409 */
[----:B--2---:R-:W-:-:S04]  /*1c30*/  IMAD.WIDE.U32 R10, R9, R2, R10 ;  /* 0x00000002090a7225 */ /* 0x004fc800078e000a */
[C---:B-1----:R-:W-:Y:S02]  /*1c40*/  IMAD R4, R13.reuse, R6, RZ ;  /* 0x000000060d047224 */ /* 0x042fe400078e02ff */
[----:B------:R-:W-:Y:S02]  /*1c50*/  IMAD R0, R13, R2, RZ ;  /* 0x000000020d007224 */ /* 0x000fe400078e02ff */
[----:B------:R-:W-:-:S04]  /*1c60*/  IMAD.WIDE.U32 R12, R9, R6, R14 ;  /* 0x00000006090c7225 */ /* 0x000fc800078e000e */
[C---:B------:R-:W-:Y:S02]  /*1c70*/  IMAD R4, R9.reuse, R7, R4 ;  /* 0x0000000709047224 */ /* 0x040fe400078e0204 */
[----:B------:R-:W-:Y:S02]  /*1c80*/  IMAD R0, R9, R3, R0 ;  /* 0x0000000309007224 */ /* 0x000fe400078e0200 */
[----:B------:R-:W-:Y:S01]  /*1c90*/  IMAD.MOV.U32 R8, RZ, RZ, R12 ;  /* 0x000000ffff087224 */ /* 0x000fe200078e000c */
[----:B------:R-:W-:Y:S02]  /*1ca0*/  IADD3 R4, PT, PT, R13, R4, RZ ;  /* 0x000000040d047210 */ /* 0x000fe40007ffe0ff */
[----:B------:R-:W-:-:S07]  /*1cb0*/  IADD3 R7, PT, PT, R11, R0, RZ ;  /* 0x000000000b077210 */ /* 0x000fce0007ffe0ff */
.L_x_2432:
[----:B------:R-:W-:Y:S01]  /*1cc0*/  UISETP.NE.AND UP0, UPT, UR20, -0x1, UPT ;  /* 0xffffffff1400788c */ /* 0x000fe2000bf05270 */
[----:B------:R-:W-:Y:S01]  /*1cd0*/  IMAD.MOV.U32 R0, RZ, RZ, RZ ;  /* 0x000000ffff007224 */ /* 0x000fe200078e00ff */
[----:B------:R-:W1:Y:S01]  /*1ce0*/  LDCU.64 UR10, c[0x0][0x3b0] ;  /* 0x00007600ff0a77ac */ /* 0x000e620008000a00 */
[C---:B------:R-:W-:Y:S01]  /*1cf0*/  IMAD.SHL.U32 R72, R61.reuse, 0x8, RZ ;  /* 0x000000083d487824 */ /* 0x040fe200078e00ff */
[----:B------:R-:W2:Y:S01]  /*1d00*/  S2R R3, SR_CTAID.X ;  /* 0x0000000000037919 */ /* 0x000ea20000002500 */
[----:B------:R-:W3:Y:S01]  /*1d10*/  LDC R69, c[0x0][0x450] ;  /* 0x00011400ff457b82 */ /* 0x000ee20000000800 */
[----:B------:R-:W4:Y:S05]  /*1d20*/  LDCU.64 UR18, c[0x0][0x3c8] ;  /* 0x00007900ff1277ac */ /* 0x000f2a0008000a00 */
[----:B------:R-:W3:Y:S01]  /*1d30*/  @!UP0 LDCU.64 UR8, c[0x0][0x398] ;  /* 0x00007300ff0887ac */ /* 0x000ee20008000a00 */
[----:B------:R-:W-:Y:S01]  /*1d40*/  LOP3.LUT R12, R72, 0x38, RZ, 0xc0, !PT ;  /* 0x00000038480c7812 */ /* 0x000fe200078ec0ff */
[----:B------:R2:W5:Y:S01]  /*1d50*/  @P3 LDG.E R0, desc[UR6][R102.64] ;  /* 0x0000000666003981 */ /* 0x000562000c1e1900 */
[----:B------:R-:W-:Y:S01]  /*1d60*/  SHF.R.U32.HI R100, RZ, 0x3, R61 ;  /* 0x00000003ff647819 */ /* 0x000fe2000001163d */
[----:B------:R-:W-:Y:S01]  /*1d70*/  USHF.R.S32.HI UR32, URZ, 0x1f, UR5 ;  /* 0x0000001fff207899 */ /* 0x000fe20008011405 */
[----:B------:R-:W-:Y:S01]  /*1d80*/  IADD3 R10, P3, PT, R12, R10, RZ ;  /* 0x0000000a0c0a7210 */ /* 0x000fe20007f7e0ff */
[C---:B------:R-:W-:Y:S01]  /*1d90*/  IMAD.SHL.U32 R66, R61.reuse, 0x4, RZ ;  /* 0x000000043d427824 */ /* 0x040fe200078e00ff */
[----:B------:R-:W-:Y:S01]  /*1da0*/  SHF.L.U32 R62, R61, 0x6, RZ ;  /* 0x000000063d3e7819 */ /* 0x000fe200000006ff */
[----:B------:R-:W-:Y:S01]  /*1db0*/  ULEA.HI UR32, UR32, UR5, URZ, 0x6 ;  /* 0x0000000520207291 */ /* 0x000fe2000f8f30ff */
[----:B------:R-:W-:Y:S01]  /*1dc0*/  IMAD.MOV.U32 R101, RZ, RZ, RZ ;  /* 0x000000ffff657224 */ /* 0x000fe200078e00ff */
[----:B-1----:R-:W-:Y:S01]  /*1dd0*/  @UP0 UIMAD.WIDE.U32 UR26, UR20, UR10, URZ ;  /* 0x0000000a141a02a5 */ /* 0x002fe2000f8e00ff */
[----:B------:R-:W-:Y:S01]  /*1de0*/  IMAD.X R11, RZ, RZ, R7, P3 ;  /* 0x000000ffff0b7224 */ /* 0x000fe200018e0607 */
[----:B------:R-:W-:Y:S01]  /*1df0*/  USHF.R.S32.HI UR32, URZ, 0x6, UR32 ;  /* 0x00000006ff207899 */ /* 0x000fe20008011420 */
[----:B----4-:R-:W-:Y:S01]  /*1e00*/  IMAD.U32 R6, RZ, RZ, UR18 ;  /* 0x00000012ff067e24 */ /* 0x010fe2000f8e00ff */
[----:B------:R-:W-:Y:S01]  /*1e10*/  LOP3.LUT R66, R66, 0x1c, RZ, 0xc0, !PT ;  /* 0x0000001c42427812 */ /* 0x000fe200078ec0ff */
[----:B------:R-:W-:Y:S01]  /*1e20*/  IMAD.U32 R98, RZ, RZ, UR19 ;  /* 0x00000013ff627e24 */ /* 0x000fe2000f8e00ff */
[----:B------:R-:W1:Y:S01]  /*1e30*/  LDCU.64 UR18, c[0x0][0x390] ;  /* 0x00007200ff1277ac */ /* 0x000e620008000a00 */
[----:B------:R-:W-:Y:S01]  /*1e40*/  IMAD.WIDE.U32 R10, R100, UR16, R10 ;  /* 0x00000010640a7c25 */ /* 0x000fe2000f8e000a */
[----:B---3--:R-:W-:Y:S01]  /*1e50*/  LEA.HI R69, R69, R69, RZ, 0x1 ;  /* 0x0000004545457211 */ /* 0x008fe200078f08ff */
[----:B------:R-:W-:-:S02]  /*1e60*/  @!UP0 UIMAD.WIDE.U32 UR28, UR23, UR8, URZ ;  /* 0x00000008171c82a5 */ /* 0x000fc4000f8e00ff */
[----:B------:R-:W-:Y:S01]  /*1e70*/  IMAD R77, R100, UR17, R11 ;  /* 0x00000011644d7c24 */ /* 0x000fe2000f8e020b */
[----:B------:R-:W-:Y:S01]  /*1e80*/  SHF.R.S32.HI R69, RZ, 0x1, R69 ;  /* 0x00000001ff457819 */ /* 0x000fe20000011445 */
[C---:B------:R-:W-:Y:S01]  /*1e90*/  IMAD.SHL.U32 R76, R10.reuse, 0x2, RZ ;  /* 0x000000020a4c7824 */ /* 0x040fe200078e00ff */
[----:B------:R-:W-:Y:S01]  /*1ea0*/  @!UP0 UIMAD UR9, UR23, UR9, UR29 ;  /* 0x00000009170982a4 */ /* 0x000fe2000f8e021d */
[----:B--2---:R-:W-:Y:S01]  /*1eb0*/  IMAD.WIDE.U32 R2, R3, 0x40, R100 ;  /* 0x0000004003027825 */ /* 0x004fe200078e0064 */
[----:B------:R-:W-:Y:S01]  /*1ec0*/  @UP0 UIMAD UR9, UR20, UR11, UR27 ;  /* 0x0000000b140902a4 */ /* 0x000fe2000f8e021b */
[----:B------:R-:W-:Y:S01]  /*1ed0*/  SHF.L.U64.HI R77, R10, 0x1, R77 ;  /* 0x000000010a4d7819 */ /* 0x000fe2000001024d */
[----:B------:R-:W-:Y:S01]  /*1ee0*/  @!UP0 UMOV UR8, UR28 ;  /* 0x0000001c00088c82 */ /* 0x000fe20008000000 */
[----:B------:R-:W-:Y:S01]  /*1ef0*/  @UP0 UMOV UR8, UR26 ;  /* 0x0000001a00080c82 */ /* 0x000fe20008000000 */
[----:B------:R-:W-:Y:S01]  /*1f00*/  UISETP.GE.AND UP0, UPT, UR32, UR4, UPT ;  /* 0x000000042000728c */ /* 0x000fe2000bf06270 */
[----:B------:R-:W-:Y:S01]  /*1f10*/  IADD3 R14, P2, PT, R12, UR8, RZ ;  /* 0x000000080c0e7c10 */ /* 0x000fe2000ff5e0ff */
[----:B------:R-:W-:Y:S01]  /*1f20*/  IMAD R63, R3, UR10, RZ ;  /* 0x0000000a033f7c24 */ /* 0x000fe2000f8e02ff */
[----:B------:R-:W-:Y:S01]  /*1f30*/  USHF.L.U32 UR30, UR4, 0x6, URZ ;  /* 0x00000006041e7899 */ /* 0x000fe200080006ff */
[----:B------:R-:W-:Y:S01]  /*1f40*/  IMAD R67, R100, R69, R66 ;  /* 0x0000004564437224 */ /* 0x000fe200078e0242 */
[----:B------:R-:W-:Y:S01]  /*1f50*/  IADD3.X R15, PT, PT, RZ, UR9, RZ, P2, !PT ;  /* 0x00000009ff0f7c10 */ /* 0x000fe200097fe4ff */
[----:B------:R-:W-:Y:S01]  /*1f60*/  IMAD R63, R2, UR11, R63 ;  /* 0x0000000b023f7c24 */ /* 0x000fe2000f8e023f */
[----:B------:R-:W2:Y:S01]  /*1f70*/  LDCU.64 UR8, c[0x0][0x388] ;  /* 0x00007100ff0877ac */ /* 0x000ea20008000a00 */
[----:B------:R-:W-:Y:S01]  /*1f80*/  IADD3 R8, P2, PT, R12, R8, RZ ;  /* 0x000000080c087210 */ /* 0x000fe20007f5e0ff */
[----:B------:R-:W-:Y:S01]  /*1f90*/  IMAD.IADD R66, R66, 0x1, R67 ;  /* 0x0000000142427824 */ /* 0x000fe200078e0243 */
[----:B------:R-:W-:Y:S01]  /*1fa0*/  LOP3.LUT R62, R62, 0x1c0, RZ, 0xc0, !PT ;  /* 0x000001c03e3e7812 */ /* 0x000fe200078ec0ff */
[----:B------:R-:W-:Y:S01]  /*1fb0*/  IMAD.WIDE.U32 R6, R6, UR24, R14 ;  /* 0x0000001806067c25 */ /* 0x000fe2000f8e000e */
[----:B------:R-:W-:Y:S01]  /*1fc0*/  IADD3.X R9, PT, PT, RZ, R4, RZ, P2, !PT ;  /* 0x00000004ff097210 */ /* 0x000fe200017fe4ff */
[----:B------:R-:W-:Y:S01]  /*1fd0*/  USHF.L.U64.HI UR26, UR16, 0x4, UR17 ;  /* 0x00000004101a7899 */ /* 0x000fe20008010211 */
[----:B------:R-:W-:Y:S01]  /*1fe0*/  LOP3.LUT R11, R12, 0x40, RZ, 0xfc, !PT ;  /* 0x000000400c0b7812 */ /* 0x000fe200078efcff */
[----:B------:R-:W-:Y:S01]  /*1ff0*/  IMAD R99, R98, UR24, R7 ;  /* 0x0000001862637c24 */ /* 0x000fe2000f8e0207 */
[----:B------:R-:W-:Y:S01]  /*2000*/  LOP3.LUT R10, R12, 0x80, RZ, 0xfc, !PT ;  /* 0x000000800c0a7812 */ /* 0x000fe200078efcff */
[C---:B------:R-:W-:Y:S01]  /*2010*/  IMAD.WIDE.U32 R8, R100.reuse, UR14, R8 ;  /* 0x0000000e64087c25 */ /* 0x040fe2000f8e0008 */
[----:B------:R-:W-:Y:S01]  /*2020*/  SHF.R.S32.HI R65, RZ, 0x1f, R67 ;  /* 0x0000001fff417819 */ /* 0x000fe20000011443 */
[----:B------:R-:W-:Y:S01]  /*2030*/  USHF.L.U32 UR27, UR16, 0x4, URZ ;  /* 0x00000004101b7899 */ /* 0x000fe200080006ff */
[----:B------:R-:W-:Y:S01]  /*2040*/  SHF.R.S32.HI R64, RZ, 0x1f, R66 ;  /* 0x0000001fff407819 */ /* 0x000fe20000011442 */
[----:B------:R-:W-:Y:S01]  /*2050*/  IMAD R73, R100, UR15, R9 ;  /* 0x0000000f64497c24 */ /* 0x000fe2000f8e0209 */
[----:B------:R-:W-:Y:S01]  /*2060*/  SHF.L.U32 R74, R8, 0x1, RZ ;  /* 0x00000001084a7819 */ /* 0x000fe200000006ff */
[----:B------:R-:W-:Y:S01]  /*2070*/  IMAD.MOV.U32 R98, RZ, RZ, R6 ;  /* 0x000000ffff627224 */ /* 0x000fe200078e0006 */
[----:B------:R-:W-:Y:S01]  /*2080*/  LOP3.LUT R9, R12, 0xc0, RZ, 0xfc, !PT ;  /* 0x000000c00c097812 */ /* 0x000fe200078efcff */
[----:B------:R-:W-:Y:S01]  /*2090*/  USHF.L.U64.HI UR28, UR14, 0x4, UR15 ;  /* 0x000000040e1c7899 */ /* 0x000fe2000801020f */
[----:B--2---:R-:W-:Y:S01]  /*20a0*/  IADD3 R76, P2, PT, R76, UR8, RZ ;  /* 0x000000084c4c7c10 */ /* 0x004fe2000ff5e0ff */
[----:B------:R-:W-:Y:S01]  /*20b0*/  IMAD.WIDE.U32 R98, R2, UR10, R98 ;  /* 0x0000000a02627c25 */ /* 0x000fe2000f8e0062 */
[----:B------:R-:W-:Y:S01]  /*20c0*/  SHF.L.U64.HI R73, R8, 0x1, R73 ;  /* 0x0000000108497819 */ /* 0x000fe20000010249 */
[----:B------:R-:W-:Y:S01]  /*20d0*/  USHF.L.U32 UR29, UR14, 0x4, URZ ;  /* 0x000000040e1d7899 */ /* 0x000fe200080006ff */
[----:B------:R-:W-:Y:S01]  /*20e0*/  IADD3.X R77, PT, PT, R77, UR9, RZ, P2, !PT ;  /* 0x000000094d4d7c10 */ /* 0x000fe200097fe4ff */
[----:B------:R-:W-:Y:S01]  /*20f0*/  IMAD.MOV.U32 R226, RZ, RZ, R76 ;  /* 0x000000ffffe27224 */ /* 0x000fe200078e004c */
[----:B-1----:R-:W-:Y:S01]  /*2100*/  IADD3 R74, P2, PT, R74, UR18, RZ ;  /* 0x000000124a4a7c10 */ /* 0x002fe2000ff5e0ff */
[----:B------:R-:W-:Y:S01]  /*2110*/  UIADD3 UR31, UPT, UPT, UR30, -0x40, URZ ;  /* 0xffffffc01e1f7890 */ /* 0x000fe2000fffe0ff */
[----:B------:R-:W-:Y:S01]  /*2120*/  IADD3 R63, PT, PT, R99, R63, RZ ;  /* 0x0000003f633f7210 */ /* 0x000fe20007ffe0ff */
[----:B------:R-:W-:Y:S01]  /*2130*/  IMAD.MOV.U32 R227, RZ, RZ, R77 ;  /* 0x000000ffffe37224 */ /* 0x000fe200078e004d */
[----:B------:R-:W-:-:S02]  /*2140*/  IADD3.X R73, PT, PT, R73, UR19, RZ, P2, !PT ;  /* 0x0000001349497c10 */ /* 0x000fc400097fe4ff */
[----:B------:R-:W-:-:S03]  /*2150*/  MOV R228, R74 ;  /* 0x0000004a00e47202 */ /* 0x000fc60000000f00 */
[----:B------:R-:W-:Y:S01]  /*2160*/  IMAD.MOV.U32 R229, RZ, RZ, R73 ;  /* 0x000000ffffe57224 */ /* 0x000fe200078e0049 */
[----:B------:R-:W-:Y:S06]  /*2170*/  BRA.U UP0, `(.L_x_2437) ;  /* 0x000000b100447547 */ /* 0x000fec000b800000 */
[----:B------:R-:W1:Y:S01]  /*2180*/  LDC.64 R2, c[0x0][0x4a0] ;  /* 0x00012800ff027b82 */ /* 0x000e620000000a00 */
[----:B------:R-:W2:Y:S01]  /*2190*/  LDCU.128 UR16, c[0x0][0x4b0] ;  /* 0x00009600ff1077ac */ /* 0x000ea20008000c00 */
[----:B------:R-:W-:Y:S01]  /*21a0*/  IMAD.MOV.U32 R13, RZ, RZ, RZ ;  /* 0x000000ffff0d7224 */ /* 0x000fe200078e00ff */
[C---:B------:R-:W-:Y:S01]  /*21b0*/  SHF.L.U32 R97, R69.reuse, 0x4, RZ ;  /* 0x0000000445617819 */ /* 0x040fe200000006ff */
[----:B------:R-:W-:Y:S01]  /*21c0*/  @!P0 IMAD.MOV R5, RZ, RZ, -R5 ;  /* 0x000000ffff058224 */ /* 0x000fe200078e0a05 */
[----:B------:R-:W3:Y:S01]  /*21d0*/  LDCU.128 UR8, c[0x0][0x490] ;  /* 0x00009200ff0877ac */ /* 0x000ee20008000c00 */
[----:B-----5:R-:W-:Y:S01]  /*21e0*/  VIADD R0, R0, UR31 ;  /* 0x0000001f00007c36 */ /* 0x020fe20008000000 */
[C---:B------:R-:W-:Y:S01]  /*21f0*/  SHF.L.U32 R94, R69.reuse, 0x5, RZ ;  /* 0x00000005455e7819 */ /* 0x040fe200000006ff */
[----:B------:R-:W4:Y:S01]  /*2200*/  LDC.64 R90, c[0x0][0x4a8] ;  /* 0x00012a00ff5a7b82 */ /* 0x000f220000000a00 */
[----:B------:R-:W4:Y:S01]  /*2210*/  LDCU.128 UR12, c[0x0][0x4c0] ;  /* 0x00009800ff0c77ac */ /* 0x000f220008000c00 */
[----:B------:R-:W-:Y:S01]  /*2220*/  SEL R18, R18, R5, !P1 ;  /* 0x0000000512127207 */ /* 0x000fe20004800000 */
[----:B------:R-:W-:Y:S01]  /*2230*/  IMAD R50, R0, R69, RZ ;  /* 0x0000004500327224 */ /* 0x000fe200078e02ff */
[----:B------:R-:W-:Y:S01]  /*2240*/  IADD3 R70, PT, PT, R100, 0x20, RZ ;  /* 0x0000002064467810 */ /* 0x000fe20007ffe0ff */
[----:B------:R-:W-:Y:S01]  /*2250*/  USHF.R.S32.HI UR33, URZ, 0x1f, UR5 ;  /* 0x0000001fff217899 */ /* 0x000fe20008011405 */
[----:B------:R-:W-:Y:S01]  /*2260*/  IMAD R95, R69, 0x30, RZ ;  /* 0x00000030455f7824 */ /* 0x000fe200078e02ff */
[----:B------:R-:W4:Y:S01]  /*2270*/  LDCU UR34, c[0x0][0x450] ;  /* 0x00008a00ff2277ac */ /* 0x000f220008000800 */
[----:B------:R-:W-:Y:S01]  /*2280*/  IADD3 R80, P1, PT, R50, R66, RZ ;  /* 0x0000004232507210 */ /* 0x000fe20007f3e0ff */
[C---:B------:R-:W-:Y:S01]  /*2290*/  VIADD R71, R100.reuse, 0x10 ;  /* 0x0000001064477836 */ /* 0x040fe20000000000 */
[----:B------:R-:W-:Y:S01]  /*22a0*/  SHF.R.S32.HI R88, RZ, 0x1f, R94 ;  /* 0x0000001fff587819 */ /* 0x000fe2000001145e */
[----:B------:R-:W4:Y:S01]  /*22b0*/  LDCU.U8 UR37, c[0x0][0x533] ;  /* 0x0000a660ff2577ac */ /* 0x000f220008000000 */
[----:B------:R-:W-:Y:S01]  /*22c0*/  VIADD R68, R100, 0x30 ;  /* 0x0000003064447836 */ /* 0x000fe20000000000 */
[----:B------:R-:W-:Y:S01]  /*22d0*/  SHF.R.S32.HI R86, RZ, 0x1f, R95 ;  /* 0x0000001fff567819 */ /* 0x000fe2000001145f */
[----:B------:R-:W-:Y:S01]  /*22e0*/  IMAD.U32 R92, RZ, RZ, UR31 ;  /* 0x0000001fff5c7e24 */ /* 0x000fe2000f8e00ff */
[----:B------:R-:W-:Y:S01]  /*22f0*/  UMOV UR36, URZ ;  /* 0x000000ff00247c82 */ /* 0x000fe20008000000 */
[----:B-1----:R-:W-:Y:S01]  /*2300*/  IMAD.WIDE.U32 R6, R2, UR23, R12 ;  /* 0x0000001702067c25 */ /* 0x002fe2000f8e000c */
[----:B------:R-:W-:Y:S01]  /*2310*/  UISETP.LT.AND UP0, UPT, URZ, UR32, UPT ;  /* 0x00000020ff00728c */ /* 0x000fe2000bf01270 */
[----:B------:R-:W1:Y:S02]  /*2320*/  LDCU UR35, c[0x0][0x440] ;  /* 0x00008800ff2377ac */ /* 0x000e640008000800 */
[----:B------:R-:W-:Y:S01]  /*2330*/  IMAD R7, R3, UR23, R7 ;  /* 0x0000001703077c24 */ /* 0x000fe2000f8e0207 */
[----:B--2---:R-:W-:Y:S01]  /*2340*/  MOV R3, UR16 ;  /* 0x0000001000037c02 */ /* 0x004fe20008000f00 */
[----:B------:R-:W-:Y:S01]  /*2350*/  IMAD.U32 R2, RZ, RZ, UR17 ;  /* 0x00000011ff027e24 */ /* 0x000fe2000f8e00ff */
[----:B------:R-:W-:Y:S01]  /*2360*/  USEL UR32, URZ, UR32, !UP0 ;  /* 0x00000020ff207287 */ /* 0x000fe2000c000000 */
[----:B---3--:R-:W-:Y:S01]  /*2370*/  IMAD.U32 R5, RZ, RZ, UR10 ;  /* 0x0000000aff057e24 */ /* 0x008fe2000f8e00ff */
[----:B----4-:R-:W-:Y:S01]  /*2380*/  SHF.L.U32 R93, R90, 0x4, RZ ;  /* 0x000000045a5d7819 */ /* 0x010fe200000006ff */
[----:B------:R-:W-:Y:S01]  /*2390*/  IMAD.WIDE.U32 R6, R3, UR31, R6 ;  /* 0x0000001f03067c25 */ /* 0x000fe2000f8e0006 */
[----:B------:R-:W-:Y:S01]  /*23a0*/  SHF.R.S32.HI R3, RZ, 0x1f, R18 ;  /* 0x0000001fff037819 */ /* 0x000fe20000011412 */
[----:B------:R-:W-:-:S02]  /*23b0*/  UISETP.NE.AND UP1, UPT, UR37, URZ, UPT ;  /* 0x000000ff2500728c */ /* 0x000fc4000bf25270 */
[----:B------:R-:W-:Y:S01]  /*23c0*/  IMAD R7, R2, UR31, R7 ;  /* 0x0000001f02077c24 */ /* 0x000fe2000f8e0207 */
[----:B------:R-:W-:Y:S01]  /*23d0*/  MOV R2, UR11 ;  /* 0x0000000b00027c02 */ /* 0x000fe20008000f00 */
[----:B------:R-:W-:Y:S01]  /*23e0*/  IMAD.WIDE.U32 R14, R5, UR23, R12 ;  /* 0x00000017050e7c25 */ /* 0x000fe2000f8e000c */
[----:B------:R-:W2:Y:S03]  /*23f0*/  LDCU.64 UR10, c[0x0][0x488] ;  /* 0x00009100ff0a77ac */ /* 0x000ea60008000a00 */
[C---:B------:R-:W-:Y:S02]  /*2400*/  IMAD R5, R3.reuse, UR12, RZ ;  /* 0x0000000c03057c24 */ /* 0x040fe4000f8e02ff */
[----:B------:R-:W-:Y:S02]  /*2410*/  IMAD R3, R3, UR18, RZ ;  /* 0x0000001203037c24 */ /* 0x000fe4000f8e02ff */
[----:B------:R-:W-:Y:S01]  /*2420*/  IMAD R15, R2, UR23, R15 ;  /* 0x00000017020f7c24 */ /* 0x000fe2000f8e020f */
[----:B------:R-:W-:Y:S01]  /*2430*/  IADD3 R2, P0, PT, R100, -UR5, RZ ;  /* 0x8000000564027c10 */ /* 0x000fe2000ff1e0ff */
[----:B------:R-:W-:Y:S01]  /*2440*/  IMAD R4, R18, UR19, R3 ;  /* 0x0000001312047c24 */ /* 0x000fe2000f8e0203 */
[----:B------:R-:W-:Y:S01]  /*2450*/  SHF.R.S32.HI R3, RZ, 0x1f, R50 ;  /* 0x0000001fff037819 */ /* 0x000fe20000011432 */
[----:B------:R-:W-:Y:S01]  /*2460*/  IMAD.WIDE.U32 R14, R90, UR31, R14 ;  /* 0x0000001f5a0e7c25 */ /* 0x000fe2000f8e000e */
[----:B------:R-:W-:Y:S01]  /*2470*/  IADD3 R50, P2, PT, R50, R67, RZ ;  /* 0x0000004332327210 */ /* 0x000fe20007f5e0ff */
[----:B------:R-:W-:Y:S01]  /*2480*/  UIMAD UR19, UR4, -0x40, UR22 ;  /* 0xffffffc0041378a4 */ /* 0x000fe2000f8e0216 */
[----:B------:R-:W-:Y:S01]  /*2490*/  IADD3.X R81, PT, PT, R3, R64, RZ, P1, !PT ;  /* 0x0000004003517210 */ /* 0x000fe20000ffe4ff */
[----:B------:R-:W-:-:S02]  /*24a0*/  IMAD R15, R91, UR31, R15 ;  /* 0x0000001f5b0f7c24 */ /* 0x000fc4000f8e020f */
[----:B------:R-:W-:Y:S01]  /*24b0*/  IMAD.X R3, R3, 0x1, R65, P2 ;  /* 0x0000000103037824 */ /* 0x000fe200010e0641 */
[----:B------:R-:W-:Y:S01]  /*24c0*/  SHF.L.U64.HI R81, R80, 0x1, R81 ;  /* 0x0000000150517819 */ /* 0x000fe20000010251 */
[----:B------:R-:W-:Y:S01]  /*24d0*/  IMAD R5, R18, UR13, R5 ;  /* 0x0000000d12057c24 */ /* 0x000fe2000f8e0205 */
[----:B------:R-:W-:Y:S01]  /*24e0*/  SHF.L.U32 R80, R80, 0x1, RZ ;  /* 0x0000000150507819 */ /* 0x000fe200000006ff */
[----:B------:R-:W-:Y:S01]  /*24f0*/  IMAD.WIDE.U32 R6, R18, UR12, R6 ;  /* 0x0000000c12067c25 */ /* 0x000fe2000f8e0006 */
[----:B------:R-:W3:Y:S01]  /*2500*/  LDCU.64 UR12, c[0x0][0x4d0] ;  /* 0x00009a00ff0c77ac */ /* 0x000ee20008000a00 */
[----:B------:R-:W-:Y:S02]  /*2510*/  SHF.L.U64.HI R0, R50, 0x1, R3 ;  /* 0x0000000132007819 */ /* 0x000fe40000010203 */
[----:B------:R-:W-:Y:S01]  /*2520*/  IMAD.WIDE.U32 R18, R18, UR18, R14 ;  /* 0x0000001212127c25 */ /* 0x000fe2000f8e000e */
[----:B------:R-:W-:Y:S01]  /*2530*/  USHF.L.U32 UR18, UR16, 0x6, URZ ;  /* 0x0000000610127899 */ /* 0x000fe200080006ff */
[----:B------:R-:W-:-:S02]  /*2540*/  IADD3 R82, P1, PT, R80, UR14, RZ ;  /* 0x0000000e50527c10 */ /* 0x000fc4000ff3e0ff */
[----:B------:R-:W-:Y:S01]  /*2550*/  IMAD.X R15, RZ, RZ, ~UR33, P0 ;  /* 0x80000021ff0f7e24 */ /* 0x000fe200080e06ff */
[----:B------:R-:W-:Y:S01]  /*2560*/  UIMAD UR33, UR4, -0x40, UR5 ;  /* 0xffffffc0042178a4 */ /* 0x000fe2000f8e0205 */
[----:B------:R-:W-:Y:S01]  /*2570*/  IMAD.SHL.U32 R50, R50, 0x2, RZ ;  /* 0x0000000232327824 */ /* 0x000fe200078e00ff */
[----:B------:R-:W-:Y:S01]  /*2580*/  IADD3.X R83, PT, PT, R81, UR15, RZ, P1, !PT ;  /* 0x0000000f51537c10 */ /* 0x000fe20008ffe4ff */
[----:B------:R-:W-:Y:S01]  /*2590*/  IMAD.IADD R7, R7, 0x1, R5 ;  /* 0x0000000107077824 */ /* 0x000fe200078e0205 */
[----:B------:R-:W-:Y:S01]  /*25a0*/  IADD3 R5, PT, PT, R19, R4, RZ ;  /* 0x0000000413057210 */ /* 0x000fe20007ffe0ff */
[----:B------:R-:W-:Y:S01]  /*25b0*/  IMAD R79, R15, UR16, RZ ;  /* 0x000000100f4f7c24 */ /* 0x000fe2000f8e02ff */
[----:B------:R-:W-:Y:S01]  /*25c0*/  IADD3 R16, P0, PT, R50, UR14, RZ ;  /* 0x0000000e32107c10 */ /* 0x000fe2000ff1e0ff */
[----:B------:R-:W-:-:S03]  /*25d0*/  IMAD.WIDE.U32 R6, R2, UR16, R6 ;  /* 0x0000001002067c25 */ /* 0x000fc6000f8e0006 */
[----:B------:R-:W-:Y:S01]  /*25e0*/  IADD3.X R17, PT, PT, R0, UR15, RZ, P0, !PT ;  /* 0x0000000f00117c10 */ /* 0x000fe200087fe4ff */
[----:B------:R-:W-:Y:S01]  /*25f0*/  IMAD R79, R2, UR17, R79 ;  /* 0x00000011024f7c24 */ /* 0x000fe2000f8e024f */
[----:B------:R-:W-:Y:S01]  /*2600*/  LEA R78, P0, R6, UR8, 0x1 ;  /* 0x00000008064e7c11 */ /* 0x000fe2000f8008ff */
[-C--:B------:R-:W-:Y:S01]  /*2610*/  IMAD R15, R15, R90.reuse, RZ ;  /* 0x0000005a0f0f7224 */ /* 0x080fe200078e02ff */
[----:B---3--:R-:W-:Y:S01]  /*2620*/  IADD3 R80, P1, PT, R80, UR12, RZ ;  /* 0x0000000c50507c10 */ /* 0x008fe2000ff3e0ff */
[----:B------:R-:W-:Y:S01]  /*2630*/  IMAD.MOV.U32 R4, RZ, RZ, R18 ;  /* 0x000000ffff047224 */ /* 0x000fe200078e0012 */
[----:B------:R-:W-:Y:S01]  /*2640*/  IADD3 R79, PT, PT, R7, R79, RZ ;  /* 0x0000004f074f7210 */ /* 0x000fe20007ffe0ff */
[----:B------:R-:W-:Y:S01]  /*2650*/  IMAD R15, R2, R91, R15 ;  /* 0x0000005b020f7224 */ /* 0x000fe200078e020f */
[C---:B------:R-:W-:Y:S01]  /*2660*/  SHF.L.U64.HI R91, R90.reuse, 0x4, R91 ;  /* 0x000000045a5b7819 */ /* 0x040fe2000001025b */
[----:B------:R-:W-:Y:S01]  /*2670*/  IMAD.SHL.U32 R87, R90, 0x40, RZ ;  /* 0x000000405a577824 */ /* 0x000fe200078e00ff */
[----:B------:R-:W-:Y:S01]  /*2680*/  LEA.HI.X R79, R6, UR9, R79, 0x1, P0 ;  /* 0x00000009064f7c11 */ /* 0x000fe200080f0c4f */
[----:B------:R-:W-:Y:S01]  /*2690*/  IMAD.WIDE.U32 R2, R2, R90, R4 ;  /* 0x0000005a02027225 */ /* 0x000fe200078e0004 */
[----:B------:R-:W-:Y:S01]  /*26a0*/  IADD3 R50, P0, PT, R50, UR12, RZ ;  /* 0x0000000c32327c10 */ /* 0x000fe2000ff1e0ff */
[----:B------:R-:W3:Y:S01]  /*26b0*/  LDCU.64 UR14, c[0x0][0x3b8] ;  /* 0x00007700ff0e77ac */ /* 0x000ee20008000a00 */
[----:B------:R-:W-:Y:S01]  /*26c0*/  SHF.R.S32.HI R90, RZ, 0x1f, R97 ;  /* 0x0000001fff5a7819 */ /* 0x000fe20000011461 */
[----:B------:R-:W-:Y:S01]  /*26d0*/  IMAD.IADD R15, R3, 0x1, R15 ;  /* 0x00000001030f7824 */ /* 0x000fe200078e020f */
[----:B------:R-:W-:Y:S01]  /*26e0*/  IADD3.X R51, PT, PT, R0, UR13, RZ, P0, !PT ;  /* 0x0000000d00337c10 */ /* 0x000fe200087fe4ff */
[----:B------:R-:W4:Y:S01]  /*26f0*/  LDCU.64 UR16, c[0x0][0x3c0] ;  /* 0x00007800ff1077ac */ /* 0x000f220008000a00 */
[----:B------:R-:W-:-:S02]  /*2700*/  IADD3 R0, P0, PT, RZ, -UR36, RZ ;  /* 0x80000024ff007c10 */ /* 0x000fc4000ff1e0ff */
[----:B--2---:R-:W-:Y:S02]  /*2710*/  LEA R14, P2, R2, UR10, 0x1 ;  /* 0x0000000a020e7c11 */ /* 0x004fe4000f8408ff */
[----:B------:R-:W-:Y:S01]  /*2720*/  IADD3.X R3, PT, PT, RZ, ~UR18, RZ, P0, !PT ;  /* 0x80000012ff037c10 */ /* 0x000fe200087fe4ff */
[----:B------:R-:W-:Y:S01]  /*2730*/  IMAD.X R87, RZ, RZ, ~R87, P0 ;  /* 0x000000ffff577224 */ /* 0x000fe200000e0e57 */
[----:B------:R-:W-:Y:S01]  /*2740*/  MOV R18, UR34 ;  /* 0x0000002200127c02 */ /* 0x000fe20008000f00 */
[----:B------:R-:W-:Y:S01]  /*2750*/  UMOV UR18, UR4 ;  /* 0x0000000400127c82 */ /* 0x000fe20008000000 */
[C---:B------:R-:W-:Y:S02]  /*2760*/  SHF.R.S64 R85, R0.reuse, 0x1f, R3 ;  /* 0x0000001f00557819 */ /* 0x040fe40000001003 */
[----:B------:R-:W-:Y:S02]  /*2770*/  SHF.R.S64 R89, R0, 0x1f, R87 ;  /* 0x0000001f00597819 */ /* 0x000fe40000001057 */
[----:B------:R-:W-:-:S02]  /*2780*/  SHF.R.S32.HI R84, RZ, 0x1f, R3 ;  /* 0x0000001fff547819 */ /* 0x000fc40000011403 */
[----:B------:R-:W-:Y:S02]  /*2790*/  SHF.R.S32.HI R87, RZ, 0x1f, R87 ;  /* 0x0000001fff577819 */ /* 0x000fe40000011457 */
[----:B------:R-:W-:Y:S01]  /*27a0*/  LEA.HI.X R15, R2, UR11, R15, 0x1, P2 ;  /* 0x0000000b020f7c11 */ /* 0x000fe200090f0c0f */
[----:B------:R-:W2:Y:S01]  /*27b0*/  LDCU.128 UR8, c[0x0][0x3a0] ;  /* 0x00007400ff0877ac */ /* 0x000ea20008000c00 */
[----:B------:R-:W-:Y:S01]  /*27c0*/  IADD3.X R81, PT, PT, R81, UR13, RZ, P1, !PT ;  /* 0x0000000d51517c10 */ /* 0x000fe20008ffe4ff */
[----:B---34-:R-:W1:Y:S06]  /*27d0*/  LDCU.64 UR12, c[0x0][0x4e0] ;  /* 0x00009c00ff0c77ac */ /* 0x018e6c0008000a00 */
.L_x_2521:
        /* <DEDUP_REMOVED lines=10> */
[----:B------:R-:W3:Y:S01]  /*2880*/  @!P1 LDG.E.128 R4, desc[UR6][R78.64] ;  /* 0x000000064e049981 */ /* 0x000ee2000c1e1d00 */
[--C-:B------:R-:W-:Y:S05]  /*2890*/  @!P1 IMAD.MOV.U32 R75, RZ, RZ, R73.reuse ;  /* 0x000000ffff4b9224 */ /* 0x100fea00078e0049 */
[----:B---3--:R1:W-:Y:S01]  /*28a0*/  @!P1 STG.E.128 desc[UR6][R74.64], R4 ;  /* 0x000000044a009986 */ /* 0x0083e2000c101d06 */
[----:B------:R-:W-:Y:S03]  /*28b0*/  ISETP.GE.AND P1, PT, R10, UR35, PT ;  /* 0x000000230a007c0c */ /* 0x000fe6000bf26270 */
[----:B------:R-:W3:Y:S01]  /*28c0*/  @!P0 LDG.E.128 R24, desc[UR6][R78.64+0x80] ;  /* 0x000080064e188981 */ /* 0x000ee2000c1e1d00 */
[--C-:B-1----:R-:W-:Y:S05]  /*28d0*/  @!P0 IMAD.MOV.U32 R75, RZ, RZ, R73.reuse ;  /* 0x000000ffff4b8224 */ /* 0x102fea00078e0049 */
[----:B---3--:R1:W-:Y:S01]  /*28e0*/  @!P0 STG.E.128 desc[UR6][R74.64+0x80], R24 ;  /* 0x000080184a008986 */ /* 0x0083e2000c101d06 */
[----:B------:R-:W-:Y:S03]  /*28f0*/  ISETP.GE.AND P0, PT, R9, UR35, PT ;  /* 0x0000002309007c0c */ /* 0x000fe6000bf06270 */
[----:B------:R-:W3:Y:S01]  /*2900*/  @!P1 LDG.E.128 R20, desc[UR6][R78.64+0x100] ;  /* 0x000100064e149981 */ /* 0x000ee2000c1e1d00 */
[--C-:B-1----:R-:W-:Y:S05]  /*2910*/  @!P1 IMAD.MOV.U32 R75, RZ, RZ, R73.reuse ;  /* 0x000000ffff4b9224 */ /* 0x102fea00078e0049 */
[----:B---3--:R1:W-:Y:S04]  /*2920*/  @!P1 STG.E.128 desc[UR6][R74.64+0x100], R20 ;  /* 0x000100144a009986 */ /* 0x0083e8000c101d06 */
[----:B------:R-:W3:Y:S01]  /*2930*/  @!P0 LDG.E.128 R4, desc[UR6][R78.64+0x180] ;  /* 0x000180064e048981 */ /* 0x000ee2000c1e1d00 */
[----:B-1----:R-:W-:Y:S05]  /*2940*/  @!P0 IMAD.MOV.U32 R75, RZ, RZ, R73 ;  /* 0x000000ffff4b8224 */ /* 0x002fea00078e0049 */
[----:B---3--:R3:W-:Y:S02]  /*2950*/  @!P0 STG.E.128 desc[UR6][R74.64+0x180], R4 ;  /* 0x000180044a008986 */ /* 0x0087e4000c101d06 */
.L_x_2439:
[----:B-12---:R-:W-:Y:S05]  /*2960*/  BSYNC.RECONVERGENT B0 ;  /* 0x0000000000007941 */ /* 0x006fea0003800200 */
.L_x_2438:
[----:B------:R-:W-:Y:S04]  /*2970*/  BSSY.RECONVERGENT B0, `(.L_x_2440) ;  /* 0x0000015000007945 */ /* 0x000fe80003800200 */
[----:B------:R-:W-:Y:S05]  /*2980*/  @!P4 BRA `(.L_x_2441) ;  /* 0x00000000004cc947 */ /* 0x000fea0003800000 */
[----:B------:R-:W1:Y:S01]  /*2990*/  LDC.64 R2, c[0x0][0x4b0] ;  /* 0x00012c00ff027b82 */ /* 0x000e620000000a00 */
[----:B------:R-:W-:Y:S01]  /*29a0*/  ISETP.GE.AND P1, PT, R12, UR35, PT ;  /* 0x000000230c007c0c */ /* 0x000fe2000bf26270 */
[----:B------:R-:W-:Y:S01]  /*29b0*/  IMAD.U32 R0, RZ, RZ, UR28 ;  /* 0x0000001cff007e24 */ /* 0x000fe2000f8e00ff */
[C---:B-1----:R-:W-:Y:S04]  /*29c0*/  LEA R34, P0, R2.reuse, R78, 0x5 ;  /* 0x0000004e02227211 */ /* 0x042fe800078028ff */
[----:B------:R-:W-:Y:S01]  /*29d0*/  LEA.HI.X R35, R2, R79, R3, 0x5, P0 ;  /* 0x0000004f02237211 */ /* 0x000fe200000f2c03 */
[----:B------:R-:W-:Y:S01]  /*29e0*/  IMAD.U32 R3, RZ, RZ, UR29 ;  /* 0x0000001dff037e24 */ /* 0x000fe2000f8e00ff */
[----:B------:R-:W-:Y:S05]  /*29f0*/  ISETP.GE.AND P0, PT, R11, UR35, PT ;  /* 0x000000230b007c0c */ /* 0x000fea000bf06270 */
[----:B------:R-:W2:Y:S01]  /*2a00*/  @!P1 LDG.E.128 R28, desc[UR6][R34.64] ;  /* 0x00000006221c9981 */ /* 0x000ea2000c1e1d00 */
[C---:B------:R-:W-:Y:S04]  /*2a10*/  LEA R32, P2, R3.reuse, R74, 0x1 ;  /* 0x0000004a03207211 */ /* 0x040fe800078408ff */
        /* <DEDUP_REMOVED lines=8> */
[----:B---3--:R-:W2:Y:S04]  /*2aa0*/  @!P0 LDG.E.128 R4, desc[UR6][R34.64+0x180] ;  /* 0x0001800622048981 */ /* 0x008ea8000c1e1d00 */
[----:B--2---:R1:W-:Y:S02]  /*2ab0*/  @!P0 STG.E.128 desc[UR6][R32.64+0x180], R4 ;  /* 0x0001800420008986 */ /* 0x0043e4000c101d06 */
.L_x_2441:
[----:B------:R-:W-:Y:S05]  /*2ac0*/  BSYNC.RECONVERGENT B0 ;  /* 0x0000000000007941 */ /* 0x000fea0003800200 */
.L_x_2440:
[C---:B------:R-:W-:Y:S01]  /*2ad0*/  ISETP.GE.AND P3, PT, R70.reuse, UR19, PT ;  /* 0x0000001346007c0c */ /* 0x040fe2000bf66270 */
[----:B------:R-:W-:Y:S03]  /*2ae0*/  BSSY.RECONVERGENT B0, `(.L_x_2442) ;  /* 0x0000016000007945 */ /* 0x000fe60003800200 */
[----:B------:R-:W-:Y:S11]  /*2af0*/  ISETP.GE.AND P3, PT, R70, UR33, !P3 ;  /* 0x0000002146007c0c */ /* 0x000ff6000df66270 */
[----:B------:R-:W-:Y:S02]  /*2b00*/  @!UPT UIADD3 URZ, UPT, UPT, URZ, URZ, URZ ;  /* 0x000000fffffff290 */ /* 0x000fe4000fffe0ff */
[----:B------:R-:W-:Y:S05]  /*2b10*/  @!P3 BRA `(.L_x_2443) ;  /* 0x000000000048b947 */ /* 0x000fea0003800000 */
[----:B------:R-:W2:Y:S01]  /*2b20*/  LDC.64 R2, c[0x0][0x4b0] ;  /* 0x00012c00ff027b82 */ /* 0x000ea20000000a00 */
[----:B------:R-:W-:Y:S02]  /*2b30*/  ISETP.GE.AND P1, PT, R12, UR35, PT ;  /* 0x000000230c007c0c */ /* 0x000fe4000bf26270 */
[C---:B--2---:R-:W-:Y:S04]  /*2b40*/  LEA R34, P0, R2.reuse, R78, 0x6 ;  /* 0x0000004e02227211 */ /* 0x044fe800078030ff */
[----:B------:R-:W-:Y:S02]  /*2b50*/  LEA.HI.X R35, R2, R79, R3, 0x6, P0 ;  /* 0x0000004f02237211 */ /* 0x000fe400000f3403 */
[----:B------:R-:W2:Y:S01]  /*2b60*/  LDC.64 R2, c[0x0][0x3c0] ;  /* 0x0000f000ff027b82 */ /* 0x000ea20000000a00 */
[----:B------:R-:W-:Y:S04]  /*2b70*/  ISETP.GE.AND P0, PT, R11, UR35, PT ;  /* 0x000000230b007c0c */ /* 0x000fe8000bf06270 */
[----:B-1-3--:R-:W3:Y:S01]  /*2b80*/  @!P1 LDG.E.128 R4, desc[UR6][R34.64] ;  /* 0x0000000622049981 */ /* 0x00aee2000c1e1d00 */
[C---:B--2---:R-:W-:Y:S04]  /*2b90*/  LEA R32, P2, R2.reuse, R74, 0x6 ;  /* 0x0000004a02207211 */ /* 0x044fe800078430ff */
[----:B------:R-:W-:Y:S05]  /*2ba0*/  LEA.HI.X R33, R2, R73, R3, 0x6, P2 ;  /* 0x0000004902217211 */ /* 0x000fea00010f3403 */
[----:B---3--:R2:W-:Y:S01]  /*2bb0*/  @!P1 STG.E.128 desc[UR6][R32.64], R4 ;  /* 0x0000000420009986 */ /* 0x0085e2000c101d06 */
        /* <DEDUP_REMOVED lines=8> */
.L_x_2443:
[----:B------:R-:W-:Y:S05]  /*2c40*/  BSYNC.RECONVERGENT B0 ;  /* 0x0000000000007941 */ /* 0x000fea0003800200 */
.L_x_2442:
[C---:B------:R-:W-:Y:S01]  /*2c50*/  ISETP.GE.AND P2, PT, R68.reuse, UR19, PT ;  /* 0x0000001344007c0c */ /* 0x040fe2000bf46270 */
[----:B------:R-:W-:Y:S03]  /*2c60*/  BSSY.RECONVERGENT B0, `(.L_x_2444) ;  /* 0x0000019000007945 */ /* 0x000fe60003800200 */
[----:B------:R-:W-:Y:S11]  /*2c70*/  ISETP.GE.AND P2, PT, R68, UR33, !P2 ;  /* 0x0000002144007c0c */ /* 0x000ff6000d746270 */
[----:B------:R-:W-:Y:S02]  /*2c80*/  @!UPT UIADD3 URZ, UPT, UPT, URZ, URZ, URZ ;  /* 0x000000fffffff290 */ /* 0x000fe4000fffe0ff */
[----:B------:R-:W-:Y:S05]  /*2c90*/  @!P2 BRA `(.L_x_2445) ;  /* 0x000000000054a947 */ /* 0x000fea0003800000 */
[----:B------:R-:W1:Y:S01]  /*2ca0*/  LDC.64 R2, c[0x0][0x4b0] ;  /* 0x00012c00ff027b82 */ /* 0x000e620000000a00 */
[----:B------:R-:W-:Y:S02]  /*2cb0*/  ISETP.GE.AND P1, PT, R12, UR35, PT ;  /* 0x000000230c007c0c */ /* 0x000fe4000bf26270 */
[----:B---3--:R-:W-:Y:S02]  /*2cc0*/  MOV R75, R73 ;  /* 0x00000049004b7202 */ /* 0x008fe40000000f00 */
[----:B------:R-:W-:Y:S01]  /*2cd0*/  ISETP.GE.AND P0, PT, R11, UR35, PT ;  /* 0x000000230b007c0c */ /* 0x000fe2000bf06270 */
[----:B-12---:R-:W-:Y:S04]  /*2ce0*/  IMAD.WIDE.U32 R32, R2, 0x60, R78 ;  /* 0x0000006002207825 */ /* 0x006fe800078e004e */
        /* <DEDUP_REMOVED lines=16> */
.L_x_2445:
[----:B------:R-:W-:Y:S05]  /*2df0*/  BSYNC.RECONVERGENT B0 ;  /* 0x0000000000007941 */ /* 0x000fea0003800200 */
.L_x_2444:
        /* <DEDUP_REMOVED lines=20> */
.L_x_2449:
[----:B------:R-:W-:Y:S05]  /*2f40*/  BSYNC.RECONVERGENT B0 ;  /* 0x0000000000007941 */ /* 0x000fea0003800200 */
.L_x_2448:
[----:B------:R-:W-:Y:S04]  /*2f50*/  BSSY.RECONVERGENT B0, `(.L_x_2450) ;  /* 0x0000014000007945 */ /* 0x000fe80003800200 */
[----:B------:R-:W-:Y:S05]  /*2f60*/  @!P4 BRA `(.L_x_2451) ;  /* 0x000000000048c947 */ /* 0x000fea0003800000 */
[----:B------:R-:W-:Y:S01]  /*2f70*/  ISETP.GE.AND P1, PT, R12, UR35, PT ;  /* 0x000000230c007c0c */ /* 0x000fe2000bf26270 */
[----:B------:R-:W-:Y:S01]  /*2f80*/  IMAD.U32 R3, RZ, RZ, UR27 ;  /* 0x0000001bff037e24 */ /* 0x000fe2000f8e00ff */
[C---:B-12---:R-:W-:Y:S01]  /*2f90*/  LEA R32, P0, R93.reuse, R14, 0x1 ;  /* 0x0000000e5d207211 */ /* 0x046fe200078008ff */
[----:B------:R-:W-:Y:S03]  /*2fa0*/  IMAD.U32 R0, RZ, RZ, UR26 ;  /* 0x0000001aff007e24 */ /* 0x000fe6000f8e00ff */
[----:B------:R-:W-:Y:S02]  /*2fb0*/  LEA.HI.X R33, R93, R15, R91, 0x1, P0 ;  /* 0x0000000f5d217211 */ /* 0x000fe400000f0c5b */
[----:B------:R-:W-:Y:S02]  /*2fc0*/  ISETP.GE.AND P0, PT, R11, UR35, PT ;  /* 0x000000230b007c0c */ /* 0x000fe4000bf06270 */
[C---:B------:R-:W-:Y:S03]  /*2fd0*/  LEA R18, P4, R3.reuse, R76, 0x1 ;  /* 0x0000004c03127211 */ /* 0x040fe600078808ff */
[----:B----4-:R-:W2:Y:S01]  /*2fe0*/  @!P1 LDG.E.128 R28, desc[UR6][R32.64] ;  /* 0x00000006201c9981 */ /* 0x010ea2000c1e1d00 */
        /* <DEDUP_REMOVED lines=10> */
.L_x_2451:
[----:B------:R-:W-:Y:S05]  /*3090*/  BSYNC.RECONVERGENT B0 ;  /* 0x0000000000007941 */ /* 0x000fea0003800200 */
.L_x_2450:
[----:B------:R-:W-:Y:S04]  /*30a0*/  BSSY.RECONVERGENT B0, `(.L_x_2452) ;  /* 0x0000014000007945 */ /* 0x000fe80003800200 */
[----:B------:R-:W-:Y:S05]  /*30b0*/  @!P3 BRA `(.L_x_2453) ;  /* 0x000000000048b947 */ /* 0x000fea0003800000 */
[----:B------:R-:W1:Y:S01]  /*30c0*/  LDC.64 R2, c[0x0][0x4a8] ;  /* 0x00012a00ff027b82 */ /* 0x000e620000000a00 */
[----:B------:R-:W-:Y:S02]  /*30d0*/  ISETP.GE.AND P1, PT, R12, UR35, PT ;  /* 0x000000230c007c0c */ /* 0x000fe4000bf26270 */
[C---:B-12---:R-:W-:Y:S04]  /*30e0*/  LEA R32, P0, R2.reuse, R14, 0x6 ;  /* 0x0000000e02207211 */ /* 0x046fe800078030ff */
[----:B------:R-:W-:Y:S02]  /*30f0*/  LEA.HI.X R33, R2, R15, R3, 0x6, P0 ;  /* 0x0000000f02217211 */ /* 0x000fe400000f3403 */
[----:B------:R-:W1:Y:S01]  /*3100*/  LDC.64 R2, c[0x0][0x3b8] ;  /* 0x0000ee00ff027b82 */ /* 0x000e620000000a00 */
[----:B------:R-:W-:Y:S04]  /*3110*/  ISETP.GE.AND P0, PT, R11, UR35, PT ;  /* 0x000000230b007c0c */ /* 0x000fe8000bf06270 */
[----:B---34-:R-:W2:Y:S01]  /*3120*/  @!P1 LDG.E.128 R4, desc[UR6][R32.64] ;  /* 0x0000000620049981 */ /* 0x018ea2000c1e1d00 */
        /* <DEDUP_REMOVED lines=11> */
.L_x_2453:
[----:B------:R-:W-:Y:S05]  /*31e0*/  BSYNC.RECONVERGENT B0 ;  /* 0x0000000000007941 */ /* 0x000fea0003800200 */
.L_x_2452:
[----:B-1----:R-:W-:Y:S01]  /*31f0*/  MOV R18, RZ ;  /* 0x000000ff00127202 */ /* 0x002fe20000000f00 */
[----:B------:R-:W-:Y:S05]  /*3200*/  @!P2 BRA `(.L_x_2454) ;  /* 0x0000009800a0a947 */ /* 0x000fea0003800000 */
[----:B------:R-:W1:Y:S01]  /*3210*/  LDC.64 R2, c[0x0][0x4a8] ;  /* 0x00012a00ff027b82 */ /* 0x000e620000000a00 */
[----:B------:R-:W-:Y:S02]  /*3220*/  ISETP.GE.AND P0, PT, R12, UR35, PT ;  /* 0x000000230c007c0c */ /* 0x000fe4000bf06270 */
[----:B------:R-:W-:Y:S01]  /*3230*/  ISETP.GE.AND P1, PT, R11, UR35, PT ;  /* 0x000000230b007c0c */ /* 0x000fe2000bf26270 */
[----:B-1----:R-:W-:Y:S02]  /*3240*/  IMAD R3, R3, 0x60, RZ ;  /* 0x0000006003037824 */ /* 0x002fe400078e02ff */
[----:B--2-4-:R-:W-:Y:S05]  /*3250*/  IMAD.WIDE.U32 R28, R2, 0x60, R14 ;  /* 0x00000060021c7825 */ /* 0x014fea00078e000e */
[----:B------:R-:W-:Y:S02]  /*3260*/  IADD3 R29, PT, PT, R29, R3, RZ ;  /* 0x000000031d1d7210 */ /* 0x000fe40007ffe0ff */
[----:B------:R-:W1:Y:S03]  /*3270*/  LDC.64 R2, c[0x0][0x3b8] ;  /* 0x0000ee00ff027b82 */ /* 0x000e660000000a00 */
[----:B---3--:R-:W2:Y:S01]  /*3280*/  @!P0 LDG.E.128 R4, desc[UR6][R28.64] ;  /* 0x000000061c048981 */ /* 0x008ea2000c1e1d00 */
        /* <DEDUP_REMOVED lines=15> */
.L_x_2447:
        /* <DEDUP_REMOVED lines=11> */
[----:B-12-4-:R-:W2:Y:S11]  /*3430*/  LDG.E.128 R20, desc[UR6][R14.64] ;  /* 0x000000060e147981 */ /* 0x016eb6000c1e1d00 */
[----:B------:R-:W-:Y:S01]  /*3440*/  @!UPT UIADD3 URZ, UPT, UPT, URZ, URZ, URZ ;  /* 0x000000fffffff290 */ /* 0x000fe2000fffe0ff */
[----:B------:R-:W4:Y:S06]  /*3450*/  @!P0 LDG.E.64 R30, desc[UR6][R50.64] ;  /* 0x00000006321e8981 */ /* 0x000f2c000c1e1b00 */
[----:B---3--:R-:W3:Y:S01]  /*3460*/  @!P0 LDG.E.64 R6, desc[UR6][R16.64] ;  /* 0x0000000610068981 */ /* 0x008ee2000c1e1b00 */
[--C-:B----4-:R-:W-:Y:S01]  /*3470*/  @!P0 HADD2.F32 R27, -RZ, R30.reuse.H0_H0 ;  /* 0x2000001eff1b8230 */ /* 0x110fe20000004100 */
[----:B--2---:R-:W-:Y:S01]  /*3480*/  @!P0 MOV R25, R20 ;  /* 0x0000001400198202 */ /* 0x004fe20000000f00 */
[----:B------:R-:W-:Y:S01]  /*3490*/  @!P0 HADD2.F32 R29, -RZ, R30.H1_H1 ;  /* 0x3000001eff1d8230 */ /* 0x000fe20000004100 */
[----:B------:R-:W-:Y:S01]  /*34a0*/  @!P0 MOV R8, R21 ;  /* 0x0000001500088202 */ /* 0x000fe20000000f00 */
[----:B------:R-:W-:Y:S02]  /*34b0*/  @!P0 HADD2.F32 R30, -RZ, R31.H0_H0 ;  /* 0x2000001fff1e8230 */ /* 0x000fe40000004100 */
[--C-:B------:R-:W-:Y:S02]  /*34c0*/  @!P0 HADD2.F32 R24, -RZ, R25.reuse.H1_H1 ;  /* 0x30000019ff188230 */ /* 0x100fe40000004100 */
[--C-:B---3--:R-:W-:Y:S02]  /*34d0*/  @!P0 HADD2.F32 R19, -RZ, R6.reuse.H0_H0 ;  /* 0x20000006ff138230 */ /* 0x108fe40000004100 */
        /* <DEDUP_REMOVED lines=38> */
.L_x_2459:
[----:B------:R-:W-:Y:S05]  /*3740*/  BSYNC.RECONVERGENT B0 ;  /* 0x0000000000007941 */ /* 0x000fea0003800200 */
.L_x_2458:
[----:B------:R-:W-:Y:S04]  /*3750*/  BSSY.RECONVERGENT B0, `(.L_x_2460) ;  /* 0x0000034000007945 */ /* 0x000fe80003800200 */
[----:B------:R-:W-:Y:S05]  /*3760*/  @P6 BRA `(.L_x_2461) ;  /* 0x0000000000c86947 */ /* 0x000fea0003800000 */
        /* <DEDUP_REMOVED lines=50> */
.L_x_2461:
[----:B------:R-:W-:Y:S05]  /*3a90*/  BSYNC.RECONVERGENT B0 ;  /* 0x0000000000007941 */ /* 0x000fea0003800200 */
.L_x_2460:
        /* <DEDUP_REMOVED lines=52> */
.L_x_2463:
[----:B------:R-:W-:Y:S05]  /*3de0*/  BSYNC.RECONVERGENT B0 ;  /* 0x0000000000007941 */ /* 0x000fea0003800200 */
.L_x_2462:
        /* <DEDUP_REMOVED lines=51> */
.L_x_2457:
[----:B------:R-:W-:Y:S05]  /*4120*/  BSYNC.RECONVERGENT B1 ;  /* 0x0000000000017941 */ /* 0x000fea0003800200 */
.L_x_2456:
        /* <DEDUP_REMOVED lines=8> */
[C---:B------:R-:W-:Y:S01]  /*41b0*/  LEA R40, P1, R93.reuse, R14, 0x1 ;  /* 0x0000000e5d287211 */ /* 0x040fe200078208ff */
[----:B------:R-:W1:Y:S01]  /*41c0*/  LDC R2, c[0x0][0x440] ;  /* 0x00011000ff027b82 */ /* 0x000e620000000800 */
[----:B------:R-:W-:Y:S01]  /*41d0*/  IMAD.U32 R3, RZ, RZ, UR27 ;  /* 0x0000001bff037e24 */ /* 0x000fe2000f8e00ff */
[----:B------:R-:W-:Y:S01]  /*41e0*/  BSSY.RECONVERGENT B0, `(.L_x_2466) ;  /* 0x000003c000007945 */ /* 0x000fe20003800200 */
[----:B------:R-:W-:Y:S01]  /*41f0*/  LEA.HI.X R41, R93, R15, R91, 0x1, P1 ;  /* 0x0000000f5d297211 */ /* 0x000fe200008f0c5b */
[----:B------:R-:W-:Y:S02]  /*4200*/  IMAD.U32 R0, RZ, RZ, UR26 ;  /* 0x0000001aff007e24 */ /* 0x000fe4000f8e00ff */
[C---:B------:R-:W-:Y:S04]  /*4210*/  LEA R36, P0, R3.reuse, R76, 0x1 ;  /* 0x0000004c03247211 */ /* 0x040fe800078008ff */
        /* <DEDUP_REMOVED lines=56> */
.L_x_2467:
[----:B------:R-:W-:Y:S05]  /*45a0*/  BSYNC.RECONVERGENT B0 ;  /* 0x0000000000007941 */ /* 0x000fea0003800200 */
.L_x_2466:
        /* <DEDUP_REMOVED lines=52> */
.L_x_2469:
[----:B------:R-:W-:Y:S05]  /*48f0*/  BSYNC.RECONVERGENT B0 ;  /* 0x0000000000007941 */ /* 0x000fea0003800200 */
.L_x_2468:
        /* <DEDUP_REMOVED lines=52> */
.L_x_2471:
[----:B------:R-:W-:Y:S05]  /*4c40*/  BSYNC.RECONVERGENT B0 ;  /* 0x0000000000007941 */ /* 0x000fea0003800200 */
.L_x_2470:
        /* <DEDUP_REMOVED lines=51> */
.L_x_2465:
[----:B------:R-:W-:Y:S05]  /*4f80*/  BSYNC.RECONVERGENT B1 ;  /* 0x0000000000017941 */ /* 0x000fea0003800200 */
.L_x_2464:
        /* <DEDUP_REMOVED lines=69> */
.L_x_2475:
[----:B------:R-:W-:Y:S05]  /*53e0*/  BSYNC.RECONVERGENT B0 ;  /* 0x0000000000007941 */ /* 0x000fea0003800200 */
.L_x_2474:
        /* <DEDUP_REMOVED lines=52> */
.L_x_2477:
[----:B------:R-:W-:Y:S05]  /*5730*/  BSYNC.RECONVERGENT B0 ;  /* 0x0000000000007941 */ /* 0x000fea0003800200 */
.L_x_2476:
        /* <DEDUP_REMOVED lines=52> */
.L_x_2479:
[----:B------:R-:W-:Y:S05]  /*5a80*/  BSYNC.RECONVERGENT B0 ;  /* 0x0000000000007941 */ /* 0x000fea0003800200 */
.L_x_2478:
        /* <DEDUP_REMOVED lines=51> */
.L_x_2473:
[----:B------:R-:W-:Y:S05]  /*5dc0*/  BSYNC.RECONVERGENT B1 ;  /* 0x0000000000017941 */ /* 0x000fea0003800200 */
.L_x_2472:
        /* <DEDUP_REMOVED lines=71> */
.L_x_2483:
[----:B------:R-:W-:Y:S05]  /*6240*/  BSYNC.RECONVERGENT B0 ;  /* 0x0000000000007941 */ /* 0x000fea0003800200 */
.L_x_2482:
        /* <DEDUP_REMOVED lines=52> */
.L_x_2485:
[----:B------:R-:W-:Y:S05]  /*6590*/  BSYNC.RECONVERGENT B0 ;  /* 0x0000000000007941 */ /* 0x000fea0003800200 */
.L_x_2484:
        /* <DEDUP_REMOVED lines=52> */
.L_x_2487:
[----:B------:R-:W-:Y:S05]  /*68e0*/  BSYNC.RECONVERGENT B0 ;  /* 0x0000000000007941 */ /* 0x000fea0003800200 */
.L_x_2486:
        /* <DEDUP_REMOVED lines=51> */
.L_x_2481:
[----:B------:R-:W-:Y:S05]  /*6c20*/  BSYNC.RECONVERGENT B1 ;  /* 0x0000000000017941 */ /* 0x000fea0003800200 */
.L_x_2480:
        /* <DEDUP_REMOVED lines=8> */
.L_x_2455:
[----:B-12-4-:R-:W-:Y:S01]  /*6cb0*/  LEA.HI R20, R18, R18, RZ, 0x1 ;  /* 0x0000001212147211 */ /* 0x016fe200078f08ff */
[----:B------:R-:W-:Y:S01]  /*6cc0*/  BSSY.RECONVERGENT B1, `(.L_x_2488) ;  /* 0x000017b000017945 */ /* 0x000fe20003800200 */
[----:B------:R-:W-:Y:S02]  /*6cd0*/  SHF.R.U32.HI R19, RZ, 0x1, R18 ;  /* 0x00000001ff137819 */ /* 0x000fe40000011612 */
[----:B------:R-:W-:Y:S05]  /*6ce0*/  SHF.R.S32.HI R20, RZ, 0x1, R20 ;  /* 0x00000001ff147819 */ /* 0x000fea0000011414 */
[----:B------:R-:W-:Y:S05]  /*6cf0*/  IMAD.MOV R20, RZ, RZ, -R20 ;  /* 0x000000ffff147224 */ /* 0x000fea00078e0a14 */
[----:B---3--:R-:W-:Y:S01]  /*6d00*/  SHF.R.S32.HI R75, RZ, 0x1f, R20 ;  /* 0x0000001fff4b7819 */ /* 0x008fe20000011414 */
        /* <DEDUP_REMOVED lines=93> */
.L_x_2491:
[----:B------:R-:W-:Y:S05]  /*72e0*/  BSYNC.RECONVERGENT B0 ;  /* 0x0000000000007941 */ /* 0x000fea0003800200 */
.L_x_2490:
        /* <DEDUP_REMOVED lines=93> */
.L_x_2493:
[----:B------:R-:W-:Y:S05]  /*78c0*/  BSYNC.RECONVERGENT B0 ;  /* 0x0000000000007941 */ /* 0x000fea0003800200 */
.L_x_2492:
        /* <DEDUP_REMOVED lines=93> */
.L_x_2495:
[----:B------:R-:W-:Y:S05]  /*7ea0*/  BSYNC.RECONVERGENT B0 ;  /* 0x0000000000007941 */ /* 0x000fea0003800200 */
.L_x_2494:
        /* <DEDUP_REMOVED lines=92> */
.L_x_2489:
[----:B------:R-:W-:Y:S05]  /*8470*/  BSYNC.RECONVERGENT B1 ;  /* 0x0000000000017941 */ /* 0x000fea0003800200 */
.L_x_2488:
[----:B------:R-:W-:Y:S04]  /*8480*/  BSSY.RECONVERGENT B1, `(.L_x_2496) ;  /* 0x000017f000017945 */ /* 0x000fe80003800200 */
[----:B------:R-:W-:Y:S05]  /*8490*/  @!P4 BRA `(.L_x_2497) ;  /* 0x0000001400f4c947 */ /* 0x000fea0003800000 */
[C---:B------:R-:W-:Y:S01]  /*84a0*/  LEA R22, P1, R93.reuse, R14, 0x1 ;  /* 0x0000000e5d167211 */ /* 0x040fe200078208ff */
[----:B------:R-:W5:Y:S01]  /*84b0*/  LDC R110, c[0x0][0x440] ;  /* 0x00011000ff6e7b82 */ /* 0x000f620000000800 */
[----:B------:R-:W-:Y:S01]  /*84c0*/  IMAD.U32 R3, RZ, RZ, UR27 ;  /* 0x0000001bff037e24 */ /* 0x000fe2000f8e00ff */
[----:B------:R-:W-:Y:S01]  /*84d0*/  BSSY.RECONVERGENT B0, `(.L_x_2498) ;  /* 0x0000061000007945 */ /* 0x000fe20003800200 */
[----:B------:R-:W-:Y:S01]  /*84e0*/  LEA.HI.X R23, R93, R15, R91, 0x1, P1 ;  /* 0x0000000f5d177211 */ /* 0x000fe200008f0c5b */
[----:B------:R-:W-:Y:S02]  /*84f0*/  IMAD.U32 R0, RZ, RZ, UR26 ;  /* 0x0000001aff007e24 */ /* 0x000fe4000f8e00ff */
[C---:B------:R-:W-:Y:S04]  /*8500*/  LEA R108, P0, R3.reuse, R76, 0x1 ;  /* 0x0000004c036c7211 */ /* 0x040fe800078008ff */
        /* <DEDUP_REMOVED lines=93> */
.L_x_2499:
[----:B------:R-:W-:Y:S05]  /*8ae0*/  BSYNC.RECONVERGENT B0 ;  /* 0x0000000000007941 */ /* 0x000fea0003800200 */
.L_x_2498:
        /* <DEDUP_REMOVED lines=93> */
.L_x_2501:
[----:B------:R-:W-:Y:S05]  /*90c0*/  BSYNC.RECONVERGENT B0 ;  /* 0x0000000000007941 */ /* 0x000fea0003800200 */
.L_x_2500:
        /* <DEDUP_REMOVED lines=93> */
.L_x_2503:
[----:B------:R-:W-:Y:S05]  /*96a0*/  BSYNC.RECONVERGENT B0 ;  /* 0x0000000000007941 */ /* 0x000fea0003800200 */
.L_x_2502:
        /* <DEDUP_REMOVED lines=92> */
.L_x_2497:
[----:B------:R-:W-:Y:S05]  /*9c70*/  BSYNC.RECONVERGENT B1 ;  /* 0x0000000000017941 */ /* 0x000fea0003800200 */
.L_x_2496:
        /* <DEDUP_REMOVED lines=102> */
.L_x_2507:
[----:B------:R-:W-:Y:S05]  /*a2e0*/  BSYNC.RECONVERGENT B0 ;  /* 0x0000000000007941 */ /* 0x000fea0003800200 */
.L_x_2506:
        /* <DEDUP_REMOVED lines=92> */
.L_x_2509:
[----:B------:R-:W-:Y:S05]  /*a8b0*/  BSYNC.RECONVERGENT B0 ;  /* 0x0000000000007941 */ /* 0x000fea0003800200 */
.L_x_2508:
        /* <DEDUP_REMOVED lines=92> */
.L_x_2511:
[----:B------:R-:W-:Y:S05]  /*ae80*/  BSYNC.RECONVERGENT B0 ;  /* 0x0000000000007941 */ /* 0x000fea0003800200 */
.L_x_2510:
        /* <DEDUP_REMOVED lines=74> */
[----:B------:R-:W-:Y:S01]  /*b330*/  @!P0 F2FP.F16.F32.PACK_AB R4, R4, R3 ;  /* 0x000000030404823e */ /* 0x000fe200000000ff */
[--C-:B------:R-:W-:Y:S01]  /*b340*/  @!P0 HADD2.F32 R46, -RZ, R47.reuse.H0_H0 ;  /* 0x2000002fff2e8230 */ /* 0x100fe20000004100 */
[----:B------:R-:W-:Y:S01]  /*b350*/  @!P0 MOV R52, R37 ;  /* 0x0000002500348202 */ /* 0x000fe20000000f00 */
[--C-:B------:R-:W-:Y:S01]  /*b360*/  @!P0 HADD2.F32 R40, -RZ, R56.reuse.H0_H0 ;  /* 0x20000038ff288230 */ /* 0x100fe20000004100 */
[----:B------:R-:W-:Y:S01]  /*b370*/  @!P0 MOV R53, R4 ;  /* 0x0000000400358202 */ /* 0x000fe20000000f00 */
[----:B------:R-:W-:Y:S02]  /*b380*/  @!P0 HADD2.F32 R47, -RZ, R47.H1_H1 ;  /* 0x3000002fff2f8230 */ /* 0x000fe40000004100 */
[----:B------:R-:W-:Y:S01]  /*b390*/  @!P0 FFMA.FTZ R5, R38, R44, R5 ;  /* 0x0000002c26058223 */ /* 0x000fe20000010005 */
[----:B------:R-:W-:Y:S02]  /*b3a0*/  @!P0 HADD2.F32 R41, -RZ, R56.H1_H1 ;  /* 0x30000038ff298230 */ /* 0x000fe40000004100 */
        /* <DEDUP_REMOVED lines=8> */
.L_x_2505:
[----:B------:R-:W-:Y:S05]  /*b430*/  BSYNC.RECONVERGENT B1 ;  /* 0x0000000000017941 */ /* 0x000fea0003800200 */
.L_x_2504:
        /* <DEDUP_REMOVED lines=105> */
.L_x_2515:
[----:B------:R-:W-:Y:S05]  /*bad0*/  BSYNC.RECONVERGENT B0 ;  /* 0x0000000000007941 */ /* 0x000fea0003800200 */
.L_x_2514:
        /* <DEDUP_REMOVED lines=92> */
.L_x_2517:
[----:B------:R-:W-:Y:S05]  /*c0a0*/  BSYNC.RECONVERGENT B0 ;  /* 0x0000000000007941 */ /* 0x000fea0003800200 */
.L_x_2516:
        /* <DEDUP_REMOVED lines=91> */
.L_x_2519:
[----:B------:R-:W-:Y:S05]  /*c660*/  BSYNC.RECONVERGENT B0 ;  /* 0x0000000000007941 */ /* 0x000fea0003800200 */
.L_x_2518:
        /* <DEDUP_REMOVED lines=90> */
.L_x_2513:
[----:B------:R-:W-:Y:S05]  /*cc10*/  BSYNC.RECONVERGENT B1 ;  /* 0x0000000000017941 */ /* 0x000fea0003800200 */
.L_x_2512:
[----:B------:R-:W5:Y:S08]  /*cc20*/  LDC R3, c[0x0][0x450] ;  /* 0x00011400ff037b82 */ /* 0x000f700000000800 */
[----:B------:R-:W1:Y:S01]  /*cc30*/  LDC R18, c[0x0][0x450] ;  /* 0x00011400ff127b82 */ /* 0x000e620000000800 */
[----:B-----5:R-:W-:Y:S05]  /*cc40*/  IMAD.U32 R3, R3, -0x20, RZ ;  /* 0xffffffe003037824 */ /* 0x020fea00078e00ff */
[C---:B------:R-:W-:Y:S02]  /*cc50*/  LEA R82, P1, R3.reuse, R82, 0x1 ;  /* 0x0000005203527211 */ /* 0x040fe400078208ff */
[C---:B------:R-:W-:Y:S02]  /*cc60*/  LEA R80, P0, R3.reuse, R80, 0x1 ;  /* 0x0000005003507211 */ /* 0x040fe400078008ff */
[C---:B------:R-:W-:Y:S02]  /*cc70*/  LEA.HI.X.SX32 R83, R3.reuse, R83, 0x1, P1 ;  /* 0x0000005303537211 */ /* 0x040fe400008f0eff */
[----:B-1----:R-:W-:Y:S09]  /*cc80*/  LEA.HI.X.SX32 R81, R3, R81, 0x1, P0 ;  /* 0x0000005103517211 */ /* 0x002ff200000f0eff */
.L_x_2454:
[----:B------:R-:W-:Y:S05]  /*cc90*/  BSYNC.RECONVERGENT B2 ;  /* 0x0000000000027941 */ /* 0x000fea0003800200 */
.L_x_2446:
        /* <DEDUP_REMOVED lines=89> */
.L_x_2520:
[----:B------:R-:W-:Y:S01]  /*d230*/  UISETP.GT.AND UP0, UPT, UR18, UR32, UPT ;  /* 0x000000201200728c */ /* 0x000fe2000bf04270 */
[----:B------:R-:W-:Y:S02]  /*d240*/  IADD3 R78, P1, PT, R78, R85, RZ ;  /* 0x000000554e4e7210 */ /* 0x000fe40007f3e0ff */
[----:B------:R-:W-:Y:S03]  /*d250*/  IADD3 R14, P0, PT, R14, R89, RZ ;  /* 0x000000590e0e7210 */ /* 0x000fe60007f1e0ff */
[----:B------:R-:W-:Y:S02]  /*d260*/  IMAD.X R79, R79, 0x1, R84, P1 ;  /* 0x000000014f4f7824 */ /* 0x000fe400008e0654 */
[----:B------:R-:W-:Y:S01]  /*d270*/  IMAD.X R15, R15, 0x1, R87, P0 ;  /* 0x000000010f0f7824 */ /* 0x000fe200000e0657 */
[----:B------:R-:W-:Y:S07]  /*d280*/  BRA.U UP0, `(.L_x_2521) ;  /* 0xffffff5500547547 */ /* 0x000fee000b83ffff */
.L_x_2437:
[----:B-----5:R-:W1:Y:S01]  /*d290*/  LDC R0, c[0x0][0x450] ;  /* 0x00011400ff007b82 */ /* 0x020e620000000800 */
        /* <DEDUP_REMOVED lines=56> */
.L_x_2525:
[----:B------:R-:W-:Y:S05]  /*d620*/  BSYNC.RECONVERGENT B0 ;  /* 0x0000000000007941 */ /* 0x000fea0003800200 */
.L_x_2524:
        /* <DEDUP_REMOVED lines=29> */
.L_x_2527:
[----:B------:R-:W-:Y:S05]  /*d800*/  BSYNC.RECONVERGENT B0 ;  /* 0x0000000000007941 */ /* 0x000fea0003800200 */
.L_x_2526:
        /* <DEDUP_REMOVED lines=29> */
.L_x_2529:
[----:B------:R-:W-:Y:S05]  /*d9e0*/  BSYNC.RECONVERGENT B0 ;  /* 0x0000000000007941 */ /* 0x000fea0003800200 */
.L_x_2528:
        /* <DEDUP_REMOVED lines=30> */
.L_x_2523:
        /* <DEDUP_REMOVED lines=15> */
[----:B------:R-:W-:Y:S02]  /*dcc0*/  IADD3 R8, P1, PT, R66, R4, RZ ;  /* 0x0000000442087210 */ /* 0x000fe40007f3e0ff */
[----:B------:R-:W-:-:S05]  /*dcd0*/  SHF.R.S32.HI R4, RZ, 0x1f, R4 ;  /* 0x0000001fff047819 */ /* 0x000fca0000011404 */
[--C-:B------:R-:W-:Y:S02]  /*dce0*/  IMAD.X R18, R65, 0x1, R4.reuse, P2 ;  /* 0x0000000141127824 */ /* 0x100fe400010e0604 */
[----:B------:R-:W-:Y:S01]  /*dcf0*/  IMAD.X R24, R64, 0x1, R4, P1 ;  /* 0x0000000140187824 */ /* 0x000fe200008e0604 */
[----:B------:R-:W-:Y:S06]  /*dd00*/  BRA.U !UP0, `(.L_x_2531) ;  /* 0x0000003d08187547 */ /* 0x000fec000b800000 */
        /* <DEDUP_REMOVED lines=25> */
[--C-:B------:R-:W-:Y:S02]  /*dea0*/  HADD2.F32 R34, -RZ, R21.reuse.H1_H1 ;  /* 0x30000015ff227230 */ /* 0x100fe40000004100 */
[----:B------:R-:W-:Y:S02]  /*deb0*/  HADD2.F32 R30, -RZ, R21.H0_H0 ;  /* 0x20000015ff1e7230 */ /* 0x000fe40000004100 */
[----:B------:R-:W-:-:S02]  /*dec0*/  HADD2.F32 R28, -RZ, R23.H1_H1 ;  /* 0x30000017ff1c7230 */ /* 0x000fc40000004100 */
[----:B------:R-:W-:Y:S02]  /*ded0*/  HADD2.F32 R37, -RZ, R23.H0_H0 ;  /* 0x20000017ff257230 */ /* 0x000fe40000004100 */
[----:B--2---:R-:W-:Y:S02]  /*dee0*/  HADD2.F32 R19, -RZ, R4.H1_H1 ;  /* 0x30000004ff137230 */ /* 0x004fe40000004100 */
[----:B------:R-:W-:Y:S02]  /*def0*/  HADD2.F32 R17, -RZ, R5.H1_H1 ;  /* 0x30000005ff117230 */ /* 0x000fe40000004100 */
[--C-:B---3--:R-:W-:Y:S02]  /*df00*/  HADD2.F32 R22, -RZ, R6.reuse.H1_H1 ;  /* 0x30000006ff167230 */ /* 0x108fe40000004100 */
[----:B------:R-:W-:Y:S01]  /*df10*/  FMUL.FTZ R23, R34, R19 ;  /* 0x0000001322177220 */ /* 0x000fe20000410000 */
[----:B------:R-:W-:Y:S02]  /*df20*/  HADD2.F32 R21, -RZ, R7.H1_H1 ;  /* 0x30000007ff157230 */ /* 0x000fe40000004100 */
        /* <DEDUP_REMOVED lines=12> */
[----:B------:R-:W-:Y:S02]  /*dff0*/  HADD2.F32 R7, -RZ, R7.H0_H0 ;  /* 0x20000007ff077230 */ /* 0x000fe40000004100 */
        /* <DEDUP_REMOVED lines=14> */
.L_x_2537:
[----:B------:R-:W-:Y:S05]  /*e0e0*/  BSYNC.RECONVERGENT B0 ;  /* 0x0000000000007941 */ /* 0x000fea0003800200 */
.L_x_2536:
[----:B-----5:R-:W-:Y:S01]  /*e0f0*/  IMAD.MOV.U32 R6, RZ, RZ, R22 ;  /* 0x000000ffff067224 */ /* 0x020fe200078e0016 */
[----:B------:R-:W-:Y:S01]  /*e100*/  MOV R4, R20 ;  /* 0x0000001400047202 */ /* 0x000fe20000000f00 */
[----:B------:R-:W-:Y:S01]  /*e110*/  IMAD.MOV.U32 R7, RZ, RZ, R23 ;  /* 0x000000ffff077224 */ /* 0x000fe200078e0017 */
[----:B------:R-:W-:Y:S02]  /*e120*/  MOV R5, R21 ;  /* 0x0000001500057202 */ /* 0x000fe40000000f00 */
.L_x_2535:
[----:B------:R-:W-:Y:S05]  /*e130*/  BSYNC.RECONVERGENT B1 ;  /* 0x0000000000017941 */ /* 0x000fea0003800200 */
.L_x_2534:
        /* <DEDUP_REMOVED lines=12> */
[--C-:B------:R-:W-:Y:S02]  /*e200*/  HADD2.F32 R34, -RZ, R21.reuse.H1_H1 ;  /* 0x30000015ff227230 */ /* 0x100fe40000004100 */
[----:B------:R-:W-:Y:S02]  /*e210*/  HADD2.F32 R30, -RZ, R21.H0_H0 ;  /* 0x20000015ff1e7230 */ /* 0x000fe40000004100 */
        /* <DEDUP_REMOVED lines=34> */
.L_x_2541:
[----:B------:R-:W-:Y:S05]  /*e440*/  BSYNC.RECONVERGENT B0 ;  /* 0x0000000000007941 */ /* 0x000fea0003800200 */
.L_x_2540:
[----:B-----5:R4:W-:Y:S02]  /*e450*/  STS.128 [R235+0x2000], R20 ;  /* 0x00200014eb007388 */ /* 0x0209e40000000c00 */
.L_x_2539:
[----:B------:R-:W-:Y:S05]  /*e460*/  BSYNC.RECONVERGENT B1 ;  /* 0x0000000000017941 */ /* 0x000fea0003800200 */
.L_x_2538:
        /* <DEDUP_REMOVED lines=47> */
.L_x_2545:
[----:B------:R-:W-:Y:S05]  /*e760*/  BSYNC.RECONVERGENT B0 ;  /* 0x0000000000007941 */ /* 0x000fea0003800200 */
.L_x_2544:
[----:B-----5:R1:W-:Y:S02]  /*e770*/  STS.128 [R235+0x4000], R20 ;  /* 0x00400014eb007388 */ /* 0x0203e40000000c00 */
.L_x_2543:
[----:B------:R-:W-:Y:S05]  /*e780*/  BSYNC.RECONVERGENT B1 ;  /* 0x0000000000017941 */ /* 0x000fea0003800200 */
.L_x_2542:
[----:B------:R-:W-:-:S13]  /*e790*/  ISETP.GE.AND P0, PT, R9, R8, PT ;  /* 0x000000080900720c */ /* 0x000fda0003f06270 */
[----:B------:R1:W-:Y:S01]  /*e7a0*/  @P0 STS.128 [R235+0x6000], RZ ;  /* 0x006000ffeb000388 */ /* 0x0003e20000000c00 */
[----:B------:R-:W-:Y:S05]  /*e7b0*/  @P0 BRA `(.L_x_2533) ;  /* 0x0000000000b80947 */ /* 0x000fea0003800000 */
[----:B-1--4-:R1:W5:Y:S01]  /*e7c0*/  LDG.E.128 R20, desc[UR6][R14.64+0x180] ;  /* 0x000180060e147981 */ /* 0x012362000c1e1d00 */
[----:B------:R-:W-:Y:S01]  /*e7d0*/  ISETP.GE.AND P0, PT, R9, R0, PT ;  /* 0x000000000900720c */ /* 0x000fe20003f06270 */
[----:B------:R-:W-:-:S12]  /*e7e0*/  BSSY.RECONVERGENT B0, `(.L_x_2546) ;  /* 0x000002a000007945 */ /* 0x000fd80003800200 */
[----:B------:R-:W-:Y:S05]  /*e7f0*/  @P0 BRA `(.L_x_2547) ;  /* 0x0000000000a00947 */ /* 0x000fea0003800000 */
[----:B--2---:R2:W4:Y:S04]  /*e800*/  LDG.E.64 R6, desc[UR6][R24.64+0xc0] ;  /* 0x0000c00618067981 */ /* 0x004528000c1e1b00 */
[----:B------:R-:W3:Y:S01]  /*e810*/  LDG.E.64 R4, desc[UR6][R26.64+0xc0] ;  /* 0x0000c0061a047981 */ /* 0x000ee2000c1e1b00 */
[--C-:B-----5:R-:W-:Y:S01]  /*e820*/  HADD2.F32 R30, -RZ, R21.reuse.H0_H0 ;  /* 0x20000015ff1e7230 */ /* 0x120fe20000004100 */
[----:B------:R-:W-:Y:S01]  /*e830*/  MOV R28, R22 ;  /* 0x00000016001c7202 */ /* 0x000fe20000000f00 */
[----:B------:R-:W-:Y:S02]  /*e840*/  HADD2.F32 R32, -RZ, R21.H1_H1 ;  /* 0x30000015ff207230 */ /* 0x000fe40000004100 */
[--C-:B------:R-:W-:Y:S02]  /*e850*/  HADD2.F32 R22, -RZ, R23.reuse.H1_H1 ;  /* 0x30000017ff167230 */ /* 0x100fe40000004100 */
[----:B--2---:R-:W-:-:S02]  /*e860*/  HADD2.F32 R25, -RZ, R23.H0_H0 ;  /* 0x20000017ff197230 */ /* 0x004fc40000004100 */
[----:B----4-:R-:W-:Y:S02]  /*e870*/  HADD2.F32 R21, -RZ, R6.H1_H1 ;  /* 0x30000006ff157230 */ /* 0x010fe40000004100 */
[----:B------:R-:W-:Y:S02]  /*e880*/  HADD2.F32 R19, -RZ, R7.H1_H1 ;  /* 0x30000007ff137230 */ /* 0x000fe40000004100 */
[----:B---3--:R-:W-:Y:S02]  /*e890*/  HADD2.F32 R17, -RZ, R4.H1_H1 ;  /* 0x30000004ff117230 */ /* 0x008fe40000004100 */
[----:B------:R-:W-:Y:S01]  /*e8a0*/  FMUL.FTZ R26, R32, R21 ;  /* 0x00000015201a7220 */ /* 0x000fe20000410000 */
[----:B------:R-:W-:Y:S02]  /*e8b0*/  HADD2.F32 R8, -RZ, R5.H1_H1 ;  /* 0x30000005ff087230 */ /* 0x000fe40000004100 */
[----:B------:R-:W-:Y:S01]  /*e8c0*/  FMUL.FTZ R27, R22, R19 ;  /* 0x00000013161b7220 */ /* 0x000fe20000410000 */
[----:B------:R-:W-:-:S02]  /*e8d0*/  HADD2.F32 R6, -RZ, R6.H0_H0 ;  /* 0x20000006ff067230 */ /* 0x000fc40000004100 */
[-C--:B------:R-:W-:Y:S01]  /*e8e0*/  FMUL.FTZ R23, R32, R17.reuse ;  /* 0x0000001120177220 */ /* 0x080fe20000410000 */
[----:B------:R-:W-:Y:S01]  /*e8f0*/  FFMA.FTZ R26, R30, R17, R26 ;  /* 0x000000111e1a7223 */ /* 0x000fe2000001001a */
[-C--:B------:R-:W-:Y:S01]  /*e900*/  FMUL.FTZ R24, R22, R8.reuse ;  /* 0x0000000816187220 */ /* 0x080fe20000410000 */
[----:B------:R-:W-:Y:S01]  /*e910*/  FFMA.FTZ R27, R25, R8, R27 ;  /* 0x00000008191b7223 */ /* 0x000fe2000001001b */
[----:B------:R-:W-:Y:S02]  /*e920*/  HADD2.F32 R17, -RZ, R20.H1_H1 ;  /* 0x30000014ff117230 */ /* 0x000fe40000004100 */
[----:B------:R-:W-:Y:S02]  /*e930*/  HADD2.F32 R4, -RZ, R4.H0_H0 ;  /* 0x20000004ff047230 */ /* 0x000fe40000004100 */
[----:B------:R-:W-:Y:S02]  /*e940*/  HADD2.F32 R5, -RZ, R5.H0_H0 ;  /* 0x20000005ff057230 */ /* 0x000fe40000004100 */
[----:B------:R-:W-:-:S02]  /*e950*/  HADD2.F32 R8, -RZ, R28.H1_H1 ;  /* 0x3000001cff087230 */ /* 0x000fc40000004100 */
[----:B------:R-:W-:Y:S01]  /*e960*/  FFMA.FTZ R24, R25, R19, -R24 ;  /* 0x0000001319187223 */ /* 0x000fe20000010818 */
[----:B------:R-:W-:Y:S02]  /*e970*/  HADD2.F32 R7, -RZ, R7.H0_H0 ;  /* 0x20000007ff077230 */ /* 0x000fe40000004100 */
[----:B------:R-:W-:Y:S01]  /*e980*/  FFMA.FTZ R23, R30, R21, -R23 ;  /* 0x000000151e177223 */ /* 0x000fe20000010817 */
        /* <DEDUP_REMOVED lines=15> */
.L_x_2547:
[----:B------:R-:W-:Y:S05]  /*ea80*/  BSYNC.RECONVERGENT B0 ;  /* 0x0000000000007941 */ /* 0x000fea0003800200 */
.L_x_2546:
[----:B-----5:R4:W-:Y:S02]  /*ea90*/  STS.128 [R235+0x6000], R20 ;  /* 0x00600014eb007388 */ /* 0x0209e40000000c00 */
.L_x_2533:
[----:B------:R-:W-:Y:S05]  /*eaa0*/  BSYNC.RECONVERGENT B2 ;  /* 0x0000000000027941 */ /* 0x000fea0003800200 */
.L_x_2532:
[----:B------:R-:W-:Y:S01]  /*eab0*/  IADD3 R28, PT, PT, R100, 0x10, RZ ;  /* 0x00000010641c7810 */ /* 0x000fe20007ffe0ff */
[----:B------:R-:W-:Y:S03]  /*eac0*/  BSSY.RECONVERGENT B2, `(.L_x_2548) ;  /* 0x00000f8000027945 */ /* 0x000fe60003800200 */
[----:B------:R-:W-:-:S13]  /*ead0*/  ISETP.GE.AND P0, PT, R28, UR5, PT ;  /* 0x000000051c007c0c */ /* 0x000fda000bf06270 */
[----:B------:R-:W-:Y:S05]  /*eae0*/  @P0 BRA `(.L_x_2549) ;  /* 0x0000000c00d40947 */ /* 0x000fea0003800000 */
[----:B------:R-:W5:Y:S01]  /*eaf0*/  LDC R8, c[0x0][0x440] ;  /* 0x00011000ff087b82 */ /* 0x000f620000000800 */
[C---:B------:R-:W-:Y:S01]  /*eb00*/  LEA R24, P0, R35.reuse, R14, 0x1 ;  /* 0x0000000e23187211 */ /* 0x040fe200078008ff */
[----:B------:R-:W-:Y:S03]  /*eb10*/  BSSY.RECONVERGENT B1, `(.L_x_2550) ;  /* 0x000003d000017945 */ /* 0x000fe60003800200 */
[----:B------:R-:W-:Y:S02]  /*eb20*/  LEA.HI.X R25, R35, R15, R33, 0x1, P0 ;  /* 0x0000000f23197211 */ /* 0x000fe400000f0c21 */
[----:B-----5:R-:W-:-:S13]  /*eb30*/  ISETP.GE.AND P1, PT, R12, R8, PT ;  /* 0x000000080c00720c */ /* 0x020fda0003f26270 */
        /* <DEDUP_REMOVED lines=18> */
[----:B-----5:R-:W-:Y:S01]  /*ec60*/  HADD2.F32 R26, -RZ, R23.H1_H1 ;  /* 0x30000017ff1a7230 */ /* 0x020fe20000004100 */
[----:B------:R-:W-:Y:S01]  /*ec70*/  MOV R27, R22 ;  /* 0x00000016001b7202 */ /* 0x000fe20000000f00 */
[--C-:B------:R-:W-:Y:S02]  /*ec80*/  HADD2.F32 R32, -RZ, R21.reuse.H1_H1 ;  /* 0x30000015ff207230 */ /* 0x100fe40000004100 */
[----:B------:R-:W-:Y:S02]  /*ec90*/  HADD2.F32 R29, -RZ, R21.H0_H0 ;  /* 0x20000015ff1d7230 */ /* 0x000fe40000004100 */
[----:B------:R-:W-:-:S02]  /*eca0*/  HADD2.F32 R23, -RZ, R23.H0_H0 ;  /* 0x20000017ff177230 */ /* 0x000fc40000004100 */
[----:B--2---:R-:W-:Y:S02]  /*ecb0*/  HADD2.F32 R17, -RZ, R5.H1_H1 ;  /* 0x30000005ff117230 */ /* 0x004fe40000004100 */
[----:B------:R-:W-:Y:S02]  /*ecc0*/  HADD2.F32 R19, -RZ, R4.H1_H1 ;  /* 0x30000004ff137230 */ /* 0x000fe40000004100 */
[----:B----4-:R-:W-:Y:S02]  /*ecd0*/  HADD2.F32 R21, -RZ, R7.H1_H1 ;  /* 0x30000007ff157230 */ /* 0x010fe40000004100 */
[----:B------:R-:W-:Y:S01]  /*ece0*/  FMUL.FTZ R30, R26, R17 ;  /* 0x000000111a1e7220 */ /* 0x000fe20000410000 */
[--C-:B------:R-:W-:Y:S02]  /*ecf0*/  HADD2.F32 R22, -RZ, R6.reuse.H1_H1 ;  /* 0x30000006ff167230 */ /* 0x100fe40000004100 */
[----:B------:R-:W-:Y:S01]  /*ed00*/  FMUL.FTZ R34, R32, R19 ;  /* 0x0000001320227220 */ /* 0x000fe20000410000 */
[----:B------:R-:W-:-:S02]  /*ed10*/  HADD2.F32 R6, -RZ, R6.H0_H0 ;  /* 0x20000006ff067230 */ /* 0x000fc40000004100 */
[-C--:B------:R-:W-:Y:S01]  /*ed20*/  FMUL.FTZ R26, R26, R21.reuse ;  /* 0x000000151a1a7220 */ /* 0x080fe20000410000 */
[----:B------:R-:W-:Y:S01]  /*ed30*/  FFMA.FTZ R30, R23, R21, -R30 ;  /* 0x00000015171e7223 */ /* 0x000fe2000001081e */
[-C--:B------:R-:W-:Y:S01]  /*ed40*/  FMUL.FTZ R32, R32, R22.reuse ;  /* 0x0000001620207220 */ /* 0x080fe20000410000 */
[----:B------:R-:W-:Y:S01]  /*ed50*/  FFMA.FTZ R34, R29, R22, -R34 ;  /* 0x000000161d227223 */ /* 0x000fe20000010822 */
[----:B------:R-:W-:Y:S02]  /*ed60*/  HADD2.F32 R21, -RZ, R20.H1_H1 ;  /* 0x30000014ff157230 */ /* 0x000fe40000004100 */
[----:B------:R-:W-:Y:S01]  /*ed70*/  FFMA.FTZ R17, R23, R17, R26 ;  /* 0x0000001117117223 */ /* 0x000fe2000001001a */
[----:B------:R-:W-:Y:S02]  /*ed80*/  HADD2.F32 R4, -RZ, R4.H0_H0 ;  /* 0x20000004ff047230 */ /* 0x000fe40000004100 */
[----:B------:R-:W-:Y:S01]  /*ed90*/  FFMA.FTZ R19, R29, R19, R32 ;  /* 0x000000131d137223 */ /* 0x000fe20000010020 */
[----:B------:R-:W-:-:S02]  /*eda0*/  HADD2.F32 R5, -RZ, R5.H0_H0 ;  /* 0x20000005ff057230 */ /* 0x000fc40000004100 */
[----:B------:R-:W-:Y:S02]  /*edb0*/  HADD2.F32 R22, -RZ, R27.H1_H1 ;  /* 0x3000001bff167230 */ /* 0x000fe40000004100 */
        /* <DEDUP_REMOVED lines=16> */
.L_x_2553:
[----:B------:R-:W-:Y:S05]  /*eec0*/  BSYNC.RECONVERGENT B0 ;  /* 0x0000000000007941 */ /* 0x000fea0003800200 */
.L_x_2552:
[----:B-----5:R4:W-:Y:S02]  /*eed0*/  STS.128 [R235+0x800], R20 ;  /* 0x00080014eb007388 */ /* 0x0209e40000000c00 */
.L_x_2551:
[----:B------:R-:W-:Y:S05]  /*eee0*/  BSYNC.RECONVERGENT B1 ;  /* 0x0000000000017941 */ /* 0x000fea0003800200 */
.L_x_2550:
        /* <DEDUP_REMOVED lines=20> */
[----:B-----5:R-:W-:Y:S02]  /*f030*/  HADD2.F32 R26, -RZ, R23.H1_H1 ;  /* 0x30000017ff1a7230 */ /* 0x020fe40000004100 */
[--C-:B------:R-:W-:Y:S01]  /*f040*/  HADD2.F32 R32, -RZ, R21.reuse.H1_H1 ;  /* 0x30000015ff207230 */ /* 0x100fe20000004100 */
[----:B------:R-:W-:Y:S01]  /*f050*/  MOV R27, R22 ;  /* 0x00000016001b7202 */ /* 0x000fe20000000f00 */
[----:B------:R-:W-:Y:S02]  /*f060*/  HADD2.F32 R29, -RZ, R21.H0_H0 ;  /* 0x20000015ff1d7230 */ /* 0x000fe40000004100 */
[----:B------:R-:W-:-:S02]  /*f070*/  HADD2.F32 R23, -RZ, R23.H0_H0 ;  /* 0x20000017ff177230 */ /* 0x000fc40000004100 */
[----:B--2---:R-:W-:Y:S02]  /*f080*/  HADD2.F32 R21, -RZ, R7.H1_H1 ;  /* 0x30000007ff157230 */ /* 0x004fe40000004100 */
[----:B----4-:R-:W-:Y:S02]  /*f090*/  HADD2.F32 R17, -RZ, R5.H1_H1 ;  /* 0x30000005ff117230 */ /* 0x010fe40000004100 */
[----:B------:R-:W-:Y:S02]  /*f0a0*/  HADD2.F32 R19, -RZ, R4.H1_H1 ;  /* 0x30000004ff137230 */ /* 0x000fe40000004100 */
[----:B------:R-:W-:Y:S02]  /*f0b0*/  HADD2.F32 R22, -RZ, R6.H1_H1 ;  /* 0x30000006ff167230 */ /* 0x000fe40000004100 */
[----:B------:R-:W-:Y:S01]  /*f0c0*/  FMUL.FTZ R30, R26, R17 ;  /* 0x000000111a1e7220 */ /* 0x000fe20000410000 */
[----:B------:R-:W-:Y:S01]  /*f0d0*/  FMUL.FTZ R34, R32, R19 ;  /* 0x0000001320227220 */ /* 0x000fe20000410000 */
[----:B------:R-:W-:-:S02]  /*f0e0*/  FMUL.FTZ R26, R26, R21 ;  /* 0x000000151a1a7220 */ /* 0x000fc40000410000 */
[----:B------:R-:W-:Y:S01]  /*f0f0*/  FFMA.FTZ R30, R23, R21, -R30 ;  /* 0x00000015171e7223 */ /* 0x000fe2000001081e */
[-C--:B------:R-:W-:Y:S01]  /*f100*/  FMUL.FTZ R32, R32, R22.reuse ;  /* 0x0000001620207220 */ /* 0x080fe20000410000 */
[----:B------:R-:W-:Y:S01]  /*f110*/  FFMA.FTZ R34, R29, R22, -R34 ;  /* 0x000000161d227223 */ /* 0x000fe20000010822 */
[----:B------:R-:W-:Y:S02]  /*f120*/  HADD2.F32 R6, -RZ, R6.H0_H0 ;  /* 0x20000006ff067230 */ /* 0x000fe40000004100 */
[----:B------:R-:W-:Y:S02]  /*f130*/  HADD2.F32 R21, -RZ, R20.H1_H1 ;  /* 0x30000014ff157230 */ /* 0x000fe40000004100 */
[----:B------:R-:W-:Y:S02]  /*f140*/  HADD2.F32 R4, -RZ, R4.H0_H0 ;  /* 0x20000004ff047230 */ /* 0x000fe40000004100 */
[----:B------:R-:W-:Y:S02]  /*f150*/  HADD2.F32 R5, -RZ, R5.H0_H0 ;  /* 0x20000005ff057230 */ /* 0x000fe40000004100 */
[----:B------:R-:W-:-:S02]  /*f160*/  HADD2.F32 R22, -RZ, R27.H1_H1 ;  /* 0x3000001bff167230 */ /* 0x000fc40000004100 */
[----:B------:R-:W-:Y:S01]  /*f170*/  FFMA.FTZ R17, R23, R17, R26 ;  /* 0x0000001117117223 */ /* 0x000fe2000001001a */
[----:B------:R-:W-:Y:S02]  /*f180*/  HADD2.F32 R7, -RZ, R7.H0_H0 ;  /* 0x20000007ff077230 */ /* 0x000fe40000004100 */
        /* <DEDUP_REMOVED lines=16> */
.L_x_2557:
[----:B------:R-:W-:Y:S05]  /*f290*/  BSYNC.RECONVERGENT B0 ;  /* 0x0000000000007941 */ /* 0x000fea0003800200 */
.L_x_2556:
[----:B-----5:R4:W-:Y:S02]  /*f2a0*/  STS.128 [R235+0x2800], R20 ;  /* 0x00280014eb007388 */ /* 0x0209e40000000c00 */
.L_x_2555:
[----:B------:R-:W-:Y:S05]  /*f2b0*/  BSYNC.RECONVERGENT B1 ;  /* 0x0000000000017941 */ /* 0x000fea0003800200 */
.L_x_2554:
        /* <DEDUP_REMOVED lines=58> */
.L_x_2561:
[----:B------:R-:W-:Y:S05]  /*f660*/  BSYNC.RECONVERGENT B0 ;  /* 0x0000000000007941 */ /* 0x000fea0003800200 */
.L_x_2560:
[----:B-----5:R4:W-:Y:S02]  /*f670*/  STS.128 [R235+0x4800], R20 ;  /* 0x00480014eb007388 */ /* 0x0209e40000000c00 */
.L_x_2559:
[----:B------:R-:W-:Y:S05]  /*f680*/  BSYNC.RECONVERGENT B1 ;  /* 0x0000000000017941 */ /* 0x000fea0003800200 */
.L_x_2558:
        /* <DEDUP_REMOVED lines=57> */
.L_x_2563:
[----:B------:R-:W-:Y:S05]  /*fa20*/  BSYNC.RECONVERGENT B0 ;  /* 0x0000000000007941 */ /* 0x000fea0003800200 */
.L_x_2562:
[----:B-----5:R4:W-:Y:S02]  /*fa30*/  STS.128 [R235+0x6800], R20 ;  /* 0x00680014eb007388 */ /* 0x0209e40000000c00 */
.L_x_2549:
[----:B------:R-:W-:Y:S05]  /*fa40*/  BSYNC.RECONVERGENT B2 ;  /* 0x0000000000027941 */ /* 0x000fea0003800200 */
.L_x_2548:
[----:B------:R-:W-:Y:S01]  /*fa50*/  IADD3 R30, PT, PT, R100, 0x20, RZ ;  /* 0x00000020641e7810 */ /* 0x000fe20007ffe0ff */
[----:B------:R-:W-:Y:S03]  /*fa60*/  BSSY.RECONVERGENT B2, `(.L_x_2564) ;  /* 0x00000f6000027945 */ /* 0x000fe60003800200 */
[----:B------:R-:W-:-:S13]  /*fa70*/  ISETP.GE.AND P0, PT, R30, UR5, PT ;  /* 0x000000051e007c0c */ /* 0x000fda000bf06270 */
[----:B------:R-:W-:Y:S05]  /*fa80*/  @P0 BRA `(.L_x_2565) ;  /* 0x0000000c00cc0947 */ /* 0x000fea0003800000 */
[----:B------:R-:W5:Y:S01]  /*fa90*/  LDC R8, c[0x0][0x440] ;  /* 0x00011000ff087b82 */ /* 0x000f620000000800 */
[C---:B-1----:R-:W-:Y:S01]  /*faa0*/  LEA R24, P1, R2.reuse, R14, 0x6 ;  /* 0x0000000e02187211 */ /* 0x042fe200078230ff */
[----:B------:R-:W-:Y:S01]  /*fab0*/  BSSY.RECONVERGENT B1, `(.L_x_2566) ;  /* 0x000003d000017945 */ /* 0x000fe20003800200 */
[----:B------:R-:W-:Y:S02]  /*fac0*/  IMAD.SHL.U32 R17, R69, 0x20, RZ ;  /* 0x0000002045117824 */ /* 0x000fe400078e00ff */
[----:B------:R-:W-:Y:S02]  /*fad0*/  LEA.HI.X R25, R2, R15, R3, 0x6, P1 ;  /* 0x0000000f02197211 */ /* 0x000fe400008f3403 */
[----:B-----5:R-:W-:-:S13]  /*fae0*/  ISETP.GE.AND P0, PT, R12, R8, PT ;  /* 0x000000080c00720c */ /* 0x020fda0003f06270 */
        /* <DEDUP_REMOVED lines=18> */
[----:B-----5:R-:W-:Y:S01]  /*fc10*/  MOV R29, R22 ;  /* 0x00000016001d7202 */ /* 0x020fe20000000f00 */
[----:B------:R-:W-:Y:S02]  /*fc20*/  HADD2.F32 R27, -RZ, R23.H1_H1 ;  /* 0x30000017ff1b7230 */ /* 0x000fe40000004100 */
[--C-:B------:R-:W-:Y:S02]  /*fc30*/  HADD2.F32 R31, -RZ, R21.reuse.H0_H0 ;  /* 0x20000015ff1f7230 */ /* 0x100fe40000004100 */
[----:B------:R-:W-:-:S02]  /*fc40*/  HADD2.F32 R32, -RZ, R21.H1_H1 ;  /* 0x30000015ff207230 */ /* 0x000fc40000004100 */
[----:B-1----:R-:W-:Y:S02]  /*fc50*/  HADD2.F32 R36, -RZ, R23.H0_H0 ;  /* 0x20000017ff247230 */ /* 0x002fe40000004100 */
[----:B--2---:R-:W-:Y:S02]  /*fc60*/  HADD2.F32 R22, -RZ, R7.H1_H1 ;  /* 0x30000007ff167230 */ /* 0x004fe40000004100 */
[----:B---3--:R-:W-:-:S03]  /*fc70*/  HADD2.F32 R19, -RZ, R5.H1_H1 ;  /* 0x30000005ff137230 */ /* 0x008fc60000004100 */
[CC--:B------:R-:W-:Y:S01]  /*fc80*/  FMUL.FTZ R38, R27.reuse, R22.reuse ;  /* 0x000000161b267220 */ /* 0x0c0fe20000410000 */
[----:B------:R-:W-:Y:S02]  /*fc90*/  HADD2.F32 R21, -RZ, R4.H1_H1 ;  /* 0x30000004ff157230 */ /* 0x000fe40000004100 */
[----:B------:R-:W-:Y:S01]  /*fca0*/  FMUL.FTZ R23, R27, R19 ;  /* 0x000000131b177220 */ /* 0x000fe20000410000 */
[--C-:B------:R-:W-:Y:S02]  /*fcb0*/  HADD2.F32 R26, -RZ, R6.reuse.H1_H1 ;  /* 0x30000006ff1a7230 */ /* 0x100fe40000004100 */
[----:B------:R-:W-:Y:S01]  /*fcc0*/  FMUL.FTZ R34, R32, R21 ;  /* 0x0000001520227220 */ /* 0x000fe20000410000 */
[C---:B------:R-:W-:Y:S01]  /*fcd0*/  FFMA.FTZ R38, R36.reuse, R19, R38 ;  /* 0x0000001324267223 */ /* 0x040fe20000010026 */
[----:B------:R-:W-:Y:S01]  /*fce0*/  FFMA.FTZ R23, R36, R22, -R23 ;  /* 0x0000001624177223 */ /* 0x000fe20000010817 */
[----:B------:R-:W-:Y:S02]  /*fcf0*/  HADD2.F32 R6, -RZ, R6.H0_H0 ;  /* 0x20000006ff067230 */ /* 0x000fe40000004100 */
[----:B------:R-:W-:-:S02]  /*fd00*/  HADD2.F32 R19, -RZ, R20.H1_H1 ;  /* 0x30000014ff137230 */ /* 0x000fc40000004100 */
[----:B------:R-:W-:Y:S02]  /*fd10*/  HADD2.F32 R4, -RZ, R4.H0_H0 ;  /* 0x20000004ff047230 */ /* 0x000fe40000004100 */
[----:B------:R-:W-:Y:S02]  /*fd20*/  HADD2.F32 R5, -RZ, R5.H0_H0 ;  /* 0x20000005ff057230 */ /* 0x000fe40000004100 */
[----:B------:R-:W-:Y:S02]  /*fd30*/  HADD2.F32 R22, -RZ, R29.H1_H1 ;  /* 0x3000001dff167230 */ /* 0x000fe40000004100 */
[-C--:B------:R-:W-:Y:S01]  /*fd40*/  FMUL.FTZ R32, R32, R26.reuse ;  /* 0x0000001a20207220 */ /* 0x080fe20000410000 */
[----:B------:R-:W-:Y:S02]  /*fd50*/  HADD2.F32 R7, -RZ, R7.H0_H0 ;  /* 0x20000007ff077230 */ /* 0x000fe40000004100 */
[----:B------:R-:W-:Y:S01]  /*fd60*/  FFMA.FTZ R34, R31, R26, -R34 ;  /* 0x0000001a1f227223 */ /* 0x000fe20000010822 */
[----:B------:R-:W-:-:S02]  /*fd70*/  HADD2.F32 R27, -RZ, R20.H0_H0 ;  /* 0x20000014ff1b7230 */ /* 0x000fc40000004100 */
        /* <DEDUP_REMOVED lines=14> */
.L_x_2569:
[----:B------:R-:W-:Y:S05]  /*fe60*/  BSYNC.RECONVERGENT B0 ;  /* 0x0000000000007941 */ /* 0x000fea0003800200 */
.L_x_2568:
[----:B-----5:R1:W-:Y:S02]  /*fe70*/  STS.128 [R235+0x1000], R20 ;  /* 0x00100014eb007388 */ /* 0x0203e40000000c00 */
.L_x_2567:
[----:B------:R-:W-:Y:S05]  /*fe80*/  BSYNC.RECONVERGENT B1 ;  /* 0x0000000000017941 */ /* 0x000fea0003800200 */
.L_x_2566:
        /* <DEDUP_REMOVED lines=26> */
[----:B----4-:R-:W-:-:S03]  /*10030*/  HADD2.F32 R19, -RZ, R5.H1_H1 ;  /* 0x30000005ff137230 */ /* 0x010fc60000004100 */
        /* <DEDUP_REMOVED lines=30> */
.L_x_2573:
[----:B------:R-:W-:Y:S05]  /*10220*/  BSYNC.RECONVERGENT B0 ;  /* 0x0000000000007941 */ /* 0x000fea0003800200 */
.L_x_2572:
[----:B-----5:R4:W-:Y:S02]  /*10230*/  STS.128 [R235+0x3000], R20 ;  /* 0x00300014eb007388 */ /* 0x0209e40000000c00 */
.L_x_2571:
[----:B------:R-:W-:Y:S05]  /*10240*/  BSYNC.RECONVERGENT B1 ;  /* 0x0000000000017941 */ /* 0x000fea0003800200 */
.L_x_2570:
        /* <DEDUP_REMOVED lines=57> */
.L_x_2577:
[----:B------:R-:W-:Y:S05]  /*105e0*/  BSYNC.RECONVERGENT B0 ;  /* 0x0000000000007941 */ /* 0x000fea0003800200 */
.L_x_2576:
[----:B-----5:R4:W-:Y:S02]  /*105f0*/  STS.128 [R235+0x5000], R20 ;  /* 0x00500014eb007388 */ /* 0x0209e40000000c00 */
.L_x_2575:
[----:B------:R-:W-:Y:S05]  /*10600*/  BSYNC.RECONVERGENT B1 ;  /* 0x0000000000017941 */ /* 0x000fea0003800200 */
.L_x_2574:
        /* <DEDUP_REMOVED lines=57> */
.L_x_2579:
[----:B------:R-:W-:Y:S05]  /*109a0*/  BSYNC.RECONVERGENT B0 ;  /* 0x0000000000007941 */ /* 0x000fea0003800200 */
.L_x_2578:
[----:B-----5:R4:W-:Y:S02]  /*109b0*/  STS.128 [R235+0x7000], R20 ;  /* 0x00700014eb007388 */ /* 0x0209e40000000c00 */
.L_x_2565:
[----:B------:R-:W-:Y:S05]  /*109c0*/  BSYNC.RECONVERGENT B2 ;  /* 0x0000000000027941 */ /* 0x000fea0003800200 */
.L_x_2564:
[----:B------:R-:W-:-:S04]  /*109d0*/  IADD3 R31, PT, PT, R100, 0x30, RZ ;  /* 0x00000030641f7810 */ /* 0x000fc80007ffe0ff */
[----:B------:R-:W-:-:S13]  /*109e0*/  ISETP.GE.AND P0, PT, R31, UR5, PT ;  /* 0x000000051f007c0c */ /* 0x000fda000bf06270 */
        /* <DEDUP_REMOVED lines=26> */
[--C-:B-----5:R-:W-:Y:S01]  /*10b90*/  HADD2.F32 R26, -RZ, R21.reuse.H0_H0 ;  /* 0x20000015ff1a7230 */ /* 0x120fe20000004100 */
[----:B------:R-:W-:Y:S01]  /*10ba0*/  MOV R24, R22 ;  /* 0x0000001600187202 */ /* 0x000fe20000000f00 */
[----:B------:R-:W-:Y:S02]  /*10bb0*/  HADD2.F32 R34, -RZ, R21.H1_H1 ;  /* 0x30000015ff227230 */ /* 0x000fe40000004100 */
[--C-:B------:R-:W-:Y:S02]  /*10bc0*/  HADD2.F32 R22, -RZ, R23.reuse.H1_H1 ;  /* 0x30000017ff167230 */ /* 0x100fe40000004100 */
[----:B------:R-:W-:-:S02]  /*10bd0*/  HADD2.F32 R25, -RZ, R23.H0_H0 ;  /* 0x20000017ff197230 */ /* 0x000fc40000004100 */
        /* <DEDUP_REMOVED lines=33> */
.L_x_2583:
[----:B------:R-:W-:Y:S05]  /*10df0*/  BSYNC.RECONVERGENT B0 ;  /* 0x0000000000007941 */ /* 0x000fea0003800200 */
.L_x_2582:
[----:B-----5:R3:W-:Y:S02]  /*10e00*/  STS.128 [R235+0x1800], R20 ;  /* 0x00180014eb007388 */ /* 0x0207e40000000c00 */
.L_x_2581:
[----:B------:R-:W-:Y:S05]  /*10e10*/  BSYNC.RECONVERGENT B1 ;  /* 0x0000000000017941 */ /* 0x000fea0003800200 */
.L_x_2580:
        /* <DEDUP_REMOVED lines=28> */
[----:B------:R-:W-:Y:S02]  /*10fe0*/  HADD2.F32 R8, -RZ, R3.H1_H1 ;  /* 0x30000003ff087230 */ /* 0x000fe40000004100 */
[----:B------:R-:W-:Y:S01]  /*10ff0*/  FMUL.FTZ R27, R22, R19 ;  /* 0x00000013161b7220 */ /* 0x000fe20000410000 */
[C---:B------:R-:W-:Y:S01]  /*11000*/  FMUL.FTZ R23, R34.reuse, R17 ;  /* 0x0000001122177220 */ /* 0x040fe20000410000 */
[----:B------:R-:W-:Y:S01]  /*11010*/  FMUL.FTZ R34, R34, R21 ;  /* 0x0000001522227220 */ /* 0x000fe20000410000 */
[-C--:B------:R-:W-:Y:S01]  /*11020*/  FMUL.FTZ R32, R22, R8.reuse ;  /* 0x0000000816207220 */ /* 0x080fe20000410000 */
[----:B------:R-:W-:Y:S01]  /*11030*/  FFMA.FTZ R27, R25, R8, R27 ;  /* 0x00000008191b7223 */ /* 0x000fe2000001001b */
[----:B------:R-:W-:-:S02]  /*11040*/  HADD2.F32 R4, -RZ, R4.H0_H0 ;  /* 0x20000004ff047230 */ /* 0x000fc40000004100 */
[----:B------:R-:W-:Y:S01]  /*11050*/  FFMA.FTZ R34, R26, R17, R34 ;  /* 0x000000111a227223 */ /* 0x000fe20000010022 */
[----:B------:R-:W-:Y:S02]  /*11060*/  HADD2.F32 R17, -RZ, R20.H1_H1 ;  /* 0x30000014ff117230 */ /* 0x000fe40000004100 */
[----:B------:R-:W-:Y:S02]  /*11070*/  HADD2.F32 R2, -RZ, R2.H0_H0 ;  /* 0x20000002ff027230 */ /* 0x000fe40000004100 */
[----:B------:R-:W-:Y:S02]  /*11080*/  HADD2.F32 R3, -RZ, R3.H0_H0 ;  /* 0x20000003ff037230 */ /* 0x000fe40000004100 */
[----:B------:R-:W-:Y:S02]  /*11090*/  HADD2.F32 R8, -RZ, R24.H1_H1 ;  /* 0x30000018ff087230 */ /* 0x000fe40000004100 */
[----:B------:R-:W-:Y:S01]  /*110a0*/  FFMA.FTZ R32, R25, R19, -R32 ;  /* 0x0000001319207223 */ /* 0x000fe20000010820 */
[----:B------:R-:W-:-:S02]  /*110b0*/  HADD2.F32 R5, -RZ, R5.H0_H0 ;  /* 0x20000005ff057230 */ /* 0x000fc40000004100 */
        /* <DEDUP_REMOVED lines=16> */
.L_x_2587:
[----:B------:R-:W-:Y:S05]  /*111c0*/  BSYNC.RECONVERGENT B0 ;  /* 0x0000000000007941 */ /* 0x000fea0003800200 */
.L_x_2586:
[----:B-----5:R1:W-:Y:S02]  /*111d0*/  STS.128 [R235+0x3800], R20 ;  /* 0x00380014eb007388 */ /* 0x0203e40000000c00 */
.L_x_2585:
[----:B------:R-:W-:Y:S05]  /*111e0*/  BSYNC.RECONVERGENT B1 ;  /* 0x0000000000017941 */ /* 0x000fea0003800200 */
.L_x_2584:
        /* <DEDUP_REMOVED lines=58> */
.L_x_2591:
[----:B------:R-:W-:Y:S05]  /*11590*/  BSYNC.RECONVERGENT B0 ;  /* 0x0000000000007941 */ /* 0x000fea0003800200 */
.L_x_2590:
[----:B-----5:R3:W-:Y:S02]  /*115a0*/  STS.128 [R235+0x5800], R20 ;  /* 0x00580014eb007388 */ /* 0x0207e40000000c00 */
.L_x_2589:
[----:B------:R-:W-:Y:S05]  /*115b0*/  BSYNC.RECONVERGENT B1 ;  /* 0x0000000000017941 */ /* 0x000fea0003800200 */
.L_x_2588:
        /* <DEDUP_REMOVED lines=20> */
[----:B------:R-:W-:Y:S02]  /*11700*/  HADD2.F32 R17, -RZ, R21.H1_H1 ;  /* 0x30000015ff117230 */ /* 0x000fe40000004100 */
[----:B------:R-:W-:Y:S02]  /*11710*/  HADD2.F32 R23, -RZ, R23.H0_H0 ;  /* 0x20000017ff177230 */ /* 0x000fe40000004100 */
        /* <DEDUP_REMOVED lines=34> */
.L_x_2593:
[----:B------:R-:W-:Y:S05]  /*11940*/  BSYNC.RECONVERGENT B0 ;  /* 0x0000000000007941 */ /* 0x000fea0003800200 */
.L_x_2592:
[----:B-----5:R3:W-:Y:S01]  /*11950*/  STS.128 [R235+0x7800], R20 ;  /* 0x00780014eb007388 */ /* 0x0207e20000000c00 */
[----:B------:R-:W-:Y:S05]  /*11960*/  BRA `(.L_x_2530) ;  /* 0x0000005c000c7947 */ /* 0x000fea0003800000 */
.L_x_2531:
        /* <DEDUP_REMOVED lines=61> */
[----:B---3--:R-:W-:Y:S02]  /*11d40*/  HADD2.F32 R4, -RZ, R16.H0_H0 ;  /* 0x20000010ff047230 */ /* 0x008fe40000004100 */
        /* <DEDUP_REMOVED lines=35> */
.L_x_2599:
[----:B------:R-:W-:Y:S05]  /*11f80*/  BSYNC.RECONVERGENT B0 ;  /* 0x0000000000007941 */ /* 0x000fea0003800200 */
.L_x_2598:
[----:B-----5:R-:W-:Y:S01]  /*11f90*/  IMAD.MOV.U32 R6, RZ, RZ, R38 ;  /* 0x000000ffff067224 */ /* 0x020fe200078e0026 */
[----:B------:R-:W-:Y:S01]  /*11fa0*/  MOV R4, R36 ;  /* 0x0000002400047202 */ /* 0x000fe20000000f00 */
[----:B------:R-:W-:Y:S01]  /*11fb0*/  IMAD.MOV.U32 R7, RZ, RZ, R39 ;  /* 0x000000ffff077224 */ /* 0x000fe200078e0027 */
[----:B------:R-:W-:Y:S02]  /*11fc0*/  MOV R5, R37 ;  /* 0x0000002500057202 */ /* 0x000fe40000000f00 */
.L_x_2597:
[----:B------:R-:W-:Y:S05]  /*11fd0*/  BSYNC.RECONVERGENT B1 ;  /* 0x0000000000017941 */ /* 0x000fea0003800200 */
.L_x_2596:
        /* <DEDUP_REMOVED lines=87> */
.L_x_2603:
[----:B------:R-:W-:Y:S05]  /*12550*/  BSYNC.RECONVERGENT B0 ;  /* 0x0000000000007941 */ /* 0x000fea0003800200 */
.L_x_2602:
[----:B-----5:R4:W-:Y:S02]  /*12560*/  STS.128 [R235+0x2000], R36 ;  /* 0x00200024eb007388 */ /* 0x0209e40000000c00 */
.L_x_2601:
[----:B------:R-:W-:Y:S05]  /*12570*/  BSYNC.RECONVERGENT B1 ;  /* 0x0000000000017941 */ /* 0x000fea0003800200 */
.L_x_2600:
        /* <DEDUP_REMOVED lines=86> */
.L_x_2607:
[----:B------:R-:W-:Y:S05]  /*12ae0*/  BSYNC.RECONVERGENT B0 ;  /* 0x0000000000007941 */ /* 0x000fea0003800200 */
.L_x_2606:
[----:B-----5:R1:W-:Y:S02]  /*12af0*/  STS.128 [R235+0x4000], R36 ;  /* 0x00400024eb007388 */ /* 0x0203e40000000c00 */
.L_x_2605:
[----:B------:R-:W-:Y:S05]  /*12b00*/  BSYNC.RECONVERGENT B1 ;  /* 0x0000000000017941 */ /* 0x000fea0003800200 */
.L_x_2604:
        /* <DEDUP_REMOVED lines=85> */
.L_x_2609:
[----:B------:R-:W-:Y:S05]  /*13060*/  BSYNC.RECONVERGENT B0 ;  /* 0x0000000000007941 */ /* 0x000fea0003800200 */
.L_x_2608:
[----:B-----5:R4:W-:Y:S02]  /*13070*/  STS.128 [R235+0x6000], R36 ;  /* 0x00600024eb007388 */ /* 0x0209e40000000c00 */
.L_x_2595:
[----:B------:R-:W-:Y:S05]  /*13080*/  BSYNC.RECONVERGENT B2 ;  /* 0x0000000000027941 */ /* 0x000fea0003800200 */
.L_x_2594:
[----:B------:R-:W-:Y:S01]  /*13090*/  IADD3 R28, PT, PT, R100, 0x10, RZ ;  /* 0x00000010641c7810 */ /* 0x000fe20007ffe0ff */
[----:B------:R-:W-:Y:S03]  /*130a0*/  BSSY.RECONVERGENT B2, `(.L_x_2610) ;  /* 0x000016f000027945 */ /* 0x000fe60003800200 */
[----:B------:R-:W-:-:S13]  /*130b0*/  ISETP.GE.AND P0, PT, R28, UR5, PT ;  /* 0x000000051c007c0c */ /* 0x000fda000bf06270 */
[----:B------:R-:W-:Y:S05]  /*130c0*/  @P0 BRA `(.L_x_2611) ;  /* 0x0000001400b00947 */ /* 0x000fea0003800000 */
[----:B------:R-:W5:Y:S01]  /*130d0*/  LDC R30, c[0x0][0x440] ;  /* 0x00011000ff1e7b82 */ /* 0x000f620000000800 */
[C---:B-1--4-:R-:W-:Y:S01]  /*130e0*/  LEA R36, P0, R35.reuse, R14, 0x1 ;  /* 0x0000000e23247211 */ /* 0x052fe200078008ff */
[----:B------:R-:W-:Y:S03]  /*130f0*/  BSSY.RECONVERGENT B1, `(.L_x_2612) ;  /* 0x000005b000017945 */ /* 0x000fe60003800200 */
[----:B------:R-:W-:Y:S02]  /*13100*/  LEA.HI.X R37, R35, R15, R33, 0x1, P0 ;  /* 0x0000000f23257211 */ /* 0x000fe400000f0c21 */
[----:B-----5:R-:W-:-:S13]  /*13110*/  ISETP.GE.AND P1, PT, R12, R30, PT ;  /* 0x0000001e0c00720c */ /* 0x020fda0003f26270 */
        /* <DEDUP_REMOVED lines=86> */
.L_x_2615:
[----:B------:R-:W-:Y:S05]  /*13680*/  BSYNC.RECONVERGENT B0 ;  /* 0x0000000000007941 */ /* 0x000fea0003800200 */
.L_x_2614:
[----:B-----5:R1:W-:Y:S02]  /*13690*/  STS.128 [R235+0x800], R32 ;  /* 0x00080020eb007388 */ /* 0x0203e40000000c00 */
.L_x_2613:
[----:B------:R-:W-:Y:S05]  /*136a0*/  BSYNC.RECONVERGENT B1 ;  /* 0x0000000000017941 */ /* 0x000fea0003800200 */
.L_x_2612:
        /* <DEDUP_REMOVED lines=88> */
.L_x_2619:
[----:B------:R-:W-:Y:S05]  /*13c30*/  BSYNC.RECONVERGENT B0 ;  /* 0x0000000000007941 */ /* 0x000fea0003800200 */
.L_x_2618:
[----:B-----5:R1:W-:Y:S02]  /*13c40*/  STS.128 [R235+0x2800], R32 ;  /* 0x00280020eb007388 */ /* 0x0203e40000000c00 */
.L_x_2617:
[----:B------:R-:W-:Y:S05]  /*13c50*/  BSYNC.RECONVERGENT B1 ;  /* 0x0000000000017941 */ /* 0x000fea0003800200 */
.L_x_2616:
        /* <DEDUP_REMOVED lines=88> */
.L_x_2623:
[----:B------:R-:W-:Y:S05]  /*141e0*/  BSYNC.RECONVERGENT B0 ;  /* 0x0000000000007941 */ /* 0x000fea0003800200 */
.L_x_2622:
[----:B-----5:R1:W-:Y:S02]  /*141f0*/  STS.128 [R235+0x4800], R32 ;  /* 0x00480020eb007388 */ /* 0x0203e40000000c00 */
.L_x_2621:
[----:B------:R-:W-:Y:S05]  /*14200*/  BSYNC.RECONVERGENT B1 ;  /* 0x0000000000017941 */ /* 0x000fea0003800200 */
.L_x_2620:
        /* <DEDUP_REMOVED lines=29> */
[----:B-1--4-:R-:W-:Y:S02]  /*143e0*/  HADD2.F32 R36, -RZ, R21.H1_H1 ;  /* 0x30000015ff247230 */ /* 0x012fe40000004100 */
[--C-:B------:R-:W-:Y:S02]  /*143f0*/  HADD2.F32 R21, -RZ, R22.reuse.H0_H0 ;  /* 0x20000016ff157230 */ /* 0x100fe40000004100 */
[----:B------:R-:W-:-:S02]  /*14400*/  HADD2.F32 R37, -RZ, R22.H1_H1 ;  /* 0x30000016ff257230 */ /* 0x000fc40000004100 */
[--C-:B------:R-:W-:Y:S02]  /*14410*/  HADD2.F32 R22, -RZ, R23.reuse.H0_H0 ;  /* 0x20000017ff167230 */ /* 0x100fe40000004100 */
[----:B------:R-:W-:Y:S02]  /*14420*/  HADD2.F32 R38, -RZ, R23.H1_H1 ;  /* 0x30000017ff267230 */ /* 0x000fe40000004100 */
[--C-:B------:R-:W-:Y:S02]  /*14430*/  HADD2.F32 R23, -RZ, R4.reuse.H0_H0 ;  /* 0x20000004ff177230 */ /* 0x100fe40000004100 */
[--C-:B------:R-:W-:Y:S02]  /*14440*/  HADD2.F32 R39, -RZ, R5.reuse.H0_H0 ;  /* 0x20000005ff277230 */ /* 0x100fe40000004100 */
[----:B------:R-:W-:Y:S02]  /*14450*/  HADD2.F32 R4, -RZ, R4.H1_H1 ;  /* 0x30000004ff047230 */ /* 0x000fe40000004100 */
        /* <DEDUP_REMOVED lines=8> */
[----:B------:R-:W-:Y:S01]  /*144e0*/  FMUL.FTZ R31, R31, R4 ;  /* 0x000000041f1f7220 */ /* 0x000fe20000410000 */
[----:B------:R-:W-:-:S02]  /*144f0*/  HADD2.F32 R7, -RZ, R7.H1_H1 ;  /* 0x30000007ff077230 */ /* 0x000fc40000004100 */
[----:B------:R-:W-:Y:S01]  /*14500*/  FMUL.FTZ R36, R36, R5 ;  /* 0x0000000524247220 */ /* 0x000fe20000410000 */
[----:B-----5:R-:W-:Y:S02]  /*14510*/  HADD2.F32 R5, -RZ, R32.H0_H0 ;  /* 0x20000020ff057230 */ /* 0x020fe40000004100 */
[----:B------:R-:W-:Y:S01]  /*14520*/  FMUL.FTZ R30, R30, R23 ;  /* 0x000000171e1e7220 */ /* 0x000fe20000410000 */
[----:B---3--:R-:W-:Y:S02]  /*14530*/  HADD2.F32 R4, -RZ, R16.H0_H0 ;  /* 0x20000010ff047230 */ /* 0x008fe40000004100 */
[----:B------:R-:W-:Y:S01]  /*14540*/  @!P0 FADD.FTZ R40, -R40, -RZ ;  /* 0x800000ff28288221 */ /* 0x000fe20000010100 */
[----:B------:R-:W-:Y:S02]  /*14550*/  HADD2.F32 R32, -RZ, R32.H1_H1 ;  /* 0x30000020ff207230 */ /* 0x000fe40000004100 */
[----:B------:R-:W-:Y:S01]  /*14560*/  @!P0 FADD.FTZ R6, -R6, -RZ ;  /* 0x800000ff06068221 */ /* 0x000fe20000010100 */
[----:B------:R-:W-:-:S02]  /*14570*/  HADD2.F32 R16, -RZ, R16.H1_H1 ;  /* 0x30000010ff107230 */ /* 0x000fc40000004100 */
        /* <DEDUP_REMOVED lines=10> */
[----:B------:R-:W-:Y:S01]  /*14620*/  FMUL.FTZ R22, R22, R41 ;  /* 0x0000002916167220 */ /* 0x000fe20000410000 */
[----:B------:R-:W-:Y:S01]  /*14630*/  HADD2.F32 R40, -RZ, R18.H0_H0 ;  /* 0x20000012ff287230 */ /* 0x000fe20000004100 */
[----:B------:R-:W-:Y:S01]  /*14640*/  F2FP.F16.F32.PACK_AB R32, R31, R4 ;  /* 0x000000041f20723e */ /* 0x000fe200000000ff */
[----:B------:R-:W-:Y:S02]  /*14650*/  HADD2.F32 R23, -RZ, R19.H0_H0 ;  /* 0x20000013ff177230 */ /* 0x000fe40000004100 */
[----:B------:R-:W-:Y:S01]  /*14660*/  FFMA.FTZ R6, R7, R6, R20 ;  /* 0x0000000607067223 */ /* 0x000fe20000010014 */
[----:B------:R-:W-:Y:S02]  /*14670*/  HADD2.F32 R16, -RZ, R34.H0_H0 ;  /* 0x20000022ff107230 */ /* 0x000fe40000004100 */
[----:B------:R-:W-:Y:S02]  /*14680*/  HADD2.F32 R5, -RZ, R35.H0_H0 ;  /* 0x20000023ff057230 */ /* 0x000fe40000004100 */
[----:B------:R-:W-:-:S02]  /*14690*/  HADD2.F32 R17, -RZ, R17.H1_H1 ;  /* 0x30000011ff117230 */ /* 0x000fc40000004100 */
[----:B------:R-:W-:Y:S01]  /*146a0*/  FFMA.FTZ R16, R16, R40, R21 ;  /* 0x0000002810107223 */ /* 0x000fe20000010015 */
[----:B------:R-:W-:Y:S02]  /*146b0*/  HADD2.F32 R18, -RZ, R18.H1_H1 ;  /* 0x30000012ff127230 */ /* 0x000fe40000004100 */
[----:B------:R-:W-:Y:S01]  /*146c0*/  FFMA.FTZ R5, R5, R23, R22 ;  /* 0x0000001705057223 */ /* 0x000fe20000010016 */
[----:B------:R-:W-:Y:S02]  /*146d0*/  HADD2.F32 R19, -RZ, R19.H1_H1 ;  /* 0x30000013ff137230 */ /* 0x000fe40000004100 */
[----:B------:R-:W-:Y:S02]  /*146e0*/  HADD2.F32 R33, -RZ, R33.H1_H1 ;  /* 0x30000021ff217230 */ /* 0x000fe40000004100 */
[----:B------:R-:W-:Y:S02]  /*146f0*/  HADD2.F32 R34, -RZ, R34.H1_H1 ;  /* 0x30000022ff227230 */ /* 0x000fe40000004100 */
[----:B------:R-:W-:-:S02]  /*14700*/  HADD2.F32 R35, -RZ, R35.H1_H1 ;  /* 0x30000023ff237230 */ /* 0x000fc40000004100 */
[----:B------:R-:W-:Y:S01]  /*14710*/  FFMA.FTZ R17, R33, R17, R36 ;  /* 0x0000001121117223 */ /* 0x000fe20000010024 */
[----:B------:R-:W-:Y:S02]  /*14720*/  FFMA.FTZ R37, R34, R18, R37 ;  /* 0x0000001222257223 */ /* 0x000fe40000010025 */
[----:B------:R-:W-:Y:S02]  /*14730*/  FFMA.FTZ R38, R35, R19, R38 ;  /* 0x0000001323267223 */ /* 0x000fe40000010026 */
[----:B------:R-:W-:Y:S02]  /*14740*/  F2FP.F16.F32.PACK_AB R33, R17, R6 ;  /* 0x000000061121723e */ /* 0x000fe400000000ff */
[----:B------:R-:W-:Y:S02]  /*14750*/  F2FP.F16.F32.PACK_AB R34, R37, R16 ;  /* 0x000000102522723e */ /* 0x000fe400000000ff */
[----:B------:R-:W-:Y:S02]  /*14760*/  F2FP.F16.F32.PACK_AB R35, R38, R5 ;  /* 0x000000052623723e */ /* 0x000fe400000000ff */
.L_x_2625:
[----:B------:R-:W-:Y:S05]  /*14770*/  BSYNC.RECONVERGENT B0 ;  /* 0x0000000000007941 */ /* 0x000fea0003800200 */
.L_x_2624:
[----:B-----5:R1:W-:Y:S02]  /*14780*/  STS.128 [R235+0x6800], R32 ;  /* 0x00680020eb007388 */ /* 0x0203e40000000c00 */
.L_x_2611:
[----:B------:R-:W-:Y:S05]  /*14790*/  BSYNC.RECONVERGENT B2 ;  /* 0x0000000000027941 */ /* 0x000fea0003800200 */
.L_x_2610:
[----:B------:R-:W-:Y:S01]  /*147a0*/  IADD3 R30, PT, PT, R100, 0x20, RZ ;  /* 0x00000020641e7810 */ /* 0x000fe20007ffe0ff */
[----:B------:R-:W-:Y:S03]  /*147b0*/  BSSY.RECONVERGENT B2, `(.L_x_2626) ;  /* 0x0000170000027945 */ /* 0x000fe60003800200 */
[----:B------:R-:W-:-:S13]  /*147c0*/  ISETP.GE.AND P0, PT, R30, UR5, PT ;  /* 0x000000051e007c0c */ /* 0x000fda000bf06270 */
[----:B------:R-:W-:Y:S05]  /*147d0*/  @P0 BRA `(.L_x_2627) ;  /* 0x0000001400b40947 */ /* 0x000fea0003800000 */
[----:B-1--4-:R-:W1:Y:S01]  /*147e0*/  LDC R36, c[0x0][0x440] ;  /* 0x00011000ff247b82 */ /* 0x012e620000000800 */
[C---:B------:R-:W-:Y:S01]  /*147f0*/  LEA R38, P0, R2.reuse, R14, 0x6 ;  /* 0x0000000e02267211 */ /* 0x040fe200078030ff */
        /* <DEDUP_REMOVED lines=90> */
.L_x_2631:
[----:B------:R-:W-:Y:S05]  /*14da0*/  BSYNC.RECONVERGENT B0 ;  /* 0x0000000000007941 */ /* 0x000fea0003800200 */
.L_x_2630:
[----:B-----5:R1:W-:Y:S02]  /*14db0*/  STS.128 [R235+0x1000], R32 ;  /* 0x00100020eb007388 */ /* 0x0203e40000000c00 */
.L_x_2629:
[----:B------:R-:W-:Y:S05]  /*14dc0*/  BSYNC.RECONVERGENT B1 ;  /* 0x0000000000017941 */ /* 0x000fea0003800200 */
.L_x_2628:
        /* <DEDUP_REMOVED lines=88> */
.L_x_2635:
[----:B------:R-:W-:Y:S05]  /*15350*/  BSYNC.RECONVERGENT B0 ;  /* 0x0000000000007941 */ /* 0x000fea0003800200 */
.L_x_2634:
[----:B-----5:R1:W-:Y:S02]  /*15360*/  STS.128 [R235+0x3000], R32 ;  /* 0x00300020eb007388 */ /* 0x0203e40000000c00 */
.L_x_2633:
[----:B------:R-:W-:Y:S05]  /*15370*/  BSYNC.RECONVERGENT B1 ;  /* 0x0000000000017941 */ /* 0x000fea0003800200 */
.L_x_2632:
        /* <DEDUP_REMOVED lines=88> */
.L_x_2639:
[----:B------:R-:W-:Y:S05]  /*15900*/  BSYNC.RECONVERGENT B0 ;  /* 0x0000000000007941 */ /* 0x000fea0003800200 */
.L_x_2638:
[----:B-----5:R1:W-:Y:S02]  /*15910*/  STS.128 [R235+0x5000], R32 ;  /* 0x00500020eb007388 */ /* 0x0203e40000000c00 */
.L_x_2637:
[----:B------:R-:W-:Y:S05]  /*15920*/  BSYNC.RECONVERGENT B1 ;  /* 0x0000000000017941 */ /* 0x000fea0003800200 */
.L_x_2636:
        /* <DEDUP_REMOVED lines=86> */
.L_x_2641:
[----:B------:R-:W-:Y:S05]  /*15e90*/  BSYNC.RECONVERGENT B0 ;  /* 0x0000000000007941 */ /* 0x000fea0003800200 */
.L_x_2640:
[----:B-----5:R1:W-:Y:S02]  /*15ea0*/  STS.128 [R235+0x7000], R32 ;  /* 0x00700020eb007388 */ /* 0x0203e40000000c00 */
.L_x_2627:
[----:B------:R-:W-:Y:S05]  /*15eb0*/  BSYNC.RECONVERGENT B2 ;  /* 0x0000000000027941 */ /* 0x000fea0003800200 */
.L_x_2626:
[----:B------:R-:W-:-:S04]  /*15ec0*/  IADD3 R31, PT, PT, R100, 0x30, RZ ;  /* 0x00000030641f7810 */ /* 0x000fc80007ffe0ff */
[----:B------:R-:W-:-:S13]  /*15ed0*/  ISETP.GE.AND P0, PT, R31, UR5, PT ;  /* 0x000000051f007c0c */ /* 0x000fda000bf06270 */
[----:B------:R-:W-:Y:S05]  /*15ee0*/  @P0 BRA `(.L_x_2530) ;  /* 0x0000001400ac0947 */ /* 0x000fea0003800000 */
[----:B-1--4-:R-:W1:Y:S01]  /*15ef0*/  LDC R36, c[0x0][0x440] ;  /* 0x00011000ff247b82 */ /* 0x012e620000000800 */
[----:B---3--:R-:W-:Y:S01]  /*15f00*/  IMAD.WIDE.U32 R14, R2, 0x60, R14 ;  /* 0x00000060020e7825 */ /* 0x008fe200078e000e */
        /* <DEDUP_REMOVED lines=39> */
[--C-:B------:R-:W-:Y:S02]  /*16180*/  HADD2.F32 R41, -RZ, R5.reuse.H0_H0 ;  /* 0x20000005ff297230 */ /* 0x100fe40000004100 */
[----:B------:R-:W-:Y:S02]  /*16190*/  HADD2.F32 R42, -RZ, R5.H1_H1 ;  /* 0x30000005ff2a7230 */ /* 0x000fe40000004100 */
[----:B------:R-:W-:Y:S01]  /*161a0*/  @!P0 FADD.FTZ R23, -R23, -RZ ;  /* 0x800000ff17178221 */ /* 0x000fe20000010100 */
[----:B------:R-:W-:-:S02]  /*161b0*/  HADD2.F32 R4, -RZ, R4.H1_H1 ;  /* 0x30000004ff047230 */ /* 0x000fc40000004100 */
[----:B------:R-:W-:Y:S01]  /*161c0*/  @!P0 FADD.FTZ R41, -R41, -RZ ;  /* 0x800000ff29298221 */ /* 0x000fe20000010100 */
[--C-:B------:R-:W-:Y:S02]  /*161d0*/  HADD2.F32 R40, -RZ, R6.reuse.H0_H0 ;  /* 0x20000006ff287230 */ /* 0x100fe40000004100 */
[----:B------:R-:W-:Y:S01]  /*161e0*/  @!P0 FADD.FTZ R42, -R42, -RZ ;  /* 0x800000ff2a2a8221 */ /* 0x000fe20000010100 */
[----:B------:R-:W-:Y:S02]  /*161f0*/  HADD2.F32 R43, -RZ, R6.H1_H1 ;  /* 0x30000006ff2b7230 */ /* 0x000fe40000004100 */
[----:B------:R-:W-:Y:S01]  /*16200*/  @!P0 FADD.FTZ R4, -R4, -RZ ;  /* 0x800000ff04048221 */ /* 0x000fe20000010100 */
[--C-:B------:R-:W-:Y:S02]  /*16210*/  HADD2.F32 R5, -RZ, R7.reuse.H0_H0 ;  /* 0x20000007ff057230 */ /* 0x100fe40000004100 */
[----:B------:R-:W-:Y:S01]  /*16220*/  @!P0 FADD.FTZ R40, -R40, -RZ ;  /* 0x800000ff28288221 */ /* 0x000fe20000010100 */
[----:B------:R-:W-:-:S02]  /*16230*/  HADD2.F32 R6, -RZ, R7.H1_H1 ;  /* 0x30000007ff067230 */ /* 0x000fc40000004100 */
[----:B------:R-:W-:Y:S01]  /*16240*/  FMUL.FTZ R25, R25, R4 ;  /* 0x0000000419197220 */ /* 0x000fe20000410000 */
[--C-:B----4-:R-:W-:Y:S02]  /*16250*/  HADD2.F32 R4, -RZ, R16.reuse.H0_H0 ;  /* 0x20000010ff047230 */ /* 0x110fe40000004100 */
[----:B------:R-:W-:Y:S01]  /*16260*/  @!P0 FADD.FTZ R5, -R5, -RZ ;  /* 0x800000ff05058221 */ /* 0x000fe20000010100 */
[----:B-----5:R-:W-:Y:S02]  /*16270*/  HADD2.F32 R7, -RZ, R33.H0_H0 ;  /* 0x20000021ff077230 */ /* 0x020fe40000004100 */
[----:B------:R-:W-:Y:S01]  /*16280*/  @!P0 FADD.FTZ R6, -R6, -RZ ;  /* 0x800000ff06068221 */ /* 0x000fe20000010100 */
[----:B------:R-:W-:Y:S02]  /*16290*/  HADD2.F32 R16, -RZ, R16.H1_H1 ;  /* 0x30000010ff107230 */ /* 0x000fe40000004100 */
[----:B------:R-:W-:Y:S01]  /*162a0*/  FMUL.FTZ R22, R22, R5 ;  /* 0x0000000516167220 */ /* 0x000fe20000410000 */
[----:B------:R-:W-:-:S02]  /*162b0*/  HADD2.F32 R5, -RZ, R32.H0_H0 ;  /* 0x20000020ff057230 */ /* 0x000fc40000004100 */
[----:B------:R-:W-:Y:S01]  /*162c0*/  FMUL.FTZ R39, R39, R6 ;  /* 0x0000000627277220 */ /* 0x000fe20000410000 */
[----:B------:R-:W-:Y:S02]  /*162d0*/  HADD2.F32 R32, -RZ, R32.H1_H1 ;  /* 0x30000020ff207230 */ /* 0x000fe40000004100 */
[----:B------:R-:W-:Y:S01]  /*162e0*/  FMUL.FTZ R2, R2, R23 ;  /* 0x0000001702027220 */ /* 0x000fe20000410000 */
[--C-:B------:R-:W-:Y:S02]  /*162f0*/  HADD2.F32 R6, -RZ, R17.reuse.H0_H0 ;  /* 0x20000011ff067230 */ /* 0x100fe40000004100 */
[----:B------:R-:W-:Y:S01]  /*16300*/  FMUL.FTZ R20, R20, R41 ;  /* 0x0000002914147220 */ /* 0x000fe20000410000 */
[----:B------:R-:W-:Y:S01]  /*16310*/  @!P0 FADD.FTZ R43, -R43, -RZ ;  /* 0x800000ff2b2b8221 */ /* 0x000fe20000010100 */
[----:B------:R-:W-:Y:S01]  /*16320*/  FMUL.FTZ R37, R37, R42 ;  /* 0x0000002a25257220 */ /* 0x000fe20000410000 */
        /* <DEDUP_REMOVED lines=9> */
[----:B------:R-:W-:Y:S01]  /*163c0*/  HADD2.F32 R18, -RZ, R19.H1_H1 ;  /* 0x30000013ff127230 */ /* 0x000fe20000004100 */
[----:B------:R-:W-:Y:S01]  /*163d0*/  F2FP.F16.F32.PACK_AB R32, R25, R2 ;  /* 0x000000021920723e */ /* 0x000fe200000000ff */
        /* <DEDUP_REMOVED lines=10> */
[----:B------:R-:W-:-:S02]  /*16480*/  FFMA.FTZ R18, R20, R18, R39 ;  /* 0x0000001214127223 */ /* 0x000fc40000010027 */
[----:B------:R-:W-:-:S03]  /*16490*/  F2FP.F16.F32.PACK_AB R34, R7, R4 ;  /* 0x000000040722723e */ /* 0x000fc600000000ff */
[----:B------:R-:W-:-:S03]  /*164a0*/  F2FP.F16.F32.PACK_AB R35, R18, R5 ;  /* 0x000000051223723e */ /* 0x000fc600000000ff */
.L_x_2645:
[----:B------:R-:W-:Y:S05]  /*164b0*/  BSYNC.RECONVERGENT B0 ;  /* 0x0000000000007941 */ /* 0x000fea0003800200 */
.L_x_2644:
[----:B-----5:R4:W-:Y:S02]  /*164c0*/  STS.128 [R235+0x1800], R32 ;  /* 0x00180020eb007388 */ /* 0x0209e40000000c00 */
.L_x_2643:
[----:B------:R-:W-:Y:S05]  /*164d0*/  BSYNC.RECONVERGENT B1 ;  /* 0x0000000000017941 */ /* 0x000fea0003800200 */
.L_x_2642:
        /* <DEDUP_REMOVED lines=87> */
.L_x_2649:
[----:B------:R-:W-:Y:S05]  /*16a50*/  BSYNC.RECONVERGENT B0 ;  /* 0x0000000000007941 */ /* 0x000fea0003800200 */
.L_x_2648:
[----:B-----5:R1:W-:Y:S02]  /*16a60*/  STS.128 [R235+0x3800], R32 ;  /* 0x00380020eb007388 */ /* 0x0203e40000000c00 */
.L_x_2647:
[----:B------:R-:W-:Y:S05]  /*16a70*/  BSYNC.RECONVERGENT B1 ;  /* 0x0000000000017941 */ /* 0x000fea0003800200 */
.L_x_2646:
        /* <DEDUP_REMOVED lines=87> */
.L_x_2653:
[----:B------:R-:W-:Y:S05]  /*16ff0*/  BSYNC.RECONVERGENT B0 ;  /* 0x0000000000007941 */ /* 0x000fea0003800200 */
.L_x_2652:
[----:B-----5:R4:W-:Y:S02]  /*17000*/  STS.128 [R235+0x5800], R32 ;  /* 0x00580020eb007388 */ /* 0x0209e40000000c00 */
.L_x_2651:
[----:B------:R-:W-:Y:S05]  /*17010*/  BSYNC.RECONVERGENT B1 ;  /* 0x0000000000017941 */ /* 0x000fea0003800200 */
.L_x_2650:
        /* <DEDUP_REMOVED lines=22> */
[----:B------:R-:W1:Y:S01]  /*17180*/  LDG.E.128 R4, desc[UR6][R4.64+0x180] ;  /* 0x0001800604047981 */ /* 0x000e62000c1e1d00 */
[----:B----4-:R-:W-:-:S04]  /*17190*/  IADD3 R16, P1, PT, R0, UR10, RZ ;  /* 0x0000000a00107c10 */ /* 0x010fc8000ff3e0ff */
[----:B------:R-:W-:-:S06]  /*171a0*/  IADD3.X R17, PT, PT, R2, UR11, RZ, P1, !PT ;  /* 0x0000000b02117c10 */ /* 0x000fcc0008ffe4ff */
[----:B------:R-:W4:Y:S01]  /*171b0*/  LDG.E.128 R16, desc[UR6][R16.64+0x180] ;  /* 0x0001800610107981 */ /* 0x000f22000c1e1d00 */
[----:B--2---:R-:W-:Y:S02]  /*171c0*/  HADD2.F32 R3, -RZ, R22.H0_H0 ;  /* 0x20000016ff037230 */ /* 0x004fe40000004100 */
[--C-:B------:R-:W-:Y:S02]  /*171d0*/  HADD2.F32 R8, -RZ, R23.reuse.H0_H0 ;  /* 0x20000017ff087230 */ /* 0x100fe40000004100 */
[----:B------:R-:W-:Y:S02]  /*171e0*/  HADD2.F32 R0, -RZ, R20.H0_H0 ;  /* 0x20000014ff007230 */ /* 0x000fe40000004100 */
[----:B------:R-:W-:Y:S02]  /*171f0*/  HADD2.F32 R23, -RZ, R23.H1_H1 ;  /* 0x30000017ff177230 */ /* 0x000fe40000004100 */
[--C-:B-1-3--:R-:W-:Y:S02]  /*17200*/  HADD2.F32 R15, -RZ, R4.reuse.H0_H0 ;  /* 0x20000004ff0f7230 */ /* 0x10afe40000004100 */
        /* <DEDUP_REMOVED lines=55> */
.L_x_2655:
[----:B------:R-:W-:Y:S05]  /*17580*/  BSYNC.RECONVERGENT B0 ;  /* 0x0000000000007941 */ /* 0x000fea0003800200 */
.L_x_2654:
[----:B-----5:R4:W-:Y:S02]  /*17590*/  STS.128 [R235+0x7800], R32 ;  /* 0x00780020eb007388 */ /* 0x0209e40000000c00 */
.L_x_2530:
[----:B------:R-:W-:Y:S05]  /*175a0*/  BSYNC.RECONVERGENT B3 ;  /* 0x0000000000037941 */ /* 0x000fea0003800200 */
.L_x_2522:
[----:B------:R-:W-:Y:S01]  /*175b0*/  UIADD3 UR9, UPT, UPT, -UR31, UR22, URZ ;  /* 0x000000161f097290 */ /* 0x000fe2000fffe1ff */
[----:B------:R-:W-:Y:S05]  /*175c0*/  BSSY.RECONVERGENT B0, `(.L_x_2656) ;  /* 0x0000022000007945 */ /* 0x000fea0003800200 */
[----:B------:R-:W-:Y:S02]  /*175d0*/  ISETP.GE.AND P6, PT, R100, UR9, PT ;  /* 0x0000000964007c0c */ /* 0x000fe4000bfc6270 */
[----:B------:R-:W-:Y:S02]  /*175e0*/  ISETP.GE.AND P5, PT, R28, UR9, PT ;  /* 0x000000091c007c0c */ /* 0x000fe4000bfa6270 */
[----:B------:R-:W-:-:S09]  /*175f0*/  ISETP.GE.AND P0, PT, R30, UR9, PT ;  /* 0x000000091e007c0c */ /* 0x000fd2000bf06270 */
[----:B------:R-:W-:Y:S05]  /*17600*/  @P6 BRA `(.L_x_2657) ;  /* 0x0000000000746947 */ /* 0x000fea0003800000 */
[----:B------:R-:W5:Y:S02]  /*17610*/  LDCU UR5, c[0x0][0x440] ;  /* 0x00008800ff0577ac */ /* 0x000f640008000800 */
[----:B-----5:R-:W-:Y:S02]  /*17620*/  ISETP.GE.AND P3, PT, R11, UR5, PT ;  /* 0x000000050b007c0c */ /* 0x020fe4000bf66270 */
[----:B------:R-:W-:Y:S02]  /*17630*/  ISETP.GE.AND P2, PT, R10, UR5, PT ;  /* 0x000000050a007c0c */ /* 0x000fe4000bf46270 */
[----:B------:R-:W-:Y:S02]  /*17640*/  ISETP.GE.AND P4, PT, R12, UR5, PT ;  /* 0x000000050c007c0c */ /* 0x000fe4000bf86270 */
[----:B------:R-:W-:-:S07]  /*17650*/  ISETP.GE.AND P1, PT, R9, UR5, PT ;  /* 0x0000000509007c0c */ /* 0x000fce000bf26270 */
[--C-:B-12-4-:R-:W-:Y:S02]  /*17660*/  @!P3 IMAD.MOV.U32 R4, RZ, RZ, R226.reuse ;  /* 0x000000ffff04b224 */ /* 0x116fe400078e00e2 */
        /* <DEDUP_REMOVED lines=23> */
.L_x_2657:
[----:B------:R-:W-:Y:S05]  /*177e0*/  BSYNC.RECONVERGENT B0 ;  /* 0x0000000000007941 */ /* 0x000fea0003800200 */
.L_x_2656:
[----:B------:R-:W-:Y:S04]  /*177f0*/  BSSY.RECONVERGENT B0, `(.L_x_2658) ;  /* 0x000001f000007945 */ /* 0x000fe80003800200 */
[----:B------:R-:W-:Y:S05]  /*17800*/  @P5 BRA `(.L_x_2659) ;  /* 0x0000000000745947 */ /* 0x000fea0003800000 */
[----:B------:R-:W5:Y:S01]  /*17810*/  LDCU UR5, c[0x0][0x440] ;  /* 0x00008800ff0577ac */ /* 0x000f620008000800 */
[----:B-1----:R-:W-:Y:S02]  /*17820*/  IMAD.U32 R3, RZ, RZ, UR27 ;  /* 0x0000001bff037e24 */ /* 0x002fe4000f8e00ff */
        /* <DEDUP_REMOVED lines=27> */
.L_x_2659:
[----:B------:R-:W-:Y:S05]  /*179e0*/  BSYNC.RECONVERGENT B0 ;  /* 0x0000000000007941 */ /* 0x000fea0003800200 */
.L_x_2658:
[----:B------:R-:W-:Y:S01]  /*179f0*/  IMAD.SHL.U32 R216, R61, 0x8, RZ ;  /* 0x000000083dd87824 */ /* 0x000fe200078e00ff */
[----:B------:R-:W-:Y:S01]  /*17a00*/  BSSY.RECONVERGENT B0, `(.L_x_2660) ;  /* 0x0000020000007945 */ /* 0x000fe20003800200 */
[----:B------:R-:W-:-:S03]  /*17a10*/  ISETP.GE.AND P5, PT, R31, UR9, PT ;  /* 0x000000091f007c0c */ /* 0x000fc6000bfa6270 */
[----:B------:R-:W-:Y:S01]  /*17a20*/  LOP3.LUT R216, R216, 0x38, RZ, 0xc0, !PT ;  /* 0x00000038d8d87812 */ /* 0x000fe200078ec0ff */
[----:B------:R-:W-:Y:S05]  /*17a30*/  @P0 BRA `(.L_x_2661) ;  /* 0x0000000000700947 */ /* 0x000fea0003800000 */
[----:B-1----:R-:W2:Y:S01]  /*17a40*/  LDC.64 R2, c[0x0][0x3b8] ;  /* 0x0000ee00ff027b82 */ /* 0x002ea20000000a00 */
[----:B------:R-:W1:Y:S02]  /*17a50*/  LDCU UR5, c[0x0][0x440] ;  /* 0x00008800ff0577ac */ /* 0x000e640008000800 */
[----:B-1----:R-:W-:Y:S02]  /*17a60*/  ISETP.GE.AND P3, PT, R12, UR5, PT ;  /* 0x000000050c007c0c */ /* 0x002fe4000bf66270 */
[----:B------:R-:W-:Y:S02]  /*17a70*/  ISETP.GE.AND P2, PT, R11, UR5, PT ;  /* 0x000000050b007c0c */ /* 0x000fe4000bf46270 */
[----:B------:R-:W-:Y:S02]  /*17a80*/  ISETP.GE.AND P1, PT, R10, UR5, PT ;  /* 0x000000050a007c0c */ /* 0x000fe4000bf26270 */
[----:B--2-4-:R-:W-:Y:S02]  /*17a90*/  LEA R4, P4, R2, R226, 0x6 ;  /* 0x000000e202047211 */ /* 0x014fe400078830ff */
        /* <DEDUP_REMOVED lines=22> */
.L_x_2661:
[----:B------:R-:W-:Y:S05]  /*17c00*/  BSYNC.RECONVERGENT B0 ;  /* 0x0000000000007941 */ /* 0x000fea0003800200 */
.L_x_2660:
[----:B------:R-:W-:Y:S04]  /*17c10*/  BSSY.RECONVERGENT B0, `(.L_x_2662) ;  /* 0x000001f000007945 */ /* 0x000fe80003800200 */
[----:B------:R-:W-:Y:S05]  /*17c20*/  @P5 BRA `(.L_x_2663) ;  /* 0x0000000000745947 */ /* 0x000fea0003800000 */
[----:B-1----:R-:W2:Y:S01]  /*17c30*/  LDC.64 R2, c[0x0][0x3b8] ;  /* 0x0000ee00ff027b82 */ /* 0x002ea20000000a00 */
[----:B------:R-:W1:Y:S02]  /*17c40*/  LDCU UR5, c[0x0][0x440] ;  /* 0x00008800ff0577ac */ /* 0x000e640008000800 */
[----:B-1----:R-:W-:Y:S02]  /*17c50*/  ISETP.GE.AND P3, PT, R216, UR5, PT ;  /* 0x00000005d8007c0c */ /* 0x002fe4000bf66270 */
[----:B------:R-:W-:Y:S02]  /*17c60*/  ISETP.GE.AND P2, PT, R11, UR5, PT ;  /* 0x000000050b007c0c */ /* 0x000fe4000bf46270 */
[----:B------:R-:W-:Y:S01]  /*17c70*/  ISETP.GE.AND P1, PT, R10, UR5, PT ;  /* 0x000000050a007c0c */ /* 0x000fe2000bf26270 */
[----:B--2-4-:R-:W-:Y:S01]  /*17c80*/  IMAD.WIDE.U32 R4, R2, 0x60, R226 ;  /* 0x0000006002047825 */ /* 0x014fe200078e00e2 */
        /* <DEDUP_REMOVED lines=23> */
.L_x_2663:
[----:B------:R-:W-:Y:S05]  /*17e00*/  BSYNC.RECONVERGENT B0 ;  /* 0x0000000000007941 */ /* 0x000fea0003800200 */
.L_x_2662:
[----:B------:R-:W5:Y:S01]  /*17e10*/  LDCU.64 UR14, c[0x0][0x540] ;  /* 0x0000a800ff0e77ac */ /* 0x000f620008000a00 */
[----:B------:R-:W0:Y:S01]  /*17e20*/  LDGDEPBAR ;  /* 0x00000000000079af */ /* 0x000e220000000000 */
[----:B------:R-:W2:Y:S01]  /*17e30*/  LDCU.64 UR10, c[0x0][0x538] ;  /* 0x0000a700ff0a77ac */ /* 0x000ea20008000a00 */
[----:B------:R-:W-:Y:S01]  /*17e40*/  UMOV UR16, UR24 ;  /* 0x0000001800107c82 */ /* 0x000fe20008000000 */
[----:B------:R-:W-:Y:S01]  /*17e50*/  UMOV UR17, URZ ;  /* 0x000000ff00117c82 */ /* 0x000fe20008000000 */
[----:B------:R-:W3:Y:S01]  /*17e60*/  LDCU UR5, c[0x0][0x458] ;  /* 0x00008b00ff0577ac */ /* 0x000ee20008000800 */
[----:B-----5:R-:W-:-:S04]  /*17e70*/  UIMAD.WIDE.U32 UR16, UR23, UR14, UR16 ;  /* 0x0000000e171072a5 */ /* 0x020fc8000f8e0010 */
[----:B------:R-:W-:Y:S02]  /*17e80*/  UIMAD UR15, UR23, UR15, UR17 ;  /* 0x0000000f170f72a4 */ /* 0x000fe4000f8e0211 */
[----:B--2---:R-:W-:Y:S01]  /*17e90*/  ULEA UR10, UP0, UR16, UR10, 0x2 ;  /* 0x0000000a100a7291 */ /* 0x004fe2000f8010ff */
[--C-:B------:R-:W-:Y:S01]  /*17ea0*/  SHF.R.U32.HI R218, RZ, 0x1, R61.reuse ;  /* 0x00000001ffda7819 */ /* 0x100fe2000001163d */
[----:B-1--4-:R-:W-:Y:S01]  /*17eb0*/  IMAD.U32 R5, RZ, RZ, UR25 ;  /* 0x00000019ff057e24 */ /* 0x012fe2000f8e00ff */
[----:B------:R-:W-:Y:S01]  /*17ec0*/  SHF.R.U32.HI R2, RZ, 0x2, R61 ;  /* 0x00000002ff027819 */ /* 0x000fe2000001163d */
[----:B------:R-:W-:Y:S01]  /*17ed0*/  ULEA.HI.X UR11, UR16, UR11, UR15, 0x2, UP0 ;  /* 0x0000000b100b7291 */ /* 0x000fe200080f140f */
[----:B------:R-:W-:Y:S01]  /*17ee0*/  IMAD.SHL.U32 R217, R61, 0x20, RZ ;  /* 0x000000203dd97824 */ /* 0x000fe200078e00ff */
[----:B------:R-:W-:-:S04]  /*17ef0*/  DEPBAR.LE SB0, 0x0 ;  /* 0x000080000000791a */ /* 0x000fc80000000000 */
[----:B---3--:R-:W-:Y:S01]  /*17f00*/  IMAD.U32 R6, RZ, RZ, UR10 ;  /* 0x0000000aff067e24 */ /* 0x008fe2000f8e00ff */
[----:B------:R-:W1:Y:S01]  /*17f10*/  MUFU.RCP R0, UR5 ;  /* 0x0000000500007d08 */ /* 0x000e620008001000 */
[----:B------:R-:W-:Y:S01]  /*17f20*/  IMAD.U32 R7, RZ, RZ, UR11 ;  /* 0x0000000bff077e24 */ /* 0x000fe2000f8e00ff */
[----:B------:R-:W2:Y:S04]  /*17f30*/  LDCU UR10, c[0x0][0x508] ;  /* 0x0000a100ff0a77ac */ /* 0x000ea80008000800 */
[----:B------:R-:W1:Y:S01]  /*17f40*/  LDG.E R3, desc[UR6][R6.64] ;  /* 0x0000000606037981 */ /* 0x000e62000c1e1900 */
[----:B------:R-:W-:Y:S01]  /*17f50*/  LOP3.LUT R4, R218, 0x1f0, RZ, 0xc0, !PT ;  /* 0x000001f0da047812 */ /* 0x000fe200078ec0ff */
[C---:B------:R-:W-:Y:S01]  /*17f60*/  IMAD.SHL.U32 R92, R61.reuse, 0x40, RZ ;  /* 0x000000403d5c7824 */ /* 0x040fe200078e00ff */
[----:B------:R-:W-:Y:S01]  /*17f70*/  LOP3.LUT R2, R2, 0x7, RZ, 0xc0, !PT ;  /* 0x0000000702027812 */ /* 0x000fe200078ec0ff */
[----:B------:R-:W-:Y:S01]  /*17f80*/  IMAD.SHL.U32 R200, R61, 0x2, RZ ;  /* 0x000000023dc87824 */ /* 0x000fe200078e00ff */
[----:B------:R-:W-:Y:S01]  /*17f90*/  IADD3 R5, PT, PT, R4, 0x1, R5 ;  /* 0x0000000104057810 */ /* 0x000fe20007ffe005 */
[----:B------:R-:W-:Y:S01]  /*17fa0*/  BSSY.RECONVERGENT B0, `(.L_x_2664) ;  /* 0x0000030000007945 */ /* 0x000fe20003800200 */
[----:B------:R-:W-:-:S02]  /*17fb0*/  LOP3.LUT R217, R217, 0x7c00, RZ, 0xc0, !PT ;  /* 0x00007c00d9d97812 */ /* 0x000fc400078ec0ff */
[----:B------:R-:W-:Y:S01]  /*17fc0*/  IADD3 R5, PT, PT, R5, -UR21, R2 ;  /* 0x8000001505057c10 */ /* 0x000fe2000fffe002 */
[----:B------:R-:W-:Y:S01]  /*17fd0*/  IMAD.U32 R2, RZ, RZ, UR22 ;  /* 0x00000016ff027e24 */ /* 0x000fe2000f8e00ff */
[----:B------:R-:W-:-:S04]  /*17fe0*/  LOP3.LUT R200, R200, 0x6, RZ, 0xc0, !PT ;  /* 0x00000006c8c87812 */ /* 0x000fc800078ec0ff */
[----:B--2---:R-:W-:Y:S01]  /*17ff0*/  IADD3 R2, PT, PT, R5, UR10, R2 ;  /* 0x0000000a05027c10 */ /* 0x004fe2000fffe002 */
[----:B------:R-:W-:Y:S01]  /*18000*/  BAR.SYNC.DEFER_BLOCKING 0x0 ;  /* 0x0000000000007b1d */ /* 0x000fe20000010000 */
[----:B-1----:R-:W-:Y:S01]  /*18010*/  FMUL.FTZ R0, R3, R0 ;  /* 0x0000000003007220 */ /* 0x002fe20000410000 */
[----:B------:R-:W-:-:S04]  /*18020*/  LOP3.LUT R3, R218, 0x8, RZ, 0xc0, !PT ;  /* 0x00000008da037812 */ /* 0x000fc800078ec0ff */
[----:B------:R-:W-:Y:S02]  /*18030*/  R2UR UR5, R0 ;  /* 0x00000000000572ca */ /* 0x000fe400000e0000 */
[----:B------:R-:W-:Y:S02]  /*18040*/  LOP3.LUT R3, R216, R62, R3, 0x1e, !PT ;  /* 0x0000003ed8037212 */ /* 0x000fe400078e1e03 */
[----:B------:R-:W-:-:S05]  /*18050*/  LOP3.LUT R0, R217, 0x200, R92, 0xf8, !PT ;  /* 0x00000200d9007812 */ /* 0x000fca00078ef85c */
[----:B------:R-:W-:Y:S01]  /*18060*/  IMAD.IADD R89, R3, 0x1, R0 ;  /* 0x0000000103597824 */ /* 0x000fe200078e0200 */
        /* <DEDUP_REMOVED lines=31> */
.L_x_2665:
[----:B------:R2:W-:Y:S04]  /*18260*/  STS.128 [R235+0x10000], RZ ;  /* 0x010000ffeb007388 */ /* 0x0005e80000000c00 */
[----:B------:R2:W-:Y:S04]  /*18270*/  STS.128 [R235+0x12000], RZ ;  /* 0x012000ffeb007388 */ /* 0x0005e80000000c00 */
[----:B------:R2:W-:Y:S04]  /*18280*/  STS.128 [R235+0x14000], RZ ;  /* 0x014000ffeb007388 */ /* 0x0005e80000000c00 */
[----:B------:R2:W-:Y:S02]  /*18290*/  STS.128 [R235+0x16000], RZ ;  /* 0x016000ffeb007388 */ /* 0x0005e40000000c00 */
.L_x_2666:
[----:B------:R-:W-:Y:S05]  /*182a0*/  BSYNC.RECONVERGENT B0 ;  /* 0x0000000000007941 */ /* 0x000fea0003800200 */
.L_x_2664:
[----:B------:R-:W-:Y:S01]  /*182b0*/  ISETP.GE.AND P0, PT, R28, UR9, PT ;  /* 0x000000091c007c0c */ /* 0x000fe2000bf06270 */
[----:B------:R-:W-:Y:S01]  /*182c0*/  BSSY.RECONVERGENT B0, `(.L_x_2667) ;  /* 0x000002a000007945 */ /* 0x000fe20003800200 */
[----:B-1----:R-:W-:Y:S02]  /*182d0*/  LOP3.LUT R5, R62, 0x8, R61, 0x78, !PT ;  /* 0x000000083e057812 */ /* 0x002fe400078e783d */
        /* <DEDUP_REMOVED lines=11> */
[----:B------:R-:W3:Y:S01]  /*18390*/  LDCU UR10, c[0x0][0x440] ;  /* 0x00008800ff0a77ac */ /* 0x000ee20008000800 */
[----:B------:R-:W-:Y:S02]  /*183a0*/  IMAD.U32 R5, RZ, RZ, UR29 ;  /* 0x0000001dff057e24 */ /* 0x000fe4000f8e00ff */
[----:B------:R-:W-:-:S03]  /*183b0*/  IMAD.U32 R0, RZ, RZ, UR28 ;  /* 0x0000001cff007e24 */ /* 0x000fc6000f8e00ff */
        /* <DEDUP_REMOVED lines=26> */
.L_x_2668:
[----:B------:R-:W-:Y:S05]  /*18560*/  BSYNC.RECONVERGENT B0 ;  /* 0x0000000000007941 */ /* 0x000fea0003800200 */
.L_x_2667:
[----:B------:R4:W-:Y:S01]  /*18570*/  @P6 STS.128 [R235+0x11000], RZ ;  /* 0x011000ffeb006388 */ /* 0x0009e20000000c00 */
[----:B------:R-:W-:Y:S03]  /*18580*/  BSSY.RECONVERGENT B0, `(.L_x_2669) ;  /* 0x0000021000007945 */ /* 0x000fe60003800200 */
[----:B------:R4:W-:Y:S04]  /*18590*/  @P6 STS.128 [R235+0x13000], RZ ;  /* 0x013000ffeb006388 */ /* 0x0009e80000000c00 */
[----:B------:R4:W-:Y:S04]  /*185a0*/  @P6 STS.128 [R235+0x15000], RZ ;  /* 0x015000ffeb006388 */ /* 0x0009e80000000c00 */
[----:B------:R4:W-:Y:S01]  /*185b0*/  @P6 STS.128 [R235+0x17000], RZ ;  /* 0x017000ffeb006388 */ /* 0x0009e20000000c00 */
[----:B------:R-:W-:Y:S05]  /*185c0*/  @P6 BRA `(.L_x_2670) ;  /* 0x0000000000706947 */ /* 0x000fea0003800000 */
[----:B---3--:R-:W3:Y:S01]  /*185d0*/  LDC.64 R4, c[0x0][0x3c0] ;  /* 0x0000f000ff047b82 */ /* 0x008ee20000000a00 */
[----:B------:R-:W5:Y:S02]  /*185e0*/  LDCU UR10, c[0x0][0x440] ;  /* 0x00008800ff0a77ac */ /* 0x000f640008000800 */
[----:B-----5:R-:W-:Y:S02]  /*185f0*/  ISETP.GE.AND P3, PT, R216, UR10, PT ;  /* 0x0000000ad8007c0c */ /* 0x020fe4000bf66270 */
        /* <DEDUP_REMOVED lines=25> */
.L_x_2670:
[----:B------:R-:W-:Y:S05]  /*18790*/  BSYNC.RECONVERGENT B0 ;  /* 0x0000000000007941 */ /* 0x000fea0003800200 */
.L_x_2669:
        /* <DEDUP_REMOVED lines=10> */
[----:B------:R-:W-:Y:S01]  /*18840*/  ISETP.GE.AND P1, PT, R10, UR9, PT ;  /* 0x000000090a007c0c */ /* 0x000fe2000bf26270 */
[----:B---3--:R-:W-:Y:S01]  /*18850*/  IMAD.WIDE.U32 R6, R4, 0x60, R228 ;  /* 0x0000006004067825 */ /* 0x008fe200078e00e4 */
        /* <DEDUP_REMOVED lines=23> */
.L_x_2672:
[----:B------:R-:W-:Y:S05]  /*189d0*/  BSYNC.RECONVERGENT B0 ;  /* 0x0000000000007941 */ /* 0x000fea0003800200 */
.L_x_2671:
[----:B---3--:R-:W-:Y:S01]  /*189e0*/  LDSM.16.M88.4 R4, [R89] ;  /* 0x000000005904783b */ /* 0x008fe20000000200 */
[----:B------:R-:W-:Y:S01]  /*189f0*/  IMAD.MOV.U32 R0, RZ, RZ, 0x20 ;  /* 0x00000020ff007424 */ /* 0x000fe200078e00ff */
[C---:B------:R-:W-:Y:S01]  /*18a00*/  LOP3.LUT P1, RZ, R61.reuse, 0x2, RZ, 0xc0, !PT ;  /* 0x000000023dff7812 */ /* 0x040fe2000782c0ff */
[----:B------:R-:W-:Y:S01]  /*18a10*/  VIADD R95, R88, UR8 ;  /* 0x00000008585f7c36 */ /* 0x000fe20008000000 */
[----:B------:R-:W3:Y:S01]  /*18a20*/  LDSM.16.M88.4 R36, [R88+UR8+0x8000] ;  /* 0x008000085824783b */ /* 0x000ee20008000200 */
[----:B------:R-:W-:Y:S01]  /*18a30*/  IMAD.MOV.U32 R166, RZ, RZ, 0x40 ;  /* 0x00000040ffa67424 */ /* 0x000fe200078e00ff */
[----:B------:R-:W-:Y:S01]  /*18a40*/  SEL R8, R0, 0xffffffe0, !P1 ;  /* 0xffffffe000087807 */ /* 0x000fe20004800000 */
[----:B------:R-:W-:Y:S01]  /*18a50*/  UISETP.NE.AND UP1, UPT, UR4, 0x1, UPT ;  /* 0x000000010400788c */ /* 0x000fe2000bf25270 */
[----:B------:R-:W5:Y:S01]  /*18a60*/  LDSM.16.M88.4 R28, [R88+UR8+0x8800] ;  /* 0x00880008581c783b */ /* 0x000f620008000200 */
[----:B------:R-:W-:Y:S02]  /*18a70*/  LOP3.LUT P0, RZ, R61, 0x4, RZ, 0xc0, !PT ;  /* 0x000000043dff7812 */ /* 0x000fe4000780c0ff */
[--C-:B------:R-:W-:Y:S01]  /*18a80*/  IMAD.IADD R98, R89, 0x1, R8.reuse ;  /* 0x0000000159627824 */ /* 0x100fe200078e0208 */
[----:B------:R-:W2:Y:S01]  /*18a90*/  LDSM.16.M88.4 R68, [R88+UR8+0x9000] ;  /* 0x009000085844783b */ /* 0x000ea20008000200 */
[----:B------:R-:W-:Y:S01]  /*18aa0*/  IMAD.IADD R96, R95, 0x1, R8 ;  /* 0x000000015f607824 */ /* 0x000fe200078e0208 */
[----:B------:R-:W-:-:S02]  /*18ab0*/  SEL R166, R166, 0xffffffc0, !P0 ;  /* 0xffffffc0a6a67807 */ /* 0x000fc40004000000 */
[----:B------:R-:W4:Y:S01]  /*18ac0*/  LDSM.16.M88.4 R16, [R88+UR8+0x9800] ;  /* 0x009800085810783b */ /* 0x000f220008000200 */
[----:B------:R-:W-:Y:S02]  /*18ad0*/  VIMNMX R165, PT, PT, R2, UR22, PT ;  /* 0x0000001602a57c48 */ /* 0x000fe4000bfe0100 */
[--C-:B------:R-:W-:Y:S01]  /*18ae0*/  IMAD.IADD R97, R89, 0x1, R166.reuse ;  /* 0x0000000159617824 */ /* 0x100fe200078e02a6 */
[----:B------:R-:W-:Y:S01]  /*18af0*/  LDSM.16.M88.4 R24, [R98] ;  /* 0x000000006218783b */ /* 0x000fe20000000200 */
[----:B------:R-:W-:Y:S02]  /*18b00*/  IMAD.IADD R95, R95, 0x1, R166 ;  /* 0x000000015f5f7824 */ /* 0x000fe400078e02a6 */
[C---:B------:R-:W-:Y:S01]  /*18b10*/  IMAD.IADD R94, R8.reuse, 0x1, R97 ;  /* 0x00000001085e7824 */ /* 0x040fe200078e0261 */
[----:B------:R-:W1:Y:S01]  /*18b20*/  LDSM.16.M88.4 R20, [R96+0x8000] ;  /* 0x008000006014783b */ /* 0x000e620000000200 */
[----:B------:R-:W-:-:S03]  /*18b30*/  IMAD.IADD R93, R8, 0x1, R95 ;  /* 0x00000001085d7824 */ /* 0x000fc600078e025f */
[----:B------:R-:W1:Y:S04]  /*18b40*/  LDSM.16.M88.4 R12, [R96+0x8800] ;  /* 0x00880000600c783b */ /* 0x000e680000000200 */
[----:B------:R-:W1:Y:S04]  /*18b50*/  LDSM.16.M88.4 R76, [R96+0x9000] ;  /* 0x00900000604c783b */ /* 0x000e680000000200 */
[----:B------:R-:W1:Y:S04]  /*18b60*/  LDSM.16.M88.4 R52, [R96+0x9800] ;  /* 0x009800006034783b */ /* 0x000e680000000200 */
[----:B------:R-:W-:Y:S01]  /*18b70*/  LDSM.16.M88.4 R44, [R95+0x8000] ;  /* 0x008000005f2c783b */ /* 0x000fe20000000200 */
[C---:B---3--:R-:W-:Y:S03]  /*18b80*/  HMMA.16816.F32 R40, R4.reuse, R36, RZ ;  /* 0x000000240428723c */ /* 0x048fe600000018ff */
[----:B------:R-:W-:Y:S04]  /*18b90*/  LDSM.16.M88.4 R60, [R95+0x8800] ;  /* 0x008800005f3c783b */ /* 0x000fe80000000200 */
[----:B------:R-:W-:Y:S01]  /*18ba0*/  LDSM.16.M88.4 R48, [R95+0x9800] ;  /* 0x009800005f30783b */ /* 0x000fe20000000200 */
[C---:B-----5:R-:W-:Y:S03]  /*18bb0*/  HMMA.16816.F32 R32, R4.reuse, R28, RZ ;  /* 0x0000001c0420723c */ /* 0x060fe600000018ff */
[----:B------:R-:W-:Y:S04]  /*18bc0*/  LDSM.16.M88.4 R56, [R95+0x9000] ;  /* 0x009000005f38783b */ /* 0x000fe80000000200 */
[----:B------:R-:W-:Y:S01]  /*18bd0*/  LDSM.16.M88.4 R80, [R94+0x2000] ;  /* 0x002000005e50783b */ /* 0x000fe20000000200 */
[C---:B--2---:R-:W-:Y:S03]  /*18be0*/  HMMA.16816.F32 R72, R4.reuse, R68, RZ ;  /* 0x000000440448723c */ /* 0x044fe600000018ff */
[----:B------:R-:W-:Y:S04]  /*18bf0*/  LDSM.16.M88.4 R84, [R93+0xb800] ;  /* 0x00b800005d54783b */ /* 0x000fe80000000200 */
[----:B------:R-:W0:Y:S01]  /*18c00*/  LDGDEPBAR ;  /* 0x00000000000079af */ /* 0x000e220000000000 */
[C---:B------:R-:W-:Y:S08]  /*18c10*/  HMMA.16816.F32 R36, R4.reuse, R38, RZ ;  /* 0x000000260424723c */ /* 0x040ff000000018ff */
[C---:B------:R-:W-:Y:S08]  /*18c20*/  HMMA.16816.F32 R28, R4.reuse, R30, RZ ;  /* 0x0000001e041c723c */ /* 0x040ff000000018ff */
[C---:B------:R-:W-:Y:S08]  /*18c30*/  HMMA.16816.F32 R68, R4.reuse, R70, RZ ;  /* 0x000000460444723c */ /* 0x040ff000000018ff */
[C---:B----4-:R-:W-:Y:S08]  /*18c40*/  HMMA.16816.F32 R64, R4.reuse, R16, RZ ;  /* 0x000000100440723c */ /* 0x050ff000000018ff */
        /* <DEDUP_REMOVED lines=124> */
[----:B------:R-:W2:Y:S07]  /*19410*/  LDSM.16.M88.4 R12, [R89+0x6000] ;  /* 0x00600000590c783b */ /* 0x000eae0000000200 */
        /* <DEDUP_REMOVED lines=9> */
[----:B------:R-:W3:Y:S04]  /*194b0*/  LDSM.16.M88.4 R16, [R88+UR8+0xf800] ;  /* 0x00f800085810783b */ /* 0x000ee80008000200 */
        /* <DEDUP_REMOVED lines=32> */
[----:B------:R-:W1:Y:S01]  /*196c0*/  LDSM.16.M88.4 R24, [R93+0xf000] ;  /* 0x00f000005d18783b */ /* 0x000e620000000200 */
[----:B------:R-:W-:-:S06]  /*196d0*/  DEPBAR.LE SB0, 0x0 ;  /* 0x000080000000791a */ /* 0x000fcc0000000000 */
[----:B------:R-:W-:Y:S08]  /*196e0*/  HMMA.16816.F32 R72, R80, R76, R72 ;  /* 0x0000004c5048723c */ /* 0x000ff00000001848 */
[----:B------:R-:W-:Y:S08]  /*196f0*/  HMMA.16816.F32 R32, R60, R52, R32 ;  /* 0x000000343c20723c */ /* 0x000ff00000001820 */
[----:B------:R-:W-:Y:S08]  /*19700*/  HMMA.16816.F32 R28, R80, R86, R28 ;  /* 0x00000056501c723c */ /* 0x000ff0000000181c */
[----:B--2---:R-:W-:Y:S01]  /*19710*/  HMMA.16816.F32 R56, R4, R14, R56 ;  /* 0x0000000e0438723c */ /* 0x004fe20000001838 */
[----:B------:R-:W-:-:S05]  /*19720*/  IMAD.U32 R15, RZ, RZ, UR22 ;  /* 0x00000016ff0f7e24 */ /* 0x000fca000f8e00ff */
[----:B------:R-:W-:Y:S02]  /*19730*/  VIADDMNMX R2, R2, 0x8, R15, PT ;  /* 0x0000000802027846 */ /* 0x000fe4000380010f */
[----:B------:R-:W-:Y:S08]  /*19740*/  HMMA.16816.F32 R68, R80, R78, R68 ;  /* 0x0000004e5044723c */ /* 0x000ff00000001844 */
[----:B------:R-:W-:Y:S08]  /*19750*/  HMMA.16816.F32 R72, R60, R48, R72 ;  /* 0x000000303c48723c */ /* 0x000ff00000001848 */
[C---:B------:R-:W-:Y:S08]  /*19760*/  HMMA.16816.F32 R40, R4.reuse, R20, R40 ;  /* 0x000000140428723c */ /* 0x040ff00000001828 */
[----:B------:R-:W-:Y:S01]  /*19770*/  HMMA.16816.F32 R36, R4, R22, R36 ;  /* 0x000000160424723c */ /* 0x000fe20000001824 */
[----:B------:R-:W-:-:S04]  /*19780*/  VIADD R22, R200, UR31 ;  /* 0x0000001fc8167c36 */ /* 0x000fc80008000000 */
[----:B------:R-:W-:-:S03]  /*19790*/  VIADD R14, R22, 0x38 ;  /* 0x00000038160e7836 */ /* 0x000fc60000000000 */
[----:B------:R-:W-:Y:S02]  /*197a0*/  HMMA.16816.F32 R64, R80, R88, R64 ;  /* 0x000000585040723c */ /* 0x000fe40000001840 */
[----:B------:R-:W-:Y:S02]  /*197b0*/  I2FP.F32.U32 R15, R14 ;  /* 0x0000000e000f7245 */ /* 0x000fe40000201000 */
[CC--:B------:R-:W-:Y:S02]  /*197c0*/  ISETP.GE.AND P5, PT, R14.reuse, R165.reuse, PT ;  /* 0x000000a50e00720c */ /* 0x0c0fe40003fa6270 */
[----:B------:R-:W-:Y:S01]  /*197d0*/  ISETP.GE.AND P6, PT, R14, R2, PT ;  /* 0x000000020e00720c */ /* 0x000fe20003fc6270 */
[C---:B------:R-:W-:Y:S01]  /*197e0*/  FFMA.FTZ R56, R15.reuse, UR5, R56 ;  /* 0x000000050f387c23 */ /* 0x040fe20008010038 */
[----:B------:R-:W-:Y:S01]  /*197f0*/  HMMA.16816.F32 R32, R4, R16, R32 ;  /* 0x000000100420723c */ /* 0x000fe20000001820 */
[C---:B------:R-:W-:Y:S02]  /*19800*/  VIADD R16, R22.reuse, 0x1 ;  /* 0x0000000116107836 */ /* 0x040fe40000000000 */
[----:B------:R-:W-:Y:S01]  /*19810*/  FFMA.FTZ R58, R15, UR5, R58 ;  /* 0x000000050f3a7c23 */ /* 0x000fe2000801003a */
[----:B------:R-:W-:Y:S01]  /*19820*/  VIADD R15, R22, 0x8 ;  /* 0x00000008160f7836 */ /* 0x000fe20000000000 */
[----:B------:R-:W-:Y:S01]  /*19830*/  FSEL R215, R56, -INF , !P5 ;  /* 0xff80000038d77808 */ /* 0x000fe20006800000 */
[----:B------:R-:W-:Y:S01]  /*19840*/  VIADD R17, R22, 0x10 ;  /* 0x0000001016117836 */ /* 0x000fe20000000000 */
[----:B------:R-:W-:Y:S01]  /*19850*/  I2FP.F32.U32 R14, R16 ;  /* 0x00000010000e7245 */ /* 0x000fe20000201000 */
[----:B------:R-:W-:Y:S01]  /*19860*/  HMMA.16816.F32 R28, R60, R54, R28 ;  /* 0x000000363c1c723c */ /* 0x000fe2000000181c */
[----:B------:R-:W-:-:S03]  /*19870*/  ISETP.GE.AND P2, PT, R16, R165, PT ;  /* 0x000000a51000720c */ /* 0x000fc60003f46270 */
[----:B------:R-:W-:Y:S01]  /*19880*/  FFMA.FTZ R41, R14, UR5, R41 ;  /* 0x000000050e297c23 */ /* 0x000fe20008010029 */
[C---:B------:R-:W-:Y:S01]  /*19890*/  ISETP.GE.AND P4, PT, R15.reuse, R165, PT ;  /* 0x000000a50f00720c */ /* 0x040fe20003f86270 */
[----:B------:R-:W-:Y:S01]  /*198a0*/  BAR.SYNC.DEFER_BLOCKING 0x0 ;  /* 0x0000000000007b1d */ /* 0x000fe20000010000 */
[-C--:B------:R-:W-:Y:S01]  /*198b0*/  ISETP.GE.AND P5, PT, R15, R2.reuse, PT ;  /* 0x000000020f00720c */ /* 0x080fe20003fa6270 */
[----:B------:R-:W-:Y:S01]  /*198c0*/  HMMA.16816.F32 R68, R60, R50, R68 ;  /* 0x000000323c44723c */ /* 0x000fe20000001844 */
[----:B------:R-:W-:Y:S02]  /*198d0*/  I2FP.F32.U32 R15, R15 ;  /* 0x0000000f000f7245 */ /* 0x000fe40000201000 */
[----:B------:R-:W-:Y:S02]  /*198e0*/  FSEL R204, R58, -INF , !P6 ;  /* 0xff8000003acc7808 */ /* 0x000fe40007000000 */
[-C--:B------:R-:W-:Y:S01]  /*198f0*/  ISETP.GE.AND P3, PT, R16, R2.reuse, PT ;  /* 0x000000021000720c */ /* 0x080fe20003f66270 */
[C---:B------:R-:W-:Y:S01]  /*19900*/  FFMA.FTZ R36, R15.reuse, UR5, R36 ;  /* 0x000000050f247c23 */ /* 0x040fe20008010024 */
[----:B------:R-:W-:Y:S01]  /*19910*/  FFMA.FTZ R15, R15, UR5, R38 ;  /* 0x000000050f0f7c23 */ /* 0x000fe20008010026 */
[----:B-1----:R-:W-:Y:S01]  /*19920*/  HMMA.16816.F32 R72, R4, R24, R72 ;  /* 0x000000180448723c */ /* 0x002fe20000001848 */
[----:B------:R-:W-:Y:S01]  /*19930*/  FFMA.FTZ R25, R14, UR5, R43 ;  /* 0x000000050e197c23 */ /* 0x000fe2000801002b */
[----:B------:R-:W-:Y:S01]  /*19940*/  VIADD R14, R22, 0x9 ;  /* 0x00000009160e7836 */ /* 0x000fe20000000000 */
[----:B------:R-:W-:Y:S01]  /*19950*/  FSEL R36, R36, -INF , !P4 ;  /* 0xff80000024247808 */ /* 0x000fe20006000000 */
[----:B------:R-:W-:Y:S01]  /*19960*/  VIADD R16, R22, 0x11 ;  /* 0x0000001116107836 */ /* 0x000fe20000000000 */
[----:B------:R-:W-:-:S02]  /*19970*/  ISETP.GE.AND P4, PT, R17, R2, PT ;  /* 0x000000021100720c */ /* 0x000fc40003f86270 */
[CC--:B------:R-:W-:Y:S01]  /*19980*/  ISETP.GE.AND P6, PT, R14.reuse, R165.reuse, PT ;  /* 0x000000a50e00720c */ /* 0x0c0fe20003fc6270 */
[----:B------:R-:W-:Y:S01]  /*19990*/  HMMA.16816.F32 R64, R60, R44, R64 ;  /* 0x0000002c3c40723c */ /* 0x000fe20000001840 */
[----:B------:R-:W-:Y:S02]  /*199a0*/  FSEL R44, R41, -INF , !P2 ;  /* 0xff800000292c7808 */ /* 0x000fe40005000000 */
[----:B------:R-:W-:Y:S02]  /*199b0*/  ISETP.GE.AND P2, PT, R14, R2, PT ;  /* 0x000000020e00720c */ /* 0x000fe40003f46270 */
[----:B------:R-:W-:Y:S02]  /*199c0*/  I2FP.F32.U32 R14, R14 ;  /* 0x0000000e000e7245 */ /* 0x000fe40000201000 */
[----:B------:R-:W-:Y:S01]  /*199d0*/  FSEL R25, R25, -INF , !P3 ;  /* 0xff80000019197808 */ /* 0x000fe20005800000 */
[----:B------:R-:W-:Y:S01]  /*199e0*/  HMMA.16816.F32 R28, R4, R18, R28 ;  /* 0x00000012041c723c */ /* 0x000fe2000000181c */
[----:B------:R-:W-:Y:S01]  /*199f0*/  ISETP.GE.AND P3, PT, R17, R165, PT ;  /* 0x000000a51100720c */ /* 0x000fe20003f66270 */
[----:B------:R-:W-:Y:S01]  /*19a00*/  FFMA.FTZ R24, R14, UR5, R37 ;  /* 0x000000050e187c23 */ /* 0x000fe20008010025 */
[----:B------:R-:W-:Y:S01]  /*19a10*/  I2FP.F32.U32 R17, R17 ;  /* 0x0000001100117245 */ /* 0x000fe20000201000 */
[----:B------:R-:W-:Y:S01]  /*19a20*/  VIADD R19, R22, 0x20 ;  /* 0x0000002016137836 */ /* 0x000fe20000000000 */
[----:B------:R-:W-:-:S02]  /*19a30*/  FSEL R15, R15, -INF , !P5 ;  /* 0xff8000000f0f7808 */ /* 0x000fc40006800000 */
[----:B------:R-:W-:Y:S01]  /*19a40*/  FSEL R24, R24, -INF , !P6 ;  /* 0xff80000018187808 */ /* 0x000fe20007000000 */
[----:B------:R-:W-:Y:S01]  /*19a50*/  HMMA.16816.F32 R68, R4, R26, R68 ;  /* 0x0000001a0444723c */ /* 0x000fe20000001844 */
[----:B------:R-:W-:Y:S01]  /*19a60*/  ISETP.GE.AND P5, PT, R16, R165, PT ;  /* 0x000000a51000720c */ /* 0x000fe20003fa6270 */
[----:B------:R-:W-:Y:S01]  /*19a70*/  FFMA.FTZ R27, R14, UR5, R39 ;  /* 0x000000050e1b7c23 */ /* 0x000fe20008010027 */
[----:B------:R-:W-:Y:S01]  /*19a80*/  ISETP.GE.AND P6, PT, R16, R2, PT ;  /* 0x000000021000720c */ /* 0x000fe20003fc6270 */
[C---:B------:R-:W-:Y:S01]  /*19a90*/  FFMA.FTZ R20, R17.reuse, UR5, R32 ;  /* 0x0000000511147c23 */ /* 0x040fe20008010020 */
[----:B------:R-:W-:Y:S01]  /*19aa0*/  I2FP.F32.U32 R16, R16 ;  /* 0x0000001000107245 */ /* 0x000fe20000201000 */
[----:B------:R-:W-:Y:S01]  /*19ab0*/  FFMA.FTZ R21, R17, UR5, R34 ;  /* 0x0000000511157c23 */ /* 0x000fe20008010022 */
[C---:B------:R-:W-:Y:S01]  /*19ac0*/  VIADD R17, R22.reuse, 0x18 ;  /* 0x0000001816117836 */ /* 0x040fe20000000000 */
[----:B------:R-:W-:Y:S01]  /*19ad0*/  FSEL R27, R27, -INF , !P2 ;  /* 0xff8000001b1b7808 */ /* 0x000fe20005000000 */
[----:B------:R-:W-:-:S02]  /*19ae0*/  VIADD R26, R22, 0x19 ;  /* 0x00000019161a7836 */ /* 0x000fc40000000000 */
[----:B------:R-:W-:Y:S01]  /*19af0*/  FFMA.FTZ R18, R16, UR5, R33 ;  /* 0x0000000510127c23 */ /* 0x000fe20008010021 */
[----:B------:R-:W-:Y:S01]  /*19b00*/  FSEL R20, R20, -INF , !P3 ;  /* 0xff80000014147808 */ /* 0x000fe20005800000 */
[----:B------:R-:W-:Y:S01]  /*19b10*/  FFMA.FTZ R23, R16, UR5, R35 ;  /* 0x0000000510177c23 */ /* 0x000fe20008010023 */
[C---:B------:R-:W-:Y:S01]  /*19b20*/  ISETP.GE.AND P2, PT, R17.reuse, R165, PT ;  /* 0x000000a51100720c */ /* 0x040fe20003f46270 */
[----:B------:R-:W-:Y:S01]  /*19b30*/  HMMA.16816.F32 R64, R4, R12, R64 ;  /* 0x0000000c0440723c */ /* 0x000fe20000001840 */
[-C--:B------:R-:W-:Y:S01]  /*19b40*/  ISETP.GE.AND P3, PT, R17, R2.reuse, PT ;  /* 0x000000021100720c */ /* 0x080fe20003f66270 */
[C---:B------:R-:W-:Y:S01]  /*19b50*/  VIADD R5, R22.reuse, 0x29 ;  /* 0x0000002916057836 */ /* 0x040fe20000000000 */
[----:B------:R-:W-:Y:S01]  /*19b60*/  I2FP.F32.U32 R17, R17 ;  /* 0x0000001100117245 */ /* 0x000fe20000201000 */
[C---:B------:R-:W-:Y:S01]  /*19b70*/  VIADD R7, R22.reuse, 0x28 ;  /* 0x0000002816077836 */ /* 0x040fe20000000000 */
[----:B------:R-:W-:Y:S01]  /*19b80*/  FSEL R21, R21, -INF , !P4 ;  /* 0xff80000015157808 */ /* 0x000fe20006000000 */
[----:B------:R-:W-:Y:S01]  /*19b90*/  VIADD R4, R22, 0x30 ;  /* 0x0000003016047836 */ /* 0x000fe20000000000 */
[----:B------:R-:W-:Y:S01]  /*19ba0*/  FSEL R18, R18, -INF , !P5 ;  /* 0xff80000012127808 */ /* 0x000fe20006800000 */
[C---:B------:R-:W-:Y:S01]  /*19bb0*/  FFMA.FTZ R14, R17.reuse, UR5, R28 ;  /* 0x00000005110e7c23 */ /* 0x040fe2000801001c */
[C---:B------:R-:W-:Y:S01]  /*19bc0*/  ISETP.GE.AND P4, PT, R26.reuse, R165, PT ;  /* 0x000000a51a00720c */ /* 0x040fe20003f86270 */
[----:B------:R-:W-:Y:S01]  /*19bd0*/  FFMA.FTZ R17, R17, UR5, R30 ;  /* 0x0000000511117c23 */ /* 0x000fe2000801001e */
[----:B------:R-:W-:Y:S01]  /*19be0*/  ISETP.GE.AND P5, PT, R26, R2, PT ;  /* 0x000000021a00720c */ /* 0x000fe20003fa6270 */
[----:B------:R-:W-:Y:S01]  /*19bf0*/  VIADD R28, R22, 0x21 ;  /* 0x00000021161c7836 */ /* 0x000fe20000000000 */
[----:B------:R-:W-:-:S02]  /*19c00*/  I2FP.F32.U32 R26, R26 ;  /* 0x0000001a001a7245 */ /* 0x000fc40000201000 */
[----:B------:R-:W-:Y:S02]  /*19c10*/  FSEL R23, R23, -INF , !P6 ;  /* 0xff80000017177808 */ /* 0x000fe40007000000 */
[----:B------:R-:W-:Y:S01]  /*19c20*/  FSEL R14, R14, -INF , !P2 ;  /* 0xff8000000e0e7808 */ /* 0x000fe20005000000 */
[C---:B------:R-:W-:Y:S01]  /*19c30*/  FFMA.FTZ R16, R26.reuse, UR5, R29 ;  /* 0x000000051a107c23 */ /* 0x040fe2000801001d */
[C---:B------:R-:W-:Y:S01]  /*19c40*/  ISETP.GE.AND P6, PT, R19.reuse, R165, PT ;  /* 0x000000a51300720c */ /* 0x040fe20003fc6270 */
[----:B------:R-:W-:Y:S01]  /*19c50*/  FFMA.FTZ R31, R26, UR5, R31 ;  /* 0x000000051a1f7c23 */ /* 0x000fe2000801001f */
[----:B------:R-:W-:Y:S02]  /*19c60*/  ISETP.GE.AND P2, PT, R19, R2, PT ;  /* 0x000000021300720c */ /* 0x000fe40003f46270 */
[----:B------:R-:W-:Y:S02]  /*19c70*/  I2FP.F32.U32 R19, R19 ;  /* 0x0000001300137245 */ /* 0x000fe40000201000 */
[----:B------:R-:W-:-:S02]  /*19c80*/  FSEL R17, R17, -INF , !P3 ;  /* 0xff80000011117808 */ /* 0x000fc40005800000 */
[----:B------:R-:W-:Y:S01]  /*19c90*/  FSEL R16, R16, -INF , !P4 ;  /* 0xff80000010107808 */ /* 0x000fe20006000000 */
[C---:B------:R-:W-:Y:S01]  /*19ca0*/  FFMA.FTZ R72, R19.reuse, UR5, R72 ;  /* 0x0000000513487c23 */ /* 0x040fe20008010048 */
[C---:B------:R-:W-:Y:S01]  /*19cb0*/  ISETP.GE.AND P3, PT, R28.reuse, R165, PT ;  /* 0x000000a51c00720c */ /* 0x040fe20003f66270 */
[----:B------:R-:W-:Y:S01]  /*19cc0*/  FFMA.FTZ R74, R19, UR5, R74 ;  /* 0x00000005134a7c23 */ /* 0x000fe2000801004a */
        /* <DEDUP_REMOVED lines=10> */
[----:B------:R-:W-:Y:S01]  /*19d70*/  VIADD R6, R22, 0x31 ;  /* 0x0000003116067836 */ /* 0x000fe20000000000 */
[----:B------:R-:W-:Y:S01]  /*19d80*/  I2FP.F32.U32 R7, R7 ;  /* 0x0000000700077245 */ /* 0x000fe20000201000 */
[----:B------:R-:W-:Y:S01]  /*19d90*/  FFMA.FTZ R75, R28, UR5, R75 ;  /* 0x000000051c4b7c23 */ /* 0x000fe2000801004b */
[----:B------:R-:W-:-:S02]  /*19da0*/  FSEL R183, R74, -INF , !P2 ;  /* 0xff8000004ab77808 */ /* 0x000fc40005000000 */
[----:B------:R-:W-:Y:S01]  /*19db0*/  FSEL R182, R73, -INF , !P3 ;  /* 0xff80000049b67808 */ /* 0x000fe20005800000 */
[----:B------:R-:W-:Y:S01]  /*19dc0*/  FFMA.FTZ R68, R7, UR5, R68 ;  /* 0x0000000507447c23 */ /* 0x000fe20008010044 */
[-C--:B------:R-:W-:Y:S01]  /*19dd0*/  ISETP.GE.AND P2, PT, R5, R165.reuse, PT ;  /* 0x000000a50500720c */ /* 0x080fe20003f46270 */
[----:B------:R-:W-:Y:S01]  /*19de0*/  FFMA.FTZ R70, R7, UR5, R70 ;  /* 0x0000000507467c23 */ /* 0x000fe20008010046 */
[----:B------:R-:W-:Y:S02]  /*19df0*/  ISETP.GE.AND P3, PT, R5, R2, PT ;  /* 0x000000020500720c */ /* 0x000fe40003f66270 */
[----:B------:R-:W-:Y:S02]  /*19e00*/  FSEL R176, R69, -INF , !P2 ;  /* 0xff80000045b07808 */ /* 0x000fe40005000000 */
[----:B------:R-:W-:Y:S02]  /*19e10*/  FSEL R177, R71, -INF , !P3 ;  /* 0xff80000047b17808 */ /* 0x000fe40005800000 */
[----:B------:R-:W-:-:S02]  /*19e20*/  ISETP.GE.AND P2, PT, R6, R165, PT ;  /* 0x000000a50600720c */ /* 0x000fc40003f46270 */
[----:B------:R-:W-:Y:S02]  /*19e30*/  ISETP.GE.AND P3, PT, R6, R2, PT ;  /* 0x000000020600720c */ /* 0x000fe40003f66270 */
[----:B------:R-:W-:Y:S02]  /*19e40*/  I2FP.F32.U32 R5, R4 ;  /* 0x0000000400057245 */ /* 0x000fe40000201000 */
[----:B------:R-:W-:Y:S02]  /*19e50*/  I2FP.F32.U32 R6, R6 ;  /* 0x0000000600067245 */ /* 0x000fe40000201000 */
[----:B------:R-:W-:Y:S01]  /*19e60*/  FSEL R181, R75, -INF , !P4 ;  /* 0xff8000004bb57808 */ /* 0x000fe20006000000 */
[C---:B------:R-:W-:Y:S01]  /*19e70*/  FFMA.FTZ R66, R5.reuse, UR5, R66 ;  /* 0x0000000505427c23 */ /* 0x040fe20008010042 */
[----:B------:R-:W-:Y:S01]  /*19e80*/  FSEL R178, R68, -INF , !P5 ;  /* 0xff80000044b27808 */ /* 0x000fe20006800000 */
[----:B------:R-:W-:Y:S01]  /*19e90*/  FFMA.FTZ R65, R6, UR5, R65 ;  /* 0x0000000506417c23 */ /* 0x000fe20008010041 */
[C---:B------:R-:W-:Y:S01]  /*19ea0*/  ISETP.GE.AND P4, PT, R4.reuse, R165, PT ;  /* 0x000000a50400720c */ /* 0x040fe20003f86270 */
[----:B------:R-:W-:Y:S01]  /*19eb0*/  FFMA.FTZ R64, R5, UR5, R64 ;  /* 0x0000000505407c23 */ /* 0x000fe20008010040 */
[----:B------:R-:W-:Y:S01]  /*19ec0*/  ISETP.GE.AND P5, PT, R4, R2, PT ;  /* 0x000000020400720c */ /* 0x000fe20003fa6270 */
[----:B------:R-:W-:Y:S01]  /*19ed0*/  VIADD R4, R22, 0x39 ;  /* 0x0000003916047836 */ /* 0x000fe20000000000 */
[----:B------:R-:W-:Y:S01]  /*19ee0*/  I2FP.F32.U32 R5, R22 ;  /* 0x0000001600057245 */ /* 0x000fe20000201000 */
[----:B------:R-:W-:Y:S01]  /*19ef0*/  FFMA.FTZ R67, R6, UR5, R67 ;  /* 0x0000000506437c23 */ /* 0x000fe20008010043 */
[----:B------:R-:W-:-:S02]  /*19f00*/  FSEL R213, R66, -INF , !P5 ;  /* 0xff80000042d57808 */ /* 0x000fc40006800000 */
[----:B------:R-:W-:Y:S02]  /*19f10*/  I2FP.F32.U32 R12, R4 ;  /* 0x00000004000c7245 */ /* 0x000fe40000201000 */
[----:B------:R-:W-:Y:S02]  /*19f20*/  FSEL R220, R65, -INF , !P2 ;  /* 0xff80000041dc7808 */ /* 0x000fe40005000000 */
[-C--:B------:R-:W-:Y:S01]  /*19f30*/  ISETP.GE.AND P5, PT, R4, R165.reuse, PT ;  /* 0x000000a50400720c */ /* 0x080fe20003fa6270 */
[----:B------:R-:W-:Y:S01]  /*19f40*/  FFMA.FTZ R57, R12, UR5, R57 ;  /* 0x000000050c397c23 */ /* 0x000fe20008010039 */
[----:B------:R-:W-:Y:S01]  /*19f50*/  ISETP.GE.AND P2, PT, R4, R2, PT ;  /* 0x000000020400720c */ /* 0x000fe20003f46270 */
[C---:B------:R-:W-:Y:S01]  /*19f60*/  FFMA.FTZ R4, R5.reuse, UR5, R40 ;  /* 0x0000000505047c23 */ /* 0x040fe20008010028 */
[----:B------:R-:W-:Y:S01]  /*19f70*/  FSEL R179, R70, -INF , !P6 ;  /* 0xff80000046b37808 */ /* 0x000fe20007000000 */
[----:B------:R-:W-:Y:S01]  /*19f80*/  FFMA.FTZ R5, R5, UR5, R42 ;  /* 0x0000000505057c23 */ /* 0x000fe2000801002a */
[----:B------:R-:W-:Y:S01]  /*19f90*/  FSEL R222, R64, -INF , !P4 ;  /* 0xff80000040de7808 */ /* 0x000fe20006000000 */
[----:B------:R-:W-:Y:S01]  /*19fa0*/  FFMA.FTZ R59, R12, UR5, R59 ;  /* 0x000000050c3b7c23 */ /* 0x000fe2000801003b */
[----:B------:R-:W-:-:S02]  /*19fb0*/  ISETP.GE.AND P6, PT, R22, R165, PT ;  /* 0x000000a51600720c */ /* 0x000fc40003fc6270 */
        /* <DEDUP_REMOVED lines=19> */
.L_x_2674:
[----:B------:R-:W1:Y:S01]  /*1a0f0*/  LDC R7, c[0x0][0x4f0] ;  /* 0x00013c00ff077b82 */ /* 0x000e620000000800 */
[----:B------:R-:W-:Y:S01]  /*1a100*/  UIADD3 UR30, UPT, UPT, UR30, -0x80, URZ ;  /* 0xffffff801e1e7890 */ /* 0x000fe2000fffe0ff */
[----:B------:R-:W-:Y:S01]  /*1a110*/  IMAD.U32 R22, RZ, RZ, UR31 ;  /* 0x0000001fff167e24 */ /* 0x000fe2000f8e00ff */
[----:B------:R-:W2:Y:S04]  /*1a120*/  LDCU.64 UR14, c[0x0][0x3b8] ;  /* 0x00007700ff0e77ac */ /* 0x000ea80008000a00 */
[----:B------:R-:W-:Y:S01]  /*1a130*/  MOV R12, UR30 ;  /* 0x0000001e000c7c02 */ /* 0x000fe20008000f00 */
[----:B------:R-:W3:Y:S01]  /*1a140*/  LDCU.64 UR10, c[0x0][0x3a0] ;  /* 0x00007400ff0a77ac */ /* 0x000ee20008000a00 */
        /* <DEDUP_REMOVED lines=56> */
.L_x_2675:
[----:B------:R-:W1:Y:S01]  /*1a4d0*/  LDCU UR10, c[0x0][0x440] ;  /* 0x00008800ff0a77ac */ /* 0x000e620008000800 */
[----:B------:R-:W-:Y:S02]  /*1a4e0*/  IMAD.U32 R6, RZ, RZ, UR27 ;  /* 0x0000001bff067e24 */ /* 0x000fe4000f8e00ff */
[----:B------:R-:W-:Y:S01]  /*1a4f0*/  IMAD.U32 R7, RZ, RZ, UR26 ;  /* 0x0000001aff077e24 */ /* 0x000fe2000f8e00ff */
[----:B------:R-:W2:Y:S01]  /*1a500*/  LDCU UR9, c[0x0][0x3bc] ;  /* 0x00007780ff0977ac */ /* 0x000ea20008000800 */
[----:B------:R-:W-:Y:S01]  /*1a510*/  USHF.L.U32 UR11, UR14, 0x5, URZ ;  /* 0x000000050e0b7899 */ /* 0x000fe200080006ff */
[----:B-1----:R-:W-:Y:S02]  /*1a520*/  ISETP.GE.AND P4, PT, R10, UR10, PT ;  /* 0x0000000a0a007c0c */ /* 0x002fe4000bf86270 */
[----:B------:R-:W-:Y:S02]  /*1a530*/  ISETP.GE.AND P6, PT, R216, UR10, PT ;  /* 0x0000000ad8007c0c */ /* 0x000fe4000bfc6270 */
[----:B------:R-:W-:Y:S01]  /*1a540*/  ISETP.GE.AND P5, PT, R11, UR10, PT ;  /* 0x0000000a0b007c0c */ /* 0x000fe2000bfa6270 */
[----:B--2---:R-:W-:Y:S01]  /*1a550*/  USHF.L.U64.HI UR9, UR14, 0x5, UR9 ;  /* 0x000000050e097899 */ /* 0x004fe20008010209 */
[----:B------:R-:W-:-:S02]  /*1a560*/  ISETP.GE.AND P3, PT, R9, UR10, PT ;  /* 0x0000000a09007c0c */ /* 0x000fc4000bf66270 */
[----:B------:R-:W-:-:S04]  /*1a570*/  LEA R10, P2, R6, R226, 0x1 ;  /* 0x000000e2060a7211 */ /* 0x000fc800078408ff */
[----:B------:R-:W-:Y:S01]  /*1a580*/  LEA.HI.X R11, R6, R227, R7, 0x1, P2 ;  /* 0x000000e3060b7211 */ /* 0x000fe200010f0c07 */
[----:B------:R-:W-:Y:S01]  /*1a590*/  @!P4 IMAD.MOV.U32 R6, RZ, RZ, R226 ;  /* 0x000000ffff06c224 */ /* 0x000fe200078e00e2 */
        /* <DEDUP_REMOVED lines=8> */
[----:B------:R-:W-:-:S03]  /*1a620*/  IADD3 R12, P2, PT, R28, UR11, RZ ;  /* 0x0000000b1c0c7c10 */ /* 0x000fc6000ff5e0ff */
[----:B------:R-:W-:Y:S01]  /*1a630*/  @!PT LDS RZ, [RZ] ;  /* 0x00000000fffff984 */ /* 0x000fe20000000800 */
[----:B------:R-:W-:Y:S01]  /*1a640*/  @!PT LDS RZ, [RZ] ;  /* 0x00000000fffff984 */ /* 0x000fe20000000800 */
[----:B------:R-:W-:Y:S01]  /*1a650*/  @!PT LDS RZ, [RZ] ;  /* 0x00000000fffff984 */ /* 0x000fe20000000800 */
[----:B------:R1:W-:Y:S01]  /*1a660*/  @!P5 LDGSTS.E.BYPASS.LTC128B.128 [R235+0xa000], desc[UR6][R226.64+0x80] ;  /* 0x0a000080e2ebdfae */ /* 0x0003e2000b981a06 */
[----:B------:R-:W-:-:S03]  /*1a670*/  IADD3.X R13, PT, PT, R29, UR9, RZ, P2, !PT ;  /* 0x000000091d0d7c10 */ /* 0x000fc600097fe4ff */
        /* <DEDUP_REMOVED lines=72> */
.L_x_2673:
        /* <DEDUP_REMOVED lines=19> */
[----:B------:R-:W2:Y:S01]  /*1ac30*/  SHFL.BFLY PT, R9, R12, 0x2, 0x1f ;  /* 0x0c401f000c097f89 */ /* 0x000ea200000e0000 */
[----:B------:R-:W-:-:S02]  /*1ac40*/  SEL R224, R0, 0xffffffe0, !P1 ;  /* 0xffffffe000e07807 */ /* 0x000fc40004800000 */
[----:B------:R-:W-:Y:S01]  /*1ac50*/  LEA R221, R221, UR8, 0x1 ;  /* 0x00000008dddd7c11 */ /* 0x000fe2000f8e08ff */
[----:B------:R-:W3:Y:S03]  /*1ac60*/  SHFL.BFLY PT, R7, R10, 0x2, 0x1f ;  /* 0x0c401f000a077f89 */ /* 0x000ee600000e0000 */
[----:B------:R-:W-:Y:S01]  /*1ac70*/  IADD3 R180, PT, PT, R8, R221, RZ ;  /* 0x000000dd08b47210 */ /* 0x000fe20007ffe0ff */
[----:B------:R-:W-:Y:S01]  /*1ac80*/  LDSM.16.MT88.4 R156, [R221+0x10000] ;  /* 0x01000000dd9c783b */ /* 0x000fe20000004200 */
[----:B------:R-:W-:-:S03]  /*1ac90*/  IADD3 R199, PT, PT, R221, 0x10040, RZ ;  /* 0x00010040ddc77810 */ /* 0x000fc60007ffe0ff */
[----:B------:R-:W-:Y:S04]  /*1aca0*/  LDSM.16.MT88.4 R40, [R180+0x10000] ;  /* 0x01000000b428783b */ /* 0x000fe80000004200 */
[----:B------:R-:W-:Y:S04]  /*1acb0*/  LDSM.16.MT88.4 R64, [R221+0x12000] ;  /* 0x01200000dd40783b */ /* 0x000fe80000004200 */
[----:B------:R-:W-:Y:S01]  /*1acc0*/  LDSM.16.MT88.4 R72, [R180+0x12000] ;  /* 0x01200000b448783b */ /* 0x000fe20000004200 */
[----:B--2---:R-:W-:-:S03]  /*1acd0*/  FMNMX.FTZ R9, R12, R9, !PT ;  /* 0x000000090c097209 */ /* 0x004fc60007810000 */
[----:B------:R-:W-:Y:S01]  /*1ace0*/  LDSM.16.MT88.4 R96, [R221+0x14000] ;  /* 0x01400000dd60783b */ /* 0x000fe20000004200 */
[----:B---3--:R-:W-:-:S03]  /*1acf0*/  FMNMX.FTZ R7, R10, R7, !PT ;  /* 0x000000070a077209 */ /* 0x008fc60007810000 */
[----:B------:R-:W2:Y:S04]  /*1ad00*/  SHFL.BFLY PT, R164, R9, 0x1, 0x1f ;  /* 0x0c201f0009a47f89 */ /* 0x000ea800000e0000 */
[----:B------:R-:W3:Y:S04]  /*1ad10*/  SHFL.BFLY PT, R6, R7, 0x1, 0x1f ;  /* 0x0c201f0007067f89 */ /* 0x000ee800000e0000 */
[----:B------:R-:W-:Y:S04]  /*1ad20*/  LDSM.16.MT88.4 R104, [R180+0x14000] ;  /* 0x01400000b468783b */ /* 0x000fe80000004200 */
[----:B------:R-:W-:Y:S04]  /*1ad30*/  LDSM.16.MT88.4 R128, [R221+0x16000] ;  /* 0x01600000dd80783b */ /* 0x000fe80000004200 */
[----:B------:R-:W-:Y:S04]  /*1ad40*/  LDSM.16.MT88.4 R136, [R180+0x16000] ;  /* 0x01600000b488783b */ /* 0x000fe80000004200 */
[----:B------:R-:W-:Y:S01]  /*1ad50*/  LDSM.16.MT88.4 R28, [R180+0x14800] ;  /* 0x01480000b41c783b */ /* 0x000fe20000004200 */
[----:B--2---:R-:W-:-:S03]  /*1ad60*/  FMNMX.FTZ R164, R9, R164, !PT ;  /* 0x000000a409a47209 */ /* 0x004fc60007810000 */
[----:B------:R-:W-:Y:S01]  /*1ad70*/  LDSM.16.MT88.4 R172, [R180+0x12800] ;  /* 0x01280000b4ac783b */ /* 0x000fe20000004200 */
[C---:B------:R-:W-:Y:S01]  /*1ad80*/  FSETP.NEU.FTZ.AND P2, PT, R164.reuse, -INF , PT ;  /* 0xff800000a400780b */ /* 0x040fe20003f5d000 */
[----:B-1----:R-:W-:Y:S01]  /*1ad90*/  FMUL.FTZ R219, R164, UR9 ;  /* 0x00000009a4db7c20 */ /* 0x002fe20008410000 */
[----:B---3--:R-:W-:Y:S01]  /*1ada0*/  FMNMX.FTZ R3, R7, R6, !PT ;  /* 0x0000000607037209 */ /* 0x008fe20007810000 */
[----:B------:R-:W-:Y:S03]  /*1adb0*/  LDSM.16.MT88.4 R32, [R221+0x14800] ;  /* 0x01480000dd20783b */ /* 0x000fe60000004200 */
[----:B------:R-:W-:Y:S01]  /*1adc0*/  FSEL R219, R219, RZ, P2 ;  /* 0x000000ffdbdb7208 */ /* 0x000fe20001000000 */
[C---:B------:R-:W-:Y:S01]  /*1add0*/  FMUL.FTZ R206, R3.reuse, UR9 ;  /* 0x0000000903ce7c20 */ /* 0x040fe20008410000 */
[----:B------:R-:W-:-:S03]  /*1ade0*/  FSETP.NEU.FTZ.AND P2, PT, R3, -INF , PT ;  /* 0xff8000000300780b */ /* 0x000fc60003f5d000 */
[--C-:B------:R-:W-:Y:S01]  /*1adf0*/  FFMA.FTZ R198, R4, UR9, -R219.reuse ;  /* 0x0000000904c67c23 */ /* 0x100fe200080108db */
[----:B------:R-:W-:Y:S01]  /*1ae00*/  IADD3 R4, PT, PT, R221, 0x10000, RZ ;  /* 0x00010000dd047810 */ /* 0x000fe20007ffe0ff */
[--C-:B------:R-:W-:Y:S01]  /*1ae10*/  FFMA.FTZ R197, R44, UR9, -R219.reuse ;  /* 0x000000092cc57c23 */ /* 0x100fe200080108db */
[----:B------:R-:W-:Y:S01]  /*1ae20*/  FSEL R206, R206, RZ, P2 ;  /* 0x000000ffcece7208 */ /* 0x000fe20001000000 */
[--C-:B------:R-:W-:Y:S01]  /*1ae30*/  FFMA.FTZ R194, R36, UR9, -R219.reuse ;  /* 0x0000000924c27c23 */ /* 0x100fe200080108db */
[----:B------:R-:W-:Y:S01]  /*1ae40*/  @P0 IADD3 R199, PT, PT, R4, -0x40, RZ ;  /* 0xffffffc004c70810 */ /* 0x000fe20007ffe0ff */
[--C-:B------:R-:W-:Y:S01]  /*1ae50*/  FFMA.FTZ R193, R24, UR9, -R219.reuse ;  /* 0x0000000918c17c23 */ /* 0x100fe200080108db */
[----:B------:R-:W-:Y:S01]  /*1ae60*/  MUFU.EX2 R198, R198 ;  /* 0x000000c600c67308 */ /* 0x000fe20000000800 */
[--C-:B------:R-:W-:Y:S01]  /*1ae70*/  FFMA.FTZ R196, R5, UR9, -R206.reuse ;  /* 0x0000000905c47c23 */ /* 0x100fe200080108ce */
[----:B------:R-:W-:Y:S01]  /*1ae80*/  IADD3 R207, PT, PT, R8, R199, RZ ;  /* 0x000000c708cf7210 */ /* 0x000fe20007ffe0ff */
[----:B------:R-:W1:Y:S01]  /*1ae90*/  LDSM.16.MT88.4 R48, [R199] ;  /* 0x00000000c730783b */ /* 0x000e620000004200 */
[--C-:B------:R-:W-:Y:S01]  /*1aea0*/  FFMA.FTZ R195, R25, UR9, -R206.reuse ;  /* 0x0000000919c37c23 */ /* 0x100fe200080108ce */
[--C-:B------:R-:W-:Y:S01]  /*1aeb0*/  FFMA.FTZ R192, R15, UR9, -R206.reuse ;  /* 0x000000090fc07c23 */ /* 0x100fe200080108ce */
[--C-:B------:R-:W-:Y:S01]  /*1aec0*/  FFMA.FTZ R191, R27, UR9, -R206.reuse ;  /* 0x000000091bbf7c23 */ /* 0x100fe200080108ce */
[----:B------:R-:W2:Y:S01]  /*1aed0*/  LDSM.16.MT88.4 R56, [R207] ;  /* 0x00000000cf38783b */ /* 0x000ea20000004200 */
[----:B------:R-:W3:Y:S01]  /*1aee0*/  MUFU.EX2 R197, R197 ;  /* 0x000000c500c57308 */ /* 0x000ee20000000800 */
[--C-:B------:R-:W-:Y:S01]  /*1aef0*/  FFMA.FTZ R186, R14, UR9, -R219.reuse ;  /* 0x000000090eba7c23 */ /* 0x100fe200080108db */
[--C-:B------:R-:W-:Y:S01]  /*1af00*/  FFMA.FTZ R190, R20, UR9, -R219.reuse ;  /* 0x0000000914be7c23 */ /* 0x100fe200080108db */
[----:B------:R-:W4:Y:S01]  /*1af10*/  LDSM.16.MT88.4 R80, [R199+0x2000] ;  /* 0x00200000c750783b */ /* 0x000f220000004200 */
[----:B------:R-:W-:Y:S01]  /*1af20*/  MUFU.EX2 R194, R194 ;  /* 0x000000c200c27308 */ /* 0x000fe20000000800 */
[--C-:B------:R-:W-:Y:S01]  /*1af30*/  FFMA.FTZ R189, R18, UR9, -R219.reuse ;  /* 0x0000000912bd7c23 */ /* 0x100fe200080108db */
[--C-:B------:R-:W-:Y:S01]  /*1af40*/  FFMA.FTZ R185, R16, UR9, -R219.reuse ;  /* 0x0000000910b97c23 */ /* 0x100fe200080108db */
[----:B------:R-:W5:Y:S01]  /*1af50*/  LDSM.16.MT88.4 R88, [R207+0x2000] ;  /* 0x00200000cf58783b */ /* 0x000f620000004200 */
        /* <DEDUP_REMOVED lines=13> */
[--C-:B------:R-:W-:Y:S01]  /*1b030*/  FFMA.FTZ R208, R182, UR9, -R219.reuse ;  /* 0x00000009b6d07c23 */ /* 0x100fe200080108db */
[----:B------:R-:W-:Y:S01]  /*1b040*/  F2FP.F16.F32.PACK_AB R150, R193, R194 ;  /* 0x000000c2c196723e */ /* 0x000fe200000000ff */
[----:B------:R-:W3:Y:S01]  /*1b050*/  LDSM.16.MT88.4 R4, [R207+0x6000] ;  /* 0x00600000cf04783b */ /* 0x000ee20000004200 */
[----:B------:R-:W2:Y:S01]  /*1b060*/  MUFU.EX2 R191, R191 ;  /* 0x000000bf00bf7308 */ /* 0x000ea20000000800 */
[--C-:B------:R-:W-:Y:S01]  /*1b070*/  FFMA.FTZ R202, R178, UR9, -R219.reuse ;  /* 0x00000009b2ca7c23 */ /* 0x100fe200080108db */
[--C-:B------:R-:W-:Y:S01]  /*1b080*/  FFMA.FTZ R210, R183, UR9, -R206.reuse ;  /* 0x00000009b7d27c23 */ /* 0x100fe200080108ce */
[----:B------:R-:W3:Y:S01]  /*1b090*/  LDSM.16.MT88.4 R12, [R180+0x10800] ;  /* 0x01080000b40c783b */ /* 0x000ee20000004200 */
[----:B------:R-:W-:Y:S01]  /*1b0a0*/  MUFU.EX2 R190, R190 ;  /* 0x000000be00be7308 */ /* 0x000fe20000000800 */
[--C-:B------:R-:W-:Y:S01]  /*1b0b0*/  FFMA.FTZ R209, R181, UR9, -R206.reuse ;  /* 0x00000009b5d17c23 */ /* 0x100fe200080108ce */
[----:B-1----:R-:W-:Y:S01]  /*1b0c0*/  F2FP.F16.F32.PACK_AB R149, R195, R196 ;  /* 0x000000c4c395723e */ /* 0x002fe200000000ff */
[----:B------:R-:W1:Y:S01]  /*1b0d0*/  LDSM.16.MT88.4 R8, [R221+0x10800] ;  /* 0x01080000dd08783b */ /* 0x000e620000004200 */
[----:B------:R-:W1:Y:S01]  /*1b0e0*/  MUFU.EX2 R189, R189 ;  /* 0x000000bd00bd7308 */ /* 0x000e620000000800 */
[--C-:B------:R-:W-:Y:S01]  /*1b0f0*/  FFMA.FTZ R212, R179, UR9, -R206.reuse ;  /* 0x00000009b3d47c23 */ /* 0x100fe200080108ce */
[--C-:B------:R-:W-:Y:S01]  /*1b100*/  FFMA.FTZ R211, R177, UR9, -R206.reuse ;  /* 0x00000009b1d37c23 */ /* 0x100fe200080108ce */
[----:B------:R-:W1:Y:S01]  /*1b110*/  LDSM.16.MT88.4 R20, [R199+0x800] ;  /* 0x00080000c714783b */ /* 0x000e620000004200 */
[----:B------:R-:W-:Y:S01]  /*1b120*/  MUFU.EX2 R186, R186 ;  /* 0x000000ba00ba7308 */ /* 0x000fe20000000800 */
[--C-:B------:R-:W-:Y:S01]  /*1b130*/  FFMA.FTZ R176, R176, UR9, -R219.reuse ;  /* 0x00000009b0b07c23 */ /* 0x100fe200080108db */
[----:B--2---:R-:W-:Y:S01]  /*1b140*/  F2FP.F16.F32.PACK_AB R151, R191, R192 ;  /* 0x000000c0bf97723e */ /* 0x004fe200000000ff */
[----:B------:R-:W2:Y:S01]  /*1b150*/  LDSM.16.MT88.4 R16, [R207+0x800] ;  /* 0x00080000cf10783b */ /* 0x000ea20000004200 */
[----:B------:R-:W-:Y:S01]  /*1b160*/  MUFU.EX2 R185, R185 ;  /* 0x000000b900b97308 */ /* 0x000fe20000000800 */
[----:B------:R-:W-:Y:S01]  /*1b170*/  FFMA.FTZ R205, R205, UR9, -R206 ;  /* 0x00000009cdcd7c23 */ /* 0x000fe200080108ce */
[----:B------:R-:W-:Y:S01]  /*1b180*/  FFMA.FTZ R239, R214, UR9, -R219 ;  /* 0x00000009d6ef7c23 */ /* 0x000fe200080108db */
[----:B------:R-:W-:Y:S01]  /*1b190*/  LDSM.16.MT88.4 R24, [R199+0x4800] ;  /* 0x00480000c718783b */ /* 0x000fe20000004200 */
[----:B------:R-:W-:Y:S01]  /*1b1a0*/  MUFU.EX2 R188, R188 ;  /* 0x000000bc00bc7308 */ /* 0x000fe20000000800 */
[----:B------:R-:W-:Y:S01]  /*1b1b0*/  HMMA.16816.F32 R36, R148, R40, RZ ;  /* 0x000000289424723c */ /* 0x000fe200000018ff */
[----:B------:R-:W-:Y:S01]  /*1b1c0*/  FADD.FTZ R197, R198, R197 ;  /* 0x000000c5c6c57221 */ /* 0x000fe20000010000 */
[----:B------:R-:W-:Y:S01]  /*1b1d0*/  LDSM.16.MT88.4 R168, [R207+0x2800] ;  /* 0x00280000cfa8783b */ /* 0x000fe20000004200 */
[----:B------:R-:W1:Y:S01]  /*1b1e0*/  MUFU.EX2 R187, R187 ;  /* 0x000000bb00bb7308 */ /* 0x000e620000000800 */
[----:B------:R-:W-:Y:S01]  /*1b1f0*/  FADD.FTZ R195, R196, R195 ;  /* 0x000000c3c4c37221 */ /* 0x000fe20000010000 */
[----:B------:R-:W-:-:S02]  /*1b200*/  FADD.FTZ R194, R194, R197 ;  /* 0x000000c5c2c27221 */ /* 0x000fc40000010000 */
[----:B------:R-:W-:Y:S01]  /*1b210*/  MUFU.EX2 R184, R184 ;  /* 0x000000b800b87308 */ /* 0x000fe20000000800 */
[C---:B------:R-:W-:Y:S01]  /*1b220*/  HMMA.16816.F32 R40, R148.reuse, R42, RZ ;  /* 0x0000002a9428723c */ /* 0x040fe200000018ff */
[----:B------:R-:W-:Y:S01]  /*1b230*/  FADD.FTZ R192, R192, R195 ;  /* 0x000000c3c0c07221 */ /* 0x000fe20000010000 */
[----:B------:R-:W-:Y:S01]  /*1b240*/  FADD.FTZ R193, R193, R194 ;  /* 0x000000c2c1c17221 */ /* 0x000fe20000010000 */
[----:B------:R-:W2:Y:S02]  /*1b250*/  MUFU.EX2 R167, R167 ;  /* 0x000000a700a77308 */ /* 0x000ea40000000800 */
[----:B------:R-:W-:Y:S02]  /*1b260*/  FADD.FTZ R191, R191, R192 ;  /* 0x000000c0bfbf7221 */ /* 0x000fe40000010000 */
[----:B------:R-:W-:Y:S01]  /*1b270*/  MUFU.EX2 R201, R201 ;  /* 0x000000c900c97308 */ /* 0x000fe20000000800 */
[C---:B------:R-:W-:Y:S03]  /*1b280*/  HMMA.16816.F32 R160, R148.reuse, R156, RZ ;  /* 0x0000009c94a0723c */ /* 0x040fe600000018ff */
[----:B------:R-:W2:Y:S04]  /*1b290*/  MUFU.EX2 R208, R208 ;  /* 0x000000d000d07308 */ /* 0x000ea80000000800 */
[----:B------:R-:W-:Y:S01]  /*1b2a0*/  MUFU.EX2 R202, R202 ;  /* 0x000000ca00ca7308 */ /* 0x000fe20000000800 */
[C---:B------:R-:W-:Y:S03]  /*1b2b0*/  HMMA.16816.F32 R156, R148.reuse, R158, RZ ;  /* 0x0000009e949c723c */ /* 0x040fe600000018ff */
[----:B------:R-:W-:Y:S04]  /*1b2c0*/  MUFU.EX2 R210, R210 ;  /* 0x000000d200d27308 */ /* 0x000fe80000000800 */
[----:B------:R-:W2:Y:S01]  /*1b2d0*/  MUFU.EX2 R209, R209 ;  /* 0x000000d100d17308 */ /* 0x000ea20000000800 */
[C---:B------:R-:W-:Y:S03]  /*1b2e0*/  HMMA.16816.F32 R44, R148.reuse, R48, RZ ;  /* 0x00000030942c723c */ /* 0x040fe600000018ff */
[----:B------:R-:W-:Y:S04]  /*1b2f0*/  MUFU.EX2 R212, R212 ;  /* 0x000000d400d47308 */ /* 0x000fe80000000800 */
[----:B------:R-:W-:Y:S01]  /*1b300*/  MUFU.EX2 R211, R211 ;  /* 0x000000d300d37308 */ /* 0x000fe20000000800 */
[C---:B------:R-:W-:Y:S03]  /*1b310*/  HMMA.16816.F32 R52, R148.reuse, R56, RZ ;  /* 0x000000389434723c */ /* 0x040fe600000018ff */
[----:B------:R-:W-:Y:S05]  /*1b320*/  MUFU.EX2 R239, R239 ;  /* 0x000000ef00ef7308 */ /* 0x000fea0000000800 */
[C---:B------:R-:W-:Y:S08]  /*1b330*/  HMMA.16816.F32 R60, R148.reuse, R64, RZ ;  /* 0x00000040943c723c */ /* 0x040ff000000018ff */
[C---:B------:R-:W-:Y:S08]  /*1b340*/  HMMA.16816.F32 R68, R148.reuse, R72, RZ ;  /* 0x000000489444723c */ /* 0x040ff000000018ff */
[C---:B----4-:R-:W-:Y:S08]  /*1b350*/  HMMA.16816.F32 R76, R148.reuse, R80, RZ ;  /* 0x00000050944c723c */ /* 0x050ff000000018ff */
[C---:B-----5:R-:W-:Y:S08]  /*1b360*/  HMMA.16816.F32 R84, R148.reuse, R88, RZ ;  /* 0x000000589454723c */ /* 0x060ff000000018ff */
[C---:B------:R-:W-:Y:S08]  /*1b370*/  HMMA.16816.F32 R92, R148.reuse, R96, RZ ;  /* 0x00000060945c723c */ /* 0x040ff000000018ff */
[C---:B------:R-:W-:Y:S08]  /*1b380*/  HMMA.16816.F32 R100, R148.reuse, R104, RZ ;  /* 0x000000689464723c */ /* 0x040ff000000018ff */
[C---:B------:R-:W-:Y:S08]  /*1b390*/  HMMA.16816.F32 R108, R148.reuse, R112, RZ ;  /* 0x00000070946c723c */ /* 0x040ff000000018ff */
        /* <DEDUP_REMOVED lines=26> */
[----:B--2---:R-:W-:-:S03]  /*1b540*/  F2FP.F16.F32.PACK_AB R7, R167, R184 ;  /* 0x000000b8a707723e */ /* 0x004fc600000000ff */
        /* <DEDUP_REMOVED lines=20> */
[C---:B---3--:R-:W-:Y:S08]  /*1b690*/  HMMA.16816.F32 R116, R4.reuse, R20, R116 ;  /* 0x000000140474723c */ /* 0x048ff00000001874 */
[C---:B------:R-:W-:Y:S01]  /*1b6a0*/  HMMA.16816.F32 R120, R4.reuse, R22, R120 ;  /* 0x000000160478723c */ /* 0x040fe20000001878 */
[----:B------:R3:W5:Y:S07]  /*1b6b0*/  LDSM.16.MT88.4 R20, [R207+0x6800] ;  /* 0x00680000cf14783b */ /* 0x00076e0000004200 */
[----:B------:R-:W-:Y:S01]  /*1b6c0*/  HMMA.16816.F32 R108, R4, R24, R108 ;  /* 0x00000018046c723c */ /* 0x000fe2000000186c */
[----:B------:R-:W-:-:S04]  /*1b6d0*/  SEL R24, R0, 0xffffffe0, !P1 ;  /* 0xffffffe000187807 */ /* 0x000fc80004800000 */
[C---:B------:R-:W-:Y:S02]  /*1b6e0*/  IADD3 R25, PT, PT, R24.reuse, R221, RZ ;  /* 0x000000dd18197210 */ /* 0x040fe40007ffe0ff */
[----:B------:R-:W-:Y:S01]  /*1b6f0*/  IADD3 R223, PT, PT, R24, R199, RZ ;  /* 0x000000c718df7210 */ /* 0x000fe20007ffe0ff */
[C---:B-1----:R-:W-:Y:S08]  /*1b700*/  HMMA.16816.F32 R132, R4.reuse, R12, R132 ;  /* 0x0000000c0484723c */ /* 0x042ff00000001884 */
[C---:B------:R-:W-:Y:S01]  /*1b710*/  HMMA.16816.F32 R136, R4.reuse, R14, R136 ;  /* 0x0000000e0488723c */ /* 0x040fe20000001888 */
[----:B------:R-:W1:Y:S01]  /*1b720*/  LDSM.16.MT88.4 R12, [R180+0x11000] ;  /* 0x01100000b40c783b */ /* 0x000e620000004200 */
[----:B---3--:R3:W5:Y:S03]  /*1b730*/  MUFU.EX2 R207, R176 ;  /* 0x000000b000cf7308 */ /* 0x0087660000000800 */
[----:B------:R-:W-:Y:S03]  /*1b740*/  LDSM.16.MT88.4 R180, [R25+0x17000] ;  /* 0x0170000019b4783b */ /* 0x000fe60000004200 */
[C---:B--2---:R-:W-:Y:S08]  /*1b750*/  HMMA.16816.F32 R140, R4.reuse, R8, R140 ;  /* 0x00000008048c723c */ /* 0x044ff0000000188c */
[C---:B------:R-:W-:Y:S01]  /*1b760*/  HMMA.16816.F32 R144, R4.reuse, R10, R144 ;  /* 0x0000000a0490723c */ /* 0x040fe20000001890 */
[----:B------:R-:W2:Y:S04]  /*1b770*/  LDSM.16.MT88.4 R8, [R25+0x15000] ;  /* 0x015000001908783b */ /* 0x000ea80000004200 */
[----:B---3--:R-:W-:Y:S03]  /*1b780*/  LDSM.16.MT88.4 R176, [R221+0x11000] ;  /* 0x01100000ddb0783b */ /* 0x008fe60000004200 */
[C---:B----4-:R-:W-:Y:S08]  /*1b790*/  HMMA.16816.F32 R124, R4.reuse, R16, R124 ;  /* 0x00000010047c723c */ /* 0x050ff0000000187c */
        /* <DEDUP_REMOVED lines=15> */
[----:B------:R-:W4:Y:S07]  /*1b890*/  LDSM.16.MT88.4 R24, [R221+0x15000] ;  /* 0x01500000dd18783b */ /* 0x000f2e0000004200 */
[C---:B-----5:R-:W-:Y:S08]  /*1b8a0*/  HMMA.16816.F32 R152, R4.reuse, R20, R152 ;  /* 0x000000140498723c */ /* 0x060ff00000001898 */
[----:B------:R-:W-:Y:S01]  /*1b8b0*/  HMMA.16816.F32 R148, R4, R22, R148 ;  /* 0x000000160494723c */ /* 0x000fe20000001894 */
[----:B------:R-:W-:Y:S01]  /*1b8c0*/  F2FP.F16.F32.PACK_AB R4, R208, R201 ;  /* 0x000000c9d004723e */ /* 0x000fe200000000ff */
        /* <DEDUP_REMOVED lines=16> */
[C---:B-1----:R-:W-:Y:S08]  /*1b9d0*/  HMMA.16816.F32 R60, R4.reuse, R12, R60 ;  /* 0x0000000c043c723c */ /* 0x042ff0000000183c */
[C---:B------:R-:W-:Y:S01]  /*1b9e0*/  HMMA.16816.F32 R64, R4.reuse, R14, R64 ;  /* 0x0000000e0440723c */ /* 0x040fe20000001840 */
[----:B------:R-:W1:Y:S07]  /*1b9f0*/  LDSM.16.MT88.4 R12, [R199+0x7000] ;  /* 0x00700000c70c783b */ /* 0x000e6e0000004200 */
[C---:B------:R-:W-:Y:S01]  /*1ba00*/  HMMA.16816.F32 R96, R4.reuse, R26, R96 ;  /* 0x0000001a0460723c */ /* 0x040fe20000001860 */
[----:B------:R-:W4:Y:S07]  /*1ba10*/  LDSM.16.MT88.4 R24, [R223+0x7000] ;  /* 0x00700000df18783b */ /* 0x000f2e0000004200 */
[----:B------:R-:W-:Y:S01]  /*1ba20*/  HMMA.16816.F32 R84, R4, R28, R84 ;  /* 0x0000001c0454723c */ /* 0x000fe20000001854 */
[----:B------:R-:W-:Y:S01]  /*1ba30*/  IADD3 R28, PT, PT, R224, R221, RZ ;  /* 0x000000dde01c7210 */ /* 0x000fe20007ffe0ff */
[----:B------:R-:W-:-:S02]  /*1ba40*/  FFMA.FTZ R29, R204, UR9, -R206 ;  /* 0x00000009cc1d7c23 */ /* 0x000fc400080108ce */
[----:B------:R5:W-:Y:S04]  /*1ba50*/  MUFU.EX2 R204, R205 ;  /* 0x000000cd00cc7308 */ /* 0x000be80000000800 */
[C---:B--2---:R-:W-:Y:S08]  /*1ba60*/  HMMA.16816.F32 R124, R4.reuse, R8, R124 ;  /* 0x00000008047c723c */ /* 0x044ff0000000187c */
[----:B------:R-:W-:Y:S01]  /*1ba70*/  HMMA.16816.F32 R128, R4, R10, R128 ;  /* 0x0000000a0480723c */ /* 0x000fe20000001880 */
[----:B------:R-:W2:Y:S01]  /*1ba80*/  LDSM.16.MT88.4 R8, [R28+0x13800] ;  /* 0x013800001c08783b */ /* 0x000ea20000004200 */
[----:B-----5:R-:W-:-:S06]  /*1ba90*/  IADD3 R205, PT, PT, R224, R199, RZ ;  /* 0x000000c7e0cd7210 */ /* 0x020fcc0007ffe0ff */
[C---:B------:R-:W-:Y:S01]  /*1baa0*/  HMMA.16816.F32 R136, R4.reuse, R182, R136 ;  /* 0x000000b60488723c */ /* 0x040fe20000001888 */
[--C-:B------:R-:W-:Y:S01]  /*1bab0*/  FFMA.FTZ R183, R213, UR9, -R206.reuse ;  /* 0x00000009d5b77c23 */ /* 0x100fe200080108ce */
[--C-:B------:R-:W-:Y:S01]  /*1bac0*/  FFMA.FTZ R182, R215, UR9, -R219.reuse ;  /* 0x00000009d7b67c23 */ /* 0x100fe200080108db */
[----:B------:R-:W-:Y:S02]  /*1bad0*/  FFMA.FTZ R206, R203, UR9, -R206 ;  /* 0x00000009cbce7c23 */ /* 0x000fe400080108ce */
[----:B------:R5:W-:Y:S03]  /*1bae0*/  MUFU.EX2 R203, R29 ;  /* 0x0000001d00cb7308 */ /* 0x000be60000000800 */
[C---:B------:R-:W-:Y:S01]  /*1baf0*/  HMMA.16816.F32 R132, R4.reuse, R180, R132 ;  /* 0x000000b40484723c */ /* 0x040fe20000001884 */
[--C-:B------:R-:W-:Y:S01]  /*1bb00*/  FFMA.FTZ R180, R222, UR9, -R219.reuse ;  /* 0x00000009deb47c23 */ /* 0x100fe200080108db */
[----:B------:R-:W-:Y:S01]  /*1bb10*/  FFMA.FTZ R181, R220, UR9, -R219 ;  /* 0x00000009dcb57c23 */ /* 0x000fe200080108db */
[----:B------:R-:W-:Y:S01]  /*1bb20*/  MUFU.EX2 R182, R182 ;  /* 0x000000b600b67308 */ /* 0x000fe20000000800 */
[----:B------:R-:W1:Y:S03]  /*1bb30*/  S2R R220, SR_TID.X ;  /* 0x0000000000dc7919 */ /* 0x000e660000002100 */
[----:B------:R-:W-:Y:S01]  /*1bb40*/  MUFU.EX2 R180, R180 ;  /* 0x000000b400b47308 */ /* 0x000fe20000000800 */
[C---:B---3--:R-:W-:Y:S03]  /*1bb50*/  HMMA.16816.F32 R116, R4.reuse, R16, R116 ;  /* 0x000000100474723c */ /* 0x048fe60000001874 */
[----:B------:R-:W3:Y:S04]  /*1bb60*/  MUFU.EX2 R181, R181 ;  /* 0x000000b500b57308 */ /* 0x000ee80000000800 */
[----:B------:R-:W2:Y:S01]  /*1bb70*/  MUFU.EX2 R183, R183 ;  /* 0x000000b700b77308 */ /* 0x000ea20000000800 */
[C---:B------:R-:W-:Y:S01]  /*1bb80*/  HMMA.16816.F32 R120, R4.reuse, R18, R120 ;  /* 0x000000120478723c */ /* 0x040fe20000001878 */
[----:B------:R-:W2:Y:S02]  /*1bb90*/  LDSM.16.MT88.4 R16, [R28+0x15800] ;  /* 0x015800001c10783b */ /* 0x000ea40000004200 */
[----:B------:R-:W2:Y:S05]  /*1bba0*/  MUFU.EX2 R206, R206 ;  /* 0x000000ce00ce7308 */ /* 0x000eaa0000000800 */
        /* <DEDUP_REMOVED lines=14> */
[C---:B------:R-:W-:Y:S01]  /*1bc90*/  HMMA.16816.F32 R112, R4.reuse, R22, R112 ;  /* 0x000000160470723c */ /* 0x040fe20000001870 */
[----:B------:R-:W2:Y:S07]  /*1bca0*/  LDSM.16.MT88.4 R20, [R28+0x11800] ;  /* 0x011800001c14783b */ /* 0x000eae0000004200 */
[C---:B-1----:R-:W-:Y:S08]  /*1bcb0*/  HMMA.16816.F32 R140, R4.reuse, R12, R140 ;  /* 0x0000000c048c723c */ /* 0x042ff0000000188c */
[C---:B------:R-:W-:Y:S01]  /*1bcc0*/  HMMA.16816.F32 R144, R4.reuse, R14, R144 ;  /* 0x0000000e0490723c */ /* 0x040fe20000001890 */
[----:B------:R-:W1:Y:S04]  /*1bcd0*/  LDSM.16.MT88.4 R12, [R28+0x17800] ;  /* 0x017800001c0c783b */ /* 0x000e680000004200 */
[----:B-----5:R-:W-:Y:S03]  /*1bce0*/  LDSM.16.MT88.4 R28, [R205+0x1800] ;  /* 0x00180000cd1c783b */ /* 0x020fe60000004200 */
[C---:B----4-:R-:W-:Y:S08]  /*1bcf0*/  HMMA.16816.F32 R152, R4.reuse, R24, R152 ;  /* 0x000000180498723c */ /* 0x050ff00000001898 */
[----:B------:R-:W-:Y:S01]  /*1bd00*/  HMMA.16816.F32 R148, R4, R26, R148 ;  /* 0x0000001a0494723c */ /* 0x000fe20000001894 */
[----:B---3--:R-:W-:Y:S01]  /*1bd10*/  F2FP.F16.F32.PACK_AB R4, R181, R180 ;  /* 0x000000b4b504723e */ /* 0x008fe200000000ff */
[----:B------:R-:W-:Y:S01]  /*1bd20*/  LDSM.16.MT88.4 R24, [R221+0x13800] ;  /* 0x01380000dd18783b */ /* 0x000fe20000004200 */
[----:B--2---:R-:W-:-:S02]  /*1bd30*/  F2FP.F16.F32.PACK_AB R5, R204, R183 ;  /* 0x000000b7cc05723e */ /* 0x004fc400000000ff */
        /* <DEDUP_REMOVED lines=10> */
[----:B------:R-:W-:Y:S07]  /*1bde0*/  LDSM.16.MT88.4 R20, [R205+0x3800] ;  /* 0x00380000cd14783b */ /* 0x000fee0000004200 */
[C---:B-1----:R-:W-:Y:S08]  /*1bdf0*/  HMMA.16816.F32 R132, R4.reuse, R12, R132 ;  /* 0x0000000c0484723c */ /* 0x042ff00000001884 */
[C---:B--2---:R-:W-:Y:S08]  /*1be00*/  HMMA.16816.F32 R140, R4.reuse, R8, R140 ;  /* 0x00000008048c723c */ /* 0x044ff0000000188c */
        /* <DEDUP_REMOVED lines=8> */
[C---:B------:R-:W-:Y:S08]  /*1be90*/  HMMA.16816.F32 R48, R4.reuse, R178, R48 ;  /* 0x000000b20430723c */ /* 0x040ff00000001830 */
        /* <DEDUP_REMOVED lines=36> */
[----:B------:R-:W1:Y:S01]  /*1c0e0*/  S2R R5, SR_TID.X ;  /* 0x0000000000057919 */ /* 0x000e620000002100 */
[----:B------:R-:W-:-:S04]  /*1c0f0*/  DEPBAR.LE SB0, 0x0 ;  /* 0x000080000000791a */ /* 0x000fc80000000000 */
[----:B------:R-:W-:Y:S02]  /*1c100*/  UISETP.NE.U32.AND UP0, UPT, UR12, URZ, UPT ;  /* 0x000000ff0c00728c */ /* 0x000fe4000bf05070 */
[----:B------:R-:W-:Y:S02]  /*1c110*/  USHF.L.U32 UR9, UR4, 0x6, URZ ;  /* 0x0000000604097899 */ /* 0x000fe400080006ff */
[----:B------:R-:W-:Y:S01]  /*1c120*/  UISETP.NE.AND.EX UP0, UPT, UR13, URZ, UPT, UP0 ;  /* 0x000000ff0d00728c */ /* 0x000fe2000bf05300 */
[----:B-1----:R-:W-:-:S04]  /*1c130*/  SHF.L.U32 R4, R5, 0x6, RZ ;  /* 0x0000000605047819 */ /* 0x002fc800000006ff */
[----:B------:R-:W-:Y:S01]  /*1c140*/  LOP3.LUT R8, R4, 0x1c0, RZ, 0xc0, !PT ;  /* 0x000001c004087812 */ /* 0x000fe200078ec0ff */
[----:B------:R-:W-:Y:S06]  /*1c150*/  BAR.SYNC.DEFER_BLOCKING 0x0 ;  /* 0x0000000000007b1d */ /* 0x000fec0000010000 */
[----:B------:R-:W-:Y:S05]  /*1c160*/  BRA.U !UP0, `(.L_x_2677) ;  /* 0x0000000508047547 */ /* 0x000fea000b800000 */
[----:B------:R-:W1:Y:S01]  /*1c170*/  LDC R7, c[0x0][0x4f0] ;  /* 0x00013c00ff077b82 */ /* 0x000e620000000800 */
[----:B------:R-:W-:Y:S02]  /*1c180*/  UIADD3 UR11, UPT, UPT, UR9, -0x80, URZ ;  /* 0xffffff80090b7890 */ /* 0x000fe4000fffe0ff */
[----:B------:R-:W-:Y:S01]  /*1c190*/  UIADD3 UR10, UPT, UPT, UR9, -0x40, URZ ;  /* 0xffffffc0090a7890 */ /* 0x000fe2000fffe0ff */
[----:B------:R-:W2:Y:S03]  /*1c1a0*/  LDCU.64 UR14, c[0x0][0x3a8] ;  /* 0x00007500ff0e77ac */ /* 0x000ea60008000a00 */
        /* <DEDUP_REMOVED lines=26> */
[----:B------:R-:W-:Y:S02]  /*1c350*/  LOP3.LUT R9, R7, UR10, RZ, 0x3c, !PT ;  /* 0x0000000a07097c12 */ /* 0x000fe4000f8e3cff */
[----:B------:R-:W-:Y:S02]  /*1c360*/  ISETP.GE.U32.AND P6, PT, R11, R6, PT ;  /* 0x000000060b00720c */ /* 0x000fe40003fc6070 */
[----:B------:R-:W-:Y:S01]  /*1c370*/  LOP3.LUT R6, R7, UR11, RZ, 0x3c, !PT ;  /* 0x0000000b07067c12 */ /* 0x000fe2000f8e3cff */
[----:B------:R-:W1:Y:S01]  /*1c380*/  LDCU.64 UR10, c[0x0][0x3c0] ;  /* 0x00007800ff0a77ac */ /* 0x000e620008000a00 */
[----:B------:R-:W-:-:S02]  /*1c390*/  ISETP.GE.AND P4, PT, R9, RZ, PT ;  /* 0x000000ff0900720c */ /* 0x000fc40003f86270 */
[----:B------:R-:W-:Y:S02]  /*1c3a0*/  ISETP.GE.AND P2, PT, R6, RZ, PT ;  /* 0x000000ff0600720c */ /* 0x000fe40003f46270 */
[----:B------:R-:W-:Y:S02]  /*1c3b0*/  ISETP.NE.AND P3, PT, R7, RZ, PT ;  /* 0x000000ff0700720c */ /* 0x000fe40003f65270 */
[----:B------:R-:W-:Y:S02]  /*1c3c0*/  @P5 IADD3 R13, PT, PT, R13, 0x1, RZ ;  /* 0x000000010d0d5810 */ /* 0x000fe40007ffe0ff */
[----:B------:R-:W-:Y:S01]  /*1c3d0*/  LOP3.LUT R11, RZ, R7, RZ, 0x33, !PT ;  /* 0x00000007ff0b7212 */ /* 0x000fe200078e33ff */
[----:B------:R-:W-:-:S04]  /*1c3e0*/  @P6 VIADD R14, R14, 0x1 ;  /* 0x000000010e0e6836 */ /* 0x000fc80000000000 */
[----:B------:R-:W-:Y:S02]  /*1c3f0*/  @!P4 IMAD.MOV R14, RZ, RZ, -R14 ;  /* 0x000000ffff0ec224 */ /* 0x000fe400078e0a0e */
[----:B------:R-:W-:-:S04]  /*1c400*/  @!P2 IADD3 R13, PT, PT, -R13, RZ, RZ ;  /* 0x000000ff0d0da210 */ /* 0x000fc80007ffe1ff */
[C---:B------:R-:W-:Y:S02]  /*1c410*/  SEL R6, R11.reuse, R13, !P3 ;  /* 0x0000000d0b067207 */ /* 0x040fe40005800000 */
[----:B------:R-:W-:-:S03]  /*1c420*/  SEL R11, R11, R14, !P3 ;  /* 0x0000000e0b0b7207 */ /* 0x000fc60005800000 */
[----:B------:R-:W-:-:S04]  /*1c430*/  IMAD.WIDE R12, R6, 0x4, R230 ;  /* 0x00000004060c7825 */ /* 0x000fc800078e02e6 */
[C---:B------:R-:W-:Y:S01]  /*1c440*/  IMAD.WIDE R14, R11.reuse, 0x4, R230 ;  /* 0x000000040b0e7825 */ /* 0x040fe200078e02e6 */
[----:B------:R3:W4:Y:S04]  /*1c450*/  LDG.E R10, desc[UR6][R12.64] ;  /* 0x000000060c0a7981 */ /* 0x000728000c1e1900 */
[----:B------:R-:W4:Y:S01]  /*1c460*/  LDG.E R9, desc[UR6][R14.64] ;  /* 0x000000060e097981 */ /* 0x000f22000c1e1900 */
[----:B------:R-:W-:-:S05]  /*1c470*/  IADD3 R6, PT, PT, R11, -R6, RZ ;  /* 0x800000060b067210 */ /* 0x000fca0007ffe0ff */
[----:B------:R-:W-:Y:S02]  /*1c480*/  IMAD R11, R6, R7, -0x40 ;  /* 0xffffffc0060b7424 */ /* 0x000fe400078e0207 */
[----:B-1----:R-:W-:-:S03]  /*1c490*/  IMAD.U32 R6, RZ, RZ, UR10 ;  /* 0x0000000aff067e24 */ /* 0x002fc6000f8e00ff */
[----:B------:R-:W-:-:S05]  /*1c4a0*/  SHF.R.S32.HI R7, RZ, 0x1f, R11 ;  /* 0x0000001fff077819 */ /* 0x000fca000001140b */
[----:B------:R-:W-:-:S04]  /*1c4b0*/  IMAD R7, R7, R6, RZ ;  /* 0x0000000607077224 */ /* 0x000fc800078e02ff */
[C---:B------:R-:W-:Y:S02]  /*1c4c0*/  IMAD R7, R11.reuse, UR11, R7 ;  /* 0x0000000b0b077c24 */ /* 0x040fe4000f8e0207 */
[----:B---3--:R-:W-:-:S04]  /*1c4d0*/  IMAD.WIDE.U32 R12, R11, R6, RZ ;  /* 0x000000060b0c7225 */ /* 0x008fc800078e00ff */
[----:B------:R-:W-:Y:S01]  /*1c4e0*/  IMAD.IADD R13, R13, 0x1, R7 ;  /* 0x000000010d0d7824 */ /* 0x000fe200078e0207 */
[----:B----4-:R-:W-:-:S04]  /*1c4f0*/  IADD3 R9, PT, PT, R10, -R9, RZ ;  /* 0x800000090a097210 */ /* 0x010fc80007ffe0ff */
        /* <DEDUP_REMOVED lines=8> */
.L_x_2677:
        /* <DEDUP_REMOVED lines=8> */
.L_x_2678:
[----:B------:R-:W1:Y:S01]  /*1c600*/  LDCU UR10, c[0x0][0x440] ;  /* 0x00008800ff0a77ac */ /* 0x000e620008000800 */
[----:B------:R-:W-:Y:S01]  /*1c610*/  LOP3.LUT R7, R216, 0x40, RZ, 0xfc, !PT ;  /* 0x00000040d8077812 */ /* 0x000fe200078efcff */
[----:B------:R-:W-:Y:S01]  /*1c620*/  IMAD.SHL.U32 R217, R220, 0x20, RZ ;  /* 0x00000020dcd97824 */ /* 0x000fe200078e00ff */
[----:B------:R-:W-:Y:S01]  /*1c630*/  LOP3.LUT R9, R8, 0x8, R5, 0xf8, !PT ;  /* 0x0000000808097812 */ /* 0x000fe200078ef805 */
[----:B------:R-:W-:Y:S01]  /*1c640*/  UISETP.GE.AND UP1, UPT, UR4, 0x3, UPT ;  /* 0x000000030400788c */ /* 0x000fe2000bf26270 */
[C---:B------:R-:W-:Y:S02]  /*1c650*/  LOP3.LUT R5, R216.reuse, 0x80, RZ, 0xfc, !PT ;  /* 0x00000080d8057812 */ /* 0x040fe400078efcff */
[----:B------:R-:W-:Y:S02]  /*1c660*/  SHF.R.U32.HI R218, RZ, 0x1, R220 ;  /* 0x00000001ffda7819 */ /* 0x000fe400000116dc */
[----:B------:R-:W-:Y:S02]  /*1c670*/  LOP3.LUT R8, R216, 0xc0, RZ, 0xfc, !PT ;  /* 0x000000c0d8087812 */ /* 0x000fe400078efcff */
[----:B------:R-:W-:-:S02]  /*1c680*/  LOP3.LUT R217, R217, 0x7c00, RZ, 0xc0, !PT ;  /* 0x00007c00d9d97812 */ /* 0x000fc400078ec0ff */
[----:B------:R-:W-:Y:S02]  /*1c690*/  LOP3.LUT R212, R4, 0x400, RZ, 0xc0, !PT ;  /* 0x0000040004d47812 */ /* 0x000fe400078ec0ff */
[----:B------:R-:W-:Y:S02]  /*1c6a0*/  LOP3.LUT R9, R9, R216, RZ, 0x3c, !PT ;  /* 0x000000d809097212 */ /* 0x000fe400078e3cff */
[----:B-1----:R-:W-:Y:S02]  /*1c6b0*/  ISETP.GE.AND P5, PT, R7, UR10, PT ;  /* 0x0000000a07007c0c */ /* 0x002fe4000bfa6270 */
[----:B------:R-:W1:Y:S01]  /*1c6c0*/  LDC R7, c[0x0][0x3c4] ;  /* 0x0000f100ff077b82 */ /* 0x000e620000000800 */
[----:B------:R-:W-:Y:S01]  /*1c6d0*/  ISETP.GE.AND P6, PT, R216, UR10, PT ;  /* 0x0000000ad8007c0c */ /* 0x000fe2000bfc6270 */
[----:B------:R-:W-:Y:S01]  /*1c6e0*/  IMAD R212, R9, 0x2, R212 ;  /* 0x0000000209d47824 */ /* 0x000fe200078e02d4 */
[----:B------:R-:W-:Y:S02]  /*1c6f0*/  ISETP.GE.AND P4, PT, R5, UR10, PT ;  /* 0x0000000a05007c0c */ /* 0x000fe4000bf86270 */
[----:B------:R-:W-:-:S02]  /*1c700*/  LOP3.LUT R5, R218, 0x8, RZ, 0xc0, !PT ;  /* 0x00000008da057812 */ /* 0x000fc400078ec0ff */
[----:B------:R-:W-:Y:S01]  /*1c710*/  ISETP.GE.AND P3, PT, R8, UR10, PT ;  /* 0x0000000a08007c0c */ /* 0x000fe2000bf66270 */
[----:B------:R-:W-:Y:S01]  /*1c720*/  USHF.L.U32 UR10, UR4, 0x6, URZ ;  /* 0x00000006040a7899 */ /* 0x000fe200080006ff */
[--C-:B------:R-:W-:Y:S02]  /*1c730*/  LOP3.LUT R5, R5, 0x1c0, R4.reuse, 0xf8, !PT ;  /* 0x000001c005057812 */ /* 0x100fe400078ef804 */
        /* <DEDUP_REMOVED lines=14> */
[----:B-1----:R-:W-:Y:S01]  /*1c820*/  LEA.HI.X R9, R6, R229, R7, 0x5, P2 ;  /* 0x000000e506097211 */ /* 0x002fe200010f2c07 */
[----:B------:R-:W-:Y:S02]  /*1c830*/  IMAD.IADD R211, R224, 0x1, R213 ;  /* 0x00000001e0d37824 */ /* 0x000fe400078e02d5 */
        /* <DEDUP_REMOVED lines=10> */
[----:B------:R-:W-:Y:S01]  /*1c8e0*/  IMAD.X R7, R4, 0x1, R9, P2 ;  /* 0x0000000104077824 */ /* 0x000fe200010e0609 */
[----:B------:R-:W-:Y:S01]  /*1c8f0*/  IADD3 R12, P2, PT, R5, R6, RZ ;  /* 0x00000006050c7210 */ /* 0x000fe20007f5e0ff */
[----:B------:R-:W-:Y:S01]  /*1c900*/  VIADD R5, R212, UR8 ;  /* 0x00000008d4057c36 */ /* 0x000fe20008000000 */
[----:B------:R-:W-:Y:S01]  /*1c910*/  @!PT LDS RZ, [RZ] ;  /* 0x00000000fffff984 */ /* 0x000fe20000000800 */
[----:B------:R-:W-:Y:S01]  /*1c920*/  @!PT LDS RZ, [RZ] ;  /* 0x00000000fffff984 */ /* 0x000fe20000000800 */
[----:B------:R-:W-:Y:S01]  /*1c930*/  @!PT LDS RZ, [RZ] ;  /* 0x00000000fffff984 */ /* 0x000fe20000000800 */
[----:B------:R-:W-:Y:S03]  /*1c940*/  @!P3 LDGSTS.E.BYPASS.LTC128B.128 [R235+0x16000], desc[UR6][R228.64+0x180] ;  /* 0x16000180e4ebbfae */ /* 0x000fe6000b981a06 */
[----:B------:R-:W-:Y:S01]  /*1c950*/  IMAD.X R13, R4, 0x1, R7, P2 ;  /* 0x00000001040d7824 */ /* 0x000fe200010e0607 */
[----:B------:R-:W-:Y:S01]  /*1c960*/  @P3 STS.128 [R235+0x16000], RZ ;  /* 0x016000ffeb003388 */ /* 0x000fe20000000c00 */
[--C-:B------:R-:W-:Y:S02]  /*1c970*/  IMAD.IADD R209, R224, 0x1, R5.reuse ;  /* 0x00000001e0d17824 */ /* 0x100fe400078e0205 */
[----:B------:R-:W-:Y:S01]  /*1c980*/  IMAD.IADD R166, R166, 0x1, R5 ;  /* 0x00000001a6a67824 */ /* 0x000fe200078e0205 */
[----:B------:R-:W-:Y:S01]  /*1c990*/  @!PT LDS RZ, [RZ] ;  /* 0x00000000fffff984 */ /* 0x000fe20000000800 */
[----:B------:R-:W-:Y:S01]  /*1c9a0*/  @!PT LDS RZ, [RZ] ;  /* 0x00000000fffff984 */ /* 0x000fe20000000800 */
[----:B------:R-:W-:Y:S01]  /*1c9b0*/  @!PT LDS RZ, [RZ] ;  /* 0x00000000fffff984 */ /* 0x000fe20000000800 */
[----:B------:R-:W-:Y:S03]  /*1c9c0*/  @!P6 LDGSTS.E.BYPASS.LTC128B.128 [R235+0x10800], desc[UR6][R8.64] ;  /* 0x1080000008ebefae */ /* 0x000fe6000b981a06 */
        /* <DEDUP_REMOVED lines=64> */
[----:B------:R-:W1:Y:S04]  /*1cdd0*/  LDSM.16.M88.4 R180, [R209+0x8800] ;  /* 0x00880000d1b4783b */ /* 0x000e680000000200 */
[----:B------:R-:W1:Y:S04]  /*1cde0*/  LDSM.16.M88.4 R172, [R209+0x9000] ;  /* 0x00900000d1ac783b */ /* 0x000e680000000200 */
[----:B--2---:R-:W2:Y:S04]  /*1cdf0*/  LDSM.16.M88.4 R12, [R209+0x9800] ;  /* 0x00980000d10c783b */ /* 0x004ea80000000200 */
[----:B------:R-:W-:Y:S01]  /*1ce00*/  LDSM.16.M88.4 R176, [R208] ;  /* 0x00000000d0b0783b */ /* 0x000fe20000000200 */
[C---:B---3--:R-:W-:Y:S03]  /*1ce10*/  HMMA.16816.F32 R168, R16.reuse, R32, RZ ;  /* 0x0000002010a8723c */ /* 0x048fe600000018ff */
[----:B------:R-:W3:Y:S04]  /*1ce20*/  LDSM.16.M88.4 R4, [R166+0x8000] ;  /* 0x00800000a604783b */ /* 0x000ee80000000200 */
[----:B------:R-:W-:Y:S01]  /*1ce30*/  LDSM.16.M88.4 R200, [R167+0x9800] ;  /* 0x00980000a7c8783b */ /* 0x000fe20000000200 */
[C---:B----4-:R-:W-:Y:S03]  /*1ce40*/  HMMA.16816.F32 R28, R16.reuse, R24, RZ ;  /* 0x00000018101c723c */ /* 0x050fe600000018ff */
[----:B------:R-:W-:Y:S04]  /*1ce50*/  LDSM.16.M88.4 R204, [R209+0xb000] ;  /* 0x00b00000d1cc783b */ /* 0x000fe80000000200 */
[----:B------:R-:W0:Y:S01]  /*1ce60*/  LDGDEPBAR ;  /* 0x00000000000079af */ /* 0x000e220000000000 */
[C---:B------:R-:W-:Y:S08]  /*1ce70*/  HMMA.16816.F32 R32, R16.reuse, R34, RZ ;  /* 0x000000221020723c */ /* 0x040ff000000018ff */
[C---:B------:R-:W-:Y:S08]  /*1ce80*/  HMMA.16816.F32 R24, R16.reuse, R26, RZ ;  /* 0x0000001a1018723c */ /* 0x040ff000000018ff */
[C---:B-----5:R-:W-:Y:S08]  /*1ce90*/  HMMA.16816.F32 R20, R16.reuse, R192, RZ ;  /* 0x000000c01014723c */ /* 0x060ff000000018ff */
[C---:B------:R-:W-:Y:S08]  /*1cea0*/  HMMA.16816.F32 R192, R16.reuse, R194, RZ ;  /* 0x000000c210c0723c */ /* 0x040ff000000018ff */
[----:B------:R-:W-:Y:S08]  /*1ceb0*/  HMMA.16816.F32 R188, R16, R196, RZ ;  /* 0x000000c410bc723c */ /* 0x000ff000000018ff */
[C---:B-1----:R-:W-:Y:S08]  /*1cec0*/  HMMA.16816.F32 R168, R8.reuse, R184, R168 ;  /* 0x000000b808a8723c */ /* 0x042ff000000018a8 */
[C---:B------:R-:W-:Y:S01]  /*1ced0*/  HMMA.16816.F32 R32, R8.reuse, R186, R32 ;  /* 0x000000ba0820723c */ /* 0x040fe20000001820 */
[----:B------:R-:W1:Y:S07]  /*1cee0*/  LDSM.16.M88.4 R184, [R166+0x8800] ;  /* 0x00880000a6b8783b */ /* 0x000e6e0000000200 */
[C---:B------:R-:W-:Y:S08]  /*1cef0*/  HMMA.16816.F32 R28, R8.reuse, R180, R28 ;  /* 0x000000b4081c723c */ /* 0x040ff0000000181c */
[----:B------:R-:W-:Y:S01]  /*1cf00*/  HMMA.16816.F32 R24, R8, R182, R24 ;  /* 0x000000b60818723c */ /* 0x000fe20000001818 */
[----:B------:R-:W4:Y:S07]  /*1cf10*/  LDSM.16.M88.4 R180, [R166+0x9000] ;  /* 0x00900000a6b4783b */ /* 0x000f2e0000000200 */
[----:B------:R-:W-:Y:S01]  /*1cf20*/  HMMA.16816.F32 R16, R16, R198, RZ ;  /* 0x000000c61010723c */ /* 0x000fe200000018ff */
[----:B------:R-:W5:Y:S07]  /*1cf30*/  LDSM.16.M88.4 R196, [R166+0x9800] ;  /* 0x00980000a6c4783b */ /* 0x000f6e0000000200 */
[C---:B------:R-:W-:Y:S08]  /*1cf40*/  HMMA.16816.F32 R20, R8.reuse, R172, R20 ;  /* 0x000000ac0814723c */ /* 0x040ff00000001814 */
[C---:B------:R-:W-:Y:S01]  /*1cf50*/  HMMA.16816.F32 R192, R8.reuse, R174, R192 ;  /* 0x000000ae08c0723c */ /* 0x040fe200000018c0 */
[----:B------:R-:W-:Y:S07]  /*1cf60*/  LDSM.16.M88.4 R172, [R167+0x8000] ;  /* 0x00800000a7ac783b */ /* 0x000fee0000000200 */
[C---:B--2---:R-:W-:Y:S08]  /*1cf70*/  HMMA.16816.F32 R188, R8.reuse, R12, R188 ;  /* 0x0000000c08bc723c */ /* 0x044ff000000018bc */
[----:B------:R-:W-:Y:S01]  /*1cf80*/  HMMA.16816.F32 R16, R8, R14, R16 ;  /* 0x0000000e0810723c */ /* 0x000fe20000001810 */
[----:B------:R-:W2:Y:S04]  /*1cf90*/  LDSM.16.M88.4 R8, [R210] ;  /* 0x00000000d208783b */ /* 0x000ea80000000200 */
[----:B------:R-:W2:Y:S03]  /*1cfa0*/  LDSM.16.M88.4 R12, [R167+0x8800] ;  /* 0x00880000a70c783b */ /* 0x000ea60000000200 */
[C---:B---3--:R-:W-:Y:S08]  /*1cfb0*/  HMMA.16816.F32 R168, R176.reuse, R4, R168 ;  /* 0x00000004b0a8723c */ /* 0x048ff000000018a8 */
[C---:B------:R-:W-:Y:S01]  /*1cfc0*/  HMMA.16816.F32 R32, R176.reuse, R6, R32 ;  /* 0x00000006b020723c */ /* 0x040fe20000001820 */
[----:B------:R-:W3:Y:S07]  /*1cfd0*/  LDSM.16.M88.4 R4, [R167+0x9000] ;  /* 0x00900000a704783b */ /* 0x000eee0000000200 */
[C---:B-1----:R-:W-:Y:S08]  /*1cfe0*/  HMMA.16816.F32 R28, R176.reuse, R184, R28 ;  /* 0x000000b8b01c723c */ /* 0x042ff0000000181c */
[C---:B------:R-:W-:Y:S01]  /*1cff0*/  HMMA.16816.F32 R24, R176.reuse, R186, R24 ;  /* 0x000000bab018723c */ /* 0x040fe20000001818 */
[----:B------:R-:W-:Y:S07]  /*1d000*/  LDSM.16.M88.4 R184, [R213+0x2000] ;  /* 0x00200000d5b8783b */ /* 0x000fee0000000200 */
[C---:B----4-:R-:W-:Y:S08]  /*1d010*/  HMMA.16816.F32 R20, R176.reuse, R180, R20 ;  /* 0x000000b4b014723c */ /* 0x050ff00000001814 */
[C---:B------:R-:W-:Y:S01]  /*1d020*/  HMMA.16816.F32 R192, R176.reuse, R182, R192 ;  /* 0x000000b6b0c0723c */ /* 0x040fe200000018c0 */
[----:B------:R-:W1:Y:S07]  /*1d030*/  LDSM.16.M88.4 R180, [R212+UR8+0xa000] ;  /* 0x00a00008d4b4783b */ /* 0x000e6e0008000200 */
[C---:B-----5:R-:W-:Y:S08]  /*1d040*/  HMMA.16816.F32 R188, R176.reuse, R196, R188 ;  /* 0x000000c4b0bc723c */ /* 0x060ff000000018bc */
[----:B------:R-:W-:Y:S01]  /*1d050*/  HMMA.16816.F32 R16, R176, R198, R16 ;  /* 0x000000c6b010723c */ /* 0x000fe20000001810 */
[----:B------:R-:W4:Y:S04]  /*1d060*/  LDSM.16.M88.4 R176, [R212+UR8+0xa800] ;  /* 0x00a80008d4b0783b */ /* 0x000f280008000200 */
[----:B------:R-:W-:Y:S03]  /*1d070*/  LDSM.16.M88.4 R196, [R212+UR8+0xb800] ;  /* 0x00b80008d4c4783b */ /* 0x000fe60008000200 */
[C---:B--2---:R-:W-:Y:S08]  /*1d080*/  HMMA.16816.F32 R168, R8.reuse, R172, R168 ;  /* 0x000000ac08a8723c */ /* 0x044ff000000018a8 */
[C---:B------:R-:W-:Y:S01]  /*1d090*/  HMMA.16816.F32 R32, R8.reuse, R174, R32 ;  /* 0x000000ae0820723c */ /* 0x040fe20000001820 */
[----:B------:R-:W2:Y:S07]  /*1d0a0*/  LDSM.16.M88.4 R172, [R212+UR8+0xb000] ;  /* 0x00b00008d4ac783b */ /* 0x000eae0008000200 */
        /* <DEDUP_REMOVED lines=16> */
[C---:B--2---:R-:W-:Y:S08]  /*1d1b0*/  HMMA.16816.F32 R20, R184.reuse, R172, R20 ;  /* 0x000000acb814723c */ /* 0x044ff00000001814 */
[C---:B------:R-:W-:Y:S01]  /*1d1c0*/  HMMA.16816.F32 R192, R184.reuse, R174, R192 ;  /* 0x000000aeb8c0723c */ /* 0x040fe200000018c0 */
[----:B------:R-:W2:Y:S07]  /*1d1d0*/  LDSM.16.M88.4 R172, [R208+0x2000] ;  /* 0x00200000d0ac783b */ /* 0x000eae0000000200 */
[C---:B------:R-:W-:Y:S08]  /*1d1e0*/  HMMA.16816.F32 R188, R184.reuse, R196, R188 ;  /* 0x000000c4b8bc723c */ /* 0x040ff000000018bc */
[----:B------:R-:W-:Y:S01]  /*1d1f0*/  HMMA.16816.F32 R16, R184, R198, R16 ;  /* 0x000000c6b810723c */ /* 0x000fe20000001810 */
[----:B------:R-:W4:Y:S04]  /*1d200*/  LDSM.16.M88.4 R184, [R166+0xb800] ;  /* 0x00b80000a6b8783b */ /* 0x000f280000000200 */
[----:B------:R-:W-:Y:S03]  /*1d210*/  LDSM.16.M88.4 R196, [R166+0xb000] ;  /* 0x00b00000a6c4783b */ /* 0x000fe60000000200 */
[C---:B---3--:R-:W-:Y:S08]  /*1d220*/  HMMA.16816.F32 R168, R4.reuse, R12, R168 ;  /* 0x0000000c04a8723c */ /* 0x048ff000000018a8 */
[C---:B------:R-:W-:Y:S01]  /*1d230*/  HMMA.16816.F32 R32, R4.reuse, R14, R32 ;  /* 0x0000000e0420723c */ /* 0x040fe20000001820 */
[----:B------:R-:W-:Y:S07]  /*1d240*/  LDSM.16.M88.4 R12, [R210+0x2000] ;  /* 0x00200000d20c783b */ /* 0x000fee0000000200 */
[C---:B-----5:R-:W-:Y:S08]  /*1d250*/  HMMA.16816.F32 R28, R4.reuse, R8, R28 ;  /* 0x00000008041c723c */ /* 0x060ff0000000181c */
[C---:B------:R-:W-:Y:S01]  /*1d260*/  HMMA.16816.F32 R24, R4.reuse, R10, R24 ;  /* 0x0000000a0418723c */ /* 0x040fe20000001818 */
[----:B------:R-:W3:Y:S07]  /*1d270*/  LDSM.16.M88.4 R8, [R167+0xa000] ;  /* 0x00a00000a708783b */ /* 0x000eee0000000200 */
[C---:B------:R-:W-:Y:S08]  /*1d280*/  HMMA.16816.F32 R20, R4.reuse, R204, R20 ;  /* 0x000000cc0414723c */ /* 0x040ff00000001814 */
[C---:B------:R-:W-:Y:S01]  /*1d290*/  HMMA.16816.F32 R192, R4.reuse, R206, R192 ;  /* 0x000000ce04c0723c */ /* 0x040fe200000018c0 */
[----:B------:R-:W-:Y:S07]  /*1d2a0*/  LDSM.16.M88.4 R204, [R212+UR8+0xd800] ;  /* 0x00d80008d4cc783b */ /* 0x000fee0008000200 */
[C---:B-1----:R-:W-:Y:S08]  /*1d2b0*/  HMMA.16816.F32 R188, R4.reuse, R180, R188 ;  /* 0x000000b404bc723c */ /* 0x042ff000000018bc */
[----:B------:R-:W-:Y:S01]  /*1d2c0*/  HMMA.16816.F32 R16, R4, R182, R16 ;  /* 0x000000b60410723c */ /* 0x000fe20000001810 */
[----:B------:R-:W1:Y:S04]  /*1d2d0*/  LDSM.16.M88.4 R4, [R167+0xa800] ;  /* 0x00a80000a704783b */ /* 0x000e680000000200 */
[----:B------:R-:W-:Y:S03]  /*1d2e0*/  LDSM.16.M88.4 R180, [R167+0xb000] ;  /* 0x00b00000a7b4783b */ /* 0x000fe60000000200 */
[C---:B--2---:R-:W-:Y:S08]  /*1d2f0*/  HMMA.16816.F32 R168, R172.reuse, R176, R168 ;  /* 0x000000b0aca8723c */ /* 0x044ff000000018a8 */
[C---:B------:R-:W-:Y:S01]  /*1d300*/  HMMA.16816.F32 R32, R172.reuse, R178, R32 ;  /* 0x000000b2ac20723c */ /* 0x040fe20000001820 */
[----:B------:R-:W2:Y:S07]  /*1d310*/  LDSM.16.M88.4 R176, [R167+0xb800] ;  /* 0x00b80000a7b0783b */ /* 0x000eae0000000200 */
[C---:B------:R-:W-:Y:S08]  /*1d320*/  HMMA.16816.F32 R28, R172.reuse, R200, R28 ;  /* 0x000000c8ac1c723c */ /* 0x040ff0000000181c */
[C---:B------:R-:W-:Y:S01]  /*1d330*/  HMMA.16816.F32 R24, R172.reuse, R202, R24 ;  /* 0x000000caac18723c */ /* 0x040fe20000001818 */
[----:B------:R-:W-:Y:S07]  /*1d340*/  LDSM.16.M88.4 R200, [R209+0xc800] ;  /* 0x00c80000d1c8783b */ /* 0x000fee0000000200 */
[C---:B----4-:R-:W-:Y:S08]  /*1d350*/  HMMA.16816.F32 R188, R172.reuse, R184, R188 ;  /* 0x000000b8acbc723c */ /* 0x050ff000000018bc */
[----:B------:R-:W-:Y:S01]  /*1d360*/  HMMA.16816.F32 R16, R172, R186, R16 ;  /* 0x000000baac10723c */ /* 0x000fe20000001810 */
[----:B------:R-:W-:Y:S07]  /*1d370*/  LDSM.16.M88.4 R184, [R213+0x4000] ;  /* 0x00400000d5b8783b */ /* 0x000fee0000000200 */
[C---:B---3--:R-:W-:Y:S08]  /*1d380*/  HMMA.16816.F32 R168, R12.reuse, R8, R168 ;  /* 0x000000080ca8723c */ /* 0x048ff000000018a8 */
[C---:B------:R-:W-:Y:S01]  /*1d390*/  HMMA.16816.F32 R32, R12.reuse, R10, R32 ;  /* 0x0000000a0c20723c */ /* 0x040fe20000001820 */
[----:B------:R-:W3:Y:S07]  /*1d3a0*/  LDSM.16.M88.4 R8, [R212+UR8+0xc800] ;  /* 0x00c80008d408783b */ /* 0x000eee0008000200 */
[C---:B-1----:R-:W-:Y:S08]  /*1d3b0*/  HMMA.16816.F32 R28, R12.reuse, R4, R28 ;  /* 0x000000040c1c723c */ /* 0x042ff0000000181c */
[----:B------:R-:W-:Y:S01]  /*1d3c0*/  HMMA.16816.F32 R24, R12, R6, R24 ;  /* 0x000000060c18723c */ /* 0x000fe20000001818 */
[----:B------:R-:W1:Y:S07]  /*1d3d0*/  LDSM.16.M88.4 R4, [R212+UR8+0xd000] ;  /* 0x00d00008d404783b */ /* 0x000e6e0008000200 */
        /* <DEDUP_REMOVED lines=9> */
[----:B------:R-:W-:Y:S04]  /*1d470*/  LDSM.16.M88.4 R176, [R211+0x4000] ;  /* 0x00400000d3b0783b */ /* 0x000fe80000000200 */
[----:B------:R-:W2:Y:S03]  /*1d480*/  LDSM.16.M88.4 R12, [R209+0xc000] ;  /* 0x00c00000d10c783b */ /* 0x000ea60000000200 */
[C---:B---3--:R-:W-:Y:S08]  /*1d490*/  HMMA.16816.F32 R28, R184.reuse, R8, R28 ;  /* 0x00000008b81c723c */ /* 0x048ff0000000181c */
[C---:B------:R-:W-:Y:S01]  /*1d4a0*/  HMMA.16816.F32 R24, R184.reuse, R10, R24 ;  /* 0x0000000ab818723c */ /* 0x040fe20000001818 */
[----:B------:R-:W-:Y:S07]  /*1d4b0*/  LDSM.16.M88.4 R8, [R208+0x4000] ;  /* 0x00400000d008783b */ /* 0x000fee0000000200 */
[C---:B-1----:R-:W-:Y:S08]  /*1d4c0*/  HMMA.16816.F32 R20, R184.reuse, R4, R20 ;  /* 0x00000004b814723c */ /* 0x042ff00000001814 */
        /* <DEDUP_REMOVED lines=8> */
[----:B------:R-:W-:Y:S03]  /*1d550*/  LDSM.16.M88.4 R204, [R209+0xf800] ;  /* 0x00f80000d1cc783b */ /* 0x000fe60000000200 */
[C---:B--2---:R-:W-:Y:S08]  /*1d560*/  HMMA.16816.F32 R168, R176.reuse, R12, R168 ;  /* 0x0000000cb0a8723c */ /* 0x044ff000000018a8 */
[C---:B------:R-:W-:Y:S01]  /*1d570*/  HMMA.16816.F32 R32, R176.reuse, R14, R32 ;  /* 0x0000000eb020723c */ /* 0x040fe20000001820 */
[----:B------:R-:W2:Y:S07]  /*1d580*/  LDSM.16.M88.4 R12, [R166+0xd800] ;  /* 0x00d80000a60c783b */ /* 0x000eae0000000200 */
[C---:B------:R-:W-:Y:S08]  /*1d590*/  HMMA.16816.F32 R188, R176.reuse, R180, R188 ;  /* 0x000000b4b0bc723c */ /* 0x040ff000000018bc */
[----:B------:R-:W-:Y:S01]  /*1d5a0*/  HMMA.16816.F32 R16, R176, R182, R16 ;  /* 0x000000b6b010723c */ /* 0x000fe20000001810 */
        /* <DEDUP_REMOVED lines=9> */
[----:B------:R-:W5:Y:S04]  /*1d640*/  LDSM.16.M88.4 R176, [R167+0xc800] ;  /* 0x00c80000a7b0783b */ /* 0x000f680000000200 */
[----:B------:R-:W-:Y:S03]  /*1d650*/  LDSM.16.M88.4 R196, [R211+0x6000] ;  /* 0x00600000d3c4783b */ /* 0x000fe60000000200 */
        /* <DEDUP_REMOVED lines=9> */
[----:B------:R-:W2:Y:S03]  /*1d6f0*/  LDSM.16.M88.4 R8, [R212+UR8+0xe000] ;  /* 0x00e00008d408783b */ /* 0x000ea60008000200 */
[C---:B-1----:R-:W-:Y:S08]  /*1d700*/  HMMA.16816.F32 R168, R180.reuse, R4, R168 ;  /* 0x00000004b4a8723c */ /* 0x042ff000000018a8 */
[C---:B------:R-:W-:Y:S01]  /*1d710*/  HMMA.16816.F32 R32, R180.reuse, R6, R32 ;  /* 0x00000006b420723c */ /* 0x040fe20000001820 */
[----:B------:R-:W1:Y:S07]  /*1d720*/  LDSM.16.M88.4 R4, [R212+UR8+0xe800] ;  /* 0x00e80008d404783b */ /* 0x000e6e0008000200 */
[C---:B-----5:R-:W-:Y:S08]  /*1d730*/  HMMA.16816.F32 R28, R180.reuse, R176, R28 ;  /* 0x000000b0b41c723c */ /* 0x060ff0000000181c */
[C---:B------:R-:W-:Y:S01]  /*1d740*/  HMMA.16816.F32 R24, R180.reuse, R178, R24 ;  /* 0x000000b2b418723c */ /* 0x040fe20000001818 */
[----:B------:R-:W4:Y:S07]  /*1d750*/  LDSM.16.M88.4 R176, [R212+UR8+0xf000] ;  /* 0x00f00008d4b0783b */ /* 0x000f2e0008000200 */
[C---:B---3--:R-:W-:Y:S08]  /*1d760*/  HMMA.16816.F32 R20, R180.reuse, R172, R20 ;  /* 0x000000acb414723c */ /* 0x048ff00000001814 */
[----:B------:R-:W-:Y:S01]  /*1d770*/  HMMA.16816.F32 R192, R180, R174, R192 ;  /* 0x000000aeb4c0723c */ /* 0x000fe200000018c0 */
[----:B------:R-:W3:Y:S07]  /*1d780*/  LDSM.16.M88.4 R172, [R212+UR8+0xf800] ;  /* 0x00f80008d4ac783b */ /* 0x000eee0008000200 */
[C---:B--2---:R-:W-:Y:S08]  /*1d790*/  HMMA.16816.F32 R168, R12.reuse, R8, R168 ;  /* 0x000000080ca8723c */ /* 0x044ff000000018a8 */
[C---:B------:R-:W-:Y:S01]  /*1d7a0*/  HMMA.16816.F32 R32, R12.reuse, R10, R32 ;  /* 0x0000000a0c20723c */ /* 0x040fe20000001820 */
[----:B------:R-:W2:Y:S07]  /*1d7b0*/  LDSM.16.M88.4 R8, [R209+0xe000] ;  /* 0x00e00000d108783b */ /* 0x000eae0000000200 */
[C---:B-1----:R-:W-:Y:S08]  /*1d7c0*/  HMMA.16816.F32 R28, R12.reuse, R4, R28 ;  /* 0x000000040c1c723c */ /* 0x042ff0000000181c */
[----:B------:R-:W-:Y:S01]  /*1d7d0*/  HMMA.16816.F32 R24, R12, R6, R24 ;  /* 0x000000060c18723c */ /* 0x000fe20000001818 */
[----:B------:R-:W1:Y:S07]  /*1d7e0*/  LDSM.16.M88.4 R4, [R209+0xe800] ;  /* 0x00e80000d104783b */ /* 0x000e6e0000000200 */
[C---:B------:R-:W-:Y:S08]  /*1d7f0*/  HMMA.16816.F32 R188, R180.reuse, R184, R188 ;  /* 0x000000b8b4bc723c */ /* 0x040ff000000018bc */
[----:B------:R-:W-:Y:S01]  /*1d800*/  HMMA.16816.F32 R16, R180, R186, R16 ;  /* 0x000000bab410723c */ /* 0x000fe20000001810 */
[----:B------:R-:W-:Y:S04]  /*1d810*/  LDSM.16.M88.4 R184, [R208+0x6000] ;  /* 0x00600000d0b8783b */ /* 0x000fe80000000200 */
[----:B------:R-:W5:Y:S03]  /*1d820*/  LDSM.16.M88.4 R180, [R166+0xe000] ;  /* 0x00e00000a6b4783b */ /* 0x000f660000000200 */
[C---:B----4-:R-:W-:Y:S08]  /*1d830*/  HMMA.16816.F32 R20, R12.reuse, R176, R20 ;  /* 0x000000b00c14723c */ /* 0x050ff00000001814 */
[C---:B---3--:R-:W-:Y:S08]  /*1d840*/  HMMA.16816.F32 R188, R12.reuse, R172, R188 ;  /* 0x000000ac0cbc723c */ /* 0x048ff000000018bc */
[C---:B------:R-:W-:Y:S01]  /*1d850*/  HMMA.16816.F32 R16, R12.reuse, R174, R16 ;  /* 0x000000ae0c10723c */ /* 0x040fe20000001810 */
[----:B------:R-:W3:Y:S07]  /*1d860*/  LDSM.16.M88.4 R172, [R166+0xf800] ;  /* 0x00f80000a6ac783b */ /* 0x000eee0000000200 */
[----:B------:R-:W-:Y:S01]  /*1d870*/  HMMA.16816.F32 R192, R12, R178, R192 ;  /* 0x000000b20cc0723c */ /* 0x000fe200000018c0 */
[----:B------:R-:W-:Y:S04]  /*1d880*/  LDSM.16.M88.4 R12, [R210+0x6000] ;  /* 0x00600000d20c783b */ /* 0x000fe80000000200 */
[----:B------:R-:W-:Y:S03]  /*1d890*/  LDSM.16.M88.4 R176, [R166+0xe800] ;  /* 0x00e80000a6b0783b */ /* 0x000fe60000000200 */
[C---:B--2---:R-:W-:Y:S08]  /*1d8a0*/  HMMA.16816.F32 R168, R196.reuse, R8, R168 ;  /* 0x00000008c4a8723c */ /* 0x044ff000000018a8 */
[C---:B------:R-:W-:Y:S01]  /*1d8b0*/  HMMA.16816.F32 R32, R196.reuse, R10, R32 ;  /* 0x0000000ac420723c */ /* 0x040fe20000001820 */
[----:B------:R-:W2:Y:S07]  /*1d8c0*/  LDSM.16.M88.4 R8, [R167+0xe000] ;  /* 0x00e00000a708783b */ /* 0x000eae0000000200 */
[C---:B-1----:R-:W-:Y:S08]  /*1d8d0*/  HMMA.16816.F32 R28, R196.reuse, R4, R28 ;  /* 0x00000004c41c723c */ /* 0x042ff0000000181c */
[C---:B------:R-:W-:Y:S01]  /*1d8e0*/  HMMA.16816.F32 R24, R196.reuse, R6, R24 ;  /* 0x00000006c418723c */ /* 0x040fe20000001818 */
[----:B------:R-:W1:Y:S07]  /*1d8f0*/  LDSM.16.M88.4 R4, [R167+0xf800] ;  /* 0x00f80000a704783b */ /* 0x000e6e0000000200 */
[----:B------:R-:W-:Y:S08]  /*1d900*/  HMMA.16816.F32 R16, R196, R206, R16 ;  /* 0x000000cec410723c */ /* 0x000ff00000001810 */
[----:B-----5:R-:W-:Y:S08]  /*1d910*/  HMMA.16816.F32 R168, R184, R180, R168 ;  /* 0x000000b4b8a8723c */ /* 0x020ff000000018a8 */
[----:B------:R-:W-:Y:S01]  /*1d920*/  HMMA.16816.F32 R20, R196, R200, R20 ;  /* 0x000000c8c414723c */ /* 0x000fe20000001814 */
[----:B------:R-:W-:-:S05]  /*1d930*/  IMAD.SHL.U32 R200, R220, 0x2, RZ ;  /* 0x00000002dcc87824 */ /* 0x000fca00078e00ff */
[----:B------:R-:W-:Y:S02]  /*1d940*/  LOP3.LUT R200, R200, 0x6, RZ, 0xc0, !PT ;  /* 0x00000006c8c87812 */ /* 0x000fe400078ec0ff */
[----:B---3--:R-:W-:Y:S02]  /*1d950*/  HMMA.16816.F32 R16, R184, R174, R16 ;  /* 0x000000aeb810723c */ /* 0x008fe40000001810 */
[----:B------:R-:W-:-:S06]  /*1d960*/  LOP3.LUT R174, R200, UR10, RZ, 0xfc, !PT ;  /* 0x0000000ac8ae7c12 */ /* 0x000fcc000f8efcff */
[----:B--2---:R-:W-:Y:S08]  /*1d970*/  HMMA.16816.F32 R168, R12, R8, R168 ;  /* 0x000000080ca8723c */ /* 0x004ff000000018a8 */
[----:B------:R-:W-:Y:S01]  /*1d980*/  HMMA.16816.F32 R32, R184, R182, R32 ;  /* 0x000000b6b820723c */ /* 0x000fe20000001820 */
[----:B------:R-:W2:Y:S07]  /*1d990*/  LDSM.16.M88.4 R180, [R167+0xe800] ;  /* 0x00e80000a7b4783b */ /* 0x000eae0000000200 */
[----:B-1----:R-:W-:Y:S01]  /*1d9a0*/  HMMA.16816.F32 R16, R12, R6, R16 ;  /* 0x000000060c10723c */ /* 0x002fe20000001810 */
[----:B------:R-:W-:-:S02]  /*1d9b0*/  VIADD R7, R174, 0xffffff80 ;  /* 0xffffff80ae077836 */ /* 0x000fc40000000000 */
[----:B------:R-:W-:-:S03]  /*1d9c0*/  VIADD R6, R174, 0xffffffb8 ;  /* 0xffffffb8ae067836 */ /* 0x000fc60000000000 */
[----:B------:R-:W-:Y:S02]  /*1d9d0*/  I2FP.F32.U32 R9, R7 ;  /* 0x0000000700097245 */ /* 0x000fe40000201000 */
[----:B------:R-:W-:Y:S01]  /*1d9e0*/  ISETP.GE.AND P2, PT, R7, R165, PT ;  /* 0x000000a50700720c */ /* 0x000fe20003f46270 */
[----:B------:R-:W-:Y:S02]  /*1d9f0*/  HMMA.16816.F32 R28, R184, R176, R28 ;  /* 0x000000b0b81c723c */ /* 0x000fe4000000181c */
[C---:B------:R-:W-:Y:S01]  /*1da00*/  FFMA.FTZ R168, R9.reuse, UR5, R168 ;  /* 0x0000000509a87c23 */ /* 0x040fe200080100a8 */
[----:B------:R-:W-:Y:S01]  /*1da10*/  FFMA.FTZ R170, R9, UR5, R170 ;  /* 0x0000000509aa7c23 */ /* 0x000fe200080100aa */
[----:B------:R-:W-:-:S03]  /*1da20*/  I2FP.F32.U32 R9, R6 ;  /* 0x0000000600097245 */ /* 0x000fc60000201000 */
[----:B------:R-:W-:Y:S01]  /*1da30*/  FSEL R176, R168, -INF , !P2 ;  /* 0xff800000a8b07808 */ /* 0x000fe20005000000 */
[C---:B------:R-:W-:Y:S01]  /*1da40*/  HMMA.16816.F32 R192, R196.reuse, R202, R192 ;  /* 0x000000cac4c0723c */ /* 0x040fe200000018c0 */
[----:B------:R-:W-:Y:S01]  /*1da50*/  ISETP.GE.AND P2, PT, R7, R2, PT ;  /* 0x000000020700720c */ /* 0x000fe20003f46270 */
[----:B------:R-:W-:Y:S02]  /*1da60*/  VIADD R7, R174, 0xffffff81 ;  /* 0xffffff81ae077836 */ /* 0x000fe40000000000 */
[C---:B------:R-:W-:Y:S01]  /*1da70*/  FFMA.FTZ R16, R9.reuse, UR5, R16 ;  /* 0x0000000509107c23 */ /* 0x040fe20008010010 */
[----:B------:R-:W-:Y:S01]  /*1da80*/  FFMA.FTZ R18, R9, UR5, R18 ;  /* 0x0000000509127c23 */ /* 0x000fe20008010012 */
[----:B------:R-:W-:Y:S02]  /*1da90*/  FSEL R175, R170, -INF , !P2 ;  /* 0xff800000aaaf7808 */ /* 0x000fe40005000000 */
[----:B------:R-:W-:Y:S01]  /*1daa0*/  ISETP.GE.AND P2, PT, R6, R165, PT ;  /* 0x000000a50600720c */ /* 0x000fe20003f46270 */
[----:B------:R-:W-:Y:S01]  /*1dab0*/  HMMA.16816.F32 R188, R196, R204, R188 ;  /* 0x000000ccc4bc723c */ /* 0x000fe200000018bc */
[----:B------:R1:W3:Y:S01]  /*1dac0*/  LDSM.16.M88.4 R196, [R166+0xf000] ;  /* 0x00f00000a6c4783b */ /* 0x0002e20000000200 */
[----:B------:R-:W-:-:S02]  /*1dad0*/  I2FP.F32.U32 R8, R7 ;  /* 0x0000000700087245 */ /* 0x000fc40000201000 */
[----:B------:R-:W-:Y:S02]  /*1dae0*/  FSEL R207, R16, -INF , !P2 ;  /* 0xff80000010cf7808 */ /* 0x000fe40005000000 */
[----:B------:R-:W-:Y:S01]  /*1daf0*/  ISETP.GE.AND P2, PT, R6, R2, PT ;  /* 0x000000020600720c */ /* 0x000fe20003f46270 */
[----:B------:R-:W-:Y:S01]  /*1db00*/  FFMA.FTZ R16, R8, UR5, R169 ;  /* 0x0000000508107c23 */ /* 0x000fe200080100a9 */
[----:B------:R-:W-:Y:S01]  /*1db10*/  HMMA.16816.F32 R32, R12, R10, R32 ;  /* 0x0000000a0c20723c */ /* 0x000fe20000001820 */
[----:B------:R-:W-:Y:S01]  /*1db20*/  VIADD R6, R174, 0xffffff88 ;  /* 0xffffff88ae067836 */ /* 0x000fe20000000000 */
[----:B------:R-:W-:Y:S01]  /*1db30*/  FSEL R206, R18, -INF , !P2 ;  /* 0xff80000012ce7808 */ /* 0x000fe20005000000 */
[----:B------:R-:W-:Y:S01]  /*1db40*/  FFMA.FTZ R171, R8, UR5, R171 ;  /* 0x0000000508ab7c23 */ /* 0x000fe200080100ab */
[----:B------:R-:W-:Y:S01]  /*1db50*/  ISETP.GE.AND P2, PT, R7, R165, PT ;  /* 0x000000a50700720c */ /* 0x000fe20003f46270 */
[----:B------:R4:W5:Y:S01]  /*1db60*/  LDSM.16.M88.4 R8, [R167+0xf000] ;  /* 0x00f00000a708783b */ /* 0x0009620000000200 */
[----:B------:R-:W-:-:S04]  /*1db70*/  DEPBAR.LE SB0, 0x0 ;  /* 0x000080000000791a */ /* 0x000fc80000000000 */
[----:B------:R-:W-:Y:S01]  /*1db80*/  FSEL R16, R16, -INF , !P2 ;  /* 0xff80000010107808 */ /* 0x000fe20005000000 */
[----:B------:R-:W-:Y:S01]  /*1db90*/  HMMA.16816.F32 R24, R184, R178, R24 ;  /* 0x000000b2b818723c */ /* 0x000fe20000001818 */
[----:B------:R-:W-:Y:S01]  /*1dba0*/  BAR.SYNC.DEFER_BLOCKING 0x0 ;  /* 0x0000000000007b1d */ /* 0x000fe20000010000 */
[----:B------:R-:W-:Y:S02]  /*1dbb0*/  ISETP.GE.AND P2, PT, R7, R2, PT ;  /* 0x000000020700720c */ /* 0x000fe40003f46270 */
[----:B------:R-:W-:Y:S01]  /*1dbc0*/  I2FP.F32.U32 R7, R6 ;  /* 0x0000000600077245 */ /* 0x000fe20000201000 */
[----:B-1----:R-:W-:Y:S01]  /*1dbd0*/  VIADD R166, R174, 0xffffff89 ;  /* 0xffffff89aea67836 */ /* 0x002fe20000000000 */
[----:B------:R-:W-:Y:S02]  /*1dbe0*/  FSEL R177, R171, -INF , !P2 ;  /* 0xff800000abb17808 */ /* 0x000fe40005000000 */
[----:B--2---:R-:W-:Y:S01]  /*1dbf0*/  HMMA.16816.F32 R28, R12, R180, R28 ;  /* 0x000000b40c1c723c */ /* 0x004fe2000000181c */
[C---:B------:R-:W-:Y:S01]  /*1dc00*/  FFMA.FTZ R18, R7.reuse, UR5, R32 ;  /* 0x0000000507127c23 */ /* 0x040fe20008010020 */
[----:B------:R-:W-:Y:S01]  /*1dc10*/  ISETP.GE.AND P2, PT, R6, R165, PT ;  /* 0x000000a50600720c */ /* 0x000fe20003f46270 */
[----:B------:R-:W-:Y:S01]  /*1dc20*/  FFMA.FTZ R34, R7, UR5, R34 ;  /* 0x0000000507227c23 */ /* 0x000fe20008010022 */
[----:B------:R-:W-:-:S02]  /*1dc30*/  I2FP.F32.U32 R32, R166 ;  /* 0x000000a600207245 */ /* 0x000fc40000201000 */
[----:B------:R-:W-:Y:S02]  /*1dc40*/  FSEL R18, R18, -INF , !P2 ;  /* 0xff80000012127808 */ /* 0x000fe40005000000 */
[----:B------:R-:W-:Y:S01]  /*1dc50*/  ISETP.GE.AND P2, PT, R6, R2, PT ;  /* 0x000000020600720c */ /* 0x000fe20003f46270 */
[----:B------:R-:W-:Y:S01]  /*1dc60*/  FFMA.FTZ R7, R32, UR5, R33 ;  /* 0x0000000520077c23 */ /* 0x000fe20008010021 */
[----:B------:R-:W-:Y:S02]  /*1dc70*/  VIADD R6, R174, 0xffffff90 ;  /* 0xffffff90ae067836 */ /* 0x000fe40000000000 */
[----:B------:R-:W-:Y:S01]  /*1dc80*/  FFMA.FTZ R35, R32, UR5, R35 ;  /* 0x0000000520237c23 */ /* 0x000fe20008010023 */
[----:B------:R-:W-:Y:S01]  /*1dc90*/  FSEL R33, R34, -INF , !P2 ;  /* 0xff80000022217808 */ /* 0x000fe20005000000 */
[----:B------:R-:W-:Y:S01]  /*1dca0*/  HMMA.16816.F32 R24, R12, R182, R24 ;  /* 0x000000b60c18723c */ /* 0x000fe20000001818 */
[----:B------:R-:W-:Y:S02]  /*1dcb0*/  ISETP.GE.AND P2, PT, R166, R165, PT ;  /* 0x000000a5a600720c */ /* 0x000fe40003f46270 */
[----:B----4-:R-:W-:-:S02]  /*1dcc0*/  I2FP.F32.U32 R167, R6 ;  /* 0x0000000600a77245 */ /* 0x010fc40000201000 */
[----:B------:R-:W-:Y:S01]  /*1dcd0*/  FSEL R32, R7, -INF , !P2 ;  /* 0xff80000007207808 */ /* 0x000fe20005000000 */
[----:B------:R-:W-:Y:S01]  /*1dce0*/  VIADD R7, R174, 0xffffff91 ;  /* 0xffffff91ae077836 */ /* 0x000fe20000000000 */
[----:B------:R-:W-:Y:S01]  /*1dcf0*/  ISETP.GE.AND P2, PT, R166, R2, PT ;  /* 0x00000002a600720c */ /* 0x000fe20003f46270 */
[C---:B------:R-:W-:Y:S01]  /*1dd00*/  FFMA.FTZ R166, R167.reuse, UR5, R28 ;  /* 0x00000005a7a67c23 */ /* 0x040fe2000801001c */
[----:B---3--:R-:W-:Y:S01]  /*1dd10*/  HMMA.16816.F32 R20, R184, R196, R20 ;  /* 0x000000c4b814723c */ /* 0x008fe20000001814 */
[----:B------:R-:W-:Y:S01]  /*1dd20*/  FFMA.FTZ R167, R167, UR5, R30 ;  /* 0x00000005a7a77c23 */ /* 0x000fe2000801001e */
[----:B------:R-:W-:Y:S02]  /*1dd30*/  FSEL R35, R35, -INF , !P2 ;  /* 0xff80000023237808 */ /* 0x000fe40005000000 */
[----:B------:R-:W-:Y:S02]  /*1dd40*/  ISETP.GE.AND P2, PT, R6, R165, PT ;  /* 0x000000a50600720c */ /* 0x000fe40003f46270 */
[----:B------:R-:W-:-:S02]  /*1dd50*/  I2FP.F32.U32 R28, R7 ;  /* 0x00000007001c7245 */ /* 0x000fc40000201000 */
        /* <DEDUP_REMOVED lines=9> */
[----:B------:R-:W-:-:S02]  /*1ddf0*/  I2FP.F32.U32 R29, R6 ;  /* 0x00000006001d7245 */ /* 0x000fc40000201000 */
[----:B------:R-:W-:Y:S02]  /*1de00*/  FSEL R168, R168, -INF , !P2 ;  /* 0xff800000a8a87808 */ /* 0x000fe40005000000 */
[----:B------:R-:W-:Y:S01]  /*1de10*/  ISETP.GE.AND P2, PT, R7, R2, PT ;  /* 0x000000020700720c */ /* 0x000fe20003f46270 */
[----:B------:R-:W-:Y:S02]  /*1de20*/  VIADD R7, R174, 0xffffff99 ;  /* 0xffffff99ae077836 */ /* 0x000fe40000000000 */
[----:B------:R-:W-:Y:S01]  /*1de30*/  FFMA.FTZ R24, R29, UR5, R24 ;  /* 0x000000051d187c23 */ /* 0x000fe20008010018 */
[----:B-----5:R-:W-:Y:S01]  /*1de40*/  HMMA.16816.F32 R20, R12, R8, R20 ;  /* 0x000000080c14723c */ /* 0x020fe20000001814 */
[----:B------:R-:W-:Y:S01]  /*1de50*/  FSEL R169, R31, -INF , !P2 ;  /* 0xff8000001fa97808 */ /* 0x000fe20005000000 */
[----:B------:R-:W-:Y:S01]  /*1de60*/  FFMA.FTZ R26, R29, UR5, R26 ;  /* 0x000000051d1a7c23 */ /* 0x000fe2000801001a */
[----:B------:R-:W-:Y:S02]  /*1de70*/  ISETP.GE.AND P2, PT, R6, R165, PT ;  /* 0x000000a50600720c */ /* 0x000fe40003f46270 */
[----:B------:R-:W-:-:S02]  /*1de80*/  I2FP.F32.U32 R8, R7 ;  /* 0x0000000700087245 */ /* 0x000fc40000201000 */
[----:B------:R-:W-:Y:S01]  /*1de90*/  FSEL R170, R24, -INF , !P2 ;  /* 0xff80000018aa7808 */ /* 0x000fe20005000000 */
[----:B------:R-:W-:Y:S01]  /*1dea0*/  HMMA.16816.F32 R192, R12, R10, R192 ;  /* 0x0000000a0cc0723c */ /* 0x000fe200000018c0 */
[----:B------:R-:W-:Y:S01]  /*1deb0*/  ISETP.GE.AND P2, PT, R6, R2, PT ;  /* 0x000000020600720c */ /* 0x000fe20003f46270 */
[----:B------:R-:W-:Y:S02]  /*1dec0*/  VIADD R6, R174, 0xffffffa0 ;  /* 0xffffffa0ae067836 */ /* 0x000fe40000000000 */
[C---:B------:R-:W-:Y:S01]  /*1ded0*/  FFMA.FTZ R25, R8.reuse, UR5, R25 ;  /* 0x0000000508197c23 */ /* 0x040fe20008010019 */
[----:B------:R-:W-:Y:S01]  /*1dee0*/  FFMA.FTZ R27, R8, UR5, R27 ;  /* 0x00000005081b7c23 */ /* 0x000fe2000801001b */
[----:B------:R-:W-:Y:S01]  /*1def0*/  FSEL R171, R26, -INF , !P2 ;  /* 0xff8000001aab7808 */ /* 0x000fe20005000000 */
[----:B------:R-:W-:Y:S01]  /*1df00*/  VIADD R8, R174, 0xffffffa8 ;  /* 0xffffffa8ae087836 */ /* 0x000fe20000000000 */
[----:B------:R-:W-:Y:S02]  /*1df10*/  ISETP.GE.AND P2, PT, R7, R165, PT ;  /* 0x000000a50700720c */ /* 0x000fe40003f46270 */
[----:B------:R-:W-:-:S02]  /*1df20*/  I2FP.F32.U32 R9, R6 ;  /* 0x0000000600097245 */ /* 0x000fc40000201000 */
[----:B------:R-:W-:Y:S02]  /*1df30*/  FSEL R172, R25, -INF , !P2 ;  /* 0xff80000019ac7808 */ /* 0x000fe40005000000 */
[----:B------:R-:W-:Y:S01]  /*1df40*/  ISETP.GE.AND P2, PT, R7, R2, PT ;  /* 0x000000020700720c */ /* 0x000fe20003f46270 */
[----:B------:R-:W-:Y:S02]  /*1df50*/  VIADD R7, R174, 0xffffffa1 ;  /* 0xffffffa1ae077836 */ /* 0x000fe40000000000 */
[C---:B------:R-:W-:Y:S01]  /*1df60*/  FFMA.FTZ R20, R9.reuse, UR5, R20 ;  /* 0x0000000509147c23 */ /* 0x040fe20008010014 */
[----:B------:R-:W-:Y:S01]  /*1df70*/  FFMA.FTZ R22, R9, UR5, R22 ;  /* 0x0000000509167c23 */ /* 0x000fe20008010016 */
[----:B------:R-:W-:Y:S02]  /*1df80*/  FSEL R173, R27, -INF , !P2 ;  /* 0xff8000001bad7808 */ /* 0x000fe40005000000 */
[----:B------:R-:W-:Y:S02]  /*1df90*/  ISETP.GE.AND P2, PT, R6, R165, PT ;  /* 0x000000a50600720c */ /* 0x000fe40003f46270 */
[----:B------:R-:W-:-:S02]  /*1dfa0*/  I2FP.F32.U32 R10, R7 ;  /* 0x00000007000a7245 */ /* 0x000fc40000201000 */
[----:B------:R-:W-:Y:S02]  /*1dfb0*/  FSEL R180, R20, -INF , !P2 ;  /* 0xff80000014b47808 */ /* 0x000fe40005000000 */
[----:B------:R-:W-:Y:S01]  /*1dfc0*/  ISETP.GE.AND P2, PT, R6, R2, PT ;  /* 0x000000020600720c */ /* 0x000fe20003f46270 */
[C---:B------:R-:W-:Y:S01]  /*1dfd0*/  FFMA.FTZ R21, R10.reuse, UR5, R21 ;  /* 0x000000050a157c23 */ /* 0x040fe20008010015 */
[----:B------:R-:W-:Y:S01]  /*1dfe0*/  FFMA.FTZ R23, R10, UR5, R23 ;  /* 0x000000050a177c23 */ /* 0x000fe20008010017 */
[----:B------:R-:W-:Y:S01]  /*1dff0*/  I2FP.F32.U32 R9, R8 ;  /* 0x0000000800097245 */ /* 0x000fe20000201000 */
[----:B------:R-:W-:Y:S01]  /*1e000*/  VIADD R10, R174, 0xffffffa9 ;  /* 0xffffffa9ae0a7836 */ /* 0x000fe20000000000 */
[----:B------:R-:W-:Y:S02]  /*1e010*/  FSEL R181, R22, -INF , !P2 ;  /* 0xff80000016b57808 */ /* 0x000fe40005000000 */
[----:B------:R-:W-:-:S04]  /*1e020*/  ISETP.GE.AND P2, PT, R7, R165, PT ;  /* 0x000000a50700720c */ /* 0x000fc80003f46270 */
[----:B------:R-:W-:Y:S02]  /*1e030*/  FSEL R182, R21, -INF , !P2 ;  /* 0xff80000015b67808 */ /* 0x000fe40005000000 */
[----:B------:R-:W-:Y:S02]  /*1e040*/  ISETP.GE.AND P2, PT, R7, R2, PT ;  /* 0x000000020700720c */ /* 0x000fe40003f46270 */
[----:B------:R-:W-:Y:S01]  /*1e050*/  HMMA.16816.F32 R4, R12, R4, R188 ;  /* 0x000000040c04723c */ /* 0x000fe200000018bc */
[----:B------:R-:W-:Y:S01]  /*1e060*/  FFMA.FTZ R190, R9, UR5, R192 ;  /* 0x0000000509be7c23 */ /* 0x000fe200080100c0 */
[----:B------:R-:W-:Y:S01]  /*1e070*/  FSEL R233, R23, -INF , !P2 ;  /* 0xff80000017e97808 */ /* 0x000fe20005000000 */
[----:B------:R-:W-:Y:S01]  /*1e080*/  FFMA.FTZ R191, R9, UR5, R194 ;  /* 0x0000000509bf7c23 */ /* 0x000fe200080100c2 */
[----:B------:R-:W-:Y:S01]  /*1e090*/  ISETP.GE.AND P2, PT, R8, R165, PT ;  /* 0x000000a50800720c */ /* 0x000fe20003f46270 */
[----:B------:R-:W-:Y:S01]  /*1e0a0*/  VIADD R9, R174, 0xffffffb1 ;  /* 0xffffffb1ae097836 */ /* 0x000fe20000000000 */
[----:B------:R-:W-:-:S02]  /*1e0b0*/  I2FP.F32.U32 R12, R10 ;  /* 0x0000000a000c7245 */ /* 0x000fc40000201000 */
[----:B------:R-:W-:Y:S02]  /*1e0c0*/  FSEL R190, R190, -INF , !P2 ;  /* 0xff800000bebe7808 */ /* 0x000fe40005000000 */
        /* <DEDUP_REMOVED lines=10> */
[C---:B------:R-:W-:Y:S01]  /*1e170*/  FFMA.FTZ R234, R11.reuse, UR5, R4 ;  /* 0x000000050bea7c23 */ /* 0x040fe20008010004 */
[----:B------:R-:W-:Y:S01]  /*1e180*/  I2FP.F32.U32 R4, R9 ;  /* 0x0000000900047245 */ /* 0x000fe20000201000 */
[----:B------:R-:W-:Y:S01]  /*1e190*/  FFMA.FTZ R6, R11, UR5, R6 ;  /* 0x000000050b067c23 */ /* 0x000fe20008010006 */
[----:B------:R-:W-:Y:S02]  /*1e1a0*/  FSEL R189, R189, -INF , !P2 ;  /* 0xff800000bdbd7808 */ /* 0x000fe40005000000 */
[----:B------:R-:W-:Y:S01]  /*1e1b0*/  ISETP.GE.AND P2, PT, R8, R165, PT ;  /* 0x000000a50800720c */ /* 0x000fe20003f46270 */
[C---:B------:R-:W-:Y:S01]  /*1e1c0*/  FFMA.FTZ R5, R4.reuse, UR5, R5 ;  /* 0x0000000504057c23 */ /* 0x040fe20008010005 */
[----:B------:R-:W-:Y:S01]  /*1e1d0*/  FFMA.FTZ R7, R4, UR5, R7 ;  /* 0x0000000504077c23 */ /* 0x000fe20008010007 */
[----:B------:R-:W-:-:S02]  /*1e1e0*/  I2FP.F32.U32 R4, R174 ;  /* 0x000000ae00047245 */ /* 0x000fc40000201000 */
[----:B------:R-:W-:Y:S02]  /*1e1f0*/  FSEL R234, R234, -INF , !P2 ;  /* 0xff800000eaea7808 */ /* 0x000fe40005000000 */
[----:B------:R-:W-:Y:S01]  /*1e200*/  ISETP.GE.AND P2, PT, R8, R2, PT ;  /* 0x000000020800720c */ /* 0x000fe20003f46270 */
[C---:B------:R-:W-:Y:S01]  /*1e210*/  FFMA.FTZ R17, R4.reuse, UR5, R17 ;  /* 0x0000000504117c23 */ /* 0x040fe20008010011 */
[----:B------:R-:W-:Y:S02]  /*1e220*/  FFMA.FTZ R19, R4, UR5, R19 ;  /* 0x0000000504137c23 */ /* 0x000fe40008010013 */
        /* <DEDUP_REMOVED lines=78> */
.L_x_2680:
        /* <DEDUP_REMOVED lines=8> */
.L_x_2681:
        /* <DEDUP_REMOVED lines=92> */
.L_x_2679:
[----:B--2---:R-:W-:Y:S01]  /*1ed50*/  FMNMX3.FTZ R7, R164, R176, R16, !PT ;  /* 0x000000b0a4077276 */ /* 0x004fe20007810010 */
[----:B------:R-:W1:Y:S01]  /*1ed60*/  LDCU UR6, c[0x0][0x45c] ;  /* 0x00008b80ff0677ac */ /* 0x000e620008000800 */
[----:B------:R-:W-:Y:S01]  /*1ed70*/  FMNMX3.FTZ R2, R3, R175, R177, !PT ;  /* 0x000000af03027276 */ /* 0x000fe200078100b1 */
[----:B------:R-:W-:Y:S01]  /*1ed80*/  LDSM.16.MT88.4 R12, [R221+0x10000] ;  /* 0x01000000dd0c783b */ /* 0x000fe20000004200 */
[----:B------:R-:W-:Y:S01]  /*1ed90*/  FMNMX3.FTZ R7, R7, R18, R32, !PT ;  /* 0x0000001207077276 */ /* 0x000fe20007810020 */
[----:B------:R-:W-:Y:S01]  /*1eda0*/  UISETP.LT.AND UP0, UPT, UR4, 0x2, UPT ;  /* 0x000000020400788c */ /* 0x000fe2000bf01270 */
[----:B------:R-:W-:Y:S02]  /*1edb0*/  FMNMX3.FTZ R2, R2, R33, R35, !PT ;  /* 0x0000002102027276 */ /* 0x000fe40007810023 */
[----:B------:R-:W-:Y:S01]  /*1edc0*/  FMNMX3.FTZ R7, R7, R166, R168, !PT ;  /* 0x000000a607077276 */ /* 0x000fe200078100a8 */
[----:B------:R-:W-:Y:S01]  /*1edd0*/  USEL UR4, UR4, 0x2, !UP0 ;  /* 0x0000000204047887 */ /* 0x000fe2000c000000 */
[----:B------:R-:W-:-:S02]  /*1ede0*/  FMNMX3.FTZ R2, R2, R167, R169, !PT ;  /* 0x000000a702027276 */ /* 0x000fc400078100a9 */
[----:B------:R-:W-:Y:S01]  /*1edf0*/  FMNMX3.FTZ R7, R7, R170, R172, !PT ;  /* 0x000000aa07077276 */ /* 0x000fe200078100ac */
[----:B------:R-:W-:Y:S01]  /*1ee00*/  UIADD3 UR14, UPT, UPT, UR4, -0x3, URZ ;  /* 0xfffffffd040e7890 */ /* 0x000fe2000fffe0ff */
        /* <DEDUP_REMOVED lines=13> */
[----:B------:R-:W3:Y:S04]  /*1eee0*/  SHFL.BFLY PT, R2, R5, 0x2, 0x1f ;  /* 0x0c401f0005027f89 */ /* 0x000ee800000e0000 */
        /* <DEDUP_REMOVED lines=17> */
[----:B------:R-:W-:Y:S01]  /*1f000*/  FMUL.FTZ R205, R5, UR6 ;  /* 0x0000000605cd7c20 */ /* 0x000fe20008410000 */
[--C-:B------:R-:W-:Y:S01]  /*1f010*/  FFMA.FTZ R199, R16, UR6, -R225.reuse ;  /* 0x0000000610c77c23 */ /* 0x100fe200080108e1 */
[----:B------:R-:W-:Y:S01]  /*1f020*/  FMUL.FTZ R0, R4, UR6 ;  /* 0x0000000604007c20 */ /* 0x000fe20008410000 */
[----:B------:R-:W-:Y:S01]  /*1f030*/  IADD3 R16, PT, PT, R221, 0x10000, RZ ;  /* 0x00010000dd107810 */ /* 0x000fe20007ffe0ff */
[--C-:B------:R-:W-:Y:S01]  /*1f040*/  FFMA.FTZ R198, R18, UR6, -R225.reuse ;  /* 0x0000000612c67c23 */ /* 0x100fe200080108e1 */
[--C-:B------:R-:W-:Y:S01]  /*1f050*/  FFMA.FTZ R202, R176, UR6, -R225.reuse ;  /* 0x00000006b0ca7c23 */ /* 0x100fe200080108e1 */
[----:B------:R-:W1:Y:S01]  /*1f060*/  MUFU.EX2 R205, R205 ;  /* 0x000000cd00cd7308 */ /* 0x000e620000000800 */
[----:B------:R-:W-:Y:S01]  /*1f070*/  @P0 IADD3 R219, PT, PT, R16, -0x40, RZ ;  /* 0xffffffc010db0810 */ /* 0x000fe20007ffe0ff */
[--C-:B------:R-:W-:Y:S01]  /*1f080*/  FFMA.FTZ R197, R32, UR6, -R225.reuse ;  /* 0x0000000620c57c23 */ /* 0x100fe200080108e1 */
[--C-:B------:R-:W-:Y:S01]  /*1f090*/  FFMA.FTZ R196, R175, UR6, -R194.reuse ;  /* 0x00000006afc47c23 */ /* 0x100fe200080108c2 */
[----:B------:R-:W2:Y:S01]  /*1f0a0*/  MUFU.EX2 R0, R0 ;  /* 0x0000000000007308 */ /* 0x000ea20000000800 */
[----:B------:R-:W-:Y:S01]  /*1f0b0*/  IADD3 R210, PT, PT, R210, R219, RZ ;  /* 0x000000dbd2d27210 */ /* 0x000fe20007ffe0ff */
[----:B------:R-:W3:Y:S01]  /*1f0c0*/  LDSM.16.MT88.4 R28, [R219] ;  /* 0x00000000db1c783b */ /* 0x000ee20000004200 */
[--C-:B------:R-:W-:Y:S01]  /*1f0d0*/  FFMA.FTZ R2, R177, UR6, -R194.reuse ;  /* 0x00000006b1027c23 */ /* 0x100fe200080108c2 */
[--C-:B------:R-:W-:Y:S01]  /*1f0e0*/  FFMA.FTZ R204, R33, UR6, -R194.reuse ;  /* 0x0000000621cc7c23 */ /* 0x100fe200080108c2 */
[--C-:B------:R-:W-:Y:S01]  /*1f0f0*/  FFMA.FTZ R35, R35, UR6, -R194.reuse ;  /* 0x0000000623237c23 */ /* 0x100fe200080108c2 */
[----:B------:R-:W-:Y:S01]  /*1f100*/  MUFU.EX2 R202, R202 ;  /* 0x000000ca00ca7308 */ /* 0x000fe20000000800 */
[--C-:B------:R-:W-:Y:S01]  /*1f110*/  FFMA.FTZ R208, R172, UR6, -R225.reuse ;  /* 0x00000006acd07c23 */ /* 0x100fe200080108e1 */
[--C-:B------:R-:W-:Y:S01]  /*1f120*/  FFMA.FTZ R222, R173, UR6, -R194.reuse ;  /* 0x00000006adde7c23 */ /* 0x100fe200080108c2 */
        /* <DEDUP_REMOVED lines=8> */
[----:B------:R-:W1:Y:S01]  /*1f1b0*/  LDSM.16.MT88.4 R36, [R210] ;  /* 0x00000000d224783b */ /* 0x000e620000004200 */
[-C--:B------:R-:W-:Y:S01]  /*1f1c0*/  FMUL.FTZ R27, R47, R0.reuse ;  /* 0x000000002f1b7220 */ /* 0x080fe20000410000 */
[----:B------:R-:W2:Y:S01]  /*1f1d0*/  MUFU.EX2 R199, R199 ;  /* 0x000000c700c77308 */ /* 0x000ea20000000800 */
[-C--:B------:R-:W-:Y:S01]  /*1f1e0*/  FMUL.FTZ R32, R52, R205.reuse ;  /* 0x000000cd34207220 */ /* 0x080fe20000410000 */
[----:B------:R-:W4:Y:S01]  /*1f1f0*/  LDSM.16.MT88.4 R44, [R221+0x12000] ;  /* 0x01200000dd2c783b */ /* 0x000f220000004200 */
[-C--:B------:R-:W-:Y:S01]  /*1f200*/  FMUL.FTZ R33, R53, R205.reuse ;  /* 0x000000cd35217220 */ /* 0x080fe20000410000 */
[----:B------:R-:W-:Y:S01]  /*1f210*/  MUFU.EX2 R198, R198 ;  /* 0x000000c600c67308 */ /* 0x000fe20000000800 */
[-C--:B------:R-:W-:Y:S01]  /*1f220*/  FMUL.FTZ R34, R54, R0.reuse ;  /* 0x0000000036227220 */ /* 0x080fe20000410000 */
[-C--:B------:R-:W-:Y:S01]  /*1f230*/  FMUL.FTZ R48, R48, R205.reuse ;  /* 0x000000cd30307220 */ /* 0x080fe20000410000 */
[-C--:B------:R-:W-:Y:S01]  /*1f240*/  FMUL.FTZ R49, R49, R205.reuse ;  /* 0x000000cd31317220 */ /* 0x080fe20000410000 */
[----:B------:R-:W5:Y:S01]  /*1f250*/  MUFU.EX2 R197, R197 ;  /* 0x000000c500c57308 */ /* 0x000f620000000800 */
[-C--:B------:R-:W-:Y:S01]  /*1f260*/  FMUL.FTZ R50, R50, R0.reuse ;  /* 0x0000000032327220 */ /* 0x080fe20000410000 */
[----:B------:R-:W-:Y:S01]  /*1f270*/  FMUL.FTZ R51, R51, R0 ;  /* 0x0000000033337220 */ /* 0x000fe20000410000 */
[-C--:B------:R-:W-:Y:S01]  /*1f280*/  FMUL.FTZ R40, R40, R205.reuse ;  /* 0x000000cd28287220 */ /* 0x080fe20000410000 */
[----:B------:R-:W-:Y:S01]  /*1f290*/  MUFU.EX2 R196, R196 ;  /* 0x000000c400c47308 */ /* 0x000fe20000000800 */
[-C--:B------:R-:W-:Y:S01]  /*1f2a0*/  FMUL.FTZ R41, R41, R205.reuse ;  /* 0x000000cd29297220 */ /* 0x080fe20000410000 */
[----:B--2---:R-:W-:Y:S01]  /*1f2b0*/  F2FP.F16.F32.PACK_AB R4, R199, R202 ;  /* 0x000000cac704723e */ /* 0x004fe200000000ff */
[-C--:B------:R-:W-:Y:S01]  /*1f2c0*/  FMUL.FTZ R42, R42, R0.reuse ;  /* 0x000000002a2a7220 */ /* 0x080fe20000410000 */
[----:B------:R-:W2:Y:S01]  /*1f2d0*/  MUFU.EX2 R2, R2 ;  /* 0x0000000200027308 */ /* 0x000ea20000000800 */
[-C--:B------:R-:W-:Y:S01]  /*1f2e0*/  FMUL.FTZ R43, R43, R0.reuse ;  /* 0x000000002b2b7220 */ /* 0x080fe20000410000 */
[-C--:B------:R-:W-:Y:S01]  /*1f2f0*/  FMUL.FTZ R56, R56, R205.reuse ;  /* 0x000000cd38387220 */ /* 0x080fe20000410000 */
[-C--:B------:R-:W-:Y:S01]  /*1f300*/  FMUL.FTZ R57, R57, R205.reuse ;  /* 0x000000cd39397220 */ /* 0x080fe20000410000 */
[----:B------:R-:W-:Y:S01]  /*1f310*/  MUFU.EX2 R204, R204 ;  /* 0x000000cc00cc7308 */ /* 0x000fe20000000800 */
[----:B------:R-:W-:Y:S01]  /*1f320*/  FMUL.FTZ R58, R58, R0 ;  /* 0x000000003a3a7220 */ /* 0x000fe20000410000 */
[----:B-----5:R-:W-:Y:S01]  /*1f330*/  F2FP.F16.F32.PACK_AB R6, R197, R198 ;  /* 0x000000c6c506723e */ /* 0x020fe200000000ff */
[-C--:B------:R-:W-:Y:S01]  /*1f340*/  FMUL.FTZ R59, R59, R0.reuse ;  /* 0x000000003b3b7220 */ /* 0x080fe20000410000 */
[----:B------:R-:W5:Y:S01]  /*1f350*/  MUFU.EX2 R3, R35 ;  /* 0x0000002300037308 */ /* 0x000f620000000800 */
[-C--:B------:R-:W-:Y:S01]  /*1f360*/  FMUL.FTZ R64, R64, R205.reuse ;  /* 0x000000cd40407220 */ /* 0x080fe20000410000 */
[-C--:B------:R-:W-:Y:S01]  /*1f370*/  FMUL.FTZ R65, R65, R205.reuse ;  /* 0x000000cd41417220 */ /* 0x080fe20000410000 */
[-C--:B------:R-:W-:Y:S01]  /*1f380*/  FMUL.FTZ R66, R66, R0.reuse ;  /* 0x0000000042427220 */ /* 0x080fe20000410000 */
[----:B------:R-:W-:Y:S01]  /*1f390*/  FMUL.FTZ R67, R67, R0 ;  /* 0x0000000043437220 */ /* 0x000fe20000410000 */
[-C--:B------:R-:W-:Y:S01]  /*1f3a0*/  FMUL.FTZ R72, R72, R205.reuse ;  /* 0x000000cd48487220 */ /* 0x080fe20000410000 */
[----:B--2---:R-:W-:Y:S01]  /*1f3b0*/  F2FP.F16.F32.PACK_AB R5, R2, R196 ;  /* 0x000000c40205723e */ /* 0x004fe200000000ff */
[-C--:B------:R-:W-:Y:S01]  /*1f3c0*/  FMUL.FTZ R73, R73, R205.reuse ;  /* 0x000000cd49497220 */ /* 0x080fe20000410000 */
[-C--:B------:R-:W-:Y:S01]  /*1f3d0*/  FMUL.FTZ R74, R74, R0.reuse ;  /* 0x000000004a4a7220 */ /* 0x080fe20000410000 */
        /* <DEDUP_REMOVED lines=8> */
[----:B------:R-:W2:Y:S01]  /*1f460*/  LDSM.16.MT88.4 R52, [R192+0x12000] ;  /* 0x01200000c034783b */ /* 0x000ea20000004200 */
        /* <DEDUP_REMOVED lines=27> */
[C---:B------:R-:W-:Y:S01]  /*1f620*/  HMMA.16816.F32 R20, R4.reuse, R22, R40 ;  /* 0x000000160414723c */ /* 0x040fe20000001828 */
[-C--:B------:R-:W-:Y:S01]  /*1f630*/  FMUL.FTZ R40, R60, R205.reuse ;  /* 0x000000cd3c287220 */ /* 0x080fe20000410000 */
[-C--:B------:R-:W-:Y:S01]  /*1f640*/  FMUL.FTZ R41, R61, R205.reuse ;  /* 0x000000cd3d297220 */ /* 0x080fe20000410000 */
[-C--:B------:R-:W-:Y:S01]  /*1f650*/  FMUL.FTZ R42, R62, R0.reuse ;  /* 0x000000003e2a7220 */ /* 0x080fe20000410000 */
[-C--:B------:R-:W-:Y:S01]  /*1f660*/  FMUL.FTZ R43, R63, R0.reuse ;  /* 0x000000003f2b7220 */ /* 0x080fe20000410000 */
[-C--:B------:R-:W-:Y:S01]  /*1f670*/  FMUL.FTZ R120, R120, R205.reuse ;  /* 0x000000cd78787220 */ /* 0x080fe20000410000 */
[----:B------:R-:W5:Y:S01]  /*1f680*/  LDSM.16.MT88.4 R60, [R219+0x2000] ;  /* 0x00200000db3c783b */ /* 0x000f620000004200 */
        /* <DEDUP_REMOVED lines=16> */
[-C--:B------:R-:W-:Y:S01]  /*1f790*/  FMUL.FTZ R146, R146, R0.reuse ;  /* 0x0000000092927220 */ /* 0x080fe20000410000 */
[C---:B----4-:R-:W-:Y:S01]  /*1f7a0*/  HMMA.16816.F32 R40, R4.reuse, R44, R40 ;  /* 0x0000002c0428723c */ /* 0x050fe20000001828 */
[-C--:B------:R-:W-:Y:S01]  /*1f7b0*/  FMUL.FTZ R147, R147, R0.reuse ;  /* 0x0000000093937220 */ /* 0x080fe20000410000 */
[----:B------:R-:W-:Y:S01]  /*1f7c0*/  LDSM.16.MT88.4 R172, [R210+0x2800] ;  /* 0x00280000d2ac783b */ /* 0x000fe20000004200 */
[-C--:B------:R-:W-:Y:S01]  /*1f7d0*/  FMUL.FTZ R8, R160, R205.reuse ;  /* 0x000000cda0087220 */ /* 0x080fe20000410000 */
[-C--:B------:R-:W-:Y:S01]  /*1f7e0*/  FMUL.FTZ R9, R161, R205.reuse ;  /* 0x000000cda1097220 */ /* 0x080fe20000410000 */
[-C--:B------:R-:W-:Y:S01]  /*1f7f0*/  FMUL.FTZ R10, R162, R0.reuse ;  /* 0x00000000a20a7220 */ /* 0x080fe20000410000 */
[-C--:B------:R-:W-:Y:S01]  /*1f800*/  FMUL.FTZ R11, R163, R0.reuse ;  /* 0x00000000a30b7220 */ /* 0x080fe20000410000 */
[--C-:B------:R-:W-:Y:S01]  /*1f810*/  FFMA.FTZ R212, R168, UR6, -R225.reuse ;  /* 0x00000006a8d47c23 */ /* 0x100fe200080108e1 */
[C---:B------:R-:W-:Y:S01]  /*1f820*/  HMMA.16816.F32 R44, R4.reuse, R46, R64 ;  /* 0x0000002e042c723c */ /* 0x040fe20000001840 */
[-C--:B------:R-:W-:Y:S01]  /*1f830*/  FMUL.FTZ R64, R84, R205.reuse ;  /* 0x000000cd54407220 */ /* 0x080fe20000410000 */
[-C--:B------:R-:W-:Y:S01]  /*1f840*/  FMUL.FTZ R65, R85, R205.reuse ;  /* 0x000000cd55417220 */ /* 0x080fe20000410000 */
[-C--:B------:R-:W-:Y:S01]  /*1f850*/  FMUL.FTZ R66, R86, R0.reuse ;  /* 0x0000000056427220 */ /* 0x080fe20000410000 */
[-C--:B------:R-:W-:Y:S01]  /*1f860*/  FMUL.FTZ R67, R87, R0.reuse ;  /* 0x0000000057437220 */ /* 0x080fe20000410000 */
[--C-:B------:R-:W-:Y:S01]  /*1f870*/  FFMA.FTZ R209, R170, UR6, -R225.reuse ;  /* 0x00000006aad17c23 */ /* 0x100fe200080108e1 */
[----:B------:R-:W4:Y:S01]  /*1f880*/  LDSM.16.MT88.4 R84, [R192+0x14000] ;  /* 0x01400000c054783b */ /* 0x000f220000004200 */
[--C-:B------:R-:W-:Y:S01]  /*1f890*/  FFMA.FTZ R214, R167, UR6, -R194.reuse ;  /* 0x00000006a7d67c23 */ /* 0x100fe200080108c2 */
[C---:B--2---:R-:W-:Y:S01]  /*1f8a0*/  HMMA.16816.F32 R48, R4.reuse, R52, R48 ;  /* 0x000000340430723c */ /* 0x044fe20000001830 */
[--C-:B------:R-:W-:Y:S01]  /*1f8b0*/  FFMA.FTZ R215, R169, UR6, -R194.reuse ;  /* 0x00000006a9d77c23 */ /* 0x100fe200080108c2 */
[--C-:B------:R-:W-:Y:S01]  /*1f8c0*/  FFMA.FTZ R213, R171, UR6, -R194.reuse ;  /* 0x00000006abd57c23 */ /* 0x100fe200080108c2 */
[-C--:B------:R-:W-:Y:S01]  /*1f8d0*/  FMUL.FTZ R156, R156, R205.reuse ;  /* 0x000000cd9c9c7220 */ /* 0x080fe20000410000 */
[-C--:B------:R-:W-:Y:S01]  /*1f8e0*/  FMUL.FTZ R157, R157, R205.reuse ;  /* 0x000000cd9d9d7220 */ /* 0x080fe20000410000 */
[-C--:B------:R-:W-:Y:S01]  /*1f8f0*/  FMUL.FTZ R158, R158, R0.reuse ;  /* 0x000000009e9e7220 */ /* 0x080fe20000410000 */
[-C--:B------:R-:W-:Y:S01]  /*1f900*/  FMUL.FTZ R159, R159, R0.reuse ;  /* 0x000000009f9f7220 */ /* 0x080fe20000410000 */
[----:B------:R-:W-:Y:S01]  /*1f910*/  MUFU.EX2 R211, R211 ;  /* 0x000000d300d37308 */ /* 0x000fe20000000800 */
[C---:B------:R-:W-:Y:S01]  /*1f920*/  HMMA.16816.F32 R52, R4.reuse, R54, R72 ;  /* 0x000000360434723c */ /* 0x040fe20000001848 */
[-C--:B------:R-:W-:Y:S01]  /*1f930*/  FMUL.FTZ R72, R92, R205.reuse ;  /* 0x000000cd5c487220 */ /* 0x080fe20000410000 */
[-C--:B------:R-:W-:Y:S01]  /*1f940*/  FMUL.FTZ R73, R93, R205.reuse ;  /* 0x000000cd5d497220 */ /* 0x080fe20000410000 */
[-C--:B------:R-:W-:Y:S01]  /*1f950*/  FMUL.FTZ R74, R94, R0.reuse ;  /* 0x000000005e4a7220 */ /* 0x080fe20000410000 */
[-C--:B------:R-:W-:Y:S01]  /*1f960*/  FMUL.FTZ R75, R95, R0.reuse ;  /* 0x000000005f4b7220 */ /* 0x080fe20000410000 */
[----:B------:R-:W2:Y:S01]  /*1f970*/  MUFU.EX2 R212, R212 ;  /* 0x000000d400d47308 */ /* 0x000ea20000000800 */
[----:B------:R-:W2:Y:S01]  /*1f980*/  LDSM.16.MT88.4 R92, [R219+0x4000] ;  /* 0x00400000db5c783b */ /* 0x000ea20000004200 */
[--C-:B------:R-:W-:Y:S01]  /*1f990*/  FFMA.FTZ R245, R233, UR6, -R194.reuse ;  /* 0x00000006e9f57c23 */ /* 0x100fe200080108c2 */
[C---:B---3--:R-:W-:Y:S01]  /*1f9a0*/  HMMA.16816.F32 R64, R4.reuse, R68, R64 ;  /* 0x000000440440723c */ /* 0x048fe20000001840 */
[----:B------:R-:W-:Y:S01]  /*1f9b0*/  MUFU.EX2 R209, R209 ;  /* 0x000000d100d17308 */ /* 0x000fe20000000800 */
[----:B------:R-:W-:Y:S01]  /*1f9c0*/  LDSM.16.MT88.4 R164, [R221+0x14800] ;  /* 0x01480000dda4783b */ /* 0x000fe20000004200 */
[--C-:B------:R-:W-:Y:S01]  /*1f9d0*/  FFMA.FTZ R236, R180, UR6, -R225.reuse ;  /* 0x00000006b4ec7c23 */ /* 0x100fe200080108e1 */
[--C-:B------:R-:W-:Y:S01]  /*1f9e0*/  FFMA.FTZ R243, R182, UR6, -R225.reuse ;  /* 0x00000006b6f37c23 */ /* 0x100fe200080108e1 */
[----:B------:R-:W-:Y:S01]  /*1f9f0*/  MUFU.EX2 R208, R208 ;  /* 0x000000d000d07308 */ /* 0x000fe20000000800 */
[----:B------:R-:W-:Y:S01]  /*1fa00*/  LDSM.16.MT88.4 R168, [R219+0x4800] ;  /* 0x00480000dba8783b */ /* 0x000fe20000004200 */
[--C-:B------:R-:W-:Y:S01]  /*1fa10*/  FFMA.FTZ R238, R190, UR6, -R225.reuse ;  /* 0x00000006beee7c23 */ /* 0x100fe200080108e1 */
[C---:B-----5:R-:W-:Y:S01]  /*1fa20*/  HMMA.16816.F32 R56, R4.reuse, R60, R56 ;  /* 0x0000003c0438723c */ /* 0x060fe20000001838 */
[----:B------:R-:W-:Y:S01]  /*1fa30*/  MUFU.EX2 R214, R214 ;  /* 0x000000d600d67308 */ /* 0x000fe20000000800 */
[----:B------:R-:W-:Y:S01]  /*1fa40*/  LDSM.16.MT88.4 R176, [R192+0x16800] ;  /* 0x01680000c0b0783b */ /* 0x000fe20000004200 */
[--C-:B------:R-:W-:Y:S01]  /*1fa50*/  FFMA.FTZ R241, R188, UR6, -R225.reuse ;  /* 0x00000006bcf17c23 */ /* 0x100fe200080108e1 */
[--C-:B------:R-:W-:Y:S01]  /*1fa60*/  FFMA.FTZ R240, R181, UR6, -R194.reuse ;  /* 0x00000006b5f07c23 */ /* 0x100fe200080108c2 */
[----:B------:R-:W3:Y:S01]  /*1fa70*/  MUFU.EX2 R215, R215 ;  /* 0x000000d700d77308 */ /* 0x000ee20000000800 */
[----:B------:R-:W-:Y:S01]  /*1fa80*/  LDSM.16.MT88.4 R184, [R219+0x6800] ;  /* 0x00680000dbb8783b */ /* 0x000fe20000004200 */
[--C-:B------:R-:W-:Y:S01]  /*1fa90*/  FFMA.FTZ R233, R191, UR6, -R194.reuse ;  /* 0x00000006bfe97c23 */ /* 0x100fe200080108c2 */
[C---:B------:R-:W-:Y:S01]  /*1faa0*/  HMMA.16816.F32 R68, R4.reuse, R70, R88 ;  /* 0x000000460444723c */ /* 0x040fe20000001858 */
[-C--:B------:R-:W-:Y:S01]  /*1fab0*/  FMUL.FTZ R88, R108, R205.reuse ;  /* 0x000000cd6c587220 */ /* 0x080fe20000410000 */
[-C--:B------:R-:W-:Y:S01]  /*1fac0*/  FMUL.FTZ R89, R109, R205.reuse ;  /* 0x000000cd6d597220 */ /* 0x080fe20000410000 */
[-C--:B------:R-:W-:Y:S01]  /*1fad0*/  FMUL.FTZ R90, R110, R0.reuse ;  /* 0x000000006e5a7220 */ /* 0x080fe20000410000 */
[-C--:B------:R-:W-:Y:S01]  /*1fae0*/  FMUL.FTZ R91, R111, R0.reuse ;  /* 0x000000006f5b7220 */ /* 0x080fe20000410000 */
[----:B------:R-:W-:Y:S01]  /*1faf0*/  MUFU.EX2 R213, R213 ;  /* 0x000000d500d57308 */ /* 0x000fe20000000800 */
[----:B------:R-:W5:Y:S01]  /*1fb00*/  LDSM.16.MT88.4 R108, [R221+0x16000] ;  /* 0x01600000dd6c783b */ /* 0x000f620000004200 */
[--C-:B------:R-:W-:Y:S01]  /*1fb10*/  FFMA.FTZ R242, R189, UR6, -R194.reuse ;  /* 0x00000006bdf27c23 */ /* 0x100fe200080108c2 */
[C---:B------:R-:W-:Y:S01]  /*1fb20*/  HMMA.16816.F32 R60, R4.reuse, R62, R80 ;  /* 0x0000003e043c723c */ /* 0x040fe20000001850 */
[-C--:B------:R-:W-:Y:S01]  /*1fb30*/  FMUL.FTZ R80, R100, R205.reuse ;  /* 0x000000cd64507220 */ /* 0x080fe20000410000 */
[-C--:B------:R-:W-:Y:S01]  /*1fb40*/  FMUL.FTZ R81, R101, R205.reuse ;  /* 0x000000cd65517220 */ /* 0x080fe20000410000 */
[-C--:B------:R-:W-:Y:S01]  /*1fb50*/  FMUL.FTZ R82, R102, R0.reuse ;  /* 0x0000000066527220 */ /* 0x080fe20000410000 */
[----:B------:R-:W-:Y:S01]  /*1fb60*/  FMUL.FTZ R83, R103, R0 ;  /* 0x0000000067537220 */ /* 0x000fe20000410000 */
[----:B------:R-:W3:Y:S01]  /*1fb70*/  MUFU.EX2 R222, R222 ;  /* 0x000000de00de7308 */ /* 0x000ee20000000800 */
[----:B------:R-:W3:Y:S01]  /*1fb80*/  LDSM.16.MT88.4 R100, [R210+0x4000] ;  /* 0x00400000d264783b */ /* 0x000ee20000004200 */
[----:B------:R-:W-:Y:S01]  /*1fb90*/  FFMA.FTZ R234, R234, UR6, -R225 ;  /* 0x00000006eaea7c23 */ /* 0x000fe200080108e1 */
[----:B-1----:R-:W-:Y:S01]  /*1fba0*/  HMMA.16816.F32 R72, R4, R76, R72 ;  /* 0x0000004c0448723c */ /* 0x002fe20000001848 */
[----:B------:R-:W-:Y:S01]  /*1fbb0*/  MUFU.EX2 R236, R236 ;  /* 0x000000ec00ec7308 */ /* 0x000fe20000000800 */
[----:B------:R-:W-:Y:S01]  /*1fbc0*/  LDSM.16.MT88.4 R160, [R210+0x4800] ;  /* 0x00480000d2a0783b */ /* 0x000fe20000004200 */
[--C-:B------:R-:W-:Y:S01]  /*1fbd0*/  FFMA.FTZ R247, R195, UR6, -R194.reuse ;  /* 0x00000006c3f77c23 */ /* 0x100fe200080108c2 */
[----:B------:R-:W-:Y:S01]  /*1fbe0*/  FFMA.FTZ R193, R193, UR6, -R194 ;  /* 0x00000006c1c17c23 */ /* 0x000fe200080108c2 */
[----:B------:R-:W1:Y:S01]  /*1fbf0*/  MUFU.EX2 R243, R243 ;  /* 0x000000f300f37308 */ /* 0x000e620000000800 */
[----:B------:R-:W-:-:S02]  /*1fc00*/  FFMA.FTZ R202, R239, R205, R202 ;  /* 0x000000cdefca7223 */ /* 0x000fc400000100ca */
[C---:B------:R-:W-:Y:S01]  /*1fc10*/  HMMA.16816.F32 R76, R4.reuse, R78, R96 ;  /* 0x0000004e044c723c */ /* 0x040fe20000001860 */
[-C--:B------:R-:W-:Y:S01]  /*1fc20*/  FMUL.FTZ R96, R116, R205.reuse ;  /* 0x000000cd74607220 */ /* 0x080fe20000410000 */
[-C--:B------:R-:W-:Y:S01]  /*1fc30*/  FMUL.FTZ R97, R117, R205.reuse ;  /* 0x000000cd75617220 */ /* 0x080fe20000410000 */
[-C--:B------:R-:W-:Y:S01]  /*1fc40*/  FMUL.FTZ R98, R118, R0.reuse ;  /* 0x0000000076627220 */ /* 0x080fe20000410000 */
[-C--:B------:R-:W-:Y:S01]  /*1fc50*/  FMUL.FTZ R99, R119, R0.reuse ;  /* 0x0000000077637220 */ /* 0x080fe20000410000 */
[----:B------:R-:W-:Y:S01]  /*1fc60*/  MUFU.EX2 R238, R238 ;  /* 0x000000ee00ee7308 */ /* 0x000fe20000000800 */
[----:B------:R-:W1:Y:S01]  /*1fc70*/  LDSM.16.MT88.4 R116, [R192+0x16000] ;  /* 0x01600000c074783b */ /* 0x000e620000004200 */
[----:B------:R-:W-:Y:S01]  /*1fc80*/  FADD.FTZ R199, R199, R202 ;  /* 0x000000cac7c77221 */ /* 0x000fe20000010000 */
[C---:B----4-:R-:W-:Y:S01]  /*1fc90*/  HMMA.16816.F32 R80, R4.reuse, R84, R80 ;  /* 0x000000540450723c */ /* 0x050fe20000001850 */
[----:B------:R-:W-:Y:S04]  /*1fca0*/  MUFU.EX2 R241, R241 ;  /* 0x000000f100f17308 */ /* 0x000fe80000000800 */
[----:B------:R-:W-:Y:S03]  /*1fcb0*/  MUFU.EX2 R240, R240 ;  /* 0x000000f000f07308 */ /* 0x000fe60000000800 */
[C---:B------:R-:W-:Y:S01]  /*1fcc0*/  HMMA.16816.F32 R84, R4.reuse, R86, R104 ;  /* 0x000000560454723c */ /* 0x040fe20000001868 */
[-C--:B------:R-:W-:Y:S01]  /*1fcd0*/  FMUL.FTZ R104, R124, R205.reuse ;  /* 0x000000cd7c687220 */ /* 0x080fe20000410000 */
[-C--:B------:R-:W-:Y:S01]  /*1fce0*/  FMUL.FTZ R105, R125, R205.reuse ;  /* 0x000000cd7d697220 */ /* 0x080fe20000410000 */
[-C--:B------:R-:W-:Y:S01]  /*1fcf0*/  FMUL.FTZ R106, R126, R0.reuse ;  /* 0x000000007e6a7220 */ /* 0x080fe20000410000 */
[-C--:B------:R-:W-:Y:S01]  /*1fd00*/  FMUL.FTZ R107, R127, R0.reuse ;  /* 0x000000007f6b7220 */ /* 0x080fe20000410000 */
[----:B------:R-:W4:Y:S01]  /*1fd10*/  MUFU.EX2 R245, R245 ;  /* 0x000000f500f57308 */ /* 0x000f220000000800 */
[----:B------:R-:W4:Y:S02]  /*1fd20*/  LDSM.16.MT88.4 R124, [R219+0x6000] ;  /* 0x00600000db7c783b */ /* 0x000f240000004200 */
[C---:B--2---:R-:W-:Y:S01]  /*1fd30*/  HMMA.16816.F32 R88, R4.reuse, R92, R88 ;  /* 0x0000005c0458723c */ /* 0x044fe20000001858 */
[----:B------:R-:W-:Y:S04]  /*1fd40*/  MUFU.EX2 R233, R233 ;  /* 0x000000e900e97308 */ /* 0x000fe80000000800 */
[----:B------:R-:W2:Y:S03]  /*1fd50*/  MUFU.EX2 R242, R242 ;  /* 0x000000f200f27308 */ /* 0x000ea60000000800 */
[C---:B------:R-:W-:Y:S01]  /*1fd60*/  HMMA.16816.F32 R92, R4.reuse, R94, R112 ;  /* 0x0000005e045c723c */ /* 0x040fe20000001870 */
[-C--:B------:R-:W-:Y:S01]  /*1fd70*/  FMUL.FTZ R112, R132, R205.reuse ;  /* 0x000000cd84707220 */ /* 0x080fe20000410000 */
[-C--:B------:R-:W-:Y:S01]  /*1fd80*/  FMUL.FTZ R113, R133, R205.reuse ;  /* 0x000000cd85717220 */ /* 0x080fe20000410000 */
[-C--:B------:R-:W-:Y:S01]  /*1fd90*/  FMUL.FTZ R114, R134, R0.reuse ;  /* 0x0000000086727220 */ /* 0x080fe20000410000 */
[-C--:B------:R-:W-:Y:S01]  /*1fda0*/  FMUL.FTZ R115, R135, R0.reuse ;  /* 0x0000000087737220 */ /* 0x080fe20000410000 */
[----:B------:R-:W-:Y:S01]  /*1fdb0*/  MUFU.EX2 R247, R247 ;  /* 0x000000f700f77308 */ /* 0x000fe20000000800 */
[----:B------:R-:W2:Y:S02]  /*1fdc0*/  LDSM.16.MT88.4 R132, [R210+0x6000] ;  /* 0x00600000d284783b */ /* 0x000ea40000004200 */
[C---:B-----5:R-:W-:Y:S08]  /*1fdd0*/  HMMA.16816.F32 R104, R4.reuse, R108, R104 ;  /* 0x0000006c0468723c */ /* 0x060ff00000001868 */
[C---:B---3--:R-:W-:Y:S08]  /*1fde0*/  HMMA.16816.F32 R96, R4.reuse, R100, R96 ;  /* 0x000000640460723c */ /* 0x048ff00000001860 */
[----:B------:R-:W-:Y:S01]  /*1fdf0*/  HMMA.16816.F32 R108, R4, R110, R128 ;  /* 0x0000006e046c723c */ /* 0x000fe20000001880 */
[-C--:B------:R-:W-:Y:S01]  /*1fe00*/  FMUL.FTZ R128, R152, R205.reuse ;  /* 0x000000cd98807220 */ /* 0x080fe20000410000 */
[----:B------:R-:W-:Y:S01]  /*1fe10*/  FMUL.FTZ R129, R153, R205 ;  /* 0x000000cd99817220 */ /* 0x000fe20000410000 */
[-C--:B------:R-:W-:Y:S01]  /*1fe20*/  FMUL.FTZ R130, R154, R0.reuse ;  /* 0x000000009a827220 */ /* 0x080fe20000410000 */
[----:B------:R-:W-:-:S02]  /*1fe30*/  FMUL.FTZ R131, R155, R0 ;  /* 0x000000009b837220 */ /* 0x000fc40000410000 */
[----:B------:R-:W3:Y:S02]  /*1fe40*/  LDSM.16.MT88.4 R152, [R219+0x800] ;  /* 0x00080000db98783b */ /* 0x000ee40000004200 */
[C---:B------:R-:W-:Y:S01]  /*1fe50*/  HMMA.16816.F32 R100, R4.reuse, R102, R120 ;  /* 0x000000660464723c */ /* 0x040fe20000001878 */
[-C--:B------:R-:W-:Y:S01]  /*1fe60*/  FMUL.FTZ R120, R140, R205.reuse ;  /* 0x000000cd8c787220 */ /* 0x080fe20000410000 */
[-C--:B------:R-:W-:Y:S01]  /*1fe70*/  FMUL.FTZ R121, R141, R205.reuse ;  /* 0x000000cd8d797220 */ /* 0x080fe20000410000 */
[-C--:B------:R-:W-:Y:S01]  /*1fe80*/  FMUL.FTZ R122, R142, R0.reuse ;  /* 0x000000008e7a7220 */ /* 0x080fe20000410000 */
[-C--:B------:R-:W-:Y:S02]  /*1fe90*/  FMUL.FTZ R123, R143, R0.reuse ;  /* 0x000000008f7b7220 */ /* 0x080fe40000410000 */
[----:B------:R-:W-:Y:S02]  /*1fea0*/  LDSM.16.MT88.4 R140, [R221+0x10800] ;  /* 0x01080000dd8c783b */ /* 0x000fe40000004200 */
[C---:B-1----:R-:W-:Y:S08]  /*1feb0*/  HMMA.16816.F32 R112, R4.reuse, R116, R112 ;  /* 0x000000740470723c */ /* 0x042ff00000001870 */
[C---:B------:R-:W-:Y:S01]  /*1fec0*/  HMMA.16816.F32 R116, R4.reuse, R118, R136 ;  /* 0x000000760474723c */ /* 0x040fe20000001888 */
[----:B------:R-:W1:Y:S07]  /*1fed0*/  LDSM.16.MT88.4 R136, [R192+0x10800] ;  /* 0x01080000c088783b */ /* 0x000e6e0000004200 */
[C---:B----4-:R-:W-:Y:S08]  /*1fee0*/  HMMA.16816.F32 R120, R4.reuse, R124, R120 ;  /* 0x0000007c0478723c */ /* 0x050ff00000001878 */
[----:B------:R-:W-:Y:S01]  /*1fef0*/  HMMA.16816.F32 R124, R4, R126, R144 ;  /* 0x0000007e047c723c */ /* 0x000fe20000001890 */
[-C--:B------:R-:W-:Y:S01]  /*1ff00*/  FMUL.FTZ R144, R148, R205.reuse ;  /* 0x000000cd94907220 */ /* 0x080fe20000410000 */
[----:B------:R-:W-:Y:S01]  /*1ff10*/  FMUL.FTZ R145, R149, R205 ;  /* 0x000000cd95917220 */ /* 0x000fe20000410000 */
[-C--:B------:R-:W-:Y:S01]  /*1ff20*/  FMUL.FTZ R146, R150, R0.reuse ;  /* 0x0000000096927220 */ /* 0x080fe20000410000 */
[----:B------:R-:W-:-:S02]  /*1ff30*/  FMUL.FTZ R147, R151, R0 ;  /* 0x0000000097937220 */ /* 0x000fc40000410000 */
[----:B------:R-:W4:Y:S02]  /*1ff40*/  LDSM.16.MT88.4 R148, [R210+0x800] ;  /* 0x00080000d294783b */ /* 0x000f240000004200 */
[C---:B------:R-:W-:Y:S08]  /*1ff50*/  HMMA.16816.F32 R8, R4.reuse, R12, R8 ;  /* 0x0000000c0408723c */ /* 0x040ff00000001808 */
[C---:B------:R-:W-:Y:S01]  /*1ff60*/  HMMA.16816.F32 R12, R4.reuse, R14, R156 ;  /* 0x0000000e040c723c */ /* 0x040fe2000000189c */
[----:B------:R-:W5:Y:S07]  /*1ff70*/  LDSM.16.MT88.4 R156, [R221+0x16800] ;  /* 0x01680000dd9c783b */ /* 0x000f6e0000004200 */
[----:B--2---:R-:W-:Y:S01]  /*1ff80*/  HMMA.16816.F32 R128, R4, R132, R128 ;  /* 0x000000840480723c */ /* 0x004fe20000001880 */
[----:B------:R-:W-:-:S02]  /*1ff90*/  F2FP.F16.F32.PACK_AB R132, R212, R211 ;  /* 0x000000d3d484723e */ /* 0x000fc400000000ff */
[----:B------:R-:W-:-:S05]  /*1ffa0*/  F2FP.F16.F32.PACK_AB R133, R215, R214 ;  /* 0x000000d6d785723e */ /* 0x000fca00000000ff */
[----:B------:R-:W-:Y:S01]  /*1ffb0*/  HMMA.16816.F32 R4, R4, R134, R144 ;  /* 0x000000860404723c */ /* 0x000fe20000001890 */
[----:B------:R-:W-:Y:S01]  /*1ffc0*/  F2FP.F16.F32.PACK_AB R134, R208, R209 ;  /* 0x000000d1d086723e */ /* 0x000fe200000000ff */
[----:B------:R-:W-:Y:S01]  /*1ffd0*/  LDSM.16.MT88.4 R144, [R219+0x2800] ;  /* 0x00280000db90783b */ /* 0x000fe20000004200 */
[----:B------:R-:W-:-:S07]  /*1ffe0*/  F2FP.F16.F32.PACK_AB R135, R222, R213 ;  /* 0x000000d5de87723e */ /* 0x000fce00000000ff */
[C---:B---3--:R-:W-:Y:S08]  /*1fff0*/  HMMA.16816.F32 R24, R132.reuse, R152, R24 ;  /* 0x000000988418723c */ /* 0x048ff00000001818 */
[C---:B------:R-:W-:Y:S01]  /*20000*/  HMMA.16816.F32 R28, R132.reuse, R154, R28 ;  /* 0x0000009a841c723c */ /* 0x040fe2000000181c */
[----:B------:R-:W2:Y:S07]  /*20010*/  LDSM.16.MT88.4 R152, [R192+0x14800] ;  /* 0x01480000c098783b */ /* 0x000eae0000004200 */
[C---:B-1----:R-:W-:Y:S08]  /*20020*/  HMMA.16816.F32 R16, R132.reuse, R136, R16 ;  /* 0x000000888410723c */ /* 0x042ff00000001810 */
[C---:B------:R-:W-:Y:S01]  /*20030*/  HMMA.16816.F32 R20, R132.reuse, R138, R20 ;  /* 0x0000008a8414723c */ /* 0x040fe20000001814 */
[----:B------:R-:W1:Y:S07]  /*20040*/  LDSM.16.MT88.4 R136, [R192+0x12800] ;  /* 0x01280000c088783b */ /* 0x000e6e0000004200 */
[C---:B------:R-:W-:Y:S08]  /*20050*/  HMMA.16816.F32 R8, R132.reuse, R140, R8 ;  /* 0x0000008c8408723c */ /* 0x040ff00000001808 */
[C---:B------:R-:W-:Y:S01]  /*20060*/  HMMA.16816.F32 R12, R132.reuse, R142, R12 ;  /* 0x0000008e840c723c */ /* 0x040fe2000000180c */
[----:B------:R-:W3:Y:S07]  /*20070*/  LDSM.16.MT88.4 R140, [R221+0x12800] ;  /* 0x01280000dd8c783b */ /* 0x000eee0000004200 */
[C---:B----4-:R-:W-:Y:S08]  /*20080*/  HMMA.16816.F32 R32, R132.reuse, R148, R32 ;  /* 0x000000948420723c */ /* 0x050ff00000001820 */
[C---:B------:R-:W-:Y:S08]  /*20090*/  HMMA.16816.F32 R36, R132.reuse, R150, R36 ;  /* 0x000000968424723c */ /* 0x040ff00000001824 */
[C---:B------:R-:W-:Y:S01]  /*200a0*/  HMMA.16816.F32 R148, R132.reuse, R172, R64 ;  /* 0x000000ac8494723c */ /* 0x040fe20000001840 */
[----:B------:R-:W4:Y:S07]  /*200b0*/  LDSM.16.MT88.4 R64, [R210+0x6800] ;  /* 0x00680000d240783b */ /* 0x000f2e0000004200 */
[C---:B-----5:R-:W-:Y:S08]  /*200c0*/  HMMA.16816.F32 R104, R132.reuse, R156, R104 ;  /* 0x0000009c8468723c */ /* 0x060ff00000001868 */
[C---:B------:R-:W-:Y:S01]  /*200d0*/  HMMA.16816.F32 R108, R132.reuse, R158, R108 ;  /* 0x0000009e846c723c */ /* 0x040fe2000000186c */
[----:B------:R-:W5:Y:S07]  /*200e0*/  LDSM.16.MT88.4 R156, [R221+0x11000] ;  /* 0x01100000dd9c783b */ /* 0x000f6e0000004200 */
[C---:B--2---:R-:W-:Y:S08]  /*200f0*/  HMMA.16816.F32 R80, R132.reuse, R152, R80 ;  /* 0x000000988450723c */ /* 0x044ff00000001850 */
[C---:B------:R-:W-:Y:S08]  /*20100*/  HMMA.16816.F32 R72, R132.reuse, R164, R72 ;  /* 0x000000a48448723c */ /* 0x040ff00000001848 */
[C---:B------:R-:W-:Y:S08]  /*20110*/  HMMA.16816.F32 R76, R132.reuse, R166, R76 ;  /* 0x000000a6844c723c */ /* 0x040ff0000000184c */
[C---:B------:R-:W-:Y:S01]  /*20120*/  HMMA.16816.F32 R152, R132.reuse, R154, R84 ;  /* 0x0000009a8498723c */ /* 0x040fe20000001854 */
[----:B------:R-:W2:Y:S07]  /*20130*/  LDSM.16.MT88.4 R84, [R219+0x3000] ;  /* 0x00300000db54783b */ /* 0x000eae0000004200 */
[C---:B------:R-:W-:Y:S01]  /*20140*/  HMMA.16816.F32 R164, R132.reuse, R168, R88 ;  /* 0x000000a884a4723c */ /* 0x040fe20000001858 */
[----:B------:R-:W2:Y:S07]  /*20150*/  LDSM.16.MT88.4 R88, [R210+0x3000] ;  /* 0x00300000d258783b */ /* 0x000eae0000004200 */
[C---:B-1----:R-:W-:Y:S08]  /*20160*/  HMMA.16816.F32 R48, R132.reuse, R136, R48 ;  /* 0x000000888430723c */ /* 0x042ff00000001830 */
[C---:B---3--:R-:W-:Y:S08]  /*20170*/  HMMA.16816.F32 R40, R132.reuse, R140, R40 ;  /* 0x0000008c8428723c */ /* 0x048ff00000001828 */
[C---:B------:R-:W-:Y:S08]  /*20180*/  HMMA.16816.F32 R44, R132.reuse, R142, R44 ;  /* 0x0000008e842c723c */ /* 0x040ff0000000182c */
[C---:B------:R-:W-:Y:S01]  /*20190*/  HMMA.16816.F32 R136, R132.reuse, R138, R52 ;  /* 0x0000008a8488723c */ /* 0x040fe20000001834 */
[----:B------:R-:W1:Y:S07]  /*201a0*/  LDSM.16.MT88.4 R52, [R219+0x1000] ;  /* 0x00100000db34783b */ /* 0x000e6e0000004200 */
[C---:B------:R-:W-:Y:S01]  /*201b0*/  HMMA.16816.F32 R140, R132.reuse, R144, R56 ;  /* 0x00000090848c723c */ /* 0x040fe20000001838 */
[----:B------:R-:W3:Y:S07]  /*201c0*/  LDSM.16.MT88.4 R56, [R210+0x1000] ;  /* 0x00100000d238783b */ /* 0x000eee0000004200 */
[C---:B------:R-:W-:Y:S01]  /*201d0*/  HMMA.16816.F32 R144, R132.reuse, R146, R60 ;  /* 0x000000928490723c */ /* 0x040fe2000000183c */
[----:B------:R-:W3:Y:S07]  /*201e0*/  LDSM.16.MT88.4 R60, [R192+0x11000] ;  /* 0x01100000c03c783b */ /* 0x000eee0000004200 */
[C---:B----4-:R-:W-:Y:S01]  /*201f0*/  HMMA.16816.F32 R188, R132.reuse, R64, R128 ;  /* 0x0000004084bc723c */ /* 0x050fe20000001880 */
[----:B------:R-:W-:Y:S07]  /*20200*/  LDSM.16.MT88.4 R128, [R221+0x17000] ;  /* 0x01700000dd80783b */ /* 0x000fee0000004200 */
[C---:B------:R-:W-:Y:S01]  /*20210*/  HMMA.16816.F32 R4, R132.reuse, R66, R4 ;  /* 0x000000428404723c */ /* 0x040fe20000001804 */
[----:B------:R-:W4:Y:S07]  /*20220*/  LDSM.16.MT88.4 R64, [R221+0x13000] ;  /* 0x01300000dd40783b */ /* 0x000f2e0000004200 */
[C---:B------:R-:W-:Y:S08]  /*20230*/  HMMA.16816.F32 R68, R132.reuse, R174, R68 ;  /* 0x000000ae8444723c */ /* 0x040ff00000001844 */
[C---:B------:R-:W-:Y:S08]  /*20240*/  HMMA.16816.F32 R112, R132.reuse, R176, R112 ;  /* 0x000000b08470723c */ /* 0x040ff00000001870 */
[C---:B------:R-:W-:Y:S01]  /*20250*/  HMMA.16816.F32 R180, R132.reuse, R184, R120 ;  /* 0x000000b884b4723c */ /* 0x040fe20000001878 */
[----:B------:R-:W-:Y:S07]  /*20260*/  LDSM.16.MT88.4 R120, [R210+0x5000] ;  /* 0x00500000d278783b */ /* 0x000fee0000004200 */
[C---:B------:R-:W-:Y:S01]  /*20270*/  HMMA.16816.F32 R168, R132.reuse, R170, R92 ;  /* 0x000000aa84a8723c */ /* 0x040fe2000000185c */
[----:B------:R-:W-:Y:S07]  /*20280*/  LDSM.16.MT88.4 R92, [R192+0x13000] ;  /* 0x01300000c05c783b */ /* 0x000fee0000004200 */
[C---:B------:R-:W-:Y:S01]  /*20290*/  HMMA.16816.F32 R172, R132.reuse, R160, R96 ;  /* 0x000000a084ac723c */ /* 0x040fe20000001860 */
[----:B------:R-:W-:Y:S07]  /*202a0*/  LDSM.16.MT88.4 R96, [R221+0x15000] ;  /* 0x01500000dd60783b */ /* 0x000fee0000004200 */
[C---:B------:R-:W-:Y:S08]  /*202b0*/  HMMA.16816.F32 R100, R132.reuse, R162, R100 ;  /* 0x000000a28464723c */ /* 0x040ff00000001864 */
[C---:B------:R-:W-:Y:S08]  /*202c0*/  HMMA.16816.F32 R176, R132.reuse, R178, R116 ;  /* 0x000000b284b0723c */ /* 0x040ff00000001874 */
[----:B------:R-:W-:Y:S01]  /*202d0*/  HMMA.16816.F32 R184, R132, R186, R124 ;  /* 0x000000ba84b8723c */ /* 0x000fe2000000187c */
[----:B------:R-:W-:-:S02]  /*202e0*/  F2FP.F16.F32.PACK_AB R132, R243, R236 ;  /* 0x000000ecf384723e */ /* 0x000fc400000000ff */
[----:B------:R-:W-:Y:S02]  /*202f0*/  F2FP.F16.F32.PACK_AB R133, R245, R240 ;  /* 0x000000f0f585723e */ /* 0x000fe400000000ff */
[----:B------:R-:W-:Y:S02]  /*20300*/  F2FP.F16.F32.PACK_AB R134, R241, R238 ;  /* 0x000000eef186723e */ /* 0x000fe400000000ff */
[----:B------:R-:W-:-:S07]  /*20310*/  F2FP.F16.F32.PACK_AB R135, R242, R233 ;  /* 0x000000e9f287723e */ /* 0x000fce00000000ff */
[C---:B-----5:R-:W-:Y:S01]  /*20320*/  HMMA.16816.F32 R160, R132.reuse, R156, R8 ;  /* 0x0000009c84a0723c */ /* 0x060fe20000001808 */
[----:B------:R-:W5:Y:S07]  /*20330*/  LDSM.16.MT88.4 R8, [R192+0x17000] ;  /* 0x01700000c008783b */ /* 0x000f6e0000004200 */
[C---:B------:R-:W-:Y:S01]  /*20340*/  HMMA.16816.F32 R156, R132.reuse, R158, R12 ;  /* 0x0000009e849c723c */ /* 0x040fe2000000180c */
[----:B------:R-:W5:Y:S07]  /*20350*/  LDSM.16.MT88.4 R12, [R192+0x15000] ;  /* 0x01500000c00c783b */ /* 0x000f6e0000004200 */
[C---:B--2---:R-:W-:Y:S08]  /*20360*/  HMMA.16816.F32 R140, R132.reuse, R84, R140 ;  /* 0x00000054848c723c */ /* 0x044ff0000000188c */
[C---:B------:R-:W-:Y:S08]  /*20370*/  HMMA.16816.F32 R144, R132.reuse, R86, R144 ;  /* 0x000000568490723c */ /* 0x040ff00000001890 */
[C---:B------:R-:W-:Y:S01]  /*20380*/  HMMA.16816.F32 R84, R132.reuse, R88, R148 ;  /* 0x000000588454723c */ /* 0x040fe20000001894 */
[----:B------:R-:W2:Y:S07]  /*20390*/  LDSM.16.MT88.4 R148, [R210+0x7000] ;  /* 0x00700000d294783b */ /* 0x000eae0000004200 */
[C---:B-1----:R-:W-:Y:S08]  /*203a0*/  HMMA.16816.F32 R24, R132.reuse, R52, R24 ;  /* 0x000000348418723c */ /* 0x042ff00000001818 */
[C---:B------:R-:W-:Y:S08]  /*203b0*/  HMMA.16816.F32 R28, R132.reuse, R54, R28 ;  /* 0x00000036841c723c */ /* 0x040ff0000000181c */
[C---:B---3--:R-:W-:Y:S01]  /*203c0*/  HMMA.16816.F32 R52, R132.reuse, R56, R32 ;  /* 0x000000388434723c */ /* 0x048fe20000001820 */
[----:B------:R-:W-:Y:S07]  /*203d0*/  LDSM.16.MT88.4 R32, [R219+0x5000] ;  /* 0x00500000db20783b */ /* 0x000fee0000004200 */
[C---:B------:R-:W-:Y:S08]  /*203e0*/  HMMA.16816.F32 R16, R132.reuse, R60, R16 ;  /* 0x0000003c8410723c */ /* 0x040ff00000001810 */
[C---:B------:R-:W-:Y:S08]  /*203f0*/  HMMA.16816.F32 R20, R132.reuse, R62, R20 ;  /* 0x0000003e8414723c */ /* 0x040ff00000001814 */
[C---:B------:R-:W-:Y:S01]  /*20400*/  HMMA.16816.F32 R56, R132.reuse, R58, R36 ;  /* 0x0000003a8438723c */ /* 0x040fe20000001824 */
[----:B------:R-:W1:Y:S07]  /*20410*/  LDSM.16.MT88.4 R36, [R219+0x7000] ;  /* 0x00700000db24783b */ /* 0x000e6e0000004200 */
[C---:B----4-:R-:W-:Y:S01]  /*20420*/  HMMA.16816.F32 R60, R132.reuse, R64, R40 ;  /* 0x00000040843c723c */ /* 0x050fe20000001828 */
[----:B------:R-:W3:Y:S07]  /*20430*/  LDSM.16.MT88.4 R40, [R192+0x11800] ;  /* 0x01180000c028783b */ /* 0x000eee0000004200 */
[C---:B------:R-:W-:Y:S01]  /*20440*/  HMMA.16816.F32 R124, R132.reuse, R128, R104 ;  /* 0x00000080847c723c */ /* 0x040fe20000001868 */
[----:B------:R-:W4:Y:S07]  /*20450*/  LDSM.16.MT88.4 R104, [R192+0x15800] ;  /* 0x01580000c068783b */ /* 0x000f2e0000004200 */
[C---:B-----5:R-:W-:Y:S01]  /*20460*/  HMMA.16816.F32 R112, R132.reuse, R8, R112 ;  /* 0x000000088470723c */ /* 0x060fe20000001870 */
[--C-:B------:R-:W-:Y:S01]  /*20470*/  FFMA.FTZ R8, R232, UR6, -R225.reuse ;  /* 0x00000006e8087c23 */ /* 0x100fe200080108e1 */
[--C-:B------:R-:W-:Y:S01]  /*20480*/  FFMA.FTZ R9, R207, UR6, -R225.reuse ;  /* 0x00000006cf097c23 */ /* 0x100fe200080108e1 */
[----:B------:R5:W-:Y:S04]  /*20490*/  MUFU.EX2 R232, R234 ;  /* 0x000000ea00e87308 */ /* 0x000be80000000800 */
[----:B------:R-:W1:Y:S01]  /*204a0*/  MUFU.EX2 R207, R8 ;  /* 0x0000000800cf7308 */ /* 0x000e620000000800 */
[C---:B------:R-:W-:Y:S01]  /*204b0*/  HMMA.16816.F32 R176, R132.reuse, R10, R176 ;  /* 0x0000000a84b0723c */ /* 0x040fe200000018b0 */
[----:B------:R-:W-:Y:S01]  /*204c0*/  FFMA.FTZ R10, R224, UR6, -R225 ;  /* 0x00000006e00a7c23 */ /* 0x000fe200080108e1 */
[--C-:B------:R-:W-:Y:S01]  /*204d0*/  FFMA.FTZ R225, R223, UR6, -R194.reuse ;  /* 0x00000006dfe17c23 */ /* 0x100fe200080108c2 */
[----:B------:R-:W-:Y:S04]  /*204e0*/  MUFU.EX2 R224, R9 ;  /* 0x0000000900e07308 */ /* 0x000fe80000000800 */
[----:B------:R2:W-:Y:S01]  /*204f0*/  MUFU.EX2 R223, R10 ;  /* 0x0000000a00df7308 */ /* 0x0005e20000000800 */
[----:B------:R-:W-:Y:S01]  /*20500*/  HMMA.16816.F32 R48, R132, R92, R48 ;  /* 0x0000005c8430723c */ /* 0x000fe20000001830 */
[----:B-----5:R-:W-:-:S02]  /*20510*/  FFMA.FTZ R234, R206, UR6, -R194 ;  /* 0x00000006ceea7c23 */ /* 0x020fc400080108c2 */
[----:B------:R-:W-:Y:S04]  /*20520*/  MUFU.EX2 R225, R225 ;  /* 0x000000e100e17308 */ /* 0x000fe80000000800 */
[----:B------:R5:W3:Y:S01]  /*20530*/  MUFU.EX2 R206, R193 ;  /* 0x000000c100ce7308 */ /* 0x000ae20000000800 */
[C---:B------:R-:W-:Y:S03]  /*20540*/  HMMA.16816.F32 R136, R132.reuse, R94, R136 ;  /* 0x0000005e8488723c */ /* 0x040fe60000001888 */
[----:B------:R-:W4:Y:S01]  /*20550*/  MUFU.EX2 R234, R234 ;  /* 0x000000ea00ea7308 */ /* 0x000f220000000800 */
[----:B--2---:R-:W-:Y:S04]  /*20560*/  LDSM.16.MT88.4 R8, [R219+0x1800] ;  /* 0x00180000db08783b */ /* 0x004fe80000004200 */
[C---:B------:R-:W-:Y:S01]  /*20570*/  HMMA.16816.F32 R92, R132.reuse, R96, R72 ;  /* 0x00000060845c723c */ /* 0x040fe20000001848 */
[----:B------:R-:W2:Y:S07]  /*20580*/  LDSM.16.MT88.4 R72, [R192+0x13800] ;  /* 0x01380000c048783b */ /* 0x000eae0000004200 */
[C---:B------:R-:W-:Y:S08]  /*20590*/  HMMA.16816.F32 R80, R132.reuse, R12, R80 ;  /* 0x0000000c8450723c */ /* 0x040ff00000001850 */
[C---:B------:R-:W-:Y:S01]  /*205a0*/  HMMA.16816.F32 R64, R132.reuse, R66, R44 ;  /* 0x000000428440723c */ /* 0x040fe2000000182c */
[----:B------:R-:W2:Y:S04]  /*205b0*/  LDSM.16.MT88.4 R44, [R192+0x17800] ;  /* 0x01780000c02c783b */ /* 0x000ea80000004200 */
[----:B-----5:R-:W-:Y:S03]  /*205c0*/  LDSM.16.MT88.4 R192, [R219+0x5800] ;  /* 0x00580000dbc0783b */ /* 0x020fe60000004200 */
[C---:B------:R-:W-:Y:S08]  /*205d0*/  HMMA.16816.F32 R12, R132.reuse, R14, R152 ;  /* 0x0000000e840c723c */ /* 0x040ff00000001898 */
[C---:B------:R-:W-:Y:S01]  /*205e0*/  HMMA.16816.F32 R152, R132.reuse, R148, R188 ;  /* 0x000000948498723c */ /* 0x040fe200000018bc */
[----:B------:R-:W-:Y:S07]  /*205f0*/  LDSM.16.MT88.4 R188, [R219+0x7800] ;  /* 0x00780000dbbc783b */ /* 0x000fee0000004200 */
[----:B------:R-:W-:Y:S01]  /*20600*/  HMMA.16816.F32 R148, R132, R150, R4 ;  /* 0x000000968494723c */ /* 0x000fe20000001804 */
[----:B-1----:R-:W-:-:S02]  /*20610*/  F2FP.F16.F32.PACK_AB R4, R207, R232 ;  /* 0x000000e8cf04723e */ /* 0x002fc400000000ff */
[----:B---3--:R-:W-:Y:S02]  /*20620*/  F2FP.F16.F32.PACK_AB R5, R206, R225 ;  /* 0x000000e1ce05723e */ /* 0x008fe400000000ff */
[----:B------:R-:W-:Y:S02]  /*20630*/  F2FP.F16.F32.PACK_AB R6, R223, R224 ;  /* 0x000000e0df06723e */ /* 0x000fe400000000ff */
[----:B----4-:R-:W-:Y:S01]  /*20640*/  F2FP.F16.F32.PACK_AB R7, R247, R234 ;  /* 0x000000eaf707723e */ /* 0x010fe200000000ff */
[C---:B------:R-:W-:Y:S01]  /*20650*/  HMMA.16816.F32 R116, R132.reuse, R120, R172 ;  /* 0x000000788474723c */ /* 0x040fe200000018ac */
[----:B------:R-:W-:Y:S07]  /*20660*/  LDSM.16.MT88.4 R172, [R221+0x11800] ;  /* 0x01180000ddac783b */ /* 0x000fee0000004200 */
[C---:B------:R-:W-:Y:S08]  /*20670*/  HMMA.16816.F32 R180, R132.reuse, R36, R180 ;  /* 0x0000002484b4723c */ /* 0x040ff000000018b4 */
[C---:B------:R-:W-:Y:S08]  /*20680*/  HMMA.16816.F32 R184, R132.reuse, R38, R184 ;  /* 0x0000002684b8723c */ /* 0x040ff000000018b8 */
[----:B------:R-:W-:Y:S08]  /*20690*/  HMMA.16816.F32 R120, R132, R122, R100 ;  /* 0x0000007a8478723c */ /* 0x000ff00000001864 */
[C---:B------:R-:W-:Y:S01]  /*206a0*/  HMMA.16816.F32 R36, R4.reuse, R40, R16 ;  /* 0x000000280424723c */ /* 0x040fe20000001810 */
[----:B------:R-:W1:Y:S07]  /*206b0*/  LDSM.16.MT88.4 R16, [R210+0x3800] ;  /* 0x00380000d210783b */ /* 0x000e6e0000004200 */
[C---:B------:R-:W-:Y:S08]  /*206c0*/  HMMA.16816.F32 R100, R4.reuse, R104, R80 ;  /* 0x000000680464723c */ /* 0x040ff00000001850 */
[----:B------:R-:W-:Y:S01]  /*206d0*/  HMMA.16816.F32 R104, R4, R106, R12 ;  /* 0x0000006a0468723c */ /* 0x000fe2000000180c */
[----:B------:R-:W3:Y:S07]  /*206e0*/  LDSM.16.MT88.4 R12, [R221+0x15800] ;  /* 0x01580000dd0c783b */ /* 0x000eee0000004200 */
[----:B------:R-:W-:Y:S08]  /*206f0*/  HMMA.16816.F32 R88, R132, R90, R68 ;  /* 0x0000005a8458723c */ /* 0x000ff00000001844 */
[----:B--2---:R-:W-:Y:S08]  /*20700*/  HMMA.16816.F32 R68, R4, R72, R48 ;  /* 0x000000480444723c */ /* 0x004ff00000001830 */
[C---:B------:R-:W-:Y:S08]  /*20710*/  HMMA.16816.F32 R96, R132.reuse, R98, R76 ;  /* 0x000000628460723c */ /* 0x040ff0000000184c */
[C---:B------:R-:W-:Y:S08]  /*20720*/  HMMA.16816.F32 R164, R132.reuse, R32, R164 ;  /* 0x0000002084a4723c */ /* 0x040ff000000018a4 */
[C---:B------:R-:W-:Y:S01]  /*20730*/  HMMA.16816.F32 R168, R132.reuse, R34, R168 ;  /* 0x0000002284a8723c */ /* 0x040fe200000018a8 */
[----:B------:R-:W-:Y:S07]  /*20740*/  LDSM.16.MT88.4 R32, [R210+0x1800] ;  /* 0x00180000d220783b */ /* 0x000fee0000004200 */
[----:B------:R-:W-:Y:S01]  /*20750*/  HMMA.16816.F32 R128, R132, R130, R108 ;  /* 0x000000828480723c */ /* 0x000fe2000000186c */
[----:B------:R-:W2:Y:S07]  /*20760*/  LDSM.16.MT88.4 R108, [R219+0x3800] ;  /* 0x00380000db6c783b */ /* 0x000eae0000004200 */
[C---:B------:R-:W-:Y:S08]  /*20770*/  HMMA.16816.F32 R72, R4.reuse, R74, R136 ;  /* 0x0000004a0448723c */ /* 0x040ff00000001888 */
[C---:B------:R-:W-:Y:S08]  /*20780*/  HMMA.16816.F32 R132, R4.reuse, R44, R112 ;  /* 0x0000002c0484723c */ /* 0x040ff00000001870 */
[C---:B------:R-:W-:Y:S08]  /*20790*/  HMMA.16816.F32 R136, R4.reuse, R46, R176 ;  /* 0x0000002e0488723c */ /* 0x040ff000000018b0 */
[C---:B------:R-:W-:Y:S01]  /*207a0*/  HMMA.16816.F32 R44, R4.reuse, R8, R24 ;  /* 0x00000008042c723c */ /* 0x040fe20000001818 */
[----:B------:R-:W-:Y:S07]  /*207b0*/  LDSM.16.MT88.4 R24, [R221+0x17800] ;  /* 0x01780000dd18783b */ /* 0x000fee0000004200 */
[C---:B------:R-:W-:Y:S01]  /*207c0*/  HMMA.16816.F32 R48, R4.reuse, R10, R28 ;  /* 0x0000000a0430723c */ /* 0x040fe2000000181c */
[----:B------:R-:W4:Y:S07]  /*207d0*/  LDSM.16.MT88.4 R8, [R210+0x5800] ;  /* 0x00580000d208783b */ /* 0x000f2e0000004200 */
[----:B-1----:R-:W-:Y:S01]  /*207e0*/  HMMA.16816.F32 R84, R4, R16, R84 ;  /* 0x000000100454723c */ /* 0x002fe20000001854 */
[----:B------:R-:W-:Y:S01]  /*207f0*/  FFMA.FTZ R17, R237, R0, R196 ;  /* 0x00000000ed117223 */ /* 0x000fe200000100c4 */
[----:B------:R-:W-:-:S03]  /*20800*/  FADD.FTZ R0, R198, R199 ;  /* 0x000000c7c6007221 */ /* 0x000fc60000010000 */
[----:B------:R-:W-:Y:S01]  /*20810*/  FADD.FTZ R17, R2, R17 ;  /* 0x0000001102117221 */ /* 0x000fe20000010000 */
[----:B------:R-:W-:Y:S02]  /*20820*/  FADD.FTZ R0, R197, R0 ;  /* 0x00000000c5007221 */ /* 0x000fe40000010000 */
[----:B------:R-:W-:Y:S01]  /*20830*/  HMMA.16816.F32 R40, R4, R42, R20 ;  /* 0x0000002a0428723c */ /* 0x000fe20000001814 */
[----:B------:R-:W1:Y:S01]  /*20840*/  LDSM.16.MT88.4 R20, [R221+0x13800] ;  /* 0x01380000dd14783b */ /* 0x000e620000004200 */
[----:B------:R-:W-:Y:S01]  /*20850*/  FADD.FTZ R204, R204, R17 ;  /* 0x00000011cccc7221 */ /* 0x000fe20000010000 */
[----:B------:R-:W-:-:S03]  /*20860*/  FADD.FTZ R211, R211, R0 ;  /* 0x00000000d3d37221 */ /* 0x000fc60000010000 */
[----:B------:R-:W-:Y:S01]  /*20870*/  FADD.FTZ R3, R3, R204 ;  /* 0x000000cc03037221 */ /* 0x000fe20000010000 */
[----:B------:R-:W-:Y:S01]  /*20880*/  FADD.FTZ R212, R212, R211 ;  /* 0x000000d3d4d47221 */ /* 0x000fe20000010000 */
[----:B---3--:R-:W-:Y:S02]  /*20890*/  HMMA.16816.F32 R92, R4, R12, R92 ;  /* 0x0000000c045c723c */ /* 0x008fe4000000185c */
[----:B------:R-:W-:Y:S01]  /*208a0*/  FADD.FTZ R0, R214, R3 ;  /* 0x00000003d6007221 */ /* 0x000fe20000010000 */
[----:B------:R-:W-:-:S03]  /*208b0*/  FADD.FTZ R3, R209, R212 ;  /* 0x000000d4d1037221 */ /* 0x000fc60000010000 */
[----:B------:R-:W-:Y:S01]  /*208c0*/  FADD.FTZ R0, R215, R0 ;  /* 0x00000000d7007221 */ /* 0x000fe20000010000 */
[----:B------:R-:W-:Y:S01]  /*208d0*/  FADD.FTZ R3, R208, R3 ;  /* 0x00000003d0037221 */ /* 0x000fe20000010000 */
[----:B------:R-:W-:Y:S01]  /*208e0*/  HMMA.16816.F32 R96, R4, R14, R96 ;  /* 0x0000000e0460723c */ /* 0x000fe20000001860 */
[----:B------:R-:W3:Y:S02]  /*208f0*/  LDSM.16.MT88.4 R12, [R210+0x7800] ;  /* 0x00780000d20c783b */ /* 0x000ee40000004200 */
[----:B------:R-:W-:Y:S01]  /*20900*/  FADD.FTZ R236, R236, R3 ;  /* 0x00000003ecec7221 */ /* 0x000fe20000010000 */
[----:B------:R-:W-:-:S03]  /*20910*/  MOV R3, R201 ;  /* 0x000000c900037202 */ /* 0x000fc60000000f00 */
[----:B------:R-:W-:Y:S01]  /*20920*/  FADD.FTZ R243, R243, R236 ;  /* 0x000000ecf3f37221 */ /* 0x000fe20000010000 */
[----:B--2---:R-:W-:Y:S03]  /*20930*/  HMMA.16816.F32 R76, R4, R108, R140 ;  /* 0x0000006c044c723c */ /* 0x004fe6000000188c */
[----:B------:R-:W-:-:S04]  /*20940*/  FADD.FTZ R238, R238, R243 ;  /* 0x000000f3eeee7221 */ /* 0x000fc80000010000 */
[----:B------:R-:W-:Y:S01]  /*20950*/  FADD.FTZ R241, R241, R238 ;  /* 0x000000eef1f17221 */ /* 0x000fe20000010000 */
[C---:B----4-:R-:W-:Y:S01]  /*20960*/  HMMA.16816.F32 R116, R4.reuse, R8, R116 ;  /* 0x000000080474723c */ /* 0x050fe20000001874 */
[----:B------:R-:W-:Y:S02]  /*20970*/  FADD.FTZ R9, R213, R0 ;  /* 0x00000000d5097221 */ /* 0x000fe40000010000 */
[----:B------:R-:W-:Y:S02]  /*20980*/  FADD.FTZ R232, R232, R241 ;  /* 0x000000f1e8e87221 */ /* 0x000fe40000010000 */
[----:B------:R-:W-:Y:S02]  /*20990*/  FADD.FTZ R9, R222, R9 ;  /* 0x00000009de097221 */ /* 0x000fe40000010000 */
[----:B------:R-:W-:Y:S01]  /*209a0*/  FADD.FTZ R207, R207, R232 ;  /* 0x000000e8cfcf7221 */ /* 0x000fe20000010000 */
[----:B------:R-:W-:Y:S01]  /*209b0*/  HMMA.16816.F32 R80, R4, R110, R144 ;  /* 0x0000006e0450723c */ /* 0x000fe20000001890 */
[----:B------:R-:W-:-:S02]  /*209c0*/  FADD.FTZ R0, R240, R9 ;  /* 0x00000009f0007221 */ /* 0x000fc40000010000 */
[----:B------:R-:W-:Y:S02]  /*209d0*/  FADD.FTZ R224, R224, R207 ;  /* 0x000000cfe0e07221 */ /* 0x000fe40000010000 */
[----:B------:R-:W-:Y:S02]  /*209e0*/  FADD.FTZ R0, R245, R0 ;  /* 0x00000000f5007221 */ /* 0x000fe40000010000 */
[----:B------:R-:W-:Y:S01]  /*209f0*/  FADD.FTZ R239, R223, R224 ;  /* 0x000000e0dfef7221 */ /* 0x000fe20000010000 */
        /* <DEDUP_REMOVED lines=24> */
.L_x_2676:
[----:B------:R-:W-:-:S09]  /*20b80*/  UISETP.GE.AND UP0, UPT, UR14, URZ, UPT ;  /* 0x000000ff0e00728c */ /* 0x000fd2000bf06270 */
[----:B------:R-:W-:Y:S05]  /*20b90*/  BRA.U !UP0, `(.L_x_2682) ;  /* 0x0000004908047547 */ /* 0x000fea000b800000 */
[----:B------:R-:W1:Y:S01]  /*20ba0*/  S2UR UR8, SR_CgaCtaId ;  /* 0x00000000000879c3 */ /* 0x000e620000008800 */
[----:B------:R-:W-:Y:S01]  /*20bb0*/  USHF.L.U32 UR15, UR14, 0x6, URZ ;  /* 0x000000060e0f7899 */ /* 0x000fe200080006ff */
[----:B------:R-:W-:Y:S01]  /*20bc0*/  IMAD.MOV.U32 R2, RZ, RZ, 0x20 ;  /* 0x00000020ff027424 */ /* 0x000fe200078e00ff */
[----:B------:R-:W-:Y:S01]  /*20bd0*/  UISETP.NE.U32.AND UP0, UPT, UR12, URZ, UPT ;  /* 0x000000ff0c00728c */ /* 0x000fe2000bf05070 */
[----:B------:R-:W-:Y:S01]  /*20be0*/  IMAD.MOV.U32 R0, RZ, RZ, R3 ;  /* 0x000000ffff007224 */ /* 0x000fe200078e0003 */
[----:B------:R-:W-:Y:S01]  /*20bf0*/  MOV R165, R164 ;  /* 0x000000a400a57202 */ /* 0x000fe20000000f00 */
[----:B------:R-:W-:Y:S01]  /*20c00*/  VIADD R232, R221, 0x10000 ;  /* 0x00010000dde87836 */ /* 0x000fe20000000000 */
[----:B------:R-:W-:Y:S01]  /*20c10*/  UISETP.NE.AND.EX UP0, UPT, UR13, URZ, UPT, UP0 ;  /* 0x000000ff0d00728c */ /* 0x000fe2000bf05300 */
[----:B------:R-:W-:Y:S01]  /*20c20*/  IMAD.U32 R5, RZ, RZ, UR15 ;  /* 0x0000000fff057e24 */ /* 0x000fe2000f8e00ff */
[----:B------:R-:W-:Y:S01]  /*20c30*/  SEL R2, R2, 0xffffffe0, !P1 ;  /* 0xffffffe002027807 */ /* 0x000fe20004800000 */
[----:B------:R-:W-:Y:S01]  /*20c40*/  UMOV UR9, 0x400 ;  /* 0x0000040000097882 */ /* 0x000fe20000000000 */
[----:B------:R-:W-:Y:S01]  /*20c50*/  MOV R233, RZ ;  /* 0x000000ff00e97202 */ /* 0x000fe20000000f00 */
[----:B------:R-:W-:Y:S01]  /*20c60*/  UIADD3 UR14, UPT, UPT, UR14, 0x1, URZ ;  /* 0x000000010e0e7890 */ /* 0x000fe2000fffe0ff */
[----:B------:R-:W-:Y:S01]  /*20c70*/  LOP3.LUT R234, R5, 0x20, R200, 0xfe, !PT ;  /* 0x0000002005ea7812 */ /* 0x000fe200078efec8 */
[----:B------:R-:W2:Y:S01]  /*20c80*/  LDCU UR12, c[0x0][0x440] ;  /* 0x00008800ff0c77ac */ /* 0x000ea20008000800 */
[----:B------:R-:W-:-:S02]  /*20c90*/  PLOP3.LUT P5, PT, PT, PT, UP0, 0x80, 0x8 ;  /* 0x000000000008781c */ /* 0x000fc40003faf008 */
[----:B------:R-:W-:Y:S01]  /*20ca0*/  IADD3 R219, PT, PT, R2, R221, RZ ;  /* 0x000000dd02db7210 */ /* 0x000fe20007ffe0ff */
[----:B------:R-:W3:Y:S01]  /*20cb0*/  LDCU UR4, c[0x0][0x45c] ;  /* 0x00008b80ff0477ac */ /* 0x000ee20008000800 */
[----:B------:R-:W4:Y:S01]  /*20cc0*/  LDCU.64 UR16, c[0x0][0x358] ;  /* 0x00006b00ff1077ac */ /* 0x000f220008000a00 */
[----:B------:R-:W2:Y:S01]  /*20cd0*/  LDCU.64 UR6, c[0x0][0x3a0] ;  /* 0x00007400ff0677ac */ /* 0x000ea20008000a00 */
[----:B------:R-:W2:Y:S01]  /*20ce0*/  LDCU.64 UR10, c[0x0][0x3a8] ;  /* 0x00007500ff0a77ac */ /* 0x000ea20008000a00 */
[----:B------:R-:W-:Y:S02]  /*20cf0*/  UIADD3 UR15, UPT, UPT, UR15, 0x40, URZ ;  /* 0x000000400f0f7890 */ /* 0x000fe4000fffe0ff */
[----:B-1----:R-:W-:-:S12]  /*20d00*/  ULEA UR8, UR8, UR9, 0x18 ;  /* 0x0000000908087291 */ /* 0x002fd8000f8ec0ff */
.L_x_2686:
[----:B------:R-:W1:Y:S01]  /*20d10*/  S2R R220, SR_TID.X ;  /* 0x0000000000dc7919 */ /* 0x000e620000002100 */
[----:B------:R-:W5:Y:S01]  /*20d20*/  @!P5 LDC R4, c[0x0][0x3c0] ;  /* 0x0000f000ff04db82 */ /* 0x000f620000000800 */
[----:B------:R-:W-:Y:S07]  /*20d30*/  DEPBAR.LE SB0, 0x0 ;  /* 0x000080000000791a */ /* 0x000fee0000000000 */
[----:B------:R-:W3:Y:S08]  /*20d40*/  LDC R7, c[0x0][0x3c4] ;  /* 0x0000f100ff077b82 */ /* 0x000ef00000000800 */
[----:B------:R-:W-:Y:S01]  /*20d50*/  BAR.SYNC.DEFER_BLOCKING 0x0 ;  /* 0x0000000000007b1d */ /* 0x000fe20000010000 */
[----:B------:R-:W-:Y:S01]  /*20d60*/  IMAD.MOV.U32 R8, RZ, RZ, R228 ;  /* 0x000000ffff087224 */ /* 0x000fe200078e00e4 */
[C---:B-1----:R-:W-:Y:S01]  /*20d70*/  LOP3.LUT R235, R220.reuse, 0x38, RZ, 0xc0, !PT ;  /* 0x00000038dceb7812 */ /* 0x042fe200078ec0ff */
[C---:B------:R-:W-:Y:S01]  /*20d80*/  IMAD.SHL.U32 R6, R220.reuse, 0x8, RZ ;  /* 0x00000008dc067824 */ /* 0x040fe200078e00ff */
[----:B------:R-:W-:Y:S01]  /*20d90*/  SHF.R.U32.HI R218, RZ, 0x1, R220 ;  /* 0x00000001ffda7819 */ /* 0x000fe200000116dc */
[----:B------:R-:W-:Y:S03]  /*20da0*/  IMAD.SHL.U32 R217, R220, 0x20, RZ ;  /* 0x00000020dcd97824 */ /* 0x000fe600078e00ff */
[----:B------:R-:W-:Y:S02]  /*20db0*/  LOP3.LUT R216, R6, 0x38, RZ, 0xc0, !PT ;  /* 0x0000003806d87812 */ /* 0x000fe400078ec0ff */
[--C-:B------:R-:W-:Y:S02]  /*20dc0*/  LOP3.LUT R235, R235, 0x1f8, R6.reuse, 0x78, !PT ;  /* 0x000001f8ebeb7812 */ /* 0x100fe400078e7806 */
[C---:B------:R-:W-:Y:S02]  /*20dd0*/  LOP3.LUT R5, R216.reuse, 0x40, RZ, 0xfc, !PT ;  /* 0x00000040d8057812 */ /* 0x040fe400078efcff */
[----:B------:R-:W-:Y:S02]  /*20de0*/  LOP3.LUT R2, R216, 0xc0, RZ, 0xfc, !PT ;  /* 0x000000c0d8027812 */ /* 0x000fe400078efcff */
[----:B--2---:R-:W-:Y:S02]  /*20df0*/  ISETP.GE.AND P3, PT, R5, UR12, PT ;  /* 0x0000000c05007c0c */ /* 0x004fe4000bf66270 */
[----:B------:R-:W-:Y:S01]  /*20e00*/  ISETP.GE.AND P1, PT, R2, UR12, PT ;  /* 0x0000000c02007c0c */ /* 0x000fe2000bf26270 */
[----:B------:R-:W-:Y:S01]  /*20e10*/  IMAD.SHL.U32 R2, R220, 0x40, RZ ;  /* 0x00000040dc027824 */ /* 0x000fe200078e00ff */
[----:B------:R-:W-:Y:S02]  /*20e20*/  LOP3.LUT R3, R216, 0x80, RZ, 0xfc, !PT ;  /* 0x00000080d8037812 */ /* 0x000fe400078efcff */
[----:B------:R-:W-:Y:S01]  /*20e30*/  LOP3.LUT R235, R235, 0x1e00, R6, 0xf8, !PT ;  /* 0x00001e00ebeb7812 */ /* 0x000fe200078ef806 */
[----:B-----5:R-:W-:Y:S01]  /*20e40*/  @!P5 IMAD.SHL.U32 R6, R4, 0x40, RZ ;  /* 0x000000400406d824 */ /* 0x020fe200078e00ff */
[----:B------:R-:W-:Y:S02]  /*20e50*/  @!P5 IADD3 R5, P0, PT, RZ, -R233, RZ ;  /* 0x800000e9ff05d210 */ /* 0x000fe40007f1e0ff */
[----:B------:R-:W-:Y:S02]  /*20e60*/  ISETP.GE.AND P2, PT, R3, UR12, PT ;  /* 0x0000000c03007c0c */ /* 0x000fe4000bf46270 */
[----:B------:R-:W-:Y:S01]  /*20e70*/  LOP3.LUT R3, R2, 0x1c0, RZ, 0xc0, !PT ;  /* 0x000001c002037812 */ /* 0x000fe200078ec0ff */
[----:B------:R-:W-:Y:S01]  /*20e80*/  @!P5 IMAD.X R6, RZ, RZ, ~R6, P0 ;  /* 0x000000ffff06d224 */ /* 0x000fe200000e0e06 */
[----:B------:R-:W-:Y:S02]  /*20e90*/  LOP3.LUT R225, R218, 0x8, RZ, 0xc0, !PT ;  /* 0x00000008dae17812 */ /* 0x000fe400078ec0ff */
[----:B------:R-:W-:Y:S02]  /*20ea0*/  LOP3.LUT R217, R217, 0x7c00, RZ, 0xc0, !PT ;  /* 0x00007c00d9d97812 */ /* 0x000fe400078ec0ff */
[----:B------:R-:W-:Y:S02]  /*20eb0*/  LOP3.LUT R3, R3, 0x8, R220, 0xf8, !PT ;  /* 0x0000000803037812 */ /* 0x000fe400078ef8dc */
[----:B------:R-:W-:Y:S02]  /*20ec0*/  @!P5 SHF.R.S64 R5, R5, 0x1f, R6 ;  /* 0x0000001f0505d819 */ /* 0x000fe40000001006 */
[----:B------:R-:W-:Y:S02]  /*20ed0*/  LOP3.LUT R224, R2, 0x400, RZ, 0xc0, !PT ;  /* 0x0000040002e07812 */ /* 0x000fe400078ec0ff */
[--C-:B------:R-:W-:Y:S02]  /*20ee0*/  LOP3.LUT R225, R225, 0x1c0, R2.reuse, 0xf8, !PT ;  /* 0x000001c0e1e17812 */ /* 0x100fe400078ef802 */
[----:B------:R-:W-:Y:S02]  /*20ef0*/  LOP3.LUT R2, R217, 0x200, R2, 0xf8, !PT ;  /* 0x00000200d9027812 */ /* 0x000fe400078ef802 */
[----:B------:R-:W-:Y:S02]  /*20f00*/  LOP3.LUT R3, R3, R216, RZ, 0x3c, !PT ;  /* 0x000000d803037212 */ /* 0x000fe400078e3cff */
[----:B------:R-:W-:Y:S02]  /*20f10*/  @!P5 IADD3 R228, P0, PT, R228, R5, RZ ;  /* 0x00000005e4e4d210 */ /* 0x000fe40007f1e0ff */
[----:B------:R-:W-:Y:S01]  /*20f20*/  LOP3.LUT R225, R2, R225, R216, 0xf6, !PT ;  /* 0x000000e102e17212 */ /* 0x000fe200078ef6d8 */
[----:B------:R-:W-:Y:S01]  /*20f30*/  IMAD.MOV.U32 R2, RZ, RZ, R229 ;  /* 0x000000ffff027224 */ /* 0x000fe200078e00e5 */
[----:B------:R-:W-:Y:S01]  /*20f40*/  @!P5 LEA.HI.X.SX32 R229, R6, R229, 0x1, P0 ;  /* 0x000000e506e5d211 */ /* 0x000fe200000f0eff */
[----:B------:R-:W-:Y:S01]  /*20f50*/  IMAD R224, R3, 0x2, R224 ;  /* 0x0000000203e07824 */ /* 0x000fe200078e02e0 */
[----:B------:R-:W-:Y:S02]  /*20f60*/  ISETP.GE.AND P4, PT, R216, UR12, PT ;  /* 0x0000000cd8007c0c */ /* 0x000fe4000bf86270 */
[----:B------:R-:W-:Y:S01]  /*20f70*/  LEA R235, R235, UR8, 0x1 ;  /* 0x00000008ebeb7c11 */ /* 0x000fe2000f8e08ff */
[----:B---3--:R-:W-:Y:S10]  /*20f80*/  @!P5 BRA `(.L_x_2683) ;  /* 0x0000000000f8d947 */ /* 0x008ff40003800000 */
        /* <DEDUP_REMOVED lines=62> */
.L_x_2683:
        /* <DEDUP_REMOVED lines=15> */
[----:B------:R-:W-:Y:S01]  /*21460*/  LEA R225, R225, UR8, 0x1 ;  /* 0x00000008e1e17c11 */ /* 0x000fe2000f8e08ff */
[----:B------:R-:W-:Y:S01]  /*21470*/  UISETP.NE.AND UP0, UPT, UR14, 0x1, UPT ;  /* 0x000000010e00788c */ /* 0x000fe2000bf05270 */
[----:B------:R-:W-:Y:S01]  /*21480*/  IADD3 R12, P0, PT, R2, R4, RZ ;  /* 0x00000004020c7210 */ /* 0x000fe20007f1e0ff */
[----:B------:R-:W-:Y:S01]  /*21490*/  @P3 STS.128 [R235+0x12000], RZ ;  /* 0x012000ffeb003388 */ /* 0x000fe20000000c00 */
[C---:B------:R-:W-:Y:S02]  /*214a0*/  IMAD.X R5, R3.reuse, 0x1, R7, P6 ;  /* 0x0000000103057824 */ /* 0x040fe400030e0607 */
        /* <DEDUP_REMOVED lines=376> */
.L_x_2685:
        /* <DEDUP_REMOVED lines=91> */
.L_x_2684:
[C---:B-1----:R-:W-:Y:S01]  /*231e0*/  IADD3 R2, PT, PT, R234.reuse, -0x1f, RZ ;  /* 0xffffffe1ea027810 */ /* 0x042fe20007ffe0ff */
        /* <DEDUP_REMOVED lines=113> */
[----:B------:R-:W-:Y:S01]  /*23900*/  IADD3 R165, PT, PT, R221, 0x10040, RZ ;  /* 0x00010040dda57810 */ /* 0x000fe20007ffe0ff */
        /* <DEDUP_REMOVED lines=426> */
.L_x_2682:
[----:B------:R-:W1:Y:S01]  /*253b0*/  SHFL.BFLY PT, R0, R237, 0x2, 0x1f ;  /* 0x0c401f00ed007f89 */ /* 0x000e6200000e0000 */
[----:B------:R-:W-:Y:S01]  /*253c0*/  UISETP.NE.AND UP1, UPT, UR20, -0x1, UPT ;  /* 0xffffffff1400788c */ /* 0x000fe2000bf25270 */
[----:B------:R-:W2:Y:S01]  /*253d0*/  S2UR UR6, SR_CTAID.Y ;  /* 0x00000000000679c3 */ /* 0x000ea20000002600 */
[----:B------:R-:W3:Y:S01]  /*253e0*/  LDCU.U8 UR7, c[0x0][0x548] ;  /* 0x0000a900ff0777ac */ /* 0x000ee20008000000 */
[----:B------:R-:W4:Y:S01]  /*253f0*/  SHFL.BFLY PT, R8, R239, 0x2, 0x1f ;  /* 0x0c401f00ef087f89 */ /* 0x000f2200000e0000 */
[----:B------:R-:W-:Y:S01]  /*25400*/  LOP3.LUT R218, R218, 0x30, RZ, 0xc0, !PT ;  /* 0x00000030dada7812 */ /* 0x000fe200078ec0ff */
[----:B------:R-:W-:Y:S01]  /*25410*/  BSSY.RECONVERGENT B0, `(.L_x_2687) ;  /* 0x0000153000007945 */ /* 0x000fe20003800200 */
[----:B------:R-:W2:Y:S01]  /*25420*/  LDCU.64 UR12, c[0x0][0x358] ;  /* 0x00006b00ff0c77ac */ /* 0x000ea20008000a00 */
[----:B------:R-:W-:-:S04]  /*25430*/  MOV R12, 0x7f800000 ;  /* 0x7f800000000c7802 */ /* 0x000fc80000000f00 */
[----:B------:R-:W5:Y:S01]  /*25440*/  @UP1 LDCU.64 UR4, c[0x0][0x408] ;  /* 0x00008100ff0417ac */ /* 0x000f620008000a00 */
[----:B---3--:R-:W-:Y:S01]  /*25450*/  UISETP.NE.AND UP2, UPT, UR7, URZ, UPT ;  /* 0x000000ff0700728c */ /* 0x008fe2000bf45270 */
[----:B------:R-:W3:Y:S01]  /*25460*/  S2UR UR7, SR_CTAID.Z ;  /* 0x00000000000779c3 */ /* 0x000ee20000002700 */
[----:B-1----:R-:W-:Y:S01]  /*25470*/  FADD.FTZ R9, R0, R237 ;  /* 0x000000ed00097221 */ /* 0x002fe20000010000 */
[----:B------:R-:W-:Y:S01]  /*25480*/  SHF.L.U32 R0, R220, 0x1, RZ ;  /* 0x00000001dc007819 */ /* 0x000fe200000006ff */
[----:B------:R-:W-:Y:S01]  /*25490*/  UISETP.NE.OR UP0, UPT, UR20, -0x1, !UP2 ;  /* 0xffffffff1400788c */ /* 0x000fe2000d705670 */
[----:B----4-:R-:W-:Y:S02]  /*254a0*/  FADD.FTZ R8, R8, R239 ;  /* 0x000000ef08087221 */ /* 0x010fe40000010000 */
[----:B------:R-:W1:Y:S01]  /*254b0*/  SHFL.BFLY PT, R2, R9, 0x1, 0x1f ;  /* 0x0c201f0009027f89 */ /* 0x000e6200000e0000 */
[----:B------:R-:W-:Y:S01]  /*254c0*/  LOP3.LUT R217, R217, 0x6, R0, 0xf8, !PT ;  /* 0x00000006d9d97812 */ /* 0x000fe200078ef800 */
[----:B-----5:R-:W-:Y:S01]  /*254d0*/  @UP1 UIMAD.WIDE.U32 UR14, UR20, UR4, URZ ;  /* 0x00000004140e12a5 */ /* 0x020fe2000f8e00ff */
[----:B------:R-:W4:Y:S01]  /*254e0*/  S2UR UR4, SR_CTAID.X ;  /* 0x00000000000479c3 */ /* 0x000f220000002500 */
[----:B------:R-:W5:Y:S01]  /*254f0*/  SHFL.BFLY PT, R5, R8, 0x1, 0x1f ;  /* 0x0c201f0008057f89 */ /* 0x000f6200000e0000 */
[----:B-1----:R-:W-:-:S04]  /*25500*/  FADD.FTZ R2, R9, R2 ;  /* 0x0000000209027221 */ /* 0x002fc80000010000 */
[----:B------:R-:W1:Y:S01]  /*25510*/  MUFU.RCP R6, R2 ;  /* 0x0000000200067308 */ /* 0x000e620000001000 */
[----:B-----5:R-:W-:Y:S01]  /*25520*/  FADD.FTZ R4, R8, R5 ;  /* 0x0000000508047221 */ /* 0x020fe20000010000 */
[----:B------:R-:W-:Y:S02]  /*25530*/  SHF.L.U32 R5, R220, 0x4, RZ ;  /* 0x00000004dc057819 */ /* 0x000fe400000006ff */
[----:B------:R-:W-:Y:S02]  /*25540*/  FSETP.NE.FTZ.AND P1, PT, R2, RZ, PT ;  /* 0x000000ff0200720b */ /* 0x000fe40003f35000 */
[----:B------:R-:W-:Y:S02]  /*25550*/  LOP3.LUT R5, R5, 0x1c0, RZ, 0xc0, !PT ;  /* 0x000001c005057812 */ /* 0x000fe400078ec0ff */
[----:B------:R-:W5:Y:S01]  /*25560*/  MUFU.RCP R7, R4 ;  /* 0x0000000400077308 */ /* 0x000f620000001000 */
[----:B------:R-:W-:Y:S02]  /*25570*/  FSETP.NE.FTZ.AND P2, PT, R4, RZ, PT ;  /* 0x000000ff0400720b */ /* 0x000fe40003f55000 */
[----:B------:R-:W-:-:S02]  /*25580*/  LOP3.LUT R0, R5, 0x38, R0, 0xf8, !PT ;  /* 0x0000003805007812 */ /* 0x000fc400078ef800 */
[----:B------:R-:W-:Y:S02]  /*25590*/  R2P PR, R220, 0x18 ;  /* 0x00000018dc007804 */ /* 0x000fe40000000000 */
[----:B------:R-:W-:Y:S02]  /*255a0*/  LOP3.LUT R0, R217, R0, RZ, 0xfc, !PT ;  /* 0x00000000d9007212 */ /* 0x000fe400078efcff */
[----:B------:R-:W-:Y:S01]  /*255b0*/  MOV R5, 0x10 ;  /* 0x0000001000057802 */ /* 0x000fe20000000f00 */
[----:B------:R-:W3:Y:S01]  /*255c0*/  @P1 MUFU.LG2 R2, R2 ;  /* 0x0000000200021308 */ /* 0x000ee20000000c00 */
[----:B-1----:R-:W-:Y:S02]  /*255d0*/  FSEL R6, R6, 1, P1 ;  /* 0x3f80000006067808 */ /* 0x002fe40000800000 */
[----:B------:R-:W-:Y:S01]  /*255e0*/  LEA R9, R0, UR8, 0x1 ;  /* 0x0000000800097c11 */ /* 0x000fe2000f8e08ff */
[----:B------:R-:W2:Y:S01]  /*255f0*/  @!UP1 LDCU.64 UR8, c[0x0][0x400] ;  /* 0x00008000ff0897ac */ /* 0x000ea20008000a00 */
[----:B------:R-:W-:Y:S01]  /*25600*/  SEL R5, R5, 0xfffffff0, !P0 ;  /* 0xfffffff005057807 */ /* 0x000fe20004000000 */
[C---:B------:R-:W-:Y:S01]  /*25610*/  FMUL.FTZ R162, R6.reuse, R162 ;  /* 0x000000a206a27220 */ /* 0x040fe20000410000 */
[C---:B------:R-:W-:Y:S01]  /*25620*/  FMUL.FTZ R163, R6.reuse, R163 ;  /* 0x000000a306a37220 */ /* 0x040fe20000410000 */
[----:B-----5:R-:W-:Y:S01]  /*25630*/  FSEL R7, R7, 1, P2 ;  /* 0x3f80000007077808 */ /* 0x020fe20001000000 */
        /* <DEDUP_REMOVED lines=219> */
[----:B--2---:R-:W-:Y:S01]  /*263f0*/  @!UP1 UIMAD.WIDE.U32 UR10, UR6, UR8, URZ ;  /* 0x00000008060a92a5 */ /* 0x004fe2000f8e00ff */
[----:B------:R-:W-:Y:S01]  /*26400*/  F2FP.F16.F32.PACK_AB R134, R135, R134 ;  /* 0x000000868786723e */ /* 0x000fe200000000ff */
[----:B------:R-:W-:Y:S01]  /*26410*/  STS [R5+0x2000], R88 ;  /* 0x0020005805007388 */ /* 0x000fe20000000800 */
[----:B------:R-:W-:Y:S01]  /*26420*/  F2FP.F16.F32.PACK_AB R136, R137, R136 ;  /* 0x000000888988723e */ /* 0x000fe200000000ff */
[----:B------:R-:W-:Y:S01]  /*26430*/  @!UP1 UIMAD UR8, UR6, UR9, UR11 ;  /* 0x00000009060892a4 */ /* 0x000fe2000f8e020b */
[----:B------:R-:W-:Y:S01]  /*26440*/  F2FP.F16.F32.PACK_AB R138, R139, R138 ;  /* 0x0000008a8b8a723e */ /* 0x000fe200000000ff */
[----:B------:R-:W-:Y:S01]  /*26450*/  STS [R5+0x2400], R90 ;  /* 0x0024005a05007388 */ /* 0x000fe20000000800 */
[----:B------:R-:W-:Y:S01]  /*26460*/  F2FP.F16.F32.PACK_AB R140, R141, R140 ;  /* 0x0000008c8d8c723e */ /* 0x000fe200000000ff */
[----:B------:R-:W1:Y:S01]  /*26470*/  @!UP2 LDCU UR9, c[0x0][0x3e0] ;  /* 0x00007c00ff09a7ac */ /* 0x000e620008000800 */
[----:B------:R-:W-:Y:S01]  /*26480*/  F2FP.F16.F32.PACK_AB R142, R143, R142 ;  /* 0x0000008e8f8e723e */ /* 0x000fe200000000ff */
[----:B------:R-:W-:Y:S01]  /*26490*/  STS [R9+0x4000], R92 ;  /* 0x0040005c09007388 */ /* 0x000fe20000000800 */
[----:B------:R-:W-:Y:S01]  /*264a0*/  F2FP.F16.F32.PACK_AB R144, R145, R144 ;  /* 0x000000909190723e */ /* 0x000fe200000000ff */
[----:B------:R-:W2:Y:S01]  /*264b0*/  LDCU UR11, c[0x0][0x434] ;  /* 0x00008680ff0b77ac */ /* 0x000ea20008000800 */
[----:B------:R-:W-:Y:S01]  /*264c0*/  F2FP.F16.F32.PACK_AB R146, R147, R146 ;  /* 0x000000929392723e */ /* 0x000fe200000000ff */
[----:B------:R-:W-:Y:S01]  /*264d0*/  STS [R9+0x4400], R94 ;  /* 0x0044005e09007388 */ /* 0x000fe20000000800 */
[----:B------:R-:W-:Y:S01]  /*264e0*/  F2FP.F16.F32.PACK_AB R152, R153, R152 ;  /* 0x000000989998723e */ /* 0x000fe200000000ff */
[----:B------:R-:W5:Y:S01]  /*264f0*/  @P1 LDC R0, c[0x0][0x458] ;  /* 0x00011600ff001b82 */ /* 0x000f620000000800 */
[----:B------:R-:W-:Y:S01]  /*26500*/  F2FP.F16.F32.PACK_AB R154, R155, R154 ;  /* 0x0000009a9b9a723e */ /* 0x000fe200000000ff */
[----:B------:R-:W-:Y:S01]  /*26510*/  STS [R11+0x4000], R96 ;  /* 0x004000600b007388 */ /* 0x000fe20000000800 */
[----:B------:R-:W-:Y:S01]  /*26520*/  F2FP.F16.F32.PACK_AB R7, R7, R148 ;  /* 0x000000940707723e */ /* 0x000fe200000000ff */
[----:B------:R-:W5:Y:S01]  /*26530*/  @P2 MUFU.LG2 R6, R4 ;  /* 0x0000000400062308 */ /* 0x000f620000000c00 */
[----:B------:R-:W-:Y:S01]  /*26540*/  F2FP.F16.F32.PACK_AB R150, R151, R150 ;  /* 0x000000969796723e */ /* 0x000fe200000000ff */
[----:B------:R-:W-:Y:S01]  /*26550*/  STS [R11+0x4400], R98 ;  /* 0x004400620b007388 */ /* 0x000fe20000000800 */
[----:B------:R-:W-:Y:S01]  /*26560*/  @UP1 UIMAD UR8, UR20, UR5, UR15 ;  /* 0x00000005140812a4 */ /* 0x000fe2000f8e020f */
[----:B------:R-:W-:Y:S01]  /*26570*/  LOP3.LUT P0, RZ, R220, 0x3, RZ, 0xc0, !PT ;  /* 0x00000003dcff7812 */ /* 0x000fe2000780c0ff */
[----:B------:R-:W4:Y:S01]  /*26580*/  @UP2 LDCU UR5, c[0x0][0x454] ;  /* 0x00008a80ff0527ac */ /* 0x000f220008000800 */
[----:B------:R-:W-:Y:S01]  /*26590*/  STS [R13+0x4000], R100 ;  /* 0x004000640d007388 */ /* 0x000fe20000000800 */
[----:B---3--:R-:W-:Y:S01]  /*265a0*/  @P1 FMUL.FTZ R2, R2, 0.69314718246459960938 ;  /* 0x3f31721802021820 */ /* 0x008fe20000410000 */
[----:B-1----:R-:W-:-:S02]  /*265b0*/  @!UP2 UIMAD UR9, UR6, UR9, UR7 ;  /* 0x000000090609a2a4 */ /* 0x002fc4000f8e0207 */
[----:B------:R-:W-:Y:S01]  /*265c0*/  STS [R13+0x4400], R102 ;  /* 0x004400660d007388 */ /* 0x000fe20000000800 */
[----:B--2---:R-:W-:Y:S02]  /*265d0*/  @!UP0 UIMAD UR20, UR6, UR11, URZ ;  /* 0x0000000b061482a4 */ /* 0x004fe4000f8e02ff */
[----:B------:R-:W-:Y:S01]  /*265e0*/  @!UP2 UIMAD UR9, UR9, UR11, URZ ;  /* 0x0000000b0909a2a4 */ /* 0x000fe2000f8e02ff */
[----:B------:R-:W-:Y:S01]  /*265f0*/  STS [R17+0x4000], R104 ;  /* 0x0040006811007388 */ /* 0x000fe20000000800 */
[----:B----4-:R-:W-:Y:S01]  /*26600*/  USHF.L.U32 UR6, UR4, 0x6, URZ ;  /* 0x0000000604067899 */ /* 0x010fe200080006ff */
[----:B------:R-:W-:Y:S02]  /*26610*/  @UP1 UMOV UR10, UR14 ;  /* 0x0000000e000a1c82 */ /* 0x000fe40008000000 */
[----:B------:R-:W-:Y:S04]  /*26620*/  STS [R17+0x4400], R106 ;  /* 0x0044006a11007388 */ /* 0x000fe80000000800 */
[----:B------:R-:W-:Y:S01]  /*26630*/  STS [R15+0x4000], R108 ;  /* 0x0040006c0f007388 */ /* 0x000fe20000000800 */
[----:B------:R-:W-:-:S03]  /*26640*/  @UP2 UIMAD UR9, UR7, UR5, UR20 ;  /* 0x00000005070922a4 */ /* 0x000fc6000f8e0214 */
        /* <DEDUP_REMOVED lines=18> */
[----:B------:R-:W-:Y:S01]  /*26770*/  STS [R21+0x6400], R146 ;  /* 0x0064009215007388 */ /* 0x000fe20000000800 */
[----:B-1----:R-:W1:Y:S03]  /*26780*/  @P2 LDC R13, c[0x0][0x458] ;  /* 0x00011600ff0d2b82 */ /* 0x002e660000000800 */
[----:B------:R-:W-:Y:S04]  /*26790*/  STS [R19+0x6000], R152 ;  /* 0x0060009813007388 */ /* 0x000fe80000000800 */
[----:B------:R-:W-:Y:S04]  /*267a0*/  STS [R19+0x6400], R154 ;  /* 0x0064009a13007388 */ /* 0x000fe80000000800 */
[----:B------:R2:W-:Y:S04]  /*267b0*/  STS [R5+0x6000], R7 ;  /* 0x0060000705007388 */ /* 0x0005e80000000800 */
[----:B------:R3:W-:Y:S01]  /*267c0*/  STS [R5+0x6400], R150 ;  /* 0x0064009605007388 */ /* 0x0007e20000000800 */
[----:B-----5:R-:W-:Y:S01]  /*267d0*/  @P2 FMUL.FTZ R15, R6, 0.69314718246459960938 ;  /* 0x3f317218060f2820 */ /* 0x020fe20000410000 */
[----:B------:R-:W-:Y:S01]  /*267e0*/  MOV R6, 0x7f800000 ;  /* 0x7f80000000067802 */ /* 0x000fe20000000f00 */
[----:B------:R-:W-:Y:S01]  /*267f0*/  @P1 FFMA.FTZ R6, R3, R0, R2 ;  /* 0x0000000003061223 */ /* 0x000fe20000010002 */
[----:B------:R-:W-:Y:S01]  /*26800*/  BAR.SYNC.DEFER_BLOCKING 0x0 ;  /* 0x0000000000007b1d */ /* 0x000fe20000010000 */
[----:B-1----:R-:W-:Y:S01]  /*26810*/  @P2 FFMA.FTZ R12, R164, R13, R15 ;  /* 0x0000000da40c2223 */ /* 0x002fe2000001000f */
[----:B--2---:R-:W-:-:S06]  /*26820*/  SHF.R.U32.HI R7, RZ, 0x2, R220 ;  /* 0x00000002ff077819 */ /* 0x004fcc00000116dc */
[----:B---3--:R-:W1:Y:S01]  /*26830*/  LDC.64 R4, c[0x0][0x408] ;  /* 0x00010200ff047b82 */ /* 0x008e620000000a00 */
[----:B------:R-:W-:Y:S01]  /*26840*/  LOP3.LUT R7, R218, 0x7, R7, 0xf8, !PT ;  /* 0x00000007da077812 */ /* 0x000fe200078ef807 */
[----:B------:R2:W3:Y:S01]  /*26850*/  LDS.128 R8, [R235+0x1800] ;  /* 0x00180000eb087984 */ /* 0x0004e20000000c00 */
[----:B------:R-:W-:Y:S05]  /*26860*/  @P0 BRA `(.L_x_2688) ;  /* 0x0000000000340947 */ /* 0x000fea0003800000 */
[----:B------:R-:W4:Y:S01]  /*26870*/  LDCU.64 UR4, c[0x0][0x420] ;  /* 0x00008400ff0477ac */ /* 0x000f220008000a00 */
[----:B------:R-:W-:Y:S01]  /*26880*/  VIADD R3, R7, 0x8 ;  /* 0x0000000807037836 */ /* 0x000fe20000000000 */
[----:B------:R-:W-:Y:S02]  /*26890*/  UIADD3 UR14, UPT, UPT, UR6, UR9, URZ ;  /* 0x00000009060e7290 */ /* 0x000fe4000fffe0ff */
[----:B------:R-:W-:-:S04]  /*268a0*/  UIADD3 UR11, UPT, UPT, -UR6, UR21, URZ ;  /* 0x00000015060b7290 */ /* 0x000fc8000fffe1ff */
[----:B------:R-:W-:Y:S01]  /*268b0*/  IMAD.U32 R0, RZ, RZ, UR14 ;  /* 0x0000000eff007e24 */ /* 0x000fe2000f8e00ff */
[C---:B------:R-:W-:Y:S02]  /*268c0*/  IADD3 R2, P0, PT, R7.reuse, UR14, RZ ;  /* 0x0000000e07027c10 */ /* 0x040fe4000ff1e0ff */
[----:B------:R-:W-:Y:S02]  /*268d0*/  ISETP.GE.AND P2, PT, R7, UR11, PT ;  /* 0x0000000b07007c0c */ /* 0x000fe4000bf46270 */
[----:B------:R-:W-:Y:S02]  /*268e0*/  ISETP.GE.AND P1, PT, R3, UR11, PT ;  /* 0x0000000b03007c0c */ /* 0x000fe4000bf26270 */
[----:B------:R-:W-:Y:S02]  /*268f0*/  LEA.HI.X.SX32 R3, R0, RZ, 0x1, P0 ;  /* 0x000000ff00037211 */ /* 0x000fe400000f0eff */
[----:B----4-:R-:W-:-:S04]  /*26900*/  LEA R14, P0, R2, UR4, 0x2 ;  /* 0x00000004020e7c11 */ /* 0x010fc8000f8010ff */
[----:B------:R-:W-:-:S05]  /*26910*/  LEA.HI.X R15, R2, UR5, R3, 0x2, P0 ;  /* 0x00000005020f7c11 */ /* 0x000fca00080f1403 */
[----:B------:R4:W-:Y:S04]  /*26920*/  @!P2 STG.E desc[UR12][R14.64], R12 ;  /* 0x0000000c0e00a986 */ /* 0x0009e8000c10190c */
[----:B------:R4:W-:Y:S02]  /*26930*/  @!P1 STG.E desc[UR12][R14.64+0x20], R6 ;  /* 0x000020060e009986 */ /* 0x0009e4000c10190c */
.L_x_2688:
[----:B------:R-:W-:Y:S05]  /*26940*/  BSYNC.RECONVERGENT B0 ;  /* 0x0000000000007941 */ /* 0x000fea0003800200 */
.L_x_2687:
[----:B------:R-:W5:Y:S01]  /*26950*/  LDCU.64 UR4, c[0x0][0x410] ;  /* 0x00008200ff0477ac */ /* 0x000f620008000a00 */
[----:B------:R-:W-:Y:S01]  /*26960*/  IMAD.MOV.U32 R217, RZ, RZ, RZ ;  /* 0x000000ffffd97224 */ /* 0x000fe200078e00ff */
[----:B------:R2:W2:Y:S01]  /*26970*/  LDS.128 R24, [R235] ;  /* 0x00000000eb187984 */ /* 0x0004a20000000c00 */
[----:B------:R-:W-:Y:S01]  /*26980*/  SHF.R.U32.HI R0, RZ, 0x3, R220 ;  /* 0x00000003ff007819 */ /* 0x000fe200000116dc */
[----:B------:R-:W-:Y:S01]  /*26990*/  BSSY.RECONVERGENT B0, `(.L_x_2689) ;  /* 0x0000027000007945 */ /* 0x000fe20003800200 */
[----:B-1--4-:R-:W-:Y:S01]  /*269a0*/  IMAD.WIDE.U32 R12, R4, UR6, R216 ;  /* 0x00000006040c7c25 */ /* 0x012fe2000f8e00d8 */
[----:B------:R1:W4:Y:S03]  /*269b0*/  LDS.128 R20, [R235+0x2000] ;  /* 0x00200000eb147984 */ /* 0x0003260000000c00 */
[----:B------:R-:W-:Y:S01]  /*269c0*/  IMAD R7, R5, UR6, R13 ;  /* 0x0000000605077c24 */ /* 0x000fe2000f8e020d */
[----:B------:R-:W-:Y:S01]  /*269d0*/  IADD3 R12, P0, PT, R12, UR10, RZ ;  /* 0x0000000a0c0c7c10 */ /* 0x000fe2000ff1e0ff */
[----:B------:R1:W1:Y:S01]  /*269e0*/  LDS.128 R16, [R235+0x4000] ;  /* 0x00400000eb107984 */ /* 0x0002620000000c00 */
[----:B------:R-:W-:Y:S01]  /*269f0*/  UIADD3 UR6, UPT, UPT, -UR6, UR21, URZ ;  /* 0x0000001506067290 */ /* 0x000fe2000fffe1ff */
[C---:B------:R-:W-:Y:S01]  /*26a00*/  VIADD R6, R0.reuse, 0x10 ;  /* 0x0000001000067836 */ /* 0x040fe20000000000 */
[----:B------:R-:W-:Y:S01]  /*26a10*/  IADD3.X R13, PT, PT, R7, UR8, RZ, P0, !PT ;  /* 0x00000008070d7c10 */ /* 0x000fe200087fe4ff */
[----:B------:R-:W-:-:S02]  /*26a20*/  VIADD R3, R0, 0x20 ;  /* 0x0000002000037836 */ /* 0x000fc40000000000 */
[C---:B------:R-:W-:Y:S01]  /*26a30*/  VIADD R2, R0.reuse, 0x30 ;  /* 0x0000003000027836 */ /* 0x040fe20000000000 */
[----:B------:R-:W-:Y:S01]  /*26a40*/  ISETP.GE.AND P0, PT, R0, UR6, PT ;  /* 0x0000000600007c0c */ /* 0x000fe2000bf06270 */
[----:B-----5:R-:W-:Y:S01]  /*26a50*/  IMAD.U32 R28, RZ, RZ, UR4 ;  /* 0x00000004ff1c7e24 */ /* 0x020fe2000f8e00ff */
[----:B------:R-:W-:Y:S01]  /*26a60*/  ISETP.GE.AND P4, PT, R6, UR6, PT ;  /* 0x0000000606007c0c */ /* 0x000fe2000bf86270 */
[----:B------:R-:W-:Y:S01]  /*26a70*/  IMAD.U32 R31, RZ, RZ, UR5 ;  /* 0x00000005ff1f7e24 */ /* 0x000fe2000f8e00ff */
[----:B------:R-:W-:Y:S01]  /*26a80*/  ISETP.GE.AND P6, PT, R3, UR6, PT ;  /* 0x0000000603007c0c */ /* 0x000fe2000bfc6270 */
[----:B------:R-:W-:Y:S01]  /*26a90*/  IMAD.WIDE.U32 R28, R28, UR7, R12 ;  /* 0x000000071c1c7c25 */ /* 0x000fe2000f8e000c */
[----:B------:R-:W-:Y:S01]  /*26aa0*/  ISETP.GE.AND P5, PT, R2, UR6, PT ;  /* 0x0000000602007c0c */ /* 0x000fe2000bfa6270 */
[----:B------:R1:W1:Y:S01]  /*26ab0*/  LDS.128 R12, [R235+0x6000] ;  /* 0x00600000eb0c7984 */ /* 0x0002620000000c00 */
[C---:B------:R-:W-:Y:S01]  /*26ac0*/  LOP3.LUT R6, R216.reuse, 0x80, RZ, 0xfc, !PT ;  /* 0x00000080d8067812 */ /* 0x040fe200078efcff */
[----:B------:R-:W-:Y:S01]  /*26ad0*/  IMAD R31, R31, UR7, R29 ;  /* 0x000000071f1f7c24 */ /* 0x000fe2000f8e021d */
[----:B------:R-:W-:-:S02]  /*26ae0*/  LOP3.LUT R3, R216, 0x40, RZ, 0xfc, !PT ;  /* 0x00000040d8037812 */ /* 0x000fc400078efcff */
[----:B------:R-:W-:Y:S01]  /*26af0*/  LOP3.LUT R2, R216, 0xc0, RZ, 0xfc, !PT ;  /* 0x000000c0d8027812 */ /* 0x000fe200078efcff */
        /* <DEDUP_REMOVED lines=13> */
[----:B----4-:R2:W-:Y:S04]  /*26bd0*/  @!P2 STG.E.128 desc[UR12][R32.64+0x80], R20 ;  /* 0x000080142000a986 */ /* 0x0105e8000c101d0c */
[----:B-1----:R2:W-:Y:S04]  /*26be0*/  @!P1 STG.E.128 desc[UR12][R32.64+0x100], R16 ;  /* 0x0001001020009986 */ /* 0x0025e8000c101d0c */
[----:B------:R2:W-:Y:S02]  /*26bf0*/  @!P0 STG.E.128 desc[UR12][R32.64+0x180], R12 ;  /* 0x0001800c20008986 */ /* 0x0005e4000c101d0c */
.L_x_2690:
[----:B------:R-:W-:Y:S05]  /*26c00*/  BSYNC.RECONVERGENT B0 ;  /* 0x0000000000007941 */ /* 0x000fea0003800200 */
.L_x_2689:
[----:B--2---:R2:W2:Y:S01]  /*26c10*/  LDS.128 R24, [R235+0x800] ;  /* 0x00080000eb187984 */ /* 0x0044a20000000c00 */
[----:B------:R-:W-:Y:S03]  /*26c20*/  BSSY.RECONVERGENT B0, `(.L_x_2691) ;  /* 0x0000019000007945 */ /* 0x000fe60003800200 */
[----:B----4-:R4:W2:Y:S04]  /*26c30*/  LDS.128 R20, [R235+0x2800] ;  /* 0x00280000eb147984 */ /* 0x0108a80000000c00 */
[----:B-1----:R4:W1:Y:S04]  /*26c40*/  LDS.128 R16, [R235+0x4800] ;  /* 0x00480000eb107984 */ /* 0x0028680000000c00 */
        /* <DEDUP_REMOVED lines=18> */
[----:B--2---:R2:W-:Y:S04]  /*26d70*/  @!P3 STG.E.128 desc[UR12][R36.64], R24 ;  /* 0x000000182400b986 */ /* 0x0045e8000c101d0c */
[----:B------:R2:W-:Y:S04]  /*26d80*/  @!P2 STG.E.128 desc[UR12][R36.64+0x80], R20 ;  /* 0x000080142400a986 */ /* 0x0005e8000c101d0c */
[----:B-1----:R2:W-:Y:S04]  /*26d90*/  @!P1 STG.E.128 desc[UR12][R36.64+0x100], R16 ;  /* 0x0001001024009986 */ /* 0x0025e8000c101d0c */
[----:B------:R2:W-:Y:S02]  /*26da0*/  @!P0 STG.E.128 desc[UR12][R36.64+0x180], R12 ;  /* 0x0001800c24008986 */ /* 0x0005e4000c101d0c */
.L_x_2692:
[----:B------:R-:W-:Y:S05]  /*26db0*/  BSYNC.RECONVERGENT B0 ;  /* 0x0000000000007941 */ /* 0x000fea0003800200 */
.L_x_2691:
[----:B--2---:R2:W2:Y:S01]  /*26dc0*/  LDS.128 R24, [R235+0x1000] ;  /* 0x00100000eb187984 */ /* 0x0044a20000000c00 */
[----:B------:R-:W-:Y:S03]  /*26dd0*/  BSSY.RECONVERGENT B0, `(.L_x_2693) ;  /* 0x0000019000007945 */ /* 0x000fe60003800200 */
[----:B------:R2:W2:Y:S04]  /*26de0*/  LDS.128 R20, [R235+0x3000] ;  /* 0x00300000eb147984 */ /* 0x0004a80000000c00 */
        /* <DEDUP_REMOVED lines=23> */
.L_x_2694:
[----:B------:R-:W-:Y:S05]  /*26f60*/  BSYNC.RECONVERGENT B0 ;  /* 0x0000000000007941 */ /* 0x000fea0003800200 */
.L_x_2693:
[----:B-12---:R1:W2:Y:S04]  /*26f70*/  LDS.128 R16, [R235+0x3800] ;  /* 0x00380000eb107984 */ /* 0x0062a80000000c00 */
[----:B------:R1:W1:Y:S01]  /*26f80*/  LDS.128 R12, [R235+0x5800] ;  /* 0x00580000eb0c7984 */ /* 0x0002620000000c00 */
[----:B------:R-:W-:Y:S05]  /*26f90*/  @P5 EXIT ;  /* 0x000000000000594d */ /* 0x000fea0003800000 */
[----:B------:R-:W-:Y:S01]  /*26fa0*/  IADD3 R7, P0, PT, R0, 0x30, RZ ;  /* 0x0000003000077810 */ /* 0x000fe20007f1e0ff */
[----:B------:R-:W5:Y:S01]  /*26fb0*/  LDCU.64 UR4, c[0x0][0x3f0] ;  /* 0x00007e00ff0477ac */ /* 0x000f620008000a00 */
[----:B------:R1:W1:Y:S01]  /*26fc0*/  LDS.128 R20, [R235+0x7800] ;  /* 0x00780000eb147984 */ /* 0x0002620000000c00 */
[----:B------:R-:W-:Y:S01]  /*26fd0*/  IMAD.MOV.U32 R24, RZ, RZ, R28 ;  /* 0x000000ffff187224 */ /* 0x000fe200078e001c */
[----:B------:R-:W3:Y:S01]  /*26fe0*/  LDCU UR6, c[0x0][0x440] ;  /* 0x00008800ff0677ac */ /* 0x000ee20008000800 */
        /* <DEDUP_REMOVED lines=18> */
.L_x_2695:
        /* <DEDUP_REMOVED lines=15> */
.L_x_4082:


//--------------------- .text._ZN5flash24flash_fwd_splitkv_kernelI23Flash_fwd_kernel_traitsILi256ELi64ELi64ELi4ELb0ELb0EN7cutlass6half_tE19Flash_kernel_traitsILi256ELi64ELi64ELi4ES3_EELb1ELb0ELb1ELb0ELb0ELb1ELb0ELb1EEEvNS_16Flash_fwd_paramsE --------------------------
	.section	.text._ZN5flash24flash_fwd_splitkv_kernelI23Flash_fwd_kernel_traitsILi256ELi64ELi64ELi4ELb0ELb0EN7cutlass6half_tE19Flash_kernel_traitsILi256ELi64ELi64ELi4ES3_EELb1ELb0ELb1ELb0ELb0ELb1ELb0ELb1EEEvNS_16Flash_fwd_paramsE,"ax",@progbits
	.align	128
        .global         _ZN5flash24flash_fwd_splitkv_kernelI23Flash_fwd_kernel_traitsILi256ELi64ELi64ELi4ELb0ELb0EN7cutlass6half_tE19Flash_kernel_traitsILi256ELi64ELi64ELi4ES3_EELb1ELb0ELb1ELb0ELb0ELb1ELb0ELb1EEEvNS_16Flash_fwd_paramsE
        .type           _ZN5flash24flash_fwd_splitkv_kernelI23Flash_fwd_kernel_traitsILi256ELi64ELi64ELi4ELb0ELb0EN7cutlass6half_tE19Flash_kernel_traitsILi256ELi64ELi64ELi4ES3_EELb1ELb0ELb1ELb0ELb0ELb1ELb0ELb1EEEvNS_16Flash_fwd_paramsE,@function
        .size           _ZN5flash24flash_fwd_splitkv_kernelI23Flash_fwd_kernel_traitsILi256ELi64ELi64ELi4ELb0ELb0EN7cutlass6half_tE19Flash_kernel_traitsILi256ELi64ELi64ELi4ES3_EELb1ELb0ELb1ELb0ELb0ELb1ELb0ELb1EEEvNS_16Flash_fwd_paramsE,(.L_x_4083 - _ZN5flash24flash_fwd_splitkv_kernelI23Flash_fwd_kernel_traitsILi256ELi64ELi64ELi4ELb0ELb0EN7cutlass6half_tE19Flash_kernel_traitsILi256ELi64ELi64ELi4ES3_EELb1ELb0ELb1ELb0ELb0ELb1ELb0ELb1EEEvNS_16Flash_fwd_paramsE)
        .other          _ZN5flash24flash_fwd_splitkv_kernelI23Flash_fwd_kernel_traitsILi256ELi64ELi64ELi4ELb0ELb0EN7cutlass6half_tE19Flash_kernel_traitsILi256ELi64ELi64ELi4ES3_EELb1ELb0ELb1ELb0ELb0ELb1ELb0ELb1EEEvNS_16Flash_fwd_paramsE,@"STO_CUDA_ENTRY STV_DEFAULT"
_ZN5flash24flash_fwd_splitkv_kernelI23Flash_fwd_kernel_traitsILi256ELi64ELi64ELi4ELb0ELb0EN7cutlass6half_tE19Flash_kernel_traitsILi256ELi64ELi64ELi4ES3_EELb1ELb0ELb1ELb0ELb0ELb1ELb0ELb1EEEvNS_16Flash_fwd_paramsE:
.text._ZN5flash24flash_fwd_splitkv_kernelI23Flash_fwd_kernel_traitsILi256ELi64ELi64ELi4ELb0ELb0EN7cutlass6half_tE19Flash_kernel_traitsILi256ELi64ELi64ELi4ES3_EELb1ELb0ELb1ELb0ELb0ELb1ELb0ELb1EEEvNS_16Flash_fwd_paramsE:
        /* <DEDUP_REMOVED lines=73> */
.L_x_2696:
        /* <DEDUP_REMOVED lines=84> */
.L_x_2699:
[----:B------:R-:W-:Y:S05]  /*09d0*/  BSYNC.RECONVERGENT B0 ;  /* 0x0000000000007941 */ /* 0x000fea0003800200 */
.L_x_2698:
        /* <DEDUP_REMOVED lines=23> */
.L_x_2701:
[----:B------:R-:W-:Y:S05]  /*0b50*/  BSYNC.RECONVERGENT B0 ;  /* 0x0000000000007941 */ /* 0x000fea0003800200 */
.L_x_2700:
        /* <DEDUP_REMOVED lines=22> */
.L_x_2703:
[----:B------:R-:W-:Y:S05]  /*0cc0*/  BSYNC.RECONVERGENT B0 ;  /* 0x0000000000007941 */ /* 0x000fea0003800200 */
.L_x_2702:
        /* <DEDUP_REMOVED lines=21> */
.L_x_2705:
[----:B------:R-:W-:Y:S05]  /*0e20*/  BSYNC.RECONVERGENT B0 ;  /* 0x0000000000007941 */ /* 0x000fea0003800200 */
.L_x_2704:
        /* <DEDUP_REMOVED lines=21> */
.L_x_2697:
        /* <DEDUP_REMOVED lines=13> */
.L_x_2706:
        /* <DEDUP_REMOVED lines=103> */
.L_x_2707:
        /* <DEDUP_REMOVED lines=15> */
.L_x_2709:
[----:B------:R-:W1:Y:S01]  /*17b0*/  LDCU.64 UR16, c[0x0][0x3b8] ;  /* 0x00007700ff1077ac */ /* 0x000e620008000a00 */
[----:B------:R-:W-:-:S04]  /*17c0*/  UIADD3 UR19, UPT, UPT, UR11, UR26, URZ ;  /* 0x0000001a0b137290 */ /* 0x000fc8000fffe0ff */
[----:B-1----:R-:W-:Y:S02]  /*17d0*/  UIMAD.WIDE.U32 UR8, UR19, UR16, URZ ;  /* 0x00000010130872a5 */ /* 0x002fe4000f8e00ff */
[----:B------:R-:W-:-:S04]  /*17e0*/  UIMAD UR19, UR19, UR17, URZ ;  /* 0x00000011131372a4 */ /* 0x000fc8000f8e02ff */
[----:B------:R-:W-:Y:S01]  /*17f0*/  UIADD3 UR19, UPT, UPT, UR9, UR19, URZ ;  /* 0x0000001309137290 */ /* 0x000fe2000fffe0ff */
[----:B------:R-:W-:-:S11]  /*1800*/  UMOV UR18, UR8 ;  /* 0x0000000800127c82 */ /* 0x000fd60008000000 */
.L_x_2710:
        /* <DEDUP_REMOVED lines=15> */
.L_x_2711:
[----:B------:R-:W1:Y:S01]  /*1900*/  LDCU.64 UR14, c[0x0][0x3c0] ;  /* 0x00007800ff0e77ac */ /* 0x000e620008000a00 */
[----:B------:R-:W-:-:S04]  /*1910*/  UIADD3 UR11, UPT, UPT, UR11, UR26, URZ ;  /* 0x0000001a0b0b7290 */ /* 0x000fc8000fffe0ff */
[----:B-1----:R-:W-:Y:S02]  /*1920*/  UIMAD.WIDE.U32 UR8, UR11, UR14, URZ ;  /* 0x0000000e0b0872a5 */ /* 0x002fe4000f8e00ff */
[----:B------:R-:W-:-:S04]  /*1930*/  UIMAD UR11, UR11, UR15, URZ ;  /* 0x0000000f0b0b72a4 */ /* 0x000fc8000f8e02ff */
[----:B------:R-:W-:Y:S01]  /*1940*/  UIADD3 UR9, UPT, UPT, UR9, UR11, URZ ;  /* 0x0000000b09097290 */ /* 0x000fe2000fffe0ff */
[----:B------:R-:W-:-:S11]  /*1950*/  UMOV UR10, UR8 ;  /* 0x00000008000a7c82 */ /* 0x000fd60008000000 */
.L_x_2712:
        /* <DEDUP_REMOVED lines=54> */
.L_x_2708:
        /* <DEDUP_REMOVED lines=178> */
.L_x_2797:
        /* <DEDUP_REMOVED lines=24> */
.L_x_2715:
[----:B-12---:R-:W-:Y:S05]  /*2960*/  BSYNC.RECONVERGENT B0 ;  /* 0x0000000000007941 */ /* 0x006fea0003800200 */
.L_x_2714:
        /* <DEDUP_REMOVED lines=21> */
.L_x_2717:
[----:B------:R-:W-:Y:S05]  /*2ac0*/  BSYNC.RECONVERGENT B0 ;  /* 0x0000000000007941 */ /* 0x000fea0003800200 */
.L_x_2716:
        /* <DEDUP_REMOVED lines=23> */
.L_x_2719:
[----:B------:R-:W-:Y:S05]  /*2c40*/  BSYNC.RECONVERGENT B0 ;  /* 0x0000000000007941 */ /* 0x000fea0003800200 */
.L_x_2718:
        /* <DEDUP_REMOVED lines=26> */
.L_x_2721:
[----:B------:R-:W-:Y:S05]  /*2df0*/  BSYNC.RECONVERGENT B0 ;  /* 0x0000000000007941 */ /* 0x000fea0003800200 */
.L_x_2720:
        /* <DEDUP_REMOVED lines=20> */
.L_x_2725:
[----:B------:R-:W-:Y:S05]  /*2f40*/  BSYNC.RECONVERGENT B0 ;  /* 0x0000000000007941 */ /* 0x000fea0003800200 */
.L_x_2724:
        /* <DEDUP_REMOVED lines=20> */
.L_x_2727:
[----:B------:R-:W-:Y:S05]  /*3090*/  BSYNC.RECONVERGENT B0 ;  /* 0x0000000000007941 */ /* 0x000fea0003800200 */
.L_x_2726:
        /* <DEDUP_REMOVED lines=20> */
.L_x_2729:
[----:B------:R-:W-:Y:S05]  /*31e0*/  BSYNC.RECONVERGENT B0 ;  /* 0x0000000000007941 */ /* 0x000fea0003800200 */
.L_x_2728:
        /* <DEDUP_REMOVED lines=25> */
.L_x_2723:
        /* <DEDUP_REMOVED lines=60> */
.L_x_2735:
[----:B------:R-:W-:Y:S05]  /*3740*/  BSYNC.RECONVERGENT B0 ;  /* 0x0000000000007941 */ /* 0x000fea0003800200 */
.L_x_2734:
        /* <DEDUP_REMOVED lines=52> */
.L_x_2737:
[----:B------:R-:W-:Y:S05]  /*3a90*/  BSYNC.RECONVERGENT B0 ;  /* 0x0000000000007941 */ /* 0x000fea0003800200 */
.L_x_2736:
        /* <DEDUP_REMOVED lines=52> */
.L_x_2739:
[----:B------:R-:W-:Y:S05]  /*3de0*/  BSYNC.RECONVERGENT B0 ;  /* 0x0000000000007941 */ /* 0x000fea0003800200 */
.L_x_2738:
        /* <DEDUP_REMOVED lines=51> */
.L_x_2733:
[----:B------:R-:W-:Y:S05]  /*4120*/  BSYNC.RECONVERGENT B1 ;  /* 0x0000000000017941 */ /* 0x000fea0003800200 */
.L_x_2732:
        /* <DEDUP_REMOVED lines=71> */
.L_x_2743:
[----:B------:R-:W-:Y:S05]  /*45a0*/  BSYNC.RECONVERGENT B0 ;  /* 0x0000000000007941 */ /* 0x000fea0003800200 */
.L_x_2742:
        /* <DEDUP_REMOVED lines=52> */
.L_x_2745:
[----:B------:R-:W-:Y:S05]  /*48f0*/  BSYNC.RECONVERGENT B0 ;  /* 0x0000000000007941 */ /* 0x000fea0003800200 */
.L_x_2744:
        /* <DEDUP_REMOVED lines=52> */
.L_x_2747:
[----:B------:R-:W-:Y:S05]  /*4c40*/  BSYNC.RECONVERGENT B0 ;  /* 0x0000000000007941 */ /* 0x000fea0003800200 */
.L_x_2746:
        /* <DEDUP_REMOVED lines=51> */
.L_x_2741:
[----:B------:R-:W-:Y:S05]  /*4f80*/  BSYNC.RECONVERGENT B1 ;  /* 0x0000000000017941 */ /* 0x000fea0003800200 */
.L_x_2740:
        /* <DEDUP_REMOVED lines=69> */
.L_x_2751:
[----:B------:R-:W-:Y:S05]  /*53e0*/  BSYNC.RECONVERGENT B0 ;  /* 0x0000000000007941 */ /* 0x000fea0003800200 */
.L_x_2750:
        /* <DEDUP_REMOVED lines=52> */
.L_x_2753:
[----:B------:R-:W-:Y:S05]  /*5730*/  BSYNC.RECONVERGENT B0 ;  /* 0x0000000000007941 */ /* 0x000fea0003800200 */
.L_x_2752:
        /* <DEDUP_REMOVED lines=52> */
.L_x_2755:
[----:B------:R-:W-:Y:S05]  /*5a80*/  BSYNC.RECONVERGENT B0 ;  /* 0x0000000000007941 */ /* 0x000fea0003800200 */
.L_x_2754:
        /* <DEDUP_REMOVED lines=51> */
.L_x_2749:
[----:B------:R-:W-:Y:S05]  /*5dc0*/  BSYNC.RECONVERGENT B1 ;  /* 0x0000000000017941 */ /* 0x000fea0003800200 */
.L_x_2748:
        /* <DEDUP_REMOVED lines=71> */
.L_x_2759:
[----:B------:R-:W-:Y:S05]  /*6240*/  BSYNC.RECONVERGENT B0 ;  /* 0x0000000000007941 */ /* 0x000fea0003800200 */
.L_x_2758:
        /* <DEDUP_REMOVED lines=52> */
.L_x_2761:
[----:B------:R-:W-:Y:S05]  /*6590*/  BSYNC.RECONVERGENT B0 ;  /* 0x0000000000007941 */ /* 0x000fea0003800200 */
.L_x_2760:
        /* <DEDUP_REMOVED lines=52> */
.L_x_2763:
[----:B------:R-:W-:Y:S05]  /*68e0*/  BSYNC.RECONVERGENT B0 ;  /* 0x0000000000007941 */ /* 0x000fea0003800200 */
.L_x_2762:
        /* <DEDUP_REMOVED lines=51> */
.L_x_2757:
[----:B------:R-:W-:Y:S05]  /*6c20*/  BSYNC.RECONVERGENT B1 ;  /* 0x0000000000017941 */ /* 0x000fea0003800200 */
.L_x_2756:
        /* <DEDUP_REMOVED lines=8> */
.L_x_2731:
        /* <DEDUP_REMOVED lines=99> */
.L_x_2767:
[----:B------:R-:W-:Y:S05]  /*72e0*/  BSYNC.RECONVERGENT B0 ;  /* 0x0000000000007941 */ /* 0x000fea0003800200 */
.L_x_2766:
        /* <DEDUP_REMOVED lines=93> */
.L_x_2769:
[----:B------:R-:W-:Y:S05]  /*78c0*/  BSYNC.RECONVERGENT B0 ;  /* 0x0000000000007941 */ /* 0x000fea0003800200 */
.L_x_2768:
        /* <DEDUP_REMOVED lines=93> */
.L_x_2771:
[----:B------:R-:W-:Y:S05]  /*7ea0*/  BSYNC.RECONVERGENT B0 ;  /* 0x0000000000007941 */ /* 0x000fea0003800200 */
.L_x_2770:
        /* <DEDUP_REMOVED lines=92> */
.L_x_2765:
[----:B------:R-:W-:Y:S05]  /*8470*/  BSYNC.RECONVERGENT B1 ;  /* 0x0000000000017941 */ /* 0x000fea0003800200 */
.L_x_2764:
        /* <DEDUP_REMOVED lines=102> */
.L_x_2775:
[----:B------:R-:W-:Y:S05]  /*8ae0*/  BSYNC.RECONVERGENT B0 ;  /* 0x0000000000007941 */ /* 0x000fea0003800200 */
.L_x_2774:
        /* <DEDUP_REMOVED lines=93> */
.L_x_2777:
[----:B------:R-:W-:Y:S05]  /*90c0*/  BSYNC.RECONVERGENT B0 ;  /* 0x0000000000007941 */ /* 0x000fea0003800200 */
.L_x_2776:
        /* <DEDUP_REMOVED lines=93> */
.L_x_2779:
[----:B------:R-:W-:Y:S05]  /*96a0*/  BSYNC.RECONVERGENT B0 ;  /* 0x0000000000007941 */ /* 0x000fea0003800200 */
.L_x_2778:
        /* <DEDUP_REMOVED lines=92> */
.L_x_2773:
[----:B------:R-:W-:Y:S05]  /*9c70*/  BSYNC.RECONVERGENT B1 ;  /* 0x0000000000017941 */ /* 0x000fea0003800200 */
.L_x_2772:
        /* <DEDUP_REMOVED lines=102> */
.L_x_2783:
[----:B------:R-:W-:Y:S05]  /*a2e0*/  BSYNC.RECONVERGENT B0 ;  /* 0x0000000000007941 */ /* 0x000fea0003800200 */
.L_x_2782:
        /* <DEDUP_REMOVED lines=92> */
.L_x_2785:
[----:B------:R-:W-:Y:S05]  /*a8b0*/  BSYNC.RECONVERGENT B0 ;  /* 0x0000000000007941 */ /* 0x000fea0003800200 */
.L_x_2784:
        /* <DEDUP_REMOVED lines=92> */
.L_x_2787:
[----:B------:R-:W-:Y:S05]  /*ae80*/  BSYNC.RECONVERGENT B0 ;  /* 0x0000000000007941 */ /* 0x000fea0003800200 */
.L_x_2786:
        /* <DEDUP_REMOVED lines=90> */
.L_x_2781:
[----:B------:R-:W-:Y:S05]  /*b430*/  BSYNC.RECONVERGENT B1 ;  /* 0x0000000000017941 */ /* 0x000fea0003800200 */
.L_x_2780:
        /* <DEDUP_REMOVED lines=105> */
.L_x_2791:
[----:B------:R-:W-:Y:S05]  /*bad0*/  BSYNC.RECONVERGENT B0 ;  /* 0x0000000000007941 */ /* 0x000fea0003800200 */
.L_x_2790:
        /* <DEDUP_REMOVED lines=92> */
.L_x_2793:
[----:B------:R-:W-:Y:S05]  /*c0a0*/  BSYNC.RECONVERGENT B0 ;  /* 0x0000000000007941 */ /* 0x000fea0003800200 */
.L_x_2792:
        /* <DEDUP_REMOVED lines=91> */
.L_x_2795:
[----:B------:R-:W-:Y:S05]  /*c660*/  BSYNC.RECONVERGENT B0 ;  /* 0x0000000000007941 */ /* 0x000fea0003800200 */
.L_x_2794:
        /* <DEDUP_REMOVED lines=90> */
.L_x_2789:
[----:B------:R-:W-:Y:S05]  /*cc10*/  BSYNC.RECONVERGENT B1 ;  /* 0x0000000000017941 */ /* 0x000fea0003800200 */
.L_x_2788:
[----:B------:R-:W5:Y:S08]  /*cc20*/  LDC R3, c[0x0][0x450] ;  /* 0x00011400ff037b82 */ /* 0x000f700000000800 */
[----:B------:R-:W1:Y:S01]  /*cc30*/  LDC R18, c[0x0][0x450] ;  /* 0x00011400ff127b82 */ /* 0x000e620000000800 */
[----:B-----5:R-:W-:Y:S05]  /*cc40*/  IMAD.U32 R3, R3, -0x20, RZ ;  /* 0xffffffe003037824 */ /* 0x020fea00078e00ff */
[C---:B------:R-:W-:Y:S02]  /*cc50*/  LEA R82, P1, R3.reuse, R82, 0x1 ;  /* 0x0000005203527211 */ /* 0x040fe400078208ff */
[C---:B------:R-:W-:Y:S02]  /*cc60*/  LEA R80, P0, R3.reuse, R80, 0x1 ;  /* 0x0000005003507211 */ /* 0x040fe400078008ff */
[C---:B------:R-:W-:Y:S02]  /*cc70*/  LEA.HI.X.SX32 R83, R3.reuse, R83, 0x1, P1 ;  /* 0x0000005303537211 */ /* 0x040fe400008f0eff */
[----:B-1----:R-:W-:Y:S09]  /*cc80*/  LEA.HI.X.SX32 R81, R3, R81, 0x1, P0 ;  /* 0x0000005103517211 */ /* 0x002ff200000f0eff */
.L_x_2730:
[----:B------:R-:W-:Y:S05]  /*cc90*/  BSYNC.RECONVERGENT B2 ;  /* 0x0000000000027941 */ /* 0x000fea0003800200 */
.L_x_2722:
        /* <DEDUP_REMOVED lines=89> */
.L_x_2796:
[----:B------:R-:W-:Y:S01]  /*d230*/  UISETP.GT.AND UP0, UPT, UR18, UR32, UPT ;  /* 0x000000201200728c */ /* 0x000fe2000bf04270 */
[----:B------:R-:W-:Y:S02]  /*d240*/  IADD3 R78, P1, PT, R78, R85, RZ ;  /* 0x000000554e4e7210 */ /* 0x000fe40007f3e0ff */
[----:B------:R-:W-:Y:S03]  /*d250*/  IADD3 R14, P0, PT, R14, R89, RZ ;  /* 0x000000590e0e7210 */ /* 0x000fe60007f1e0ff */
[----:B------:R-:W-:Y:S02]  /*d260*/  IMAD.X R79, R79, 0x1, R84, P1 ;  /* 0x000000014f4f7824 */ /* 0x000fe400008e0654 */
[----:B------:R-:W-:Y:S01]  /*d270*/  IMAD.X R15, R15, 0x1, R87, P0 ;  /* 0x000000010f0f7824 */ /* 0x000fe200000e0657 */
[----:B------:R-:W-:Y:S07]  /*d280*/  BRA.U UP0, `(.L_x_2797) ;  /* 0xffffff5500547547 */ /* 0x000fee000b83ffff */
.L_x_2713:
        /* <DEDUP_REMOVED lines=57> */
.L_x_2801:
[----:B------:R-:W-:Y:S05]  /*d620*/  BSYNC.RECONVERGENT B0 ;  /* 0x0000000000007941 */ /* 0x000fea0003800200 */
.L_x_2800:
        /* <DEDUP_REMOVED lines=29> */
.L_x_2803:
[----:B------:R-:W-:Y:S05]  /*d800*/  BSYNC.RECONVERGENT B0 ;  /* 0x0000000000007941 */ /* 0x000fea0003800200 */
.L_x_2802:
        /* <DEDUP_REMOVED lines=29> */
.L_x_2805:
[----:B------:R-:W-:Y:S05]  /*d9e0*/  BSYNC.RECONVERGENT B0 ;  /* 0x0000000000007941 */ /* 0x000fea0003800200 */
.L_x_2804:
        /* <DEDUP_REMOVED lines=30> */
.L_x_2799:
        /* <DEDUP_REMOVED lines=81> */
.L_x_2813:
[----:B------:R-:W-:Y:S05]  /*e0e0*/  BSYNC.RECONVERGENT B0 ;  /* 0x0000000000007941 */ /* 0x000fea0003800200 */
.L_x_2812:
[----:B-----5:R-:W-:Y:S01]  /*e0f0*/  IMAD.MOV.U32 R6, RZ, RZ, R22 ;  /* 0x000000ffff067224 */ /* 0x020fe200078e0016 */
[----:B------:R-:W-:Y:S01]  /*e100*/  MOV R4, R20 ;  /* 0x0000001400047202 */ /* 0x000fe20000000f00 */
[----:B------:R-:W-:Y:S01]  /*e110*/  IMAD.MOV.U32 R7, RZ, RZ, R23 ;  /* 0x000000ffff077224 */ /* 0x000fe200078e0017 */
[----:B------:R-:W-:Y:S02]  /*e120*/  MOV R5, R21 ;  /* 0x0000001500057202 */ /* 0x000fe40000000f00 */
.L_x_2811:
[----:B------:R-:W-:Y:S05]  /*e130*/  BSYNC.RECONVERGENT B1 ;  /* 0x0000000000017941 */ /* 0x000fea0003800200 */
.L_x_2810:
        /* <DEDUP_REMOVED lines=48> */
.L_x_2817:
[----:B------:R-:W-:Y:S05]  /*e440*/  BSYNC.RECONVERGENT B0 ;  /* 0x0000000000007941 */ /* 0x000fea0003800200 */
.L_x_2816:
[----:B-----5:R4:W-:Y:S02]  /*e450*/  STS.128 [R235+0x2000], R20 ;  /* 0x00200014eb007388 */ /* 0x0209e40000000c00 */
.L_x_2815:
[----:B------:R-:W-:Y:S05]  /*e460*/  BSYNC.RECONVERGENT B1 ;  /* 0x0000000000017941 */ /* 0x000fea0003800200 */
.L_x_2814:
        /* <DEDUP_REMOVED lines=47> */
.L_x_2821:
[----:B------:R-:W-:Y:S05]  /*e760*/  BSYNC.RECONVERGENT B0 ;  /* 0x0000000000007941 */ /* 0x000fea0003800200 */
.L_x_2820:
[----:B-----5:R1:W-:Y:S02]  /*e770*/  STS.128 [R235+0x4000], R20 ;  /* 0x00400014eb007388 */ /* 0x0203e40000000c00 */
.L_x_2819:
[----:B------:R-:W-:Y:S05]  /*e780*/  BSYNC.RECONVERGENT B1 ;  /* 0x0000000000017941 */ /* 0x000fea0003800200 */
.L_x_2818:
        /* <DEDUP_REMOVED lines=47> */
.L_x_2823:
[----:B------:R-:W-:Y:S05]  /*ea80*/  BSYNC.RECONVERGENT B0 ;  /* 0x0000000000007941 */ /* 0x000fea0003800200 */
.L_x_2822:
[----:B-----5:R4:W-:Y:S02]  /*ea90*/  STS.128 [R235+0x6000], R20 ;  /* 0x00600014eb007388 */ /* 0x0209e40000000c00 */
.L_x_2809:
[----:B------:R-:W-:Y:S05]  /*eaa0*/  BSYNC.RECONVERGENT B2 ;  /* 0x0000000000027941 */ /* 0x000fea0003800200 */
.L_x_2808:
        /* <DEDUP_REMOVED lines=65> */
.L_x_2829:
[----:B------:R-:W-:Y:S05]  /*eec0*/  BSYNC.RECONVERGENT B0 ;  /* 0x0000000000007941 */ /* 0x000fea0003800200 */
.L_x_2828:
[----:B-----5:R4:W-:Y:S02]  /*eed0*/  STS.128 [R235+0x800], R20 ;  /* 0x00080014eb007388 */ /* 0x0209e40000000c00 */
.L_x_2827:
[----:B------:R-:W-:Y:S05]  /*eee0*/  BSYNC.RECONVERGENT B1 ;  /* 0x0000000000017941 */ /* 0x000fea0003800200 */
.L_x_2826:
        /* <DEDUP_REMOVED lines=58> */
.L_x_2833:
[----:B------:R-:W-:Y:S05]  /*f290*/  BSYNC.RECONVERGENT B0 ;  /* 0x0000000000007941 */ /* 0x000fea0003800200 */
.L_x_2832:
[----:B-----5:R4:W-:Y:S02]  /*f2a0*/  STS.128 [R235+0x2800], R20 ;  /* 0x00280014eb007388 */ /* 0x0209e40000000c00 */
.L_x_2831:
[----:B------:R-:W-:Y:S05]  /*f2b0*/  BSYNC.RECONVERGENT B1 ;  /* 0x0000000000017941 */ /* 0x000fea0003800200 */
.L_x_2830:
        /* <DEDUP_REMOVED lines=58> */
.L_x_2837:
[----:B------:R-:W-:Y:S05]  /*f660*/  BSYNC.RECONVERGENT B0 ;  /* 0x0000000000007941 */ /* 0x000fea0003800200 */
.L_x_2836:
[----:B-----5:R4:W-:Y:S02]  /*f670*/  STS.128 [R235+0x4800], R20 ;  /* 0x00480014eb007388 */ /* 0x0209e40000000c00 */
.L_x_2835:
[----:B------:R-:W-:Y:S05]  /*f680*/  BSYNC.RECONVERGENT B1 ;  /* 0x0000000000017941 */ /* 0x000fea0003800200 */
.L_x_2834:
        /* <DEDUP_REMOVED lines=57> */
.L_x_2839:
[----:B------:R-:W-:Y:S05]  /*fa20*/  BSYNC.RECONVERGENT B0 ;  /* 0x0000000000007941 */ /* 0x000fea0003800200 */
.L_x_2838:
[----:B-----5:R4:W-:Y:S02]  /*fa30*/  STS.128 [R235+0x6800], R20 ;  /* 0x00680014eb007388 */ /* 0x0209e40000000c00 */
.L_x_2825:
[----:B------:R-:W-:Y:S05]  /*fa40*/  BSYNC.RECONVERGENT B2 ;  /* 0x0000000000027941 */ /* 0x000fea0003800200 */
.L_x_2824:
        /* <DEDUP_REMOVED lines=65> */
.L_x_2845:
[----:B------:R-:W-:Y:S05]  /*fe60*/  BSYNC.RECONVERGENT B0 ;  /* 0x0000000000007941 */ /* 0x000fea0003800200 */
.L_x_2844:
[----:B-----5:R1:W-:Y:S02]  /*fe70*/  STS.128 [R235+0x1000], R20 ;  /* 0x00100014eb007388 */ /* 0x0203e40000000c00 */
.L_x_2843:
[----:B------:R-:W-:Y:S05]  /*fe80*/  BSYNC.RECONVERGENT B1 ;  /* 0x0000000000017941 */ /* 0x000fea0003800200 */
.L_x_2842:
        /* <DEDUP_REMOVED lines=57> */
.L_x_2849:
[----:B------:R-:W-:Y:S05]  /*10220*/  BSYNC.RECONVERGENT B0 ;  /* 0x0000000000007941 */ /* 0x000fea0003800200 */
.L_x_2848:
[----:B-----5:R4:W-:Y:S02]  /*10230*/  STS.128 [R235+0x3000], R20 ;  /* 0x00300014eb007388 */ /* 0x0209e40000000c00 */
.L_x_2847:
[----:B------:R-:W-:Y:S05]  /*10240*/  BSYNC.RECONVERGENT B1 ;  /* 0x0000000000017941 */ /* 0x000fea0003800200 */
.L_x_2846:
        /* <DEDUP_REMOVED lines=57> */
.L_x_2853:
[----:B------:R-:W-:Y:S05]  /*105e0*/  BSYNC.RECONVERGENT B0 ;  /* 0x0000000000007941 */ /* 0x000fea0003800200 */
.L_x_2852:
[----:B-----5:R4:W-:Y:S02]  /*105f0*/  STS.128 [R235+0x5000], R20 ;  /* 0x00500014eb007388 */ /* 0x0209e40000000c00 */
.L_x_2851:
[----:B------:R-:W-:Y:S05]  /*10600*/  BSYNC.RECONVERGENT B1 ;  /* 0x0000000000017941 */ /* 0x000fea0003800200 */
.L_x_2850:
        /* <DEDUP_REMOVED lines=57> */
.L_x_2855:
[----:B------:R-:W-:Y:S05]  /*109a0*/  BSYNC.RECONVERGENT B0 ;  /* 0x0000000000007941 */ /* 0x000fea0003800200 */
.L_x_2854:
[----:B-----5:R4:W-:Y:S02]  /*109b0*/  STS.128 [R235+0x7000], R20 ;  /* 0x00700014eb007388 */ /* 0x0209e40000000c00 */
.L_x_2841:
[----:B------:R-:W-:Y:S05]  /*109c0*/  BSYNC.RECONVERGENT B2 ;  /* 0x0000000000027941 */ /* 0x000fea0003800200 */
.L_x_2840:
        /* <DEDUP_REMOVED lines=66> */
.L_x_2859:
[----:B------:R-:W-:Y:S05]  /*10df0*/  BSYNC.RECONVERGENT B0 ;  /* 0x0000000000007941 */ /* 0x000fea0003800200 */
.L_x_2858:
[----:B-----5:R3:W-:Y:S02]  /*10e00*/  STS.128 [R235+0x1800], R20 ;  /* 0x00180014eb007388 */ /* 0x0207e40000000c00 */
.L_x_2857:
[----:B------:R-:W-:Y:S05]  /*10e10*/  BSYNC.RECONVERGENT B1 ;  /* 0x0000000000017941 */ /* 0x000fea0003800200 */
.L_x_2856:
        /* <DEDUP_REMOVED lines=58> */
.L_x_2863:
[----:B------:R-:W-:Y:S05]  /*111c0*/  BSYNC.RECONVERGENT B0 ;  /* 0x0000000000007941 */ /* 0x000fea0003800200 */
.L_x_2862:
[----:B-----5:R1:W-:Y:S02]  /*111d0*/  STS.128 [R235+0x3800], R20 ;  /* 0x00380014eb007388 */ /* 0x0203e40000000c00 */
.L_x_2861:
[----:B------:R-:W-:Y:S05]  /*111e0*/  BSYNC.RECONVERGENT B1 ;  /* 0x0000000000017941 */ /* 0x000fea0003800200 */
.L_x_2860:
        /* <DEDUP_REMOVED lines=58> */
.L_x_2867:
[----:B------:R-:W-:Y:S05]  /*11590*/  BSYNC.RECONVERGENT B0 ;  /* 0x0000000000007941 */ /* 0x000fea0003800200 */
.L_x_2866:
[----:B-----5:R3:W-:Y:S02]  /*115a0*/  STS.128 [R235+0x5800], R20 ;  /* 0x00580014eb007388 */ /* 0x0207e40000000c00 */
.L_x_2865:
[----:B------:R-:W-:Y:S05]  /*115b0*/  BSYNC.RECONVERGENT B1 ;  /* 0x0000000000017941 */ /* 0x000fea0003800200 */
.L_x_2864:
        /* <DEDUP_REMOVED lines=56> */
.L_x_2869:
[----:B------:R-:W-:Y:S05]  /*11940*/  BSYNC.RECONVERGENT B0 ;  /* 0x0000000000007941 */ /* 0x000fea0003800200 */
.L_x_2868:
[----:B-----5:R3:W-:Y:S01]  /*11950*/  STS.128 [R235+0x7800], R20 ;  /* 0x00780014eb007388 */ /* 0x0207e20000000c00 */
[----:B------:R-:W-:Y:S05]  /*11960*/  BRA `(.L_x_2806) ;  /* 0x0000005c000c7947 */ /* 0x000fea0003800000 */
.L_x_2807:
        /* <DEDUP_REMOVED lines=97> */
.L_x_2875:
[----:B------:R-:W-:Y:S05]  /*11f80*/  BSYNC.RECONVERGENT B0 ;  /* 0x0000000000007941 */ /* 0x000fea0003800200 */
.L_x_2874:
[----:B-----5:R-:W-:Y:S01]  /*11f90*/  IMAD.MOV.U32 R6, RZ, RZ, R38 ;  /* 0x000000ffff067224 */ /* 0x020fe200078e0026 */
[----:B------:R-:W-:Y:S01]  /*11fa0*/  MOV R4, R36 ;  /* 0x0000002400047202 */ /* 0x000fe20000000f00 */
[----:B------:R-:W-:Y:S01]  /*11fb0*/  IMAD.MOV.U32 R7, RZ, RZ, R39 ;  /* 0x000000ffff077224 */ /* 0x000fe200078e0027 */
[----:B------:R-:W-:Y:S02]  /*11fc0*/  MOV R5, R37 ;  /* 0x0000002500057202 */ /* 0x000fe40000000f00 */
.L_x_2873:
[----:B------:R-:W-:Y:S05]  /*11fd0*/  BSYNC.RECONVERGENT B1 ;  /* 0x0000000000017941 */ /* 0x000fea0003800200 */
.L_x_2872:
        /* <DEDUP_REMOVED lines=87> */
.L_x_2879:
[----:B------:R-:W-:Y:S05]  /*12550*/  BSYNC.RECONVERGENT B0 ;  /* 0x0000000000007941 */ /* 0x000fea0003800200 */
.L_x_2878:
[----:B-----5:R4:W-:Y:S02]  /*12560*/  STS.128 [R235+0x2000], R36 ;  /* 0x00200024eb007388 */ /* 0x0209e40000000c00 */
.L_x_2877:
[----:B------:R-:W-:Y:S05]  /*12570*/  BSYNC.RECONVERGENT B1 ;  /* 0x0000000000017941 */ /* 0x000fea0003800200 */
.L_x_2876:
        /* <DEDUP_REMOVED lines=86> */
.L_x_2883:
[----:B------:R-:W-:Y:S05]  /*12ae0*/  BSYNC.RECONVERGENT B0 ;  /* 0x0000000000007941 */ /* 0x000fea0003800200 */
.L_x_2882:
[----:B-----5:R1:W-:Y:S02]  /*12af0*/  STS.128 [R235+0x4000], R36 ;  /* 0x00400024eb007388 */ /* 0x0203e40000000c00 */
.L_x_2881:
[----:B------:R-:W-:Y:S05]  /*12b00*/  BSYNC.RECONVERGENT B1 ;  /* 0x0000000000017941 */ /* 0x000fea0003800200 */
.L_x_2880:
        /* <DEDUP_REMOVED lines=85> */
.L_x_2885:
[----:B------:R-:W-:Y:S05]  /*13060*/  BSYNC.RECONVERGENT B0 ;  /* 0x0000000000007941 */ /* 0x000fea0003800200 */
.L_x_2884:
[----:B-----5:R4:W-:Y:S02]  /*13070*/  STS.128 [R235+0x6000], R36 ;  /* 0x00600024eb007388 */ /* 0x0209e40000000c00 */
.L_x_2871:
[----:B------:R-:W-:Y:S05]  /*13080*/  BSYNC.RECONVERGENT B2 ;  /* 0x0000000000027941 */ /* 0x000fea0003800200 */
.L_x_2870:
        /* <DEDUP_REMOVED lines=95> */
.L_x_2891:
[----:B------:R-:W-:Y:S05]  /*13680*/  BSYNC.RECONVERGENT B0 ;  /* 0x0000000000007941 */ /* 0x000fea0003800200 */
.L_x_2890:
[----:B-----5:R1:W-:Y:S02]  /*13690*/  STS.128 [R235+0x800], R32 ;  /* 0x00080020eb007388 */ /* 0x0203e40000000c00 */
.L_x_2889:
[----:B------:R-:W-:Y:S05]  /*136a0*/  BSYNC.RECONVERGENT B1 ;  /* 0x0000000000017941 */ /* 0x000fea0003800200 */
.L_x_2888:
        /* <DEDUP_REMOVED lines=88> */
.L_x_2895:
[----:B------:R-:W-:Y:S05]  /*13c30*/  BSYNC.RECONVERGENT B0 ;  /* 0x0000000000007941 */ /* 0x000fea0003800200 */
.L_x_2894:
[----:B-----5:R1:W-:Y:S02]  /*13c40*/  STS.128 [R235+0x2800], R32 ;  /* 0x00280020eb007388 */ /* 0x0203e40000000c00 */
.L_x_2893:
[----:B------:R-:W-:Y:S05]  /*13c50*/  BSYNC.RECONVERGENT B1 ;  /* 0x0000000000017941 */ /* 0x000fea0003800200 */
.L_x_2892:
        /* <DEDUP_REMOVED lines=88> */
.L_x_2899:
[----:B------:R-:W-:Y:S05]  /*141e0*/  BSYNC.RECONVERGENT B0 ;  /* 0x0000000000007941 */ /* 0x000fea0003800200 */
.L_x_2898:
[----:B-----5:R1:W-:Y:S02]  /*141f0*/  STS.128 [R235+0x4800], R32 ;  /* 0x00480020eb007388 */ /* 0x0203e40000000c00 */
.L_x_2897:
[----:B------:R-:W-:Y:S05]  /*14200*/  BSYNC.RECONVERGENT B1 ;  /* 0x0000000000017941 */ /* 0x000fea0003800200 */
.L_x_2896:
        /* <DEDUP_REMOVED lines=86> */
.L_x_2901:
[----:B------:R-:W-:Y:S05]  /*14770*/  BSYNC.RECONVERGENT B0 ;  /* 0x0000000000007941 */ /* 0x000fea0003800200 */
.L_x_2900:
[----:B-----5:R1:W-:Y:S02]  /*14780*/  STS.128 [R235+0x6800], R32 ;  /* 0x00680020eb007388 */ /* 0x0203e40000000c00 */
.L_x_2887:
[----:B------:R-:W-:Y:S05]  /*14790*/  BSYNC.RECONVERGENT B2 ;  /* 0x0000000000027941 */ /* 0x000fea0003800200 */
.L_x_2886:
        /* <DEDUP_REMOVED lines=96> */
.L_x_2907:
[----:B------:R-:W-:Y:S05]  /*14da0*/  BSYNC.RECONVERGENT B0 ;  /* 0x0000000000007941 */ /* 0x000fea0003800200 */
.L_x_2906:
[----:B-----5:R1:W-:Y:S02]  /*14db0*/  STS.128 [R235+0x1000], R32 ;  /* 0x00100020eb007388 */ /* 0x0203e40000000c00 */
.L_x_2905:
[----:B------:R-:W-:Y:S05]  /*14dc0*/  BSYNC.RECONVERGENT B1 ;  /* 0x0000000000017941 */ /* 0x000fea0003800200 */
.L_x_2904:
        /* <DEDUP_REMOVED lines=88> */
.L_x_2911:
[----:B------:R-:W-:Y:S05]  /*15350*/  BSYNC.RECONVERGENT B0 ;  /* 0x0000000000007941 */ /* 0x000fea0003800200 */
.L_x_2910:
[----:B-----5:R1:W-:Y:S02]  /*15360*/  STS.128 [R235+0x3000], R32 ;  /* 0x00300020eb007388 */ /* 0x0203e40000000c00 */
.L_x_2909:
[----:B------:R-:W-:Y:S05]  /*15370*/  BSYNC.RECONVERGENT B1 ;  /* 0x0000000000017941 */ /* 0x000fea0003800200 */
.L_x_2908:
        /* <DEDUP_REMOVED lines=88> */
.L_x_2915:
[----:B------:R-:W-:Y:S05]  /*15900*/  BSYNC.RECONVERGENT B0 ;  /* 0x0000000000007941 */ /* 0x000fea0003800200 */
.L_x_2914:
[----:B-----5:R1:W-:Y:S02]  /*15910*/  STS.128 [R235+0x5000], R32 ;  /* 0x00500020eb007388 */ /* 0x0203e40000000c00 */
.L_x_2913:
[----:B------:R-:W-:Y:S05]  /*15920*/  BSYNC.RECONVERGENT B1 ;  /* 0x0000000000017941 */ /* 0x000fea0003800200 */
.L_x_2912:
        /* <DEDUP_REMOVED lines=86> */
.L_x_2917:
[----:B------:R-:W-:Y:S05]  /*15e90*/  BSYNC.RECONVERGENT B0 ;  /* 0x0000000000007941 */ /* 0x000fea0003800200 */
.L_x_2916:
[----:B-----5:R1:W-:Y:S02]  /*15ea0*/  STS.128 [R235+0x7000], R32 ;  /* 0x00700020eb007388 */ /* 0x0203e40000000c00 */
.L_x_2903:
[----:B------:R-:W-:Y:S05]  /*15eb0*/  BSYNC.RECONVERGENT B2 ;  /* 0x0000000000027941 */ /* 0x000fea0003800200 */
.L_x_2902:
        /* <DEDUP_REMOVED lines=95> */
.L_x_2921:
[----:B------:R-:W-:Y:S05]  /*164b0*/  BSYNC.RECONVERGENT B0 ;  /* 0x0000000000007941 */ /* 0x000fea0003800200 */
.L_x_2920:
[----:B-----5:R4:W-:Y:S02]  /*164c0*/  STS.128 [R235+0x1800], R32 ;  /* 0x00180020eb007388 */ /* 0x0209e40000000c00 */
.L_x_2919:
[----:B------:R-:W-:Y:S05]  /*164d0*/  BSYNC.RECONVERGENT B1 ;  /* 0x0000000000017941 */ /* 0x000fea0003800200 */
.L_x_2918:
        /* <DEDUP_REMOVED lines=87> */
.L_x_2925:
[----:B------:R-:W-:Y:S05]  /*16a50*/  BSYNC.RECONVERGENT B0 ;  /* 0x0000000000007941 */ /* 0x000fea0003800200 */
.L_x_2924:
[----:B-----5:R1:W-:Y:S02]  /*16a60*/  STS.128 [R235+0x3800], R32 ;  /* 0x00380020eb007388 */ /* 0x0203e40000000c00 */
.L_x_2923:
[----:B------:R-:W-:Y:S05]  /*16a70*/  BSYNC.RECONVERGENT B1 ;  /* 0x0000000000017941 */ /* 0x000fea0003800200 */
.L_x_2922:
        /* <DEDUP_REMOVED lines=87> */
.L_x_2929:
[----:B------:R-:W-:Y:S05]  /*16ff0*/  BSYNC.RECONVERGENT B0 ;  /* 0x0000000000007941 */ /* 0x000fea0003800200 */
.L_x_2928:
[----:B-----5:R4:W-:Y:S02]  /*17000*/  STS.128 [R235+0x5800], R32 ;  /* 0x00580020eb007388 */ /* 0x0209e40000000c00 */
.L_x_2927:
[----:B------:R-:W-:Y:S05]  /*17010*/  BSYNC.RECONVERGENT B1 ;  /* 0x0000000000017941 */ /* 0x000fea0003800200 */
.L_x_2926:
        /* <DEDUP_REMOVED lines=86> */
.L_x_2931:
[----:B------:R-:W-:Y:S05]  /*17580*/  BSYNC.RECONVERGENT B0 ;  /* 0x0000000000007941 */ /* 0x000fea0003800200 */
.L_x_2930:
[----:B-----5:R4:W-:Y:S02]  /*17590*/  STS.128 [R235+0x7800], R32 ;  /* 0x00780020eb007388 */ /* 0x0209e40000000c00 */
.L_x_2806:
[----:B------:R-:W-:Y:S05]  /*175a0*/  BSYNC.RECONVERGENT B3 ;  /* 0x0000000000037941 */ /* 0x000fea0003800200 */
.L_x_2798:
        /* <DEDUP_REMOVED lines=35> */
.L_x_2933:
[----:B------:R-:W-:Y:S05]  /*177e0*/  BSYNC.RECONVERGENT B0 ;  /* 0x0000000000007941 */ /* 0x000fea0003800200 */
.L_x_2932:
        /* <DEDUP_REMOVED lines=31> */
.L_x_2935:
[----:B------:R-:W-:Y:S05]  /*179e0*/  BSYNC.RECONVERGENT B0 ;  /* 0x0000000000007941 */ /* 0x000fea0003800200 */
.L_x_2934:
        /* <DEDUP_REMOVED lines=33> */
.L_x_2937:
[----:B------:R-:W-:Y:S05]  /*17c00*/  BSYNC.RECONVERGENT B0 ;  /* 0x0000000000007941 */ /* 0x000fea0003800200 */
.L_x_2936:
        /* <DEDUP_REMOVED lines=31> */
.L_x_2939:
[----:B------:R-:W-:Y:S05]  /*17e00*/  BSYNC.RECONVERGENT B0 ;  /* 0x0000000000007941 */ /* 0x000fea0003800200 */
.L_x_2938:
        /* <DEDUP_REMOVED lines=69> */
.L_x_2941:
[----:B------:R2:W-:Y:S04]  /*18260*/  STS.128 [R235+0x10000], RZ ;  /* 0x010000ffeb007388 */ /* 0x0005e80000000c00 */
[----:B------:R2:W-:Y:S04]  /*18270*/  STS.128 [R235+0x12000], RZ ;  /* 0x012000ffeb007388 */ /* 0x0005e80000000c00 */
[----:B------:R2:W-:Y:S04]  /*18280*/  STS.128 [R235+0x14000], RZ ;  /* 0x014000ffeb007388 */ /* 0x0005e80000000c00 */
[----:B------:R2:W-:Y:S02]  /*18290*/  STS.128 [R235+0x16000], RZ ;  /* 0x016000ffeb007388 */ /* 0x0005e40000000c00 */
.L_x_2942:
[----:B------:R-:W-:Y:S05]  /*182a0*/  BSYNC.RECONVERGENT B0 ;  /* 0x0000000000007941 */ /* 0x000fea0003800200 */
.L_x_2940:
        /* <DEDUP_REMOVED lines=43> */
.L_x_2944:
[----:B------:R-:W-:Y:S05]  /*18560*/  BSYNC.RECONVERGENT B0 ;  /* 0x0000000000007941 */ /* 0x000fea0003800200 */
.L_x_2943:
        /* <DEDUP_REMOVED lines=34> */
.L_x_2946:
[----:B------:R-:W-:Y:S05]  /*18790*/  BSYNC.RECONVERGENT B0 ;  /* 0x0000000000007941 */ /* 0x000fea0003800200 */
.L_x_2945:
        /* <DEDUP_REMOVED lines=35> */
.L_x_2948:
[----:B------:R-:W-:Y:S05]  /*189d0*/  BSYNC.RECONVERGENT B0 ;  /* 0x0000000000007941 */ /* 0x000fea0003800200 */
.L_x_2947:
        /* <DEDUP_REMOVED lines=8> */
[----:B------:R-:W4:Y:S01]  /*18a60*/  LDSM.16.M88.4 R20, [R91+UR8+0x8800] ;  /* 0x008800085b14783b */ /* 0x000f220008000200 */
[----:B------:R-:W-:Y:S02]  /*18a70*/  LOP3.LUT P0, RZ, R61, 0x4, RZ, 0xc0, !PT ;  /* 0x000000043dff7812 */ /* 0x000fe4000780c0ff */
[--C-:B------:R-:W-:Y:S01]  /*18a80*/  IMAD.IADD R90, R97, 0x1, R8.reuse ;  /* 0x00000001615a7824 */ /* 0x100fe200078e0208 */
[----:B------:R-:W1:Y:S01]  /*18a90*/  LDSM.16.M88.4 R64, [R91+UR8+0x9000] ;  /* 0x009000085b40783b */ /* 0x000e620008000200 */
[----:B------:R-:W-:Y:S01]  /*18aa0*/  IMAD.IADD R89, R93, 0x1, R8 ;  /* 0x000000015d597824 */ /* 0x000fe200078e0208 */
[----:B------:R-:W-:Y:S01]  /*18ab0*/  SEL R166, R166, 0xffffffc0, !P0 ;  /* 0xffffffc0a6a67807 */ /* 0x000fe20004000000 */
[----:B------:R-:W-:Y:S01]  /*18ac0*/  UISETP.NE.AND UP1, UPT, UR4, 0x1, UPT ;  /* 0x000000010400788c */ /* 0x000fe2000bf25270 */
[----:B------:R-:W2:Y:S01]  /*18ad0*/  LDSM.16.M88.4 R44, [R91+UR8+0x9800] ;  /* 0x009800085b2c783b */ /* 0x000ea20008000200 */
[----:B------:R-:W-:-:S02]  /*18ae0*/  VIMNMX R165, PT, PT, R2, UR22, PT ;  /* 0x0000001602a57c48 */ /* 0x000fc4000bfe0100 */
[--C-:B------:R-:W-:Y:S01]  /*18af0*/  IMAD.IADD R95, R97, 0x1, R166.reuse ;  /* 0x00000001615f7824 */ /* 0x100fe200078e02a6 */
[----:B------:R-:W-:Y:S01]  /*18b00*/  LDSM.16.M88.4 R40, [R90] ;  /* 0x000000005a28783b */ /* 0x000fe20000000200 */
[----:B------:R-:W-:Y:S02]  /*18b10*/  IMAD.IADD R93, R93, 0x1, R166 ;  /* 0x000000015d5d7824 */ /* 0x000fe400078e02a6 */
[C---:B------:R-:W-:Y:S01]  /*18b20*/  IMAD.IADD R94, R8.reuse, 0x1, R95 ;  /* 0x00000001085e7824 */ /* 0x040fe200078e025f */
[----:B------:R-:W2:Y:S02]  /*18b30*/  LDSM.16.M88.4 R12, [R89+0x8000] ;  /* 0x00800000590c783b */ /* 0x000ea40000000200 */
[----:B------:R-:W-:Y:S02]  /*18b40*/  IADD3 R92, PT, PT, R8, R93, RZ ;  /* 0x0000005d085c7210 */ /* 0x000fe40007ffe0ff */
[----:B------:R-:W2:Y:S04]  /*18b50*/  LDSM.16.M88.4 R36, [R89+0x8800] ;  /* 0x008800005924783b */ /* 0x000ea80000000200 */
[----:B---3--:R-:W3:Y:S04]  /*18b60*/  LDSM.16.M88.4 R4, [R89+0x9000] ;  /* 0x009000005904783b */ /* 0x008ee80000000200 */
[----:B------:R-:W3:Y:S04]  /*18b70*/  LDSM.16.M88.4 R76, [R89+0x9800] ;  /* 0x00980000594c783b */ /* 0x000ee80000000200 */
[----:B------:R-:W-:Y:S01]  /*18b80*/  LDSM.16.M88.4 R72, [R93+0x8800] ;  /* 0x008800005d48783b */ /* 0x000fe20000000200 */
[C---:B-----5:R-:W-:Y:S03]  /*18b90*/  HMMA.16816.F32 R32, R56.reuse, R28, RZ ;  /* 0x0000001c3820723c */ /* 0x060fe600000018ff */
[----:B------:R-:W-:Y:S04]  /*18ba0*/  LDSM.16.M88.4 R52, [R93+0x9000] ;  /* 0x009000005d34783b */ /* 0x000fe80000000200 */
[----:B------:R-:W-:Y:S01]  /*18bb0*/  LDSM.16.M88.4 R48, [R93+0x9800] ;  /* 0x009800005d30783b */ /* 0x000fe20000000200 */
[C---:B------:R-:W-:Y:S03]  /*18bc0*/  HMMA.16816.F32 R28, R56.reuse, R30, RZ ;  /* 0x0000001e381c723c */ /* 0x040fe600000018ff */
[----:B------:R-:W-:Y:S04]  /*18bd0*/  LDSM.16.M88.4 R84, [R92+0xa800] ;  /* 0x00a800005c54783b */ /* 0x000fe80000000200 */
[----:B------:R-:W-:Y:S01]  /*18be0*/  LDSM.16.M88.4 R80, [R92+0xb000] ;  /* 0x00b000005c50783b */ /* 0x000fe20000000200 */
[C---:B----4-:R-:W-:Y:S03]  /*18bf0*/  HMMA.16816.F32 R24, R56.reuse, R20, RZ ;  /* 0x000000143818723c */ /* 0x050fe600000018ff */
[----:B------:R-:W0:Y:S05]  /*18c00*/  LDGDEPBAR ;  /* 0x00000000000079af */ /* 0x000e2a0000000000 */
[C---:B-1----:R-:W-:Y:S08]  /*18c10*/  HMMA.16816.F32 R68, R56.reuse, R64, RZ ;  /* 0x000000403844723c */ /* 0x042ff000000018ff */
[C---:B------:R-:W-:Y:S08]  /*18c20*/  HMMA.16816.F32 R20, R56.reuse, R22, RZ ;  /* 0x000000163814723c */ /* 0x040ff000000018ff */
[C---:B------:R-:W-:Y:S08]  /*18c30*/  HMMA.16816.F32 R64, R56.reuse, R66, RZ ;  /* 0x000000423840723c */ /* 0x040ff000000018ff */
[C---:B--2---:R-:W-:Y:S08]  /*18c40*/  HMMA.16816.F32 R16, R56.reuse, R44, RZ ;  /* 0x0000002c3810723c */ /* 0x044ff000000018ff */
[----:B------:R-:W-:Y:S01]  /*18c50*/  HMMA.16816.F32 R56, R56, R46, RZ ;  /* 0x0000002e3838723c */ /* 0x000fe200000018ff */
[----:B------:R-:W-:Y:S07]  /*18c60*/  LDSM.16.M88.4 R44, [R95] ;  /* 0x000000005f2c783b */ /* 0x000fee0000000200 */
[C---:B------:R-:W-:Y:S08]  /*18c70*/  HMMA.16816.F32 R32, R40.reuse, R12, R32 ;  /* 0x0000000c2820723c */ /* 0x040ff00000001820 */
[C---:B------:R-:W-:Y:S01]  /*18c80*/  HMMA.16816.F32 R28, R40.reuse, R14, R28 ;  /* 0x0000000e281c723c */ /* 0x040fe2000000181c */
[----:B------:R-:W1:Y:S07]  /*18c90*/  LDSM.16.M88.4 R12, [R93+0x8000] ;  /* 0x008000005d0c783b */ /* 0x000e6e0000000200 */
[C---:B------:R-:W-:Y:S08]  /*18ca0*/  HMMA.16816.F32 R24, R40.reuse, R36, R24 ;  /* 0x000000242818723c */ /* 0x040ff00000001818 */
[C---:B------:R-:W-:Y:S01]  /*18cb0*/  HMMA.16816.F32 R20, R40.reuse, R38, R20 ;  /* 0x000000262814723c */ /* 0x040fe20000001814 */
[----:B------:R-:W-:Y:S07]  /*18cc0*/  LDSM.16.M88.4 R36, [R92+0x8000] ;  /* 0x008000005c24783b */ /* 0x000fee0000000200 */
[C---:B---3--:R-:W-:Y:S08]  /*18cd0*/  HMMA.16816.F32 R68, R40.reuse, R4, R68 ;  /* 0x000000042844723c */ /* 0x048ff00000001844 */
[C---:B------:R-:W-:Y:S01]  /*18ce0*/  HMMA.16816.F32 R64, R40.reuse, R6, R64 ;  /* 0x000000062840723c */ /* 0x040fe20000001840 */
[----:B------:R-:W2:Y:S07]  /*18cf0*/  LDSM.16.M88.4 R4, [R94] ;  /* 0x000000005e04783b */ /* 0x000eae0000000200 */
[C---:B------:R-:W-:Y:S01]  /*18d00*/  HMMA.16816.F32 R60, R40.reuse, R76, R16 ;  /* 0x0000004c283c723c */ /* 0x040fe20000001810 */
[----:B------:R-:W3:Y:S07]  /*18d10*/  LDSM.16.M88.4 R16, [R92+0x8800] ;  /* 0x008800005c10783b */ /* 0x000eee0000000200 */
        /* <DEDUP_REMOVED lines=19> */
[C---:B---3--:R-:W-:Y:S08]  /*18e50*/  HMMA.16816.F32 R24, R4.reuse, R16, R24 ;  /* 0x000000100418723c */ /* 0x048ff00000001818 */
[C---:B------:R-:W-:Y:S01]  /*18e60*/  HMMA.16816.F32 R20, R4.reuse, R18, R20 ;  /* 0x000000120414723c */ /* 0x040fe20000001814 */
[----:B------:R-:W3:Y:S07]  /*18e70*/  LDSM.16.M88.4 R16, [R91+UR8+0xb000] ;  /* 0x00b000085b10783b */ /* 0x000eee0008000200 */
[C---:B----4-:R-:W-:Y:S08]  /*18e80*/  HMMA.16816.F32 R68, R4.reuse, R40, R68 ;  /* 0x000000280444723c */ /* 0x050ff00000001844 */
[C---:B------:R-:W-:Y:S01]  /*18e90*/  HMMA.16816.F32 R64, R4.reuse, R42, R64 ;  /* 0x0000002a0440723c */ /* 0x040fe20000001840 */
[----:B------:R-:W4:Y:S07]  /*18ea0*/  LDSM.16.M88.4 R40, [R91+UR8+0xb800] ;  /* 0x00b800085b28783b */ /* 0x000f2e0008000200 */
        /* <DEDUP_REMOVED lines=10> */
[C---:B---3--:R-:W-:Y:S08]  /*18f50*/  HMMA.16816.F32 R68, R36.reuse, R16, R68 ;  /* 0x000000102444723c */ /* 0x048ff00000001844 */
[C---:B------:R-:W-:Y:S01]  /*18f60*/  HMMA.16816.F32 R64, R36.reuse, R18, R64 ;  /* 0x000000122440723c */ /* 0x040fe20000001840 */
[----:B------:R-:W3:Y:S07]  /*18f70*/  LDSM.16.M88.4 R16, [R89+0xb800] ;  /* 0x00b800005910783b */ /* 0x000eee0000000200 */
[C---:B----4-:R-:W-:Y:S08]  /*18f80*/  HMMA.16816.F32 R60, R36.reuse, R40, R60 ;  /* 0x00000028243c723c */ /* 0x050ff0000000183c */
[----:B------:R-:W-:Y:S01]  /*18f90*/  HMMA.16816.F32 R56, R36, R42, R56 ;  /* 0x0000002a2438723c */ /* 0x000fe20000001838 */
[----:B------:R-:W-:Y:S04]  /*18fa0*/  LDSM.16.M88.4 R40, [R95+0x2000] ;  /* 0x002000005f28783b */ /* 0x000fe80000000200 */
[----:B------:R-:W4:Y:S03]  /*18fb0*/  LDSM.16.M88.4 R36, [R93+0xa000] ;  /* 0x00a000005d24783b */ /* 0x000f260000000200 */
[C---:B-1----:R-:W-:Y:S08]  /*18fc0*/  HMMA.16816.F32 R32, R12.reuse, R4, R32 ;  /* 0x000000040c20723c */ /* 0x042ff00000001820 */
[C---:B------:R-:W-:Y:S01]  /*18fd0*/  HMMA.16816.F32 R28, R12.reuse, R6, R28 ;  /* 0x000000060c1c723c */ /* 0x040fe2000000181c */
[----:B------:R-:W1:Y:S07]  /*18fe0*/  LDSM.16.M88.4 R4, [R93+0xa800] ;  /* 0x00a800005d04783b */ /* 0x000e6e0000000200 */
[C---:B--2---:R-:W-:Y:S08]  /*18ff0*/  HMMA.16816.F32 R68, R12.reuse, R44, R68 ;  /* 0x0000002c0c44723c */ /* 0x044ff00000001844 */
[C---:B------:R-:W-:Y:S01]  /*19000*/  HMMA.16816.F32 R64, R12.reuse, R46, R64 ;  /* 0x0000002e0c40723c */ /* 0x040fe20000001840 */
[----:B------:R-:W2:Y:S07]  /*19010*/  LDSM.16.M88.4 R44, [R93+0xb800] ;  /* 0x00b800005d2c783b */ /* 0x000eae0000000200 */
[C---:B-----5:R-:W-:Y:S08]  /*19020*/  HMMA.16816.F32 R24, R12.reuse, R48, R24 ;  /* 0x000000300c18723c */ /* 0x060ff00000001818 */
[C---:B------:R-:W-:Y:S01]  /*19030*/  HMMA.16816.F32 R20, R12.reuse, R50, R20 ;  /* 0x000000320c14723c */ /* 0x040fe20000001814 */
[----:B------:R-:W-:Y:S07]  /*19040*/  LDSM.16.M88.4 R48, [R97+0x4000] ;  /* 0x004000006130783b */ /* 0x000fee0000000200 */
[C---:B---3--:R-:W-:Y:S08]  /*19050*/  HMMA.16816.F32 R60, R12.reuse, R16, R60 ;  /* 0x000000100c3c723c */ /* 0x048ff0000000183c */
[----:B------:R-:W-:Y:S01]  /*19060*/  HMMA.16816.F32 R56, R12, R18, R56 ;  /* 0x000000120c38723c */ /* 0x000fe20000001838 */
[----:B------:R-:W-:Y:S04]  /*19070*/  LDSM.16.M88.4 R16, [R94+0x2000] ;  /* 0x002000005e10783b */ /* 0x000fe80000000200 */
[----:B------:R-:W3:Y:S03]  /*19080*/  LDSM.16.M88.4 R12, [R92+0xa000] ;  /* 0x00a000005c0c783b */ /* 0x000ee60000000200 */
[C---:B----4-:R-:W-:Y:S08]  /*19090*/  HMMA.16816.F32 R32, R40.reuse, R36, R32 ;  /* 0x000000242820723c */ /* 0x050ff00000001820 */
[C---:B------:R-:W-:Y:S01]  /*190a0*/  HMMA.16816.F32 R28, R40.reuse, R38, R28 ;  /* 0x00000026281c723c */ /* 0x040fe2000000181c */
[----:B------:R-:W4:Y:S07]  /*190b0*/  LDSM.16.M88.4 R36, [R92+0xb800] ;  /* 0x00b800005c24783b */ /* 0x000f2e0000000200 */
        /* <DEDUP_REMOVED lines=10> */
[C---:B---3--:R-:W-:Y:S08]  /*19160*/  HMMA.16816.F32 R32, R16.reuse, R12, R32 ;  /* 0x0000000c1020723c */ /* 0x048ff00000001820 */
        /* <DEDUP_REMOVED lines=44> */
[----:B------:R-:W-:Y:S01]  /*19430*/  HMMA.16816.F32 R56, R80, R74, R56 ;  /* 0x0000004a5038723c */ /* 0x000fe20000001838 */
[----:B------:R-:W-:Y:S07]  /*19440*/  LDSM.16.M88.4 R72, [R90+0x6000] ;  /* 0x006000005a48783b */ /* 0x000fee0000000200 */
[C---:B-----5:R-:W-:Y:S08]  /*19450*/  HMMA.16816.F32 R32, R52.reuse, R48, R32 ;  /* 0x000000303420723c */ /* 0x060ff00000001820 */
[C---:B------:R-:W-:Y:S01]  /*19460*/  HMMA.16816.F32 R28, R52.reuse, R50, R28 ;  /* 0x00000032341c723c */ /* 0x040fe2000000181c */
[----:B------:R-:W4:Y:S07]  /*19470*/  LDSM.16.M88.4 R48, [R89+0xe000] ;  /* 0x00e000005930783b */ /* 0x000f2e0000000200 */
[C---:B--2---:R-:W-:Y:S08]  /*19480*/  HMMA.16816.F32 R24, R52.reuse, R44, R24 ;  /* 0x0000002c3418723c */ /* 0x044ff00000001818 */
[----:B------:R-:W-:Y:S08]  /*19490*/  HMMA.16816.F32 R20, R52, R46, R20 ;  /* 0x0000002e3414723c */ /* 0x000ff00000001814 */
[C---:B------:R-:W-:Y:S08]  /*194a0*/  HMMA.16816.F32 R68, R80.reuse, R76, R68 ;  /* 0x0000004c5044723c */ /* 0x040ff00000001844 */
[----:B------:R-:W-:Y:S01]  /*194b0*/  HMMA.16816.F32 R64, R80, R78, R64 ;  /* 0x0000004e5040723c */ /* 0x000fe20000001840 */
[----:B------:R-:W-:Y:S07]  /*194c0*/  LDSM.16.M88.4 R76, [R91+UR8+0xf000] ;  /* 0x00f000085b4c783b */ /* 0x000fee0008000200 */
[C---:B---3--:R-:W-:Y:S08]  /*194d0*/  HMMA.16816.F32 R32, R16.reuse, R12, R32 ;  /* 0x0000000c1020723c */ /* 0x048ff00000001820 */
[C---:B------:R-:W-:Y:S01]  /*194e0*/  HMMA.16816.F32 R28, R16.reuse, R14, R28 ;  /* 0x0000000e101c723c */ /* 0x040fe2000000181c */
[----:B------:R-:W2:Y:S07]  /*194f0*/  LDSM.16.M88.4 R12, [R91+UR8+0xf800] ;  /* 0x00f800085b0c783b */ /* 0x000eae0008000200 */
        /* <DEDUP_REMOVED lines=10> */
[C---:B----4-:R-:W-:Y:S01]  /*195a0*/  HMMA.16816.F32 R44, R72.reuse, R48, R32 ;  /* 0x00000030482c723c */ /* 0x050fe20000001820 */
[----:B------:R-:W-:Y:S07]  /*195b0*/  LDSM.16.M88.4 R32, [R94+0x6000] ;  /* 0x006000005e20783b */ /* 0x000fee0000000200 */
[----:B------:R-:W-:Y:S01]  /*195c0*/  HMMA.16816.F32 R28, R72, R50, R28 ;  /* 0x00000032481c723c */ /* 0x000fe2000000181c */
[----:B------:R-:W4:Y:S07]  /*195d0*/  LDSM.16.M88.4 R48, [R89+0xf800] ;  /* 0x00f800005930783b */ /* 0x000f2e0000000200 */
[C---:B--2---:R-:W-:Y:S08]  /*195e0*/  HMMA.16816.F32 R60, R16.reuse, R12, R60 ;  /* 0x0000000c103c723c */ /* 0x044ff0000000183c */
        /* <DEDUP_REMOVED lines=8> */
[----:B----4-:R-:W-:Y:S08]  /*19670*/  HMMA.16816.F32 R56, R72, R50, R56 ;  /* 0x000000324838723c */ /* 0x010ff00000001838 */
[C---:B------:R-:W-:Y:S08]  /*19680*/  HMMA.16816.F32 R68, R16.reuse, R76, R68 ;  /* 0x0000004c1044723c */ /* 0x040ff00000001844 */
[----:B------:R-:W-:Y:S01]  /*19690*/  HMMA.16816.F32 R64, R16, R78, R64 ;  /* 0x0000004e1040723c */ /* 0x000fe20000001840 */
[----:B------:R-:W4:Y:S04]  /*196a0*/  LDSM.16.M88.4 R16, [R92+0xe800] ;  /* 0x00e800005c10783b */ /* 0x000f280000000200 */
[----:B------:R-:W5:Y:S03]  /*196b0*/  LDSM.16.M88.4 R76, [R89+0xf000] ;  /* 0x00f00000594c783b */ /* 0x000f660000000200 */
[C---:B--2---:R-:W-:Y:S08]  /*196c0*/  HMMA.16816.F32 R56, R40.reuse, R14, R56 ;  /* 0x0000000e2838723c */ /* 0x044ff00000001838 */
[----:B-1----:R-:W-:Y:S08]  /*196d0*/  HMMA.16816.F32 R24, R40, R4, R24 ;  /* 0x000000042818723c */ /* 0x002ff00000001818 */
[C---:B------:R-:W-:Y:S08]  /*196e0*/  HMMA.16816.F32 R44, R32.reuse, R52, R44 ;  /* 0x00000034202c723c */ /* 0x040ff0000000182c */
[----:B------:R-:W-:Y:S01]  /*196f0*/  HMMA.16816.F32 R28, R32, R54, R28 ;  /* 0x00000036201c723c */ /* 0x000fe2000000181c */
[----:B------:R-:W1:Y:S04]  /*19700*/  LDSM.16.M88.4 R52, [R93+0xf000] ;  /* 0x00f000005d34783b */ /* 0x000e680000000200 */
[----:B------:R-:W2:Y:S01]  /*19710*/  LDSM.16.M88.4 R92, [R92+0xf000] ;  /* 0x00f000005c5c783b */ /* 0x000ea20000000200 */
[----:B------:R-:W-:-:S04]  /*19720*/  DEPBAR.LE SB0, 0x0 ;  /* 0x000080000000791a */ /* 0x000fc80000000000 */
[----:B------:R-:W-:Y:S01]  /*19730*/  HMMA.16816.F32 R20, R40, R6, R20 ;  /* 0x000000062814723c */ /* 0x000fe20000001814 */
[----:B------:R-:W-:Y:S01]  /*19740*/  FMUL.FTZ R45, R45, UR9 ;  /* 0x000000092d2d7c20 */ /* 0x000fe20008410000 */
[----:B------:R-:W-:Y:S01]  /*19750*/  FMUL.FTZ R5, R47, UR9 ;  /* 0x000000092f057c20 */ /* 0x000fe20008410000 */
[----:B------:R-:W-:Y:S01]  /*19760*/  FMUL.FTZ R44, R44, UR9 ;  /* 0x000000092c2c7c20 */ /* 0x000fe20008410000 */
[----:B------:R-:W-:-:S03]  /*19770*/  FMUL.FTZ R4, R46, UR9 ;  /* 0x000000092e047c20 */ /* 0x000fc60008410000 */
[----:B------:R-:W-:Y:S01]  /*19780*/  MUFU.TANH R45, R45 ;  /* 0x0000002d002d7308 */ /* 0x000fe20000002400 */
[----:B---3--:R-:W-:Y:S01]  /*19790*/  HMMA.16816.F32 R56, R32, R38, R56 ;  /* 0x000000262038723c */ /* 0x008fe20000001838 */
[----:B------:R-:W-:Y:S01]  /*197a0*/  FMUL.FTZ R14, R28, UR9 ;  /* 0x000000091c0e7c20 */ /* 0x000fe20008410000 */
[----:B------:R-:W-:Y:S01]  /*197b0*/  FMUL.FTZ R7, R31, UR9 ;  /* 0x000000091f077c20 */ /* 0x000fe20008410000 */
[----:B------:R-:W-:Y:S01]  /*197c0*/  FMUL.FTZ R15, R29, UR9 ;  /* 0x000000091d0f7c20 */ /* 0x000fe20008410000 */
[----:B------:R-:W-:-:S03]  /*197d0*/  FMUL.FTZ R6, R30, UR9 ;  /* 0x000000091e067c20 */ /* 0x000fc60008410000 */
[----:B------:R-:W-:Y:S01]  /*197e0*/  MUFU.TANH R5, R5 ;  /* 0x0000000500057308 */ /* 0x000fe20000002400 */
[----:B----4-:R-:W-:Y:S07]  /*197f0*/  HMMA.16816.F32 R24, R32, R16, R24 ;  /* 0x000000102018723c */ /* 0x010fee0000001818 */
[----:B------:R-:W-:Y:S01]  /*19800*/  MUFU.TANH R7, R7 ;  /* 0x0000000700077308 */ /* 0x000fe20000002400 */
[----:B------:R-:W-:Y:S03]  /*19810*/  HMMA.16816.F32 R60, R72, R48, R60 ;  /* 0x00000030483c723c */ /* 0x000fe6000000183c */
[----:B------:R-:W-:Y:S01]  /*19820*/  FMUL.FTZ R57, R57, UR9 ;  /* 0x0000000939397c20 */ /* 0x000fe20008410000 */
[----:B------:R-:W-:-:S03]  /*19830*/  FMUL.FTZ R59, R59, UR9 ;  /* 0x000000093b3b7c20 */ /* 0x000fc60008410000 */
[----:B------:R-:W-:Y:S01]  /*19840*/  MUFU.TANH R14, R14 ;  /* 0x0000000e000e7308 */ /* 0x000fe20000002400 */
[C---:B-----5:R-:W-:Y:S03]  /*19850*/  HMMA.16816.F32 R68, R72.reuse, R76, R68 ;  /* 0x0000004c4844723c */ /* 0x060fe60000001844 */
[----:B------:R-:W-:Y:S01]  /*19860*/  FMUL.FTZ R16, R24, UR9 ;  /* 0x0000000918107c20 */ /* 0x000fe20008410000 */
[----:B------:R-:W-:Y:S01]  /*19870*/  FMUL.FTZ R24, R58, UR9 ;  /* 0x000000093a187c20 */ /* 0x000fe20008410000 */
[----:B------:R-:W-:Y:S01]  /*19880*/  FMUL.FTZ R17, R25, UR9 ;  /* 0x0000000919117c20 */ /* 0x000fe20008410000 */
[----:B------:R-:W-:Y:S01]  /*19890*/  FMUL.FTZ R27, R27, UR9 ;  /* 0x000000091b1b7c20 */ /* 0x000fe20008410000 */
[----:B------:R-:W-:Y:S01]  /*198a0*/  MUFU.TANH R15, R15 ;  /* 0x0000000f000f7308 */ /* 0x000fe20000002400 */
[----:B------:R-:W-:Y:S07]  /*198b0*/  HMMA.16816.F32 R64, R72, R78, R64 ;  /* 0x0000004e4840723c */ /* 0x000fee0000001840 */
[----:B------:R-:W3:Y:S01]  /*198c0*/  MUFU.TANH R24, R24 ;  /* 0x0000001800187308 */ /* 0x000ee20000002400 */
[----:B------:R-:W-:Y:S01]  /*198d0*/  HMMA.16816.F32 R20, R32, R18, R20 ;  /* 0x000000122014723c */ /* 0x000fe20000001814 */
[----:B------:R-:W-:Y:S01]  /*198e0*/  FMUL.FTZ R18, R56, UR9 ;  /* 0x0000000938127c20 */ /* 0x000fe20008410000 */
[----:B------:R-:W-:-:S05]  /*198f0*/  IMAD.U32 R19, RZ, RZ, UR22 ;  /* 0x00000016ff137e24 */ /* 0x000fca000f8e00ff */
[----:B------:R-:W4:Y:S01]  /*19900*/  MUFU.TANH R18, R18 ;  /* 0x0000001200127308 */ /* 0x000f220000002400 */
[C---:B------:R-:W-:Y:S01]  /*19910*/  HMMA.16816.F32 R60, R40.reuse, R12, R60 ;  /* 0x0000000c283c723c */ /* 0x040fe2000000183c */
[----:B------:R-:W-:Y:S01]  /*19920*/  VIADD R13, R188, UR31 ;  /* 0x0000001fbc0d7c36 */ /* 0x000fe20008000000 */
[----:B------:R-:W-:Y:S01]  /*19930*/  VIADDMNMX R2, R2, 0x8, R19, PT ;  /* 0x0000000802027846 */ /* 0x000fe20003800113 */
[----:B------:R-:W-:Y:S02]  /*19940*/  FMUL.FTZ R12, R26, UR9 ;  /* 0x000000091a0c7c20 */ /* 0x000fe40008410000 */
[C---:B------:R-:W-:Y:S02]  /*19950*/  VIADD R25, R13.reuse, 0x38 ;  /* 0x000000380d197836 */ /* 0x040fe40000000000 */
[----:B------:R-:W5:Y:S01]  /*19960*/  MUFU.TANH R6, R6 ;  /* 0x0000000600067308 */ /* 0x000f620000002400 */
[----:B-1----:R-:W-:Y:S01]  /*19970*/  HMMA.16816.F32 R68, R40, R52, R68 ;  /* 0x000000342844723c */ /* 0x002fe20000001844 */
[C---:B------:R-:W-:Y:S01]  /*19980*/  VIADD R30, R13.reuse, 0x11 ;  /* 0x000000110d1e7836 */ /* 0x040fe20000000000 */
[----:B------:R-:W-:Y:S01]  /*19990*/  I2FP.F32.U32 R31, R25 ;  /* 0x00000019001f7245 */ /* 0x000fe20000201000 */
[----:B------:R-:W-:Y:S01]  /*199a0*/  FMUL.FTZ R28, R20, UR9 ;  /* 0x00000009141c7c20 */ /* 0x000fe20008410000 */
[----:B------:R-:W-:-:S02]  /*199b0*/  VIADD R20, R13, 0x1 ;  /* 0x000000010d147836 */ /* 0x000fc40000000000 */
[----:B------:R-:W-:Y:S01]  /*199c0*/  FMUL.FTZ R29, R22, UR9 ;  /* 0x00000009161d7c20 */ /* 0x000fe20008410000 */
[----:B------:R-:W-:Y:S01]  /*199d0*/  ISETP.GE.AND P6, PT, R25, R2, PT ;  /* 0x000000021900720c */ /* 0x000fe20003fc6270 */
[C---:B---3--:R-:W-:Y:S01]  /*199e0*/  FFMA.FTZ R204, R31.reuse, UR5, R24 ;  /* 0x000000051fcc7c23 */ /* 0x048fe20008010018 */
[----:B------:R-:W-:Y:S01]  /*199f0*/  HMMA.16816.F32 R64, R40, R54, R64 ;  /* 0x000000362840723c */ /* 0x000fe20000001840 */
[----:B----4-:R-:W-:Y:S01]  /*19a00*/  FFMA.FTZ R215, R31, UR5, R18 ;  /* 0x000000051fd77c23 */ /* 0x010fe20008010012 */
[----:B------:R-:W-:Y:S01]  /*19a10*/  I2FP.F32.U32 R18, R20 ;  /* 0x0000001400127245 */ /* 0x000fe20000201000 */
[----:B------:R-:W-:Y:S01]  /*19a20*/  VIADD R22, R13, 0x9 ;  /* 0x000000090d167836 */ /* 0x000fe20000000000 */
[CC--:B------:R-:W-:Y:S01]  /*19a30*/  ISETP.GE.AND P2, PT, R20.reuse, R165.reuse, PT ;  /* 0x000000a51400720c */ /* 0x0c0fe20003f46270 */
[----:B------:R-:W-:Y:S01]  /*19a40*/  MUFU.TANH R16, R16 ;  /* 0x0000001000107308 */ /* 0x000fe20000002400 */
[----:B------:R-:W-:Y:S01]  /*19a50*/  ISETP.GE.AND P3, PT, R20, R2, PT ;  /* 0x000000021400720c */ /* 0x000fe20003f66270 */
[----:B------:R-:W-:Y:S01]  /*19a60*/  FFMA.FTZ R20, R18, UR5, R45 ;  /* 0x0000000512147c23 */ /* 0x000fe2000801002d */
[C---:B------:R-:W-:Y:S01]  /*19a70*/  HMMA.16816.F32 R60, R32.reuse, R36, R60 ;  /* 0x00000024203c723c */ /* 0x040fe2000000183c */
[-C--:B------:R-:W-:Y:S01]  /*19a80*/  ISETP.GE.AND P5, PT, R25, R165.reuse, PT ;  /* 0x000000a51900720c */ /* 0x080fe20003fa6270 */
[----:B------:R-:W-:Y:S01]  /*19a90*/  FMUL.FTZ R25, R23, UR9 ;  /* 0x0000000917197c20 */ /* 0x000fe20008410000 */
[----:B------:R-:W-:Y:S01]  /*19aa0*/  FSEL R204, R204, -INF , !P6 ;  /* 0xff800000cccc7808 */ /* 0x000fe20007000000 */
[----:B------:R-:W-:Y:S01]  /*19ab0*/  FMUL.FTZ R26, R21, UR9 ;  /* 0x00000009151a7c20 */ /* 0x000fe20008410000 */
[----:B------:R-:W-:Y:S01]  /*19ac0*/  FSEL R20, R20, -INF , !P2 ;  /* 0xff80000014147808 */ /* 0x000fe20005000000 */
[----:B------:R1:W-:Y:S01]  /*19ad0*/  MUFU.TANH R23, R29 ;  /* 0x0000001d00177308 */ /* 0x0003e20000002400 */
[----:B------:R-:W-:Y:S01]  /*19ae0*/  FSEL R215, R215, -INF , !P5 ;  /* 0xff800000d7d77808 */ /* 0x000fe20006800000 */
[----:B--2---:R-:W-:Y:S01]  /*19af0*/  HMMA.16816.F32 R68, R32, R92, R68 ;  /* 0x0000005c2044723c */ /* 0x004fe20000001844 */
[----:B------:R-:W-:-:S02]  /*19b00*/  ISETP.GE.AND P6, PT, R22, R165, PT ;  /* 0x000000a51600720c */ /* 0x000fc40003fc6270 */
[----:B------:R-:W-:Y:S02]  /*19b10*/  ISETP.GE.AND P2, PT, R22, R2, PT ;  /* 0x000000021600720c */ /* 0x000fe40003f46270 */
[----:B------:R-:W-:Y:S01]  /*19b20*/  I2FP.F32.U32 R22, R22 ;  /* 0x0000001600167245 */ /* 0x000fe20000201000 */
[----:B------:R-:W2:Y:S02]  /*19b30*/  MUFU.TANH R12, R12 ;  /* 0x0000000c000c7308 */ /* 0x000ea40000002400 */
[----:B------:R-:W-:Y:S01]  /*19b40*/  HMMA.16816.F32 R64, R32, R94, R64 ;  /* 0x0000005e2040723c */ /* 0x000fe20000001840 */
[----:B------:R-:W-:Y:S02]  /*19b50*/  VIADD R33, R13, 0x8 ;  /* 0x000000080d217836 */ /* 0x000fe40000000000 */
[----:B------:R-:W-:Y:S01]  /*19b60*/  FMUL.FTZ R60, R60, UR9 ;  /* 0x000000093c3c7c20 */ /* 0x000fe20008410000 */
[----:B------:R-:W-:Y:S01]  /*19b70*/  FMUL.FTZ R61, R61, UR9 ;  /* 0x000000093d3d7c20 */ /* 0x000fe20008410000 */
[----:B------:R-:W-:Y:S01]  /*19b80*/  FMUL.FTZ R62, R62, UR9 ;  /* 0x000000093e3e7c20 */ /* 0x000fe20008410000 */
[C---:B------:R-:W-:Y:S01]  /*19b90*/  ISETP.GE.AND P4, PT, R33.reuse, R165, PT ;  /* 0x000000a52100720c */ /* 0x040fe20003f86270 */
[----:B------:R-:W3:Y:S01]  /*19ba0*/  MUFU.TANH R17, R17 ;  /* 0x0000001100117308 */ /* 0x000ee20000002400 */
[-C--:B------:R-:W-:Y:S01]  /*19bb0*/  ISETP.GE.AND P5, PT, R33, R2.reuse, PT ;  /* 0x000000022100720c */ /* 0x080fe20003fa6270 */
[----:B-1----:R-:W-:Y:S01]  /*19bc0*/  FFMA.FTZ R29, R18, UR5, R5 ;  /* 0x00000005121d7c23 */ /* 0x002fe20008010005 */
[----:B------:R-:W-:Y:S01]  /*19bd0*/  I2FP.F32.U32 R33, R33 ;  /* 0x0000002100217245 */ /* 0x000fe20000201000 */
[C---:B------:R-:W-:Y:S01]  /*19be0*/  FFMA.FTZ R5, R22.reuse, UR5, R7 ;  /* 0x0000000516057c23 */ /* 0x040fe20008010007 */
[----:B------:R-:W-:Y:S01]  /*19bf0*/  IADD3 R7, PT, PT, R13, 0x10, RZ ;  /* 0x000000100d077810 */ /* 0x000fe20007ffe0ff */
[----:B------:R-:W-:Y:S01]  /*19c00*/  FFMA.FTZ R18, R22, UR5, R15 ;  /* 0x0000000516127c23 */ /* 0x000fe2000801000f */
[----:B------:R-:W-:Y:S01]  /*19c10*/  FSEL R15, R29, -INF , !P3 ;  /* 0xff8000001d0f7808 */ /* 0x000fe20005800000 */
[C---:B------:R-:W-:Y:S01]  /*19c20*/  FFMA.FTZ R31, R33.reuse, UR5, R14 ;  /* 0x00000005211f7c23 */ /* 0x040fe2000801000e */
[----:B------:R1:W4:Y:S01]  /*19c30*/  MUFU.TANH R19, R27 ;  /* 0x0000001b00137308 */ /* 0x0003220000002400 */
[----:B-----5:R-:W-:Y:S01]  /*19c40*/  FFMA.FTZ R6, R33, UR5, R6 ;  /* 0x0000000521067c23 */ /* 0x020fe20008010006 */
[----:B------:R-:W-:Y:S01]  /*19c50*/  I2FP.F32.U32 R29, R7 ;  /* 0x00000007001d7245 */ /* 0x000fe20000201000 */
[----:B------:R-:W-:Y:S01]  /*19c60*/  VIADD R14, R13, 0x18 ;  /* 0x000000180d0e7836 */ /* 0x000fe20000000000 */
[----:B------:R-:W-:Y:S01]  /*19c70*/  FSEL R22, R31, -INF , !P4 ;  /* 0xff8000001f167808 */ /* 0x000fe20006000000 */
[----:B------:R-:W-:Y:S01]  /*19c80*/  FMUL.FTZ R71, R71, UR9 ;  /* 0x0000000947477c20 */ /* 0x000fe20008410000 */
[-C--:B------:R-:W-:Y:S01]  /*19c90*/  ISETP.GE.AND P3, PT, R7, R165.reuse, PT ;  /* 0x000000a50700720c */ /* 0x080fe20003f66270 */
[----:B--2---:R-:W-:Y:S01]  /*19ca0*/  FFMA.FTZ R12, R29, UR5, R12 ;  /* 0x000000051d0c7c23 */ /* 0x004fe2000801000c */
[----:B------:R2:W5:Y:S01]  /*19cb0*/  MUFU.TANH R21, R28 ;  /* 0x0000001c00157308 */ /* 0x0005620000002400 */
[----:B------:R-:W-:Y:S01]  /*19cc0*/  ISETP.GE.AND P4, PT, R7, R2, PT ;  /* 0x000000020700720c */ /* 0x000fe20003f86270 */
[----:B------:R-:W-:Y:S01]  /*19cd0*/  FMUL.FTZ R64, R64, UR9 ;  /* 0x0000000940407c20 */ /* 0x000fe20008410000 */
[----:B------:R-:W-:Y:S01]  /*19ce0*/  FSEL R7, R6, -INF , !P5 ;  /* 0xff80000006077808 */ /* 0x000fe20006800000 */
[----:B------:R-:W-:Y:S01]  /*19cf0*/  FMUL.FTZ R66, R66, UR9 ;  /* 0x0000000942427c20 */ /* 0x000fe20008410000 */
[----:B------:R-:W-:Y:S01]  /*19d00*/  FSEL R6, R18, -INF , !P6 ;  /* 0xff80000012067808 */ /* 0x000fe20007000000 */
[----:B------:R-:W-:Y:S01]  /*19d10*/  FFMA.FTZ R18, R29, UR5, R16 ;  /* 0x000000051d127c23 */ /* 0x000fe20008010010 */
[----:B------:R-:W-:Y:S01]  /*19d20*/  FSEL R5, R5, -INF , !P2 ;  /* 0xff80000005057808 */ /* 0x000fe20005000000 */
[----:B------:R5:W5:Y:S01]  /*19d30*/  MUFU.TANH R24, R26 ;  /* 0x0000001a00187308 */ /* 0x000b620000002400 */
[----:B------:R-:W-:Y:S01]  /*19d40*/  I2FP.F32.U32 R16, R30 ;  /* 0x0000001e00107245 */ /* 0x000fe20000201000 */
[----:B-1----:R-:W-:Y:S01]  /*19d50*/  FMUL.FTZ R27, R68, UR9 ;  /* 0x00000009441b7c20 */ /* 0x002fe20008410000 */
[----:B------:R-:W-:Y:S01]  /*19d60*/  FSEL R18, R18, -INF , !P3 ;  /* 0xff80000012127808 */ /* 0x000fe20005800000 */
[----:B------:R-:W-:Y:S01]  /*19d70*/  FMUL.FTZ R65, R65, UR9 ;  /* 0x0000000941417c20 */ /* 0x000fe20008410000 */
[-C--:B------:R-:W-:Y:S01]  /*19d80*/  ISETP.GE.AND P2, PT, R14, R165.reuse, PT ;  /* 0x000000a50e00720c */ /* 0x080fe20003f46270 */
[----:B---3--:R-:W-:Y:S01]  /*19d90*/  FFMA.FTZ R29, R16, UR5, R17 ;  /* 0x00000005101d7c23 */ /* 0x008fe20008010011 */
[----:B------:R-:W-:Y:S01]  /*19da0*/  ISETP.GE.AND P3, PT, R14, R2, PT ;  /* 0x000000020e00720c */ /* 0x000fe20003f66270 */
[----:B----4-:R-:W-:Y:S01]  /*19db0*/  FFMA.FTZ R19, R16, UR5, R19 ;  /* 0x0000000510137c23 */ /* 0x010fe20008010013 */
[----:B------:R-:W-:Y:S01]  /*19dc0*/  I2FP.F32.U32 R14, R14 ;  /* 0x0000000e000e7245 */ /* 0x000fe20000201000 */
[----:B--2---:R-:W-:Y:S01]  /*19dd0*/  FMUL.FTZ R28, R70, UR9 ;  /* 0x00000009461c7c20 */ /* 0x004fe20008410000 */
[----:B------:R-:W1:Y:S01]  /*19de0*/  MUFU.TANH R25, R25 ;  /* 0x0000001900197308 */ /* 0x000e620000002400 */
[----:B------:R-:W-:Y:S01]  /*19df0*/  ISETP.GE.AND P5, PT, R30, R165, PT ;  /* 0x000000a51e00720c */ /* 0x000fe20003fa6270 */
[----:B------:R-:W-:Y:S01]  /*19e00*/  FMUL.FTZ R67, R67, UR9 ;  /* 0x0000000943437c20 */ /* 0x000fe20008410000 */
[----:B-----5:R-:W-:Y:S01]  /*19e10*/  FFMA.FTZ R16, R14, UR5, R21 ;  /* 0x000000050e107c23 */ /* 0x020fe20008010015 */
[----:B------:R-:W-:Y:S01]  /*19e20*/  VIADD R21, R13, 0x19 ;  /* 0x000000190d157836 */ /* 0x000fe20000000000 */
[-C--:B------:R-:W-:Y:S01]  /*19e30*/  ISETP.GE.AND P6, PT, R30, R2.reuse, PT ;  /* 0x000000021e00720c */ /* 0x080fe20003fc6270 */
[----:B------:R-:W-:Y:S01]  /*19e40*/  FFMA.FTZ R30, R14, UR5, R23 ;  /* 0x000000050e1e7c23 */ /* 0x000fe20008010017 */
[----:B------:R-:W-:Y:S01]  /*19e50*/  FMUL.FTZ R26, R69, UR9 ;  /* 0x00000009451a7c20 */ /* 0x000fe20008410000 */
[----:B------:R-:W2:Y:S01]  /*19e60*/  MUFU.TANH R27, R27 ;  /* 0x0000001b001b7308 */ /* 0x000ea20000002400 */
[----:B------:R-:W-:Y:S01]  /*19e70*/  FSEL R14, R29, -INF , !P5 ;  /* 0xff8000001d0e7808 */ /* 0x000fe20006800000 */
[C---:B------:R-:W-:Y:S01]  /*19e80*/  VIADD R17, R13.reuse, 0x21 ;  /* 0x000000210d117836 */ /* 0x040fe20000000000 */
[----:B------:R-:W-:Y:S01]  /*19e90*/  I2FP.F32.U32 R29, R21 ;  /* 0x00000015001d7245 */ /* 0x000fe20000201000 */
[----:B------:R-:W-:Y:S01]  /*19ea0*/  VIADD R31, R13, 0x20 ;  /* 0x000000200d1f7836 */ /* 0x000fe20000000000 */
[----:B------:R-:W-:Y:S01]  /*19eb0*/  FSEL R23, R12, -INF , !P4 ;  /* 0xff8000000c177808 */ /* 0x000fe20006000000 */
[----:B------:R-:W-:Y:S01]  /*19ec0*/  FMUL.FTZ R63, R63, UR9 ;  /* 0x000000093f3f7c20 */ /* 0x000fe20008410000 */
[----:B------:R-:W-:Y:S01]  /*19ed0*/  FSEL R12, R16, -INF , !P2 ;  /* 0xff800000100c7808 */ /* 0x000fe20005000000 */
[----:B------:R-:W3:Y:S01]  /*19ee0*/  MUFU.TANH R26, R26 ;  /* 0x0000001a001a7308 */ /* 0x000ee20000002400 */
[----:B------:R-:W-:Y:S01]  /*19ef0*/  FFMA.FTZ R16, R29, UR5, R24 ;  /* 0x000000051d107c23 */ /* 0x000fe20008010018 */
[----:B------:R-:W-:Y:S01]  /*19f00*/  ISETP.GE.AND P4, PT, R21, R165, PT ;  /* 0x000000a51500720c */ /* 0x000fe20003f86270 */
[----:B-1----:R-:W-:Y:S01]  /*19f10*/  FFMA.FTZ R25, R29, UR5, R25 ;  /* 0x000000051d197c23 */ /* 0x002fe20008010019 */
[----:B------:R-:W-:Y:S01]  /*19f20*/  ISETP.GE.AND P5, PT, R21, R2, PT ;  /* 0x000000021500720c */ /* 0x000fe20003fa6270 */
[----:B------:R-:W-:Y:S01]  /*19f30*/  VIADD R29, R13, 0x29 ;  /* 0x000000290d1d7836 */ /* 0x000fe20000000000 */
[----:B------:R-:W-:-:S02]  /*19f40*/  FSEL R21, R19, -INF , !P6 ;  /* 0xff80000013157808 */ /* 0x000fc40007000000 */
[----:B------:R-:W1:Y:S01]  /*19f50*/  MUFU.TANH R28, R28 ;  /* 0x0000001c001c7308 */ /* 0x000e620000002400 */
[----:B------:R-:W-:Y:S02]  /*19f60*/  FSEL R19, R30, -INF , !P3 ;  /* 0xff8000001e137808 */ /* 0x000fe40005800000 */
[----:B------:R-:W-:Y:S02]  /*19f70*/  FSEL R16, R16, -INF , !P4 ;  /* 0xff80000010107808 */ /* 0x000fe40006000000 */
[C---:B------:R-:W-:Y:S02]  /*19f80*/  ISETP.GE.AND P3, PT, R17.reuse, R165, PT ;  /* 0x000000a51100720c */ /* 0x040fe40003f66270 */
[----:B------:R-:W-:Y:S01]  /*19f90*/  ISETP.GE.AND P4, PT, R17, R2, PT ;  /* 0x000000021100720c */ /* 0x000fe20003f86270 */
[----:B------:R-:W4:Y:S01]  /*19fa0*/  MUFU.TANH R71, R71 ;  /* 0x0000004700477308 */ /* 0x000f220000002400 */
[----:B------:R-:W-:Y:S02]  /*19fb0*/  I2FP.F32.U32 R24, R31 ;  /* 0x0000001f00187245 */ /* 0x000fe40000201000 */
[----:B------:R-:W-:-:S02]  /*19fc0*/  I2FP.F32.U32 R17, R17 ;  /* 0x0000001100117245 */ /* 0x000fc40000201000 */
[----:B------:R-:W-:Y:S01]  /*19fd0*/  IADD3 R30, PT, PT, R13, 0x28, RZ ;  /* 0x000000280d1e7810 */ /* 0x000fe20007ffe0ff */
[C---:B--2---:R-:W-:Y:S01]  /*19fe0*/  FFMA.FTZ R27, R24.reuse, UR5, R27 ;  /* 0x00000005181b7c23 */ /* 0x044fe2000801001b */
[----:B------:R-:W-:Y:S01]  /*19ff0*/  ISETP.GE.AND P6, PT, R31, R165, PT ;  /* 0x000000a51f00720c */ /* 0x000fe20003fc6270 */
[----:B------:R-:W2:Y:S01]  /*1a000*/  MUFU.TANH R64, R64 ;  /* 0x0000004000407308 */ /* 0x000ea20000002400 */
[----:B---3--:R-:W-:Y:S01]  /*1a010*/  FFMA.FTZ R26, R17, UR5, R26 ;  /* 0x00000005111a7c23 */ /* 0x008fe2000801001a */
[----:B-1----:R-:W-:Y:S01]  /*1a020*/  FFMA.FTZ R28, R24, UR5, R28 ;  /* 0x00000005181c7c23 */ /* 0x002fe2000801001c */
[----:B------:R-:W-:Y:S01]  /*1a030*/  VIADD R24, R13, 0x30 ;  /* 0x000000300d187836 */ /* 0x000fe20000000000 */
[----:B------:R-:W-:Y:S02]  /*1a040*/  FSEL R202, R27, -INF , !P6 ;  /* 0xff8000001bca7808 */ /* 0x000fe40007000000 */
[----:B------:R-:W-:Y:S02]  /*1a050*/  FSEL R182, R26, -INF , !P3 ;  /* 0xff8000001ab67808 */ /* 0x000fe40005800000 */
[----:B------:R-:W1:Y:S01]  /*1a060*/  MUFU.TANH R66, R66 ;  /* 0x0000004200427308 */ /* 0x000e620000002400 */
[----:B------:R-:W-:Y:S01]  /*1a070*/  I2FP.F32.U32 R27, R24 ;  /* 0x00000018001b7245 */ /* 0x000fe20000201000 */
[----:B----4-:R-:W-:Y:S01]  /*1a080*/  FFMA.FTZ R71, R17, UR5, R71 ;  /* 0x0000000511477c23 */ /* 0x010fe20008010047 */
[----:B------:R-:W-:-:S02]  /*1a090*/  FSEL R17, R25, -INF , !P5 ;  /* 0xff80000019117808 */ /* 0x000fc40006800000 */
[----:B------:R-:W-:Y:S02]  /*1a0a0*/  I2FP.F32.U32 R25, R30 ;  /* 0x0000001e00197245 */ /* 0x000fe40000201000 */
[C---:B------:R-:W-:Y:S01]  /*1a0b0*/  ISETP.GE.AND P5, PT, R30.reuse, R165, PT ;  /* 0x000000a51e00720c */ /* 0x040fe20003fa6270 */
[----:B------:R-:W3:Y:S01]  /*1a0c0*/  MUFU.TANH R60, R60 ;  /* 0x0000003c003c7308 */ /* 0x000ee20000002400 */
[----:B------:R-:W-:Y:S01]  /*1a0d0*/  I2FP.F32.U32 R26, R29 ;  /* 0x0000001d001a7245 */ /* 0x000fe20000201000 */
[----:B--2---:R-:W-:Y:S01]  /*1a0e0*/  FFMA.FTZ R64, R25, UR5, R64 ;  /* 0x0000000519407c23 */ /* 0x004fe20008010040 */
[-C--:B------:R-:W-:Y:S02]  /*1a0f0*/  ISETP.GE.AND P2, PT, R31, R2.reuse, PT ;  /* 0x000000021f00720c */ /* 0x080fe40003f46270 */
[----:B------:R-:W-:Y:S02]  /*1a100*/  FSEL R181, R71, -INF , !P4 ;  /* 0xff80000047b57808 */ /* 0x000fe40006000000 */
[----:B------:R-:W-:Y:S01]  /*1a110*/  ISETP.GE.AND P6, PT, R30, R2, PT ;  /* 0x000000021e00720c */ /* 0x000fe20003fc6270 */
[----:B------:R-:W2:Y:S01]  /*1a120*/  MUFU.TANH R65, R65 ;  /* 0x0000004100417308 */ /* 0x000ea20000002400 */
[----:B------:R-:W-:Y:S01]  /*1a130*/  ISETP.GE.AND P4, PT, R24, R165, PT ;  /* 0x000000a51800720c */ /* 0x000fe20003f86270 */
[----:B-1----:R-:W-:Y:S01]  /*1a140*/  FFMA.FTZ R66, R25, UR5, R66 ;  /* 0x0000000519427c23 */ /* 0x002fe20008010042 */
[----:B------:R-:W-:Y:S01]  /*1a150*/  VIADD R25, R13, 0x31 ;  /* 0x000000310d197836 */ /* 0x000fe20000000000 */
[----:B------:R-:W-:-:S02]  /*1a160*/  FSEL R178, R64, -INF , !P5 ;  /* 0xff80000040b27808 */ /* 0x000fc40006800000 */
[-C--:B------:R-:W-:Y:S01]  /*1a170*/  ISETP.GE.AND P5, PT, R24, R2.reuse, PT ;  /* 0x000000021800720c */ /* 0x080fe20003fa6270 */
[----:B------:R-:W-:Y:S01]  /*1a180*/  VIADD R24, R13, 0x39 ;  /* 0x000000390d187836 */ /* 0x000fe20000000000 */
[----:B------:R-:W1:Y:S01]  /*1a190*/  MUFU.TANH R67, R67 ;  /* 0x0000004300437308 */ /* 0x000e620000002400 */
[----:B------:R-:W-:Y:S01]  /*1a1a0*/  FSEL R183, R28, -INF , !P2 ;  /* 0xff8000001cb77808 */ /* 0x000fe20005000000 */
[----:B---3--:R-:W-:Y:S01]  /*1a1b0*/  FFMA.FTZ R60, R27, UR5, R60 ;  /* 0x000000051b3c7c23 */ /* 0x008fe2000801003c */
[-C--:B------:R-:W-:Y:S02]  /*1a1c0*/  ISETP.GE.AND P2, PT, R29, R165.reuse, PT ;  /* 0x000000a51d00720c */ /* 0x080fe40003f46270 */
[----:B------:R-:W-:Y:S02]  /*1a1d0*/  FSEL R179, R66, -INF , !P6 ;  /* 0xff80000042b37808 */ /* 0x000fe40007000000 */
[----:B------:R-:W-:Y:S01]  /*1a1e0*/  FSEL R222, R60, -INF , !P4 ;  /* 0xff8000003cde7808 */ /* 0x000fe20006000000 */
[----:B------:R-:W3:Y:S01]  /*1a1f0*/  MUFU.TANH R62, R62 ;  /* 0x0000003e003e7308 */ /* 0x000ee20000002400 */
[C---:B------:R-:W-:Y:S01]  /*1a200*/  ISETP.GE.AND P6, PT, R13.reuse, R165, PT ;  /* 0x000000a50d00720c */ /* 0x040fe20003fc6270 */
[----:B--2---:R-:W-:Y:S01]  /*1a210*/  FFMA.FTZ R65, R26, UR5, R65 ;  /* 0x000000051a417c23 */ /* 0x004fe20008010041 */
[----:B------:R-:W-:-:S02]  /*1a220*/  ISETP.GE.AND P4, PT, R13, R2, PT ;  /* 0x000000020d00720c */ /* 0x000fc40003f86270 */
[----:B------:R-:W-:Y:S02]  /*1a230*/  I2FP.F32.U32 R13, R13 ;  /* 0x0000000d000d7245 */ /* 0x000fe40000201000 */
[----:B------:R-:W-:Y:S01]  /*1a240*/  FSEL R176, R65, -INF , !P2 ;  /* 0xff80000041b07808 */ /* 0x000fe20005000000 */
[----:B------:R-:W2:Y:S01]  /*1a250*/  MUFU.TANH R61, R61 ;  /* 0x0000003d003d7308 */ /* 0x000ea20000002400 */
[----:B------:R-:W-:Y:S01]  /*1a260*/  I2FP.F32.U32 R28, R24 ;  /* 0x00000018001c7245 */ /* 0x000fe20000201000 */
[----:B-1----:R-:W-:Y:S01]  /*1a270*/  FFMA.FTZ R67, R26, UR5, R67 ;  /* 0x000000051a437c23 */ /* 0x002fe20008010043 */
[----:B------:R-:W-:Y:S02]  /*1a280*/  I2FP.F32.U32 R26, R25 ;  /* 0x00000019001a7245 */ /* 0x000fe40000201000 */
[-C--:B------:R-:W-:Y:S02]  /*1a290*/  ISETP.GE.AND P3, PT, R29, R2.reuse, PT ;  /* 0x000000021d00720c */ /* 0x080fe40003f66270 */
[----:B------:R-:W-:Y:S01]  /*1a2a0*/  ISETP.GE.AND P2, PT, R25, R165, PT ;  /* 0x000000a51900720c */ /* 0x000fe20003f46270 */
[----:B------:R-:W1:Y:S01]  /*1a2b0*/  MUFU.TANH R44, R44 ;  /* 0x0000002c002c7308 */ /* 0x000e620000002400 */
[----:B------:R-:W-:Y:S01]  /*1a2c0*/  FSEL R177, R67, -INF , !P3 ;  /* 0xff80000043b17808 */ /* 0x000fe20005800000 */
[----:B---3--:R-:W-:Y:S01]  /*1a2d0*/  FFMA.FTZ R62, R27, UR5, R62 ;  /* 0x000000051b3e7c23 */ /* 0x008fe2000801003e */
[----:B------:R-:W-:-:S04]  /*1a2e0*/  ISETP.GE.AND P3, PT, R25, R2, PT ;  /* 0x000000021900720c */ /* 0x000fc80003f66270 */
[----:B------:R-:W-:Y:S01]  /*1a2f0*/  FSEL R213, R62, -INF , !P5 ;  /* 0xff8000003ed57808 */ /* 0x000fe20006800000 */
[----:B------:R-:W3:Y:S01]  /*1a300*/  MUFU.TANH R4, R4 ;  /* 0x0000000400047308 */ /* 0x000ee20000002400 */
[----:B------:R-:W-:Y:S01]  /*1a310*/  BAR.SYNC.DEFER_BLOCKING 0x0 ;  /* 0x0000000000007b1d */ /* 0x000fe20000010000 */
[----:B--2---:R-:W-:Y:S01]  /*1a320*/  FFMA.FTZ R61, R26, UR5, R61 ;  /* 0x000000051a3d7c23 */ /* 0x004fe2000801003d */
[----:B------:R-:W-:-:S04]  /*1a330*/  ISETP.GE.AND P5, PT, R24, R165, PT ;  /* 0x000000a51800720c */ /* 0x000fc80003fa6270 */
[----:B------:R-:W-:Y:S01]  /*1a340*/  FSEL R220, R61, -INF , !P2 ;  /* 0xff8000003ddc7808 */ /* 0x000fe20005000000 */
[----:B------:R-:W2:Y:S01]  /*1a350*/  MUFU.TANH R63, R63 ;  /* 0x0000003f003f7308 */ /* 0x000ea20000002400 */
[----:B------:R-:W-:Y:S01]  /*1a360*/  ISETP.GE.AND P2, PT, R24, R2, PT ;  /* 0x000000021800720c */ /* 0x000fe20003f46270 */
[----:B-1----:R-:W-:-:S06]  /*1a370*/  FFMA.FTZ R44, R13, UR5, R44 ;  /* 0x000000050d2c7c23 */ /* 0x002fcc000801002c */
[----:B------:R-:W1:Y:S01]  /*1a380*/  MUFU.TANH R57, R57 ;  /* 0x0000003900397308 */ /* 0x000e620000002400 */
[----:B---3--:R-:W-:Y:S01]  /*1a390*/  FFMA.FTZ R13, R13, UR5, R4 ;  /* 0x000000050d0d7c23 */ /* 0x008fe20008010004 */
[----:B------:R-:W-:-:S04]  /*1a3a0*/  FSEL R4, R44, -INF , !P6 ;  /* 0xff8000002c047808 */ /* 0x000fc80007000000 */
[----:B------:R-:W-:Y:S02]  /*1a3b0*/  FSEL R13, R13, -INF , !P4 ;  /* 0xff8000000d0d7808 */ /* 0x000fe40006000000 */
[----:B------:R-:W3:Y:S01]  /*1a3c0*/  MUFU.TANH R59, R59 ;  /* 0x0000003b003b7308 */ /* 0x000ee20000002400 */
[----:B--2---:R-:W-:-:S05]  /*1a3d0*/  FFMA.FTZ R63, R26, UR5, R63 ;  /* 0x000000051a3f7c23 */ /* 0x004fca000801003f */
[----:B------:R-:W-:Y:S01]  /*1a3e0*/  FSEL R205, R63, -INF , !P3 ;  /* 0xff8000003fcd7808 */ /* 0x000fe20005800000 */
[----:B-1----:R-:W-:-:S05]  /*1a3f0*/  FFMA.FTZ R57, R28, UR5, R57 ;  /* 0x000000051c397c23 */ /* 0x002fca0008010039 */
[----:B------:R-:W-:Y:S01]  /*1a400*/  FSEL R214, R57, -INF , !P5 ;  /* 0xff80000039d67808 */ /* 0x000fe20006800000 */
[----:B---3--:R-:W-:-:S05]  /*1a410*/  FFMA.FTZ R59, R28, UR5, R59 ;  /* 0x000000051c3b7c23 */ /* 0x008fca000801003b */
        /* <DEDUP_REMOVED lines=14> */
.L_x_2950:
        /* <DEDUP_REMOVED lines=33> */
[C---:B------:R-:W-:Y:S02]  /*1a710*/  LOP3.LUT R24, R25.reuse, UR30, RZ, 0x3c, !PT ;  /* 0x0000001e19187c12 */ /* 0x040fe4000f8e3cff */
        /* <DEDUP_REMOVED lines=28> */
.L_x_2951:
[----:B------:R-:W1:Y:S01]  /*1a8e0*/  LDCU UR10, c[0x0][0x440] ;  /* 0x00008800ff0a77ac */ /* 0x000e620008000800 */
[----:B------:R-:W2:Y:S01]  /*1a8f0*/  LDCU UR9, c[0x0][0x3bc] ;  /* 0x00007780ff0977ac */ /* 0x000ea20008000800 */
[----:B------:R-:W-:Y:S01]  /*1a900*/  USHF.L.U32 UR11, UR14, 0x5, URZ ;  /* 0x000000050e0b7899 */ /* 0x000fe200080006ff */
[----:B-1----:R-:W-:Y:S01]  /*1a910*/  ISETP.GE.AND P4, PT, R10, UR10, PT ;  /* 0x0000000a0a007c0c */ /* 0x002fe2000bf86270 */
[----:B------:R-:W-:Y:S01]  /*1a920*/  IMAD.U32 R10, RZ, RZ, UR26 ;  /* 0x0000001aff0a7e24 */ /* 0x000fe2000f8e00ff */
[----:B------:R-:W-:Y:S02]  /*1a930*/  ISETP.GE.AND P6, PT, R216, UR10, PT ;  /* 0x0000000ad8007c0c */ /* 0x000fe4000bfc6270 */
[----:B------:R-:W-:Y:S01]  /*1a940*/  ISETP.GE.AND P5, PT, R11, UR10, PT ;  /* 0x0000000a0b007c0c */ /* 0x000fe2000bfa6270 */
[----:B------:R-:W-:Y:S01]  /*1a950*/  IMAD.U32 R11, RZ, RZ, UR27 ;  /* 0x0000001bff0b7e24 */ /* 0x000fe2000f8e00ff */
[----:B------:R-:W-:Y:S01]  /*1a960*/  ISETP.GE.AND P3, PT, R9, UR10, PT ;  /* 0x0000000a09007c0c */ /* 0x000fe2000bf66270 */
[----:B--2---:R-:W-:-:S03]  /*1a970*/  USHF.L.U64.HI UR9, UR14, 0x5, UR9 ;  /* 0x000000050e097899 */ /* 0x004fc60008010209 */
[----:B------:R-:W-:-:S04]  /*1a980*/  LEA R24, P2, R11, R226, 0x1 ;  /* 0x000000e20b187211 */ /* 0x000fc800078408ff */
[----:B------:R-:W-:Y:S01]  /*1a990*/  LEA.HI.X R25, R11, R227, R10, 0x1, P2 ;  /* 0x000000e30b197211 */ /* 0x000fe200010f0c0a */
[----:B------:R-:W-:Y:S01]  /*1a9a0*/  @!P4 IMAD.MOV.U32 R10, RZ, RZ, R226 ;  /* 0x000000ffff0ac224 */ /* 0x000fe200078e00e2 */
[----:B------:R-:W-:Y:S01]  /*1a9b0*/  @!PT LDS RZ, [RZ] ;  /* 0x00000000fffff984 */ /* 0x000fe20000000800 */
[----:B------:R-:W-:Y:S01]  /*1a9c0*/  @!PT LDS RZ, [RZ] ;  /* 0x00000000fffff984 */ /* 0x000fe20000000800 */
[----:B------:R-:W-:Y:S01]  /*1a9d0*/  @!PT LDS RZ, [RZ] ;  /* 0x00000000fffff984 */ /* 0x000fe20000000800 */
[----:B------:R1:W-:Y:S01]  /*1a9e0*/  @!P6 LDGSTS.E.BYPASS.LTC128B.128 [R235+0x8000], desc[UR6][R226.64] ;  /* 0x08000000e2ebefae */ /* 0x0003e2000b981a06 */
[----:B------:R-:W-:Y:S01]  /*1a9f0*/  @!P4 IMAD.MOV.U32 R11, RZ, RZ, R227 ;  /* 0x000000ffff0bc224 */ /* 0x000fe200078e00e3 */
[----:B------:R-:W-:Y:S02]  /*1aa00*/  IADD3 R28, P2, PT, R24, UR11, RZ ;  /* 0x0000000b181c7c10 */ /* 0x000fe4000ff5e0ff */
[----:B------:R1:W-:Y:S02]  /*1aa10*/  @P6 STS.128 [R235+0x8000], RZ ;  /* 0x008000ffeb006388 */ /* 0x0003e40000000c00 */
[----:B------:R-:W-:Y:S02]  /*1aa20*/  IADD3.X R29, PT, PT, R25, UR9, RZ, P2, !PT ;  /* 0x00000009191d7c10 */ /* 0x000fe400097fe4ff */
        /* <DEDUP_REMOVED lines=78> */
.L_x_2949:
[----:B------:R-:W-:Y:S01]  /*1af10*/  FMNMX3.FTZ R9, R4, R20, R22, !PT ;  /* 0x0000001404097276 */ /* 0x000fe20007810016 */
[----:B------:R-:W2:Y:S01]  /*1af20*/  LDCU UR9, c[0x0][0x45c] ;  /* 0x00008b80ff0977ac */ /* 0x000ea20008000800 */
[----:B-1----:R-:W-:Y:S02]  /*1af30*/  FMNMX3.FTZ R10, R13, R15, R7, !PT ;  /* 0x0000000f0d0a7276 */ /* 0x002fe40007810007 */
        /* <DEDUP_REMOVED lines=16> */
[----:B------:R-:W1:Y:S01]  /*1b040*/  SHFL.BFLY PT, R11, R24, 0x2, 0x1f ;  /* 0x0c401f00180b7f89 */ /* 0x000e6200000e0000 */
        /* <DEDUP_REMOVED lines=9> */
[----:B-1----:R-:W-:-:S03]  /*1b0e0*/  FMNMX.FTZ R11, R24, R11, !PT ;  /* 0x0000000b180b7209 */ /* 0x002fc60007810000 */
[----:B------:R-:W-:Y:S01]  /*1b0f0*/  LDSM.16.MT88.4 R72, [R221+0x14000] ;  /* 0x01400000dd48783b */ /* 0x000fe20000004200 */
[----:B---3--:R-:W-:-:S03]  /*1b100*/  FMNMX.FTZ R10, R25, R10, !PT ;  /* 0x0000000a190a7209 */ /* 0x008fc60007810000 */
[----:B------:R-:W1:Y:S04]  /*1b110*/  SHFL.BFLY PT, R164, R11, 0x1, 0x1f ;  /* 0x0c201f000ba47f89 */ /* 0x000e6800000e0000 */
[----:B------:R-:W3:Y:S04]  /*1b120*/  SHFL.BFLY PT, R9, R10, 0x1, 0x1f ;  /* 0x0c201f000a097f89 */ /* 0x000ee800000e0000 */
[----:B------:R-:W-:Y:S04]  /*1b130*/  LDSM.16.MT88.4 R80, [R180+0x14000] ;  /* 0x01400000b450783b */ /* 0x000fe80000004200 */
[----:B------:R-:W-:Y:S04]  /*1b140*/  LDSM.16.MT88.4 R104, [R221+0x16000] ;  /* 0x01600000dd68783b */ /* 0x000fe80000004200 */
[----:B------:R-:W-:Y:S04]  /*1b150*/  LDSM.16.MT88.4 R112, [R180+0x16000] ;  /* 0x01600000b470783b */ /* 0x000fe80000004200 */
[----:B------:R-:W-:Y:S01]  /*1b160*/  LDSM.16.MT88.4 R28, [R180+0x14800] ;  /* 0x01480000b41c783b */ /* 0x000fe20000004200 */
[----:B-1----:R-:W-:-:S03]  /*1b170*/  FMNMX.FTZ R164, R11, R164, !PT ;  /* 0x000000a40ba47209 */ /* 0x002fc60007810000 */
[----:B------:R-:W-:Y:S01]  /*1b180*/  LDSM.16.MT88.4 R172, [R180+0x12800] ;  /* 0x01280000b4ac783b */ /* 0x000fe20000004200 */
[C---:B------:R-:W-:Y:S01]  /*1b190*/  FSETP.NEU.FTZ.AND P2, PT, R164.reuse, -INF , PT ;  /* 0xff800000a400780b */ /* 0x040fe20003f5d000 */
[----:B--2---:R-:W-:Y:S01]  /*1b1a0*/  FMUL.FTZ R219, R164, UR9 ;  /* 0x00000009a4db7c20 */ /* 0x004fe20008410000 */
        /* <DEDUP_REMOVED lines=15> */
[--C-:B------:R-:W-:Y:S01]  /*1b2a0*/  FFMA.FTZ R191, R5, UR9, -R206.reuse ;  /* 0x0000000905bf7c23 */ /* 0x100fe200080108ce */
[----:B------:R-:W1:Y:S01]  /*1b2b0*/  LDSM.16.MT88.4 R140, [R199] ;  /* 0x00000000c78c783b */ /* 0x000e620000004200 */
        /* <DEDUP_REMOVED lines=45> */
[----:B------:R-:W-:Y:S01]  /*1b590*/  FFMA.FTZ R239, R214, UR9, -R219 ;  /* 0x00000009d6ef7c23 */ /* 0x000fe200080108db */
[----:B------:R-:W-:Y:S01]  /*1b5a0*/  MUFU.EX2 R190, R190 ;  /* 0x000000be00be7308 */ /* 0x000fe20000000800 */
[C---:B------:R-:W-:Y:S01]  /*1b5b0*/  HMMA.16816.F32 R152, R128.reuse, R148, RZ ;  /* 0x000000948098723c */ /* 0x040fe200000018ff */
[----:B------:R-:W-:Y:S01]  /*1b5c0*/  LDSM.16.MT88.4 R24, [R199+0x4800] ;  /* 0x00480000c718783b */ /* 0x000fe20000004200 */
[----:B------:R-:W-:Y:S01]  /*1b5d0*/  FADD.FTZ R197, R200, R197 ;  /* 0x000000c5c8c57221 */ /* 0x000fe20000010000 */
[----:B------:R-:W2:Y:S01]  /*1b5e0*/  MUFU.EX2 R187, R187 ;  /* 0x000000bb00bb7308 */ /* 0x000ea20000000800 */
[----:B------:R-:W-:Y:S01]  /*1b5f0*/  FADD.FTZ R195, R198, R195 ;  /* 0x000000c3c6c37221 */ /* 0x000fe20000010000 */
[----:B------:R-:W-:Y:S01]  /*1b600*/  LDSM.16.MT88.4 R168, [R207+0x2800] ;  /* 0x00280000cfa8783b */ /* 0x000fe20000004200 */
[----:B------:R-:W-:Y:S01]  /*1b610*/  FADD.FTZ R196, R196, R197 ;  /* 0x000000c5c4c47221 */ /* 0x000fe20000010000 */
[----:B------:R-:W-:Y:S01]  /*1b620*/  MUFU.EX2 R184, R184 ;  /* 0x000000b800b87308 */ /* 0x000fe20000000800 */
[----:B------:R-:W-:Y:S01]  /*1b630*/  HMMA.16816.F32 R148, R128, R150, RZ ;  /* 0x000000968094723c */ /* 0x000fe200000018ff */
[----:B------:R-:W-:Y:S01]  /*1b640*/  FADD.FTZ R194, R194, R195 ;  /* 0x000000c3c2c27221 */ /* 0x000fe20000010000 */
[----:B------:R-:W-:Y:S01]  /*1b650*/  FADD.FTZ R193, R193, R196 ;  /* 0x000000c4c1c17221 */ /* 0x000fe20000010000 */
[----:B------:R-:W2:Y:S02]  /*1b660*/  MUFU.EX2 R167, R167 ;  /* 0x000000a700a77308 */ /* 0x000ea40000000800 */
[----:B------:R-:W-:-:S02]  /*1b670*/  FADD.FTZ R191, R191, R194 ;  /* 0x000000c2bfbf7221 */ /* 0x000fc40000010000 */
[----:B------:R-:W-:Y:S01]  /*1b680*/  MUFU.EX2 R201, R201 ;  /* 0x000000c900c97308 */ /* 0x000fe20000000800 */
[C---:B------:R-:W-:Y:S03]  /*1b690*/  HMMA.16816.F32 R160, R128.reuse, R156, RZ ;  /* 0x0000009c80a0723c */ /* 0x040fe600000018ff */
[----:B------:R-:W5:Y:S04]  /*1b6a0*/  MUFU.EX2 R208, R208 ;  /* 0x000000d000d07308 */ /* 0x000f680000000800 */
[----:B------:R-:W-:Y:S01]  /*1b6b0*/  MUFU.EX2 R202, R202 ;  /* 0x000000ca00ca7308 */ /* 0x000fe20000000800 */
[C---:B------:R-:W-:Y:S03]  /*1b6c0*/  HMMA.16816.F32 R156, R128.reuse, R158, RZ ;  /* 0x0000009e809c723c */ /* 0x040fe600000018ff */
[----:B------:R-:W-:Y:S04]  /*1b6d0*/  MUFU.EX2 R210, R210 ;  /* 0x000000d200d27308 */ /* 0x000fe80000000800 */
[----:B------:R-:W5:Y:S01]  /*1b6e0*/  MUFU.EX2 R209, R209 ;  /* 0x000000d100d17308 */ /* 0x000f620000000800 */
[C---:B-1----:R-:W-:Y:S03]  /*1b6f0*/  HMMA.16816.F32 R144, R128.reuse, R140, RZ ;  /* 0x0000008c8090723c */ /* 0x042fe600000018ff */
[----:B------:R-:W-:Y:S04]  /*1b700*/  MUFU.EX2 R212, R212 ;  /* 0x000000d400d47308 */ /* 0x000fe80000000800 */
[----:B------:R-:W-:Y:S01]  /*1b710*/  MUFU.EX2 R211, R211 ;  /* 0x000000d300d37308 */ /* 0x000fe20000000800 */
[C---:B---3--:R-:W-:Y:S03]  /*1b720*/  HMMA.16816.F32 R136, R128.reuse, R132, RZ ;  /* 0x000000848088723c */ /* 0x048fe600000018ff */
[----:B------:R-:W-:Y:S05]  /*1b730*/  MUFU.EX2 R239, R239 ;  /* 0x000000ef00ef7308 */ /* 0x000fea0000000800 */
        /* <DEDUP_REMOVED lines=45> */
[C---:B-----5:R-:W-:Y:S08]  /*1ba10*/  HMMA.16816.F32 R136, R4.reuse, R16, R136 ;  /* 0x000000100488723c */ /* 0x060ff00000001888 */
        /* <DEDUP_REMOVED lines=247> */
.L_x_2953:
        /* <DEDUP_REMOVED lines=8> */
.L_x_2954:
[----:B------:R-:W1:Y:S01]  /*1ca10*/  LDCU UR10, c[0x0][0x440] ;  /* 0x00008800ff0a77ac */ /* 0x000e620008000800 */
[----:B------:R-:W-:Y:S01]  /*1ca20*/  LOP3.LUT R7, R216, 0x40, RZ, 0xfc, !PT ;  /* 0x00000040d8077812 */ /* 0x000fe200078efcff */
[----:B------:R-:W-:Y:S01]  /*1ca30*/  IMAD.SHL.U32 R217, R220, 0x20, RZ ;  /* 0x00000020dcd97824 */ /* 0x000fe200078e00ff */
[----:B------:R-:W-:Y:S01]  /*1ca40*/  LOP3.LUT R11, R8, 0x8, R5, 0xf8, !PT ;  /* 0x00000008080b7812 */ /* 0x000fe200078ef805 */
[----:B------:R-:W2:Y:S01]  /*1ca50*/  LDCU UR11, c[0x0][0x50c] ;  /* 0x0000a180ff0b77ac */ /* 0x000ea20008000800 */
[C---:B------:R-:W-:Y:S02]  /*1ca60*/  LOP3.LUT R5, R216.reuse, 0x80, RZ, 0xfc, !PT ;  /* 0x00000080d8057812 */ /* 0x040fe400078efcff */
[----:B------:R-:W-:Y:S01]  /*1ca70*/  SHF.R.U32.HI R218, RZ, 0x1, R220 ;  /* 0x00000001ffda7819 */ /* 0x000fe200000116dc */
[----:B------:R-:W-:Y:S01]  /*1ca80*/  UISETP.GE.AND UP1, UPT, UR4, 0x3, UPT ;  /* 0x000000030400788c */ /* 0x000fe2000bf26270 */
        /* <DEDUP_REMOVED lines=9> */
[----:B------:R-:W-:Y:S01]  /*1cb20*/  LOP3.LUT R5, R218, 0x8, RZ, 0xc0, !PT ;  /* 0x00000008da057812 */ /* 0x000fe200078ec0ff */
[----:B------:R-:W-:Y:S01]  /*1cb30*/  VIADD R167, R209, UR8 ;  /* 0x00000008d1a77c36 */ /* 0x000fe20008000000 */
[----:B------:R-:W-:Y:S01]  /*1cb40*/  ISETP.GE.AND P3, PT, R9, UR10, PT ;  /* 0x0000000a09007c0c */ /* 0x000fe2000bf66270 */
[----:B------:R-:W-:Y:S01]  /*1cb50*/  USHF.L.U32 UR10, UR4, 0x6, URZ ;  /* 0x00000006040a7899 */ /* 0x000fe200080006ff */
[--C-:B------:R-:W-:Y:S01]  /*1cb60*/  LOP3.LUT R5, R5, 0x1c0, R4.reuse, 0xf8, !PT ;  /* 0x000001c005057812 */ /* 0x100fe200078ef804 */
[--C-:B------:R-:W-:Y:S01]  /*1cb70*/  IMAD.IADD R208, R224, 0x1, R167.reuse ;  /* 0x00000001e0d07824 */ /* 0x100fe200078e02a7 */
[----:B------:R-:W-:Y:S01]  /*1cb80*/  LOP3.LUT R4, R217, 0x200, R4, 0xf8, !PT ;  /* 0x00000200d9047812 */ /* 0x000fe200078ef804 */
[----:B------:R-:W-:Y:S01]  /*1cb90*/  IMAD.IADD R167, R166, 0x1, R167 ;  /* 0x00000001a6a77824 */ /* 0x000fe200078e02a7 */
[----:B------:R-:W-:Y:S01]  /*1cba0*/  LEA R8, P2, R6, R228, 0x5 ;  /* 0x000000e406087211 */ /* 0x000fe200078428ff */
[----:B------:R-:W-:Y:S01]  /*1cbb0*/  @!PT LDS RZ, [RZ] ;  /* 0x00000000fffff984 */ /* 0x000fe20000000800 */
[----:B------:R-:W-:Y:S01]  /*1cbc0*/  @!PT LDS RZ, [RZ] ;  /* 0x00000000fffff984 */ /* 0x000fe20000000800 */
[----:B------:R-:W-:Y:S01]  /*1cbd0*/  @!PT LDS RZ, [RZ] ;  /* 0x00000000fffff984 */ /* 0x000fe20000000800 */
[----:B------:R-:W-:Y:S01]  /*1cbe0*/  @!P6 LDGSTS.E.BYPASS.LTC128B.128 [R235+0x10000], desc[UR6][R228.64] ;  /* 0x10000000e4ebefae */ /* 0x000fe2000b981a06 */
[----:B------:R-:W-:Y:S01]  /*1cbf0*/  LOP3.LUT R213, R4, R5, R216, 0xf6, !PT ;  /* 0x0000000504d57212 */ /* 0x000fe200078ef6d8 */
[----:B------:R-:W-:-:S02]  /*1cc00*/  IMAD.SHL.U32 R5, R6, 0x20, RZ ;  /* 0x0000002006057824 */ /* 0x000fc400078e00ff */
        /* <DEDUP_REMOVED lines=11> */
[C---:B------:R-:W-:Y:S01]  /*1ccc0*/  IADD3 R6, P2, PT, R5.reuse, R8, RZ ;  /* 0x0000000805067210 */ /* 0x040fe20007f5e0ff */
[----:B------:R-:W-:Y:S01]  /*1ccd0*/  @!PT LDS RZ, [RZ] ;  /* 0x00000000fffff984 */ /* 0x000fe20000000800 */
[----:B------:R-:W-:Y:S01]  /*1cce0*/  @!PT LDS RZ, [RZ] ;  /* 0x00000000fffff984 */ /* 0x000fe20000000800 */
[----:B------:R-:W-:Y:S01]  /*1ccf0*/  @!PT LDS RZ, [RZ] ;  /* 0x00000000fffff984 */ /* 0x000fe20000000800 */
[----:B------:R-:W-:Y:S01]  /*1cd00*/  @!P4 LDGSTS.E.BYPASS.LTC128B.128 [R235+0x14000], desc[UR6][R228.64+0x100] ;  /* 0x14000100e4ebcfae */ /* 0x000fe2000b981a06 */
[C---:B------:R-:W-:Y:S02]  /*1cd10*/  IMAD.IADD R166, R224.reuse, 0x1, R167 ;  /* 0x00000001e0a67824 */ /* 0x040fe400078e02a7 */
[----:B------:R-:W-:Y:S01]  /*1cd20*/  IMAD.IADD R211, R224, 0x1, R210 ;  /* 0x00000001e0d37824 */ /* 0x000fe200078e02d2 */
[----:B------:R-:W-:Y:S01]  /*1cd30*/  @P4 STS.128 [R235+0x14000], RZ ;  /* 0x014000ffeb004388 */ /* 0x000fe20000000c00 */
[----:B------:R-:W-:Y:S01]  /*1cd40*/  IMAD.X R7, R4, 0x1, R9, P2 ;  /* 0x0000000104077824 */ /* 0x000fe200010e0609 */
[----:B------:R-:W-:-:S02]  /*1cd50*/  IADD3 R10, P2, PT, R5, R6, RZ ;  /* 0x00000006050a7210 */ /* 0x000fc40007f5e0ff */
        /* <DEDUP_REMOVED lines=70> */
[----:B------:R-:W2:Y:S04]  /*1d1c0*/  LDSM.16.M88.4 R24, [R209+UR8+0x9800] ;  /* 0x00980008d118783b */ /* 0x000ea80008000200 */
[----:B------:R-:W-:Y:S04]  /*1d1d0*/  LDSM.16.M88.4 R28, [R212] ;  /* 0x00000000d41c783b */ /* 0x000fe80000000200 */
[----:B------:R-:W2:Y:S04]  /*1d1e0*/  LDSM.16.M88.4 R20, [R208+0x8000] ;  /* 0x00800000d014783b */ /* 0x000ea80000000200 */
[----:B-1----:R-:W1:Y:S04]  /*1d1f0*/  LDSM.16.M88.4 R8, [R208+0x8800] ;  /* 0x00880000d008783b */ /* 0x002e680000000200 */
[----:B------:R-:W1:Y:S04]  /*1d200*/  LDSM.16.M88.4 R4, [R208+0x9000] ;  /* 0x00900000d004783b */ /* 0x000e680000000200 */
[----:B------:R-:W1:Y:S04]  /*1d210*/  LDSM.16.M88.4 R32, [R208+0x9800] ;  /* 0x00980000d020783b */ /* 0x000e680000000200 */
        /* <DEDUP_REMOVED lines=11> */
[C---:B--2---:R-:W-:Y:S08]  /*1d2d0*/  HMMA.16816.F32 R172, R168.reuse, R24, RZ ;  /* 0x00000018a8ac723c */ /* 0x044ff000000018ff */
[----:B------:R-:W-:Y:S01]  /*1d2e0*/  HMMA.16816.F32 R168, R168, R26, RZ ;  /* 0x0000001aa8a8723c */ /* 0x000fe200000018ff */
[----:B------:R-:W2:Y:S07]  /*1d2f0*/  LDSM.16.M88.4 R24, [R167+0x8000] ;  /* 0x00800000a718783b */ /* 0x000eae0000000200 */
[C---:B------:R-:W-:Y:S08]  /*1d300*/  HMMA.16816.F32 R16, R28.reuse, R20, R16 ;  /* 0x000000141c10723c */ /* 0x040ff00000001810 */
[C---:B------:R-:W-:Y:S01]  /*1d310*/  HMMA.16816.F32 R12, R28.reuse, R22, R12 ;  /* 0x000000161c0c723c */ /* 0x040fe2000000180c */
[----:B------:R-:W3:Y:S07]  /*1d320*/  LDSM.16.M88.4 R20, [R167+0x8800] ;  /* 0x00880000a714783b */ /* 0x000eee0000000200 */
[C---:B-1----:R-:W-:Y:S08]  /*1d330*/  HMMA.16816.F32 R188, R28.reuse, R8, R188 ;  /* 0x000000081cbc723c */ /* 0x042ff000000018bc */
[C---:B------:R-:W-:Y:S01]  /*1d340*/  HMMA.16816.F32 R184, R28.reuse, R10, R184 ;  /* 0x0000000a1cb8723c */ /* 0x040fe200000018b8 */
[----:B------:R-:W-:Y:S07]  /*1d350*/  LDSM.16.M88.4 R8, [R211] ;  /* 0x00000000d308783b */ /* 0x000fee0000000200 */
[C---:B------:R-:W-:Y:S08]  /*1d360*/  HMMA.16816.F32 R180, R28.reuse, R4, R180 ;  /* 0x000000041cb4723c */ /* 0x040ff000000018b4 */
[C---:B------:R-:W-:Y:S01]  /*1d370*/  HMMA.16816.F32 R176, R28.reuse, R6, R176 ;  /* 0x000000061cb0723c */ /* 0x040fe200000018b0 */
[----:B------:R-:W1:Y:S07]  /*1d380*/  LDSM.16.M88.4 R4, [R166+0x8000] ;  /* 0x00800000a604783b */ /* 0x000e6e0000000200 */
[C---:B------:R-:W-:Y:S08]  /*1d390*/  HMMA.16816.F32 R172, R28.reuse, R32, R172 ;  /* 0x000000201cac723c */ /* 0x040ff000000018ac */
[----:B------:R-:W-:Y:S01]  /*1d3a0*/  HMMA.16816.F32 R168, R28, R34, R168 ;  /* 0x000000221ca8723c */ /* 0x000fe200000018a8 */
[----:B------:R-:W4:Y:S04]  /*1d3b0*/  LDSM.16.M88.4 R32, [R166+0x8800] ;  /* 0x00880000a620783b */ /* 0x000f280000000200 */
[----:B------:R-:W5:Y:S03]  /*1d3c0*/  LDSM.16.M88.4 R28, [R166+0x9000] ;  /* 0x00900000a61c783b */ /* 0x000f660000000200 */
[C---:B--2---:R-:W-:Y:S08]  /*1d3d0*/  HMMA.16816.F32 R16, R192.reuse, R24, R16 ;  /* 0x00000018c010723c */ /* 0x044ff00000001810 */
[C---:B------:R-:W-:Y:S01]  /*1d3e0*/  HMMA.16816.F32 R12, R192.reuse, R26, R12 ;  /* 0x0000001ac00c723c */ /* 0x040fe2000000180c */
[----:B------:R-:W2:Y:S07]  /*1d3f0*/  LDSM.16.M88.4 R24, [R166+0x9800] ;  /* 0x00980000a618783b */ /* 0x000eae0000000200 */
        /* <DEDUP_REMOVED lines=10> */
[C---:B-1----:R-:W-:Y:S08]  /*1d4a0*/  HMMA.16816.F32 R16, R8.reuse, R4, R16 ;  /* 0x000000040810723c */ /* 0x042ff00000001810 */
[C---:B------:R-:W-:Y:S01]  /*1d4b0*/  HMMA.16816.F32 R12, R8.reuse, R6, R12 ;  /* 0x00000006080c723c */ /* 0x040fe2000000180c */
[----:B------:R-:W1:Y:S07]  /*1d4c0*/  LDSM.16.M88.4 R4, [R209+UR8+0xa800] ;  /* 0x00a80008d104783b */ /* 0x000e6e0008000200 */
[C---:B----4-:R-:W-:Y:S08]  /*1d4d0*/  HMMA.16816.F32 R188, R8.reuse, R32, R188 ;  /* 0x0000002008bc723c */ /* 0x050ff000000018bc */
[C---:B------:R-:W-:Y:S01]  /*1d4e0*/  HMMA.16816.F32 R184, R8.reuse, R34, R184 ;  /* 0x0000002208b8723c */ /* 0x040fe200000018b8 */
[----:B------:R-:W4:Y:S07]  /*1d4f0*/  LDSM.16.M88.4 R32, [R209+UR8+0xb000] ;  /* 0x00b00008d120783b */ /* 0x000f2e0008000200 */
[C---:B-----5:R-:W-:Y:S08]  /*1d500*/  HMMA.16816.F32 R180, R8.reuse, R28, R180 ;  /* 0x0000001c08b4723c */ /* 0x060ff000000018b4 */
[C---:B------:R-:W-:Y:S01]  /*1d510*/  HMMA.16816.F32 R176, R8.reuse, R30, R176 ;  /* 0x0000001e08b0723c */ /* 0x040fe200000018b0 */
        /* <DEDUP_REMOVED lines=8> */
[C---:B-1----:R-:W-:Y:S08]  /*1d5a0*/  HMMA.16816.F32 R188, R200.reuse, R4, R188 ;  /* 0x00000004c8bc723c */ /* 0x042ff000000018bc */
[C---:B------:R-:W-:Y:S01]  /*1d5b0*/  HMMA.16816.F32 R184, R200.reuse, R6, R184 ;  /* 0x00000006c8b8723c */ /* 0x040fe200000018b8 */
[----:B------:R-:W1:Y:S07]  /*1d5c0*/  LDSM.16.M88.4 R4, [R210+0x2000] ;  /* 0x00200000d204783b */ /* 0x000e6e0000000200 */
[C---:B----4-:R-:W-:Y:S08]  /*1d5d0*/  HMMA.16816.F32 R180, R200.reuse, R32, R180 ;  /* 0x00000020c8b4723c */ /* 0x050ff000000018b4 */
[----:B------:R-:W-:Y:S01]  /*1d5e0*/  HMMA.16816.F32 R176, R200, R34, R176 ;  /* 0x00000022c8b0723c */ /* 0x000fe200000018b0 */
[----:B------:R-:W3:Y:S07]  /*1d5f0*/  LDSM.16.M88.4 R32, [R167+0xa800] ;  /* 0x00a80000a720783b */ /* 0x000eee0000000200 */
[C---:B--2---:R-:W-:Y:S08]  /*1d600*/  HMMA.16816.F32 R16, R24.reuse, R28, R16 ;  /* 0x0000001c1810723c */ /* 0x044ff00000001810 */
[C---:B------:R-:W-:Y:S01]  /*1d610*/  HMMA.16816.F32 R12, R24.reuse, R30, R12 ;  /* 0x0000001e180c723c */ /* 0x040fe2000000180c */
[----:B------:R-:W-:Y:S07]  /*1d620*/  LDSM.16.M88.4 R28, [R167+0xb800] ;  /* 0x00b80000a71c783b */ /* 0x000fee0000000200 */
[C---:B-----5:R-:W-:Y:S08]  /*1d630*/  HMMA.16816.F32 R188, R24.reuse, R8, R188 ;  /* 0x0000000818bc723c */ /* 0x060ff000000018bc */
[----:B------:R-:W-:Y:S01]  /*1d640*/  HMMA.16816.F32 R184, R24, R10, R184 ;  /* 0x0000000a18b8723c */ /* 0x000fe200000018b8 */
[----:B------:R-:W2:Y:S07]  /*1d650*/  LDSM.16.M88.4 R8, [R167+0xb000] ;  /* 0x00b00000a708783b */ /* 0x000eae0000000200 */
        /* <DEDUP_REMOVED lines=16> */
[----:B------:R-:W-:Y:S07]  /*1d760*/  LDSM.16.M88.4 R32, [R209+UR8+0xc000] ;  /* 0x00c00008d120783b */ /* 0x000fee0008000200 */
[C---:B--2---:R-:W-:Y:S08]  /*1d770*/  HMMA.16816.F32 R180, R4.reuse, R8, R180 ;  /* 0x0000000804b4723c */ /* 0x044ff000000018b4 */
[C---:B------:R-:W-:Y:S01]  /*1d780*/  HMMA.16816.F32 R176, R4.reuse, R10, R176 ;  /* 0x0000000a04b0723c */ /* 0x040fe200000018b0 */
[----:B------:R-:W-:Y:S07]  /*1d790*/  LDSM.16.M88.4 R8, [R213+0x4000] ;  /* 0x00400000d508783b */ /* 0x000fee0000000200 */
[C---:B------:R-:W-:Y:S08]  /*1d7a0*/  HMMA.16816.F32 R172, R4.reuse, R28, R172 ;  /* 0x0000001c04ac723c */ /* 0x040ff000000018ac */
[----:B------:R-:W-:Y:S01]  /*1d7b0*/  HMMA.16816.F32 R168, R4, R30, R168 ;  /* 0x0000001e04a8723c */ /* 0x000fe200000018a8 */
[----:B------:R-:W2:Y:S04]  /*1d7c0*/  LDSM.16.M88.4 R4, [R209+UR8+0xc800] ;  /* 0x00c80008d104783b */ /* 0x000ea80008000200 */
[----:B------:R-:W3:Y:S03]  /*1d7d0*/  LDSM.16.M88.4 R28, [R209+UR8+0xd000] ;  /* 0x00d00008d11c783b */ /* 0x000ee60008000200 */
[C---:B----4-:R-:W-:Y:S08]  /*1d7e0*/  HMMA.16816.F32 R16, R196.reuse, R24, R16 ;  /* 0x00000018c410723c */ /* 0x050ff00000001810 */
[C---:B------:R-:W-:Y:S01]  /*1d7f0*/  HMMA.16816.F32 R12, R196.reuse, R26, R12 ;  /* 0x0000001ac40c723c */ /* 0x040fe2000000180c */
[----:B------:R-:W4:Y:S07]  /*1d800*/  LDSM.16.M88.4 R24, [R209+UR8+0xd800] ;  /* 0x00d80008d118783b */ /* 0x000f2e0008000200 */
[C---:B-1----:R-:W-:Y:S08]  /*1d810*/  HMMA.16816.F32 R188, R196.reuse, R20, R188 ;  /* 0x00000014c4bc723c */ /* 0x042ff000000018bc */
[C---:B------:R-:W-:Y:S01]  /*1d820*/  HMMA.16816.F32 R184, R196.reuse, R22, R184 ;  /* 0x00000016c4b8723c */ /* 0x040fe200000018b8 */
[----:B------:R-:W1:Y:S07]  /*1d830*/  LDSM.16.M88.4 R20, [R208+0xc000] ;  /* 0x00c00000d014783b */ /* 0x000e6e0000000200 */
[----:B------:R-:W-:Y:S08]  /*1d840*/  HMMA.16816.F32 R180, R196, R204, R180 ;  /* 0x000000ccc4b4723c */ /* 0x000ff000000018b4 */
[C---:B--2---:R-:W-:Y:S08]  /*1d850*/  HMMA.16816.F32 R188, R8.reuse, R4, R188 ;  /* 0x0000000408bc723c */ /* 0x044ff000000018bc */
[----:B------:R-:W-:Y:S01]  /*1d860*/  HMMA.16816.F32 R184, R8, R6, R184 ;  /* 0x0000000608b8723c */ /* 0x000fe200000018b8 */
[----:B------:R-:W2:Y:S07]  /*1d870*/  LDSM.16.M88.4 R4, [R208+0xd000] ;  /* 0x00d00000d004783b */ /* 0x000eae0000000200 */
        /* <DEDUP_REMOVED lines=38> */
[C---:B-1----:R-:W-:Y:S08]  /*1dae0*/  HMMA.16816.F32 R172, R8.reuse, R20, R172 ;  /* 0x0000001408ac723c */ /* 0x042ff000000018ac */
[----:B------:R-:W-:Y:S01]  /*1daf0*/  HMMA.16816.F32 R168, R8, R22, R168 ;  /* 0x0000001608a8723c */ /* 0x000fe200000018a8 */
[----:B------:R-:W-:Y:S04]  /*1db00*/  LDSM.16.M88.4 R8, [R212+0x6000] ;  /* 0x00600000d408783b */ /* 0x000fe80000000200 */
[----:B------:R-:W-:Y:S03]  /*1db10*/  LDSM.16.M88.4 R20, [R209+UR8+0xf000] ;  /* 0x00f00008d114783b */ /* 0x000fe60008000200 */
[C---:B--2---:R-:W-:Y:S08]  /*1db20*/  HMMA.16816.F32 R16, R204.reuse, R4, R16 ;  /* 0x00000004cc10723c */ /* 0x044ff00000001810 */
        /* <DEDUP_REMOVED lines=18> */
[----:B------:R-:W-:Y:S01]  /*1dc50*/  HMMA.16816.F32 R176, R32, R22, R176 ;  /* 0x0000001620b0723c */ /* 0x000fe200000018b0 */
[----:B------:R-:W3:Y:S07]  /*1dc60*/  LDSM.16.M88.4 R20, [R208+0xe800] ;  /* 0x00e80000d014783b */ /* 0x000eee0000000200 */
[----:B--2---:R-:W-:Y:S08]  /*1dc70*/  HMMA.16816.F32 R200, R28, R12, R200 ;  /* 0x0000000c1cc8723c */ /* 0x004ff000000018c8 */
[----:B------:R-:W-:Y:S08]  /*1dc80*/  HMMA.16816.F32 R168, R32, R198, R168 ;  /* 0x000000c620a8723c */ /* 0x000ff000000018a8 */
[----:B------:R-:W-:Y:S01]  /*1dc90*/  HMMA.16816.F32 R192, R28, R14, R192 ;  /* 0x0000000e1cc0723c */ /* 0x000fe200000018c0 */
[----:B------:R-:W2:Y:S07]  /*1dca0*/  LDSM.16.M88.4 R12, [R167+0xf800] ;  /* 0x00f80000a70c783b */ /* 0x000eae0000000200 */
[C---:B------:R-:W-:Y:S08]  /*1dcb0*/  HMMA.16816.F32 R188, R32.reuse, R24, R188 ;  /* 0x0000001820bc723c */ /* 0x040ff000000018bc */
[C---:B------:R-:W-:Y:S01]  /*1dcc0*/  HMMA.16816.F32 R184, R32.reuse, R26, R184 ;  /* 0x0000001a20b8723c */ /* 0x040fe200000018b8 */
[----:B------:R-:W4:Y:S07]  /*1dcd0*/  LDSM.16.M88.4 R24, [R211+0x6000] ;  /* 0x00600000d318783b */ /* 0x000f2e0000000200 */
[----:B------:R-:W-:Y:S01]  /*1dce0*/  HMMA.16816.F32 R172, R32, R196, R172 ;  /* 0x000000c420ac723c */ /* 0x000fe200000018ac */
[----:B------:R-:W5:Y:S07]  /*1dcf0*/  LDSM.16.M88.4 R32, [R167+0xe800] ;  /* 0x00e80000a720783b */ /* 0x000f6e0000000200 */
[C---:B-1----:R-:W-:Y:S01]  /*1dd00*/  HMMA.16816.F32 R204, R8.reuse, R6, R168 ;  /* 0x0000000608cc723c */ /* 0x042fe200000018a8 */
[----:B------:R-:W1:Y:S07]  /*1dd10*/  LDSM.16.M88.4 R168, [R166+0xf800] ;  /* 0x00f80000a6a8783b */ /* 0x000e6e0000000200 */
[C---:B---3--:R-:W-:Y:S01]  /*1dd20*/  HMMA.16816.F32 R196, R8.reuse, R20, R188 ;  /* 0x0000001408c4723c */ /* 0x048fe200000018bc */
[----:B------:R-:W3:Y:S07]  /*1dd30*/  LDSM.16.M88.4 R188, [R166+0xe800] ;  /* 0x00e80000a6bc783b */ /* 0x000eee0000000200 */
[----:B------:R-:W-:Y:S01]  /*1dd40*/  HMMA.16816.F32 R184, R8, R22, R184 ;  /* 0x0000001608b8723c */ /* 0x000fe200000018b8 */
[----:B------:R3:W-:Y:S07]  /*1dd50*/  LDSM.16.M88.4 R20, [R167+0xf000] ;  /* 0x00f00000a714783b */ /* 0x0007ee0000000200 */
[----:B--2---:R-:W-:Y:S08]  /*1dd60*/  HMMA.16816.F32 R204, R28, R14, R204 ;  /* 0x0000000e1ccc723c */ /* 0x004ff000000018cc */
[C---:B----4-:R-:W-:Y:S08]  /*1dd70*/  HMMA.16816.F32 R200, R24.reuse, R16, R200 ;  /* 0x0000001018c8723c */ /* 0x050ff000000018c8 */
[----:B------:R-:W-:Y:S01]  /*1dd80*/  HMMA.16816.F32 R192, R24, R18, R192 ;  /* 0x0000001218c0723c */ /* 0x000fe200000018c0 */
[----:B------:R-:W2:Y:S07]  /*1dd90*/  LDSM.16.M88.4 R16, [R208+0xf000] ;  /* 0x00f00000d010783b */ /* 0x000eae0000000200 */
[----:B-----5:R-:W-:Y:S03]  /*1dda0*/  HMMA.16816.F32 R196, R28, R32, R196 ;  /* 0x000000201cc4723c */ /* 0x020fe600000018c4 */
        /* <DEDUP_REMOVED lines=8> */
[----:B------:R-:W-:-:S03]  /*1de30*/  FMUL.FTZ R171, R195, UR11 ;  /* 0x0000000bc3ab7c20 */ /* 0x000fc60008410000 */
[----:B------:R-:W-:Y:S01]  /*1de40*/  HMMA.16816.F32 R184, R28, R34, R184 ;  /* 0x000000221cb8723c */ /* 0x000fe200000018b8 */
[----:B------:R-:W4:Y:S07]  /*1de50*/  MUFU.TANH R33, R33 ;  /* 0x0000002100217308 */ /* 0x000f2e0000002400 */
[----:B---3--:R-:W-:Y:S01]  /*1de60*/  HMMA.16816.F32 R196, R24, R188, R196 ;  /* 0x000000bc18c4723c */ /* 0x008fe200000018c4 */
[----:B------:R-:W-:Y:S01]  /*1de70*/  IMAD.SHL.U32 R188, R220, 0x2, RZ ;  /* 0x00000002dcbc7824 */ /* 0x000fe200078e00ff */
[----:B------:R3:W-:Y:S01]  /*1de80*/  MUFU.TANH R170, R194 ;  /* 0x000000c200aa7308 */ /* 0x0007e20000002400 */
[----:B------:R-:W-:Y:S01]  /*1de90*/  FMUL.FTZ R35, R204, UR11 ;  /* 0x0000000bcc237c20 */ /* 0x000fe20008410000 */
[----:B------:R-:W-:Y:S01]  /*1dea0*/  FMUL.FTZ R167, R206, UR11 ;  /* 0x0000000bcea77c20 */ /* 0x000fe20008410000 */
[----:B------:R-:W-:Y:S01]  /*1deb0*/  FMUL.FTZ R189, R193, UR11 ;  /* 0x0000000bc1bd7c20 */ /* 0x000fe20008410000 */
[----:B------:R-:W-:-:S02]  /*1dec0*/  LOP3.LUT R188, R188, 0x6, RZ, 0xc0, !PT ;  /* 0x00000006bcbc7812 */ /* 0x000fc400078ec0ff */
[C---:B------:R-:W-:Y:S02]  /*1ded0*/  HMMA.16816.F32 R172, R8.reuse, R4, R172 ;  /* 0x0000000408ac723c */ /* 0x040fe400000018ac */
[----:B------:R-:W-:Y:S01]  /*1dee0*/  LOP3.LUT R14, R188, UR10, RZ, 0xfc, !PT ;  /* 0x0000000abc0e7c12 */ /* 0x000fe2000f8efcff */
[----:B------:R-:W5:Y:S04]  /*1def0*/  MUFU.TANH R35, R35 ;  /* 0x0000002300237308 */ /* 0x000f680000002400 */
[----:B------:R-:W-:Y:S01]  /*1df00*/  VIADD R192, R14, 0xffffff80 ;  /* 0xffffff800ec07836 */ /* 0x000fe20000000000 */
[C---:B--2---:R-:W-:Y:S03]  /*1df10*/  HMMA.16816.F32 R180, R8.reuse, R16, R180 ;  /* 0x0000001008b4723c */ /* 0x044fe600000018b4 */
[----:B------:R-:W2:Y:S01]  /*1df20*/  MUFU.TANH R167, R167 ;  /* 0x000000a700a77308 */ /* 0x000ea20000002400 */
[----:B---3--:R-:W-:Y:S01]  /*1df30*/  I2FP.F32.U32 R194, R192 ;  /* 0x000000c000c27245 */ /* 0x008fe20000201000 */
[----:B------:R-:W-:Y:S01]  /*1df40*/  FMUL.FTZ R34, R196, UR11 ;  /* 0x0000000bc4227c20 */ /* 0x000fe20008410000 */
[----:B------:R-:W-:Y:S01]  /*1df50*/  ISETP.GE.AND P2, PT, R192, R165, PT ;  /* 0x000000a5c000720c */ /* 0x000fe20003f46270 */
[----:B------:R-:W-:Y:S01]  /*1df60*/  FMUL.FTZ R197, R197, UR11 ;  /* 0x0000000bc5c57c20 */ /* 0x000fe20008410000 */
[----:B------:R-:W-:Y:S01]  /*1df70*/  HMMA.16816.F32 R176, R8, R18, R176 ;  /* 0x0000001208b0723c */ /* 0x000fe200000018b0 */
[----:B------:R3:W3:Y:S01]  /*1df80*/  LDSM.16.M88.4 R16, [R166+0xf000] ;  /* 0x00f00000a610783b */ /* 0x0006e20000000200 */
[C---:B-1----:R-:W-:Y:S01]  /*1df90*/  FFMA.FTZ R7, R194.reuse, UR5, R7 ;  /* 0x00000005c2077c23 */ /* 0x042fe20008010007 */
[----:B------:R-:W1:Y:S01]  /*1dfa0*/  MUFU.TANH R6, R6 ;  /* 0x0000000600067308 */ /* 0x000e620000002400 */
[----:B----4-:R-:W-:Y:S01]  /*1dfb0*/  FFMA.FTZ R194, R194, UR5, R33 ;  /* 0x00000005c2c27c23 */ /* 0x010fe20008010021 */
[----:B------:R-:W-:Y:S01]  /*1dfc0*/  VIADD R10, R14, 0xffffff88 ;  /* 0xffffff880e0a7836 */ /* 0x000fe20000000000 */
[----:B------:R-:W-:-:S04]  /*1dfd0*/  DEPBAR.LE SB0, 0x0 ;  /* 0x000080000000791a */ /* 0x000fc80000000000 */
[----:B------:R-:W-:Y:S01]  /*1dfe0*/  HMMA.16816.F32 R184, R24, R190, R184 ;  /* 0x000000be18b8723c */ /* 0x000fe200000018b8 */
[----:B------:R-:W-:Y:S01]  /*1dff0*/  VIADD R191, R14, 0xffffffb8 ;  /* 0xffffffb80ebf7836 */ /* 0x000fe20000000000 */
[----:B------:R-:W4:Y:S01]  /*1e000*/  MUFU.TANH R15, R15 ;  /* 0x0000000f000f7308 */ /* 0x000f220000002400 */
[----:B------:R-:W-:Y:S02]  /*1e010*/  FSEL R7, R7, -INF , !P2 ;  /* 0xff80000007077808 */ /* 0x000fe40005000000 */
[----:B------:R-:W-:Y:S02]  /*1e020*/  ISETP.GE.AND P2, PT, R192, R2, PT ;  /* 0x00000002c000720c */ /* 0x000fe40003f46270 */
[----:B------:R-:W-:Y:S01]  /*1e030*/  I2FP.F32.U32 R190, R191 ;  /* 0x000000bf00be7245 */ /* 0x000fe20000201000 */
[----:B------:R-:W-:Y:S01]  /*1e040*/  HMMA.16816.F32 R180, R28, R20, R180 ;  /* 0x000000141cb4723c */ /* 0x000fe200000018b4 */
[----:B------:R-:W-:Y:S01]  /*1e050*/  FSEL R21, R194, -INF , !P2 ;  /* 0xff800000c2157808 */ /* 0x000fe20005000000 */
[----:B------:R-:W4:Y:S01]  /*1e060*/  MUFU.TANH R32, R32 ;  /* 0x0000002000207308 */ /* 0x000f220000002400 */
[----:B------:R-:W-:Y:S01]  /*1e070*/  ISETP.GE.AND P2, PT, R191, R165, PT ;  /* 0x000000a5bf00720c */ /* 0x000fe20003f46270 */
[----:B-----5:R-:W-:Y:S01]  /*1e080*/  FFMA.FTZ R200, R190, UR5, R35 ;  /* 0x00000005bec87c23 */ /* 0x020fe20008010023 */
[----:B------:R-:W-:-:S02]  /*1e090*/  VIADD R35, R14, 0xffffff81 ;  /* 0xffffff810e237836 */ /* 0x000fc40000000000 */
[----:B--2---:R-:W-:Y:S01]  /*1e0a0*/  FFMA.FTZ R167, R190, UR5, R167 ;  /* 0x00000005bea77c23 */ /* 0x004fe200080100a7 */
[----:B---3--:R-:W-:Y:S01]  /*1e0b0*/  FMUL.FTZ R166, R199, UR11 ;  /* 0x0000000bc7a67c20 */ /* 0x008fe20008410000 */
[----:B------:R-:W-:Y:S01]  /*1e0c0*/  FMUL.FTZ R20, R198, UR11 ;  /* 0x0000000bc6147c20 */ /* 0x000fe20008410000 */
[----:B------:R-:W-:Y:S01]  /*1e0d0*/  FSEL R200, R200, -INF , !P2 ;  /* 0xff800000c8c87808 */ /* 0x000fe20005000000 */
[----:B------:R-:W2:Y:S01]  /*1e0e0*/  MUFU.TANH R189, R189 ;  /* 0x000000bd00bd7308 */ /* 0x000ea20000002400 */
[----:B------:R-:W-:Y:S01]  /*1e0f0*/  I2FP.F32.U32 R5, R35 ;  /* 0x0000002300057245 */ /* 0x000fe20000201000 */
[C---:B------:R-:W-:Y:S01]  /*1e100*/  HMMA.16816.F32 R176, R28.reuse, R22, R176 ;  /* 0x000000161cb0723c */ /* 0x040fe200000018b0 */
[----:B------:R-:W-:Y:S01]  /*1e110*/  ISETP.GE.AND P2, PT, R191, R2, PT ;  /* 0x00000002bf00720c */ /* 0x000fe20003f46270 */
[----:B------:R-:W-:Y:S02]  /*1e120*/  VIADD R22, R14, 0xffffff90 ;  /* 0xffffff900e167836 */ /* 0x000fe40000000000 */
[----:B------:R-:W-:Y:S01]  /*1e130*/  FMUL.FTZ R184, R184, UR11 ;  /* 0x0000000bb8b87c20 */ /* 0x000fe20008410000 */
[----:B-1----:R-:W-:Y:S01]  /*1e140*/  FFMA.FTZ R9, R5, UR5, R6 ;  /* 0x0000000505097c23 */ /* 0x002fe20008010006 */
[----:B------:R-:W-:Y:S01]  /*1e150*/  FSEL R199, R167, -INF , !P2 ;  /* 0xff800000a7c77808 */ /* 0x000fe20005000000 */
[----:B----4-:R-:W-:Y:S01]  /*1e160*/  FFMA.FTZ R5, R5, UR5, R15 ;  /* 0x0000000505057c23 */ /* 0x010fe2000801000f */
[-C--:B------:R-:W-:Y:S01]  /*1e170*/  ISETP.GE.AND P2, PT, R35, R165.reuse, PT ;  /* 0x000000a52300720c */ /* 0x080fe20003f46270 */
[----:B------:R-:W1:Y:S01]  /*1e180*/  MUFU.TANH R171, R171 ;  /* 0x000000ab00ab7308 */ /* 0x000e620000002400 */
[----:B------:R-:W-:Y:S01]  /*1e190*/  I2FP.F32.U32 R15, R10 ;  /* 0x0000000a000f7245 */ /* 0x000fe20000201000 */
[----:B------:R-:W-:Y:S01]  /*1e1a0*/  HMMA.16816.F32 R172, R28, R12, R172 ;  /* 0x0000000c1cac723c */ /* 0x000fe200000018ac */
[----:B------:R-:W-:Y:S01]  /*1e1b0*/  FSEL R9, R9, -INF , !P2 ;  /* 0xff80000009097808 */ /* 0x000fe20005000000 */
[C---:B------:R-:W-:Y:S01]  /*1e1c0*/  VIADD R13, R14.reuse, 0xffffff91 ;  /* 0xffffff910e0d7836 */ /* 0x040fe20000000000 */
[----:B------:R-:W-:Y:S01]  /*1e1d0*/  ISETP.GE.AND P2, PT, R35, R2, PT ;  /* 0x000000022300720c */ /* 0x000fe20003f46270 */
[----:B------:R-:W-:Y:S01]  /*1e1e0*/  FFMA.FTZ R11, R15, UR5, R32 ;  /* 0x000000050f0b7c23 */ /* 0x000fe20008010020 */
[----:B------:R-:W-:Y:S01]  /*1e1f0*/  VIADD R32, R14, 0xffffff89 ;  /* 0xffffff890e207836 */ /* 0x000fe20000000000 */
[----:B------:R-:W3:Y:S01]  /*1e200*/  MUFU.TANH R34, R34 ;  /* 0x0000002200227308 */ /* 0x000ee20000002400 */
[----:B------:R-:W-:Y:S01]  /*1e210*/  FSEL R5, R5, -INF , !P2 ;  /* 0xff80000005057808 */ /* 0x000fe20005000000 */
[C---:B------:R-:W-:Y:S01]  /*1e220*/  HMMA.16816.F32 R180, R24.reuse, R16, R180 ;  /* 0x0000001018b4723c */ /* 0x040fe200000018b4 */
[CC--:B------:R-:W-:Y:S01]  /*1e230*/  ISETP.GE.AND P2, PT, R10.reuse, R165.reuse, PT ;  /* 0x000000a50a00720c */ /* 0x0c0fe20003f46270 */
[----:B------:R-:W-:Y:S01]  /*1e240*/  FFMA.FTZ R17, R15, UR5, R170 ;  /* 0x000000050f117c23 */ /* 0x000fe200080100aa */
[----:B------:R-:W-:Y:S01]  /*1e250*/  I2FP.F32.U32 R16, R32 ;  /* 0x0000002000107245 */ /* 0x000fe20000201000 */
[----:B------:R-:W-:Y:S01]  /*1e260*/  FMUL.FTZ R8, R185, UR11 ;  /* 0x0000000bb9087c20 */ /* 0x000fe20008410000 */
[----:B------:R-:W-:Y:S01]  /*1e270*/  FSEL R11, R11, -INF , !P2 ;  /* 0xff8000000b0b7808 */ /* 0x000fe20005000000 */
[----:B------:R-:W4:Y:S01]  /*1e280*/  MUFU.TANH R20, R20 ;  /* 0x0000001400147308 */ /* 0x000f220000002400 */
[----:B------:R-:W-:Y:S01]  /*1e290*/  ISETP.GE.AND P2, PT, R10, R2, PT ;  /* 0x000000020a00720c */ /* 0x000fe20003f46270 */
[C---:B--2---:R-:W-:Y:S01]  /*1e2a0*/  FFMA.FTZ R15, R16.reuse, UR5, R189 ;  /* 0x00000005100f7c23 */ /* 0x044fe200080100bd */
[----:B-1----:R-:W-:Y:S01]  /*1e2b0*/  FFMA.FTZ R23, R16, UR5, R171 ;  /* 0x0000000510177c23 */ /* 0x002fe200080100ab */
[----:B------:R-:W-:Y:S01]  /*1e2c0*/  I2FP.F32.U32 R35, R22 ;  /* 0x0000001600237245 */ /* 0x000fe20000201000 */
[----:B------:R-:W-:Y:S01]  /*1e2d0*/  FMUL.FTZ R10, R186, UR11 ;  /* 0x0000000bba0a7c20 */ /* 0x000fe20008410000 */
[----:B------:R-:W-:Y:S01]  /*1e2e0*/  FSEL R17, R17, -INF , !P2 ;  /* 0xff80000011117808 */ /* 0x000fe20005000000 */
[----:B------:R-:W-:Y:S01]  /*1e2f0*/  FMUL.FTZ R187, R187, UR11 ;  /* 0x0000000bbbbb7c20 */ /* 0x000fe20008410000 */
[-C--:B------:R-:W-:Y:S01]  /*1e300*/  ISETP.GE.AND P2, PT, R32, R165.reuse, PT ;  /* 0x000000a52000720c */ /* 0x080fe20003f46270 */
[----:B------:R-:W1:Y:S01]  /*1e310*/  MUFU.TANH R33, R197 ;  /* 0x000000c500217308 */ /* 0x000e620000002400 */
[----:B---3--:R-:W-:Y:S01]  /*1e320*/  FFMA.FTZ R34, R35, UR5, R34 ;  /* 0x0000000523227c23 */ /* 0x008fe20008010022 */
[C---:B------:R-:W-:Y:S01]  /*1e330*/  HMMA.16816.F32 R176, R24.reuse, R18, R176 ;  /* 0x0000001218b0723c */ /* 0x040fe200000018b0 */
[----:B------:R-:W-:Y:S01]  /*1e340*/  FSEL R15, R15, -INF , !P2 ;  /* 0xff8000000f0f7808 */ /* 0x000fe20005000000 */
[----:B------:R-:W-:Y:S01]  /*1e350*/  FMUL.FTZ R12, R180, UR11 ;  /* 0x0000000bb40c7c20 */ /* 0x000fe20008410000 */
[-C--:B------:R-:W-:Y:S01]  /*1e360*/  ISETP.GE.AND P2, PT, R32, R2.reuse, PT ;  /* 0x000000022000720c */ /* 0x080fe20003f46270 */
[----:B------:R-:W-:Y:S01]  /*1e370*/  FMUL.FTZ R182, R182, UR11 ;  /* 0x0000000bb6b67c20 */ /* 0x000fe20008410000 */
[----:B------:R-:W-:Y:S01]  /*1e380*/  FMUL.FTZ R181, R181, UR11 ;  /* 0x0000000bb5b57c20 */ /* 0x000fe20008410000 */
[----:B------:R-:W2:Y:S01]  /*1e390*/  MUFU.TANH R4, R166 ;  /* 0x000000a600047308 */ /* 0x000ea20000002400 */
[----:B------:R-:W-:Y:S01]  /*1e3a0*/  FSEL R23, R23, -INF , !P2 ;  /* 0xff80000017177808 */ /* 0x000fe20005000000 */
[----:B----4-:R-:W-:Y:S01]  /*1e3b0*/  FFMA.FTZ R189, R35, UR5, R20 ;  /* 0x0000000523bd7c23 */ /* 0x010fe20008010014 */
[----:B------:R-:W-:Y:S01]  /*1e3c0*/  ISETP.GE.AND P2, PT, R22, R165, PT ;  /* 0x000000a51600720c */ /* 0x000fe20003f46270 */
[----:B------:R-:W-:Y:S01]  /*1e3d0*/  VIADD R20, R14, 0xffffff98 ;  /* 0xffffff980e147836 */ /* 0x000fe20000000000 */
[----:B------:R-:W-:Y:S01]  /*1e3e0*/  HMMA.16816.F32 R172, R24, R168, R172 ;  /* 0x000000a818ac723c */ /* 0x000fe200000018ac */
[----:B------:R-:W-:Y:S01]  /*1e3f0*/  FMUL.FTZ R183, R183, UR11 ;  /* 0x0000000bb7b77c20 */ /* 0x000fe20008410000 */
[----:B------:R-:W-:Y:S01]  /*1e400*/  FSEL R193, R34, -INF , !P2 ;  /* 0xff80000022c17808 */ /* 0x000fe20005000000 */
[----:B------:R-:W3:Y:S01]  /*1e410*/  MUFU.TANH R6, R184 ;  /* 0x000000b800067308 */ /* 0x000ee20000002400 */
[----:B------:R-:W-:-:S02]  /*1e420*/  ISETP.GE.AND P2, PT, R22, R2, PT ;  /* 0x000000021600720c */ /* 0x000fc40003f46270 */
[----:B------:R-:W-:Y:S02]  /*1e430*/  I2FP.F32.U32 R22, R13 ;  /* 0x0000000d00167245 */ /* 0x000fe40000201000 */
[----:B------:R-:W-:Y:S01]  /*1e440*/  FSEL R189, R189, -INF , !P2 ;  /* 0xff800000bdbd7808 */ /* 0x000fe20005000000 */
[----:B------:R-:W-:Y:S01]  /*1e450*/  FMUL.FTZ R176, R176, UR11 ;  /* 0x0000000bb0b07c20 */ /* 0x000fe20008410000 */
[----:B------:R-:W-:Y:S01]  /*1e460*/  ISETP.GE.AND P2, PT, R13, R165, PT ;  /* 0x000000a50d00720c */ /* 0x000fe20003f46270 */
[----:B------:R-:W4:Y:S01]  /*1e470*/  MUFU.TANH R10, R10 ;  /* 0x0000000a000a7308 */ /* 0x000f220000002400 */
[C---:B-1----:R-:W-:Y:S01]  /*1e480*/  FFMA.FTZ R33, R22.reuse, UR5, R33 ;  /* 0x0000000516217c23 */ /* 0x042fe20008010021 */
[----:B--2---:R-:W-:Y:S01]  /*1e490*/  FFMA.FTZ R167, R22, UR5, R4 ;  /* 0x0000000516a77c23 */ /* 0x004fe20008010004 */
[----:B------:R-:W-:Y:S01]  /*1e4a0*/  I2FP.F32.U32 R19, R20 ;  /* 0x0000001400137245 */ /* 0x000fe20000201000 */
[----:B------:R-:W-:Y:S01]  /*1e4b0*/  FMUL.FTZ R178, R178, UR11 ;  /* 0x0000000bb2b27c20 */ /* 0x000fe20008410000 */
[----:B------:R-:W-:Y:S01]  /*1e4c0*/  FMUL.FTZ R177, R177, UR11 ;  /* 0x0000000bb1b17c20 */ /* 0x000fe20008410000 */
[----:B------:R-:W-:-:S02]  /*1e4d0*/  FSEL R197, R33, -INF , !P2 ;  /* 0xff80000021c57808 */ /* 0x000fc40005000000 */
[----:B------:R-:W1:Y:S01]  /*1e4e0*/  MUFU.TANH R8, R8 ;  /* 0x0000000800087308 */ /* 0x000e620000002400 */
[-C--:B------:R-:W-:Y:S01]  /*1e4f0*/  ISETP.GE.AND P2, PT, R13, R2.reuse, PT ;  /* 0x000000020d00720c */ /* 0x080fe20003f46270 */
[----:B---3--:R-:W-:Y:S01]  /*1e500*/  FFMA.FTZ R195, R19, UR5, R6 ;  /* 0x0000000513c37c23 */ /* 0x008fe20008010006 */
[----:B------:R-:W-:Y:S02]  /*1e510*/  VIADD R13, R14, 0xffffff99 ;  /* 0xffffff990e0d7836 */ /* 0x000fe40000000000 */
[----:B------:R-:W-:Y:S01]  /*1e520*/  FMUL.FTZ R172, R172, UR11 ;  /* 0x0000000bacac7c20 */ /* 0x000fe20008410000 */
[----:B------:R-:W-:Y:S01]  /*1e530*/  FSEL R167, R167, -INF , !P2 ;  /* 0xff800000a7a77808 */ /* 0x000fe20005000000 */
[----:B------:R-:W-:Y:S01]  /*1e540*/  FMUL.FTZ R174, R174, UR11 ;  /* 0x0000000baeae7c20 */ /* 0x000fe20008410000 */
[----:B------:R-:W-:Y:S01]  /*1e550*/  ISETP.GE.AND P2, PT, R20, R165, PT ;  /* 0x000000a51400720c */ /* 0x000fe20003f46270 */
[----:B------:R-:W2:Y:S01]  /*1e560*/  MUFU.TANH R16, R187 ;  /* 0x000000bb00107308 */ /* 0x000ea20000002400 */
[----:B------:R-:W-:Y:S01]  /*1e570*/  I2FP.F32.U32 R25, R13 ;  /* 0x0000000d00197245 */ /* 0x000fe20000201000 */
[----:B----4-:R-:W-:Y:S01]  /*1e580*/  FFMA.FTZ R171, R19, UR5, R10 ;  /* 0x0000000513ab7c23 */ /* 0x010fe2000801000a */
[----:B------:R-:W-:Y:S01]  /*1e590*/  FSEL R195, R195, -INF , !P2 ;  /* 0xff800000c3c37808 */ /* 0x000fe20005000000 */
[----:B------:R-:W-:Y:S01]  /*1e5a0*/  VIADD R10, R14, 0xffffffa0 ;  /* 0xffffffa00e0a7836 */ /* 0x000fe20000000000 */
[----:B------:R-:W-:-:S03]  /*1e5b0*/  ISETP.GE.AND P2, PT, R20, R2, PT ;  /* 0x000000021400720c */ /* 0x000fc60003f46270 */
[----:B------:R-:W3:Y:S01]  /*1e5c0*/  MUFU.TANH R12, R12 ;  /* 0x0000000c000c7308 */ /* 0x000ee20000002400 */
[----:B------:R-:W-:Y:S01]  /*1e5d0*/  FSEL R171, R171, -INF , !P2 ;  /* 0xff800000abab7808 */ /* 0x000fe20005000000 */
[----:B-1----:R-:W-:Y:S01]  /*1e5e0*/  FFMA.FTZ R225, R25, UR5, R8 ;  /* 0x0000000519e17c23 */ /* 0x002fe20008010008 */
[----:B------:R-:W-:Y:S02]  /*1e5f0*/  ISETP.GE.AND P2, PT, R13, R165, PT ;  /* 0x000000a50d00720c */ /* 0x000fe40003f46270 */
[----:B------:R-:W-:Y:S02]  /*1e600*/  I2FP.F32.U32 R19, R10 ;  /* 0x0000000a00137245 */ /* 0x000fe40000201000 */
[----:B------:R-:W-:Y:S01]  /*1e610*/  FSEL R225, R225, -INF , !P2 ;  /* 0xff800000e1e17808 */ /* 0x000fe20005000000 */
[----:B------:R-:W1:Y:S01]  /*1e620*/  MUFU.TANH R4, R182 ;  /* 0x000000b600047308 */ /* 0x000e620000002400 */
[----:B------:R-:W-:Y:S01]  /*1e630*/  BAR.SYNC.DEFER_BLOCKING 0x0 ;  /* 0x0000000000007b1d */ /* 0x000fe20000010000 */
[----:B--2---:R-:W-:Y:S01]  /*1e640*/  FFMA.FTZ R16, R25, UR5, R16 ;  /* 0x0000000519107c23 */ /* 0x004fe20008010010 */
[----:B------:R-:W-:Y:S01]  /*1e650*/  ISETP.GE.AND P2, PT, R13, R2, PT ;  /* 0x000000020d00720c */ /* 0x000fe20003f46270 */
[----:B------:R-:W-:-:S03]  /*1e660*/  VIADD R13, R14, 0xffffffa1 ;  /* 0xffffffa10e0d7836 */ /* 0x000fc60000000000 */
[----:B------:R-:W-:Y:S01]  /*1e670*/  FSEL R169, R16, -INF , !P2 ;  /* 0xff80000010a97808 */ /* 0x000fe20005000000 */
[----:B------:R-:W2:Y:S01]  /*1e680*/  MUFU.TANH R18, R181 ;  /* 0x000000b500127308 */ /* 0x000ea20000002400 */
[----:B------:R-:W-:Y:S01]  /*1e690*/  ISETP.GE.AND P2, PT, R10, R165, PT ;  /* 0x000000a50a00720c */ /* 0x000fe20003f46270 */
[----:B---3--:R-:W-:Y:S01]  /*1e6a0*/  FFMA.FTZ R223, R19, UR5, R12 ;  /* 0x0000000513df7c23 */ /* 0x008fe2000801000c */
[----:B------:R-:W-:Y:S01]  /*1e6b0*/  FMUL.FTZ R16, R179, UR11 ;  /* 0x0000000bb3107c20 */ /* 0x000fe20008410000 */
[----:B------:R-:W-:-:S03]  /*1e6c0*/  I2FP.F32.U32 R25, R13 ;  /* 0x0000000d00197245 */ /* 0x000fc60000201000 */
[----:B------:R-:W-:Y:S01]  /*1e6d0*/  FSEL R223, R223, -INF , !P2 ;  /* 0xff800000dfdf7808 */ /* 0x000fe20005000000 */
[----:B------:R-:W-:Y:S01]  /*1e6e0*/  MUFU.TANH R6, R183 ;  /* 0x000000b700067308 */ /* 0x000fe20000002400 */
[----:B------:R-:W-:Y:S01]  /*1e6f0*/  ISETP.GE.AND P2, PT, R10, R2, PT ;  /* 0x000000020a00720c */ /* 0x000fe20003f46270 */
[----:B-1----:R-:W-:Y:S01]  /*1e700*/  FFMA.FTZ R179, R19, UR5, R4 ;  /* 0x0000000513b37c23 */ /* 0x002fe20008010004 */
[----:B------:R-:W-:-:S04]  /*1e710*/  VIADD R10, R14, 0xffffffa8 ;  /* 0xffffffa80e0a7836 */ /* 0x000fc80000000000 */
[----:B------:R-:W-:Y:S01]  /*1e720*/  FSEL R179, R179, -INF , !P2 ;  /* 0xff800000b3b37808 */ /* 0x000fe20005000000 */
[----:B------:R-:W1:Y:S01]  /*1e730*/  MUFU.TANH R176, R176 ;  /* 0x000000b000b07308 */ /* 0x000e620000002400 */
[----:B------:R-:W-:Y:S01]  /*1e740*/  ISETP.GE.AND P2, PT, R13, R165, PT ;  /* 0x000000a50d00720c */ /* 0x000fe20003f46270 */
[----:B--2---:R-:W-:Y:S01]  /*1e750*/  FFMA.FTZ R18, R25, UR5, R18 ;  /* 0x0000000519127c23 */ /* 0x004fe20008010012 */
[----:B------:R-:W-:-:S04]  /*1e760*/  I2FP.F32.U32 R19, R10 ;  /* 0x0000000a00137245 */ /* 0x000fc80000201000 */
[----:B------:R-:W-:Y:S01]  /*1e770*/  FSEL R219, R18, -INF , !P2 ;  /* 0xff80000012db7808 */ /* 0x000fe20005000000 */
[----:B------:R-:W2:Y:S01]  /*1e780*/  MUFU.TANH R12, R178 ;  /* 0x000000b2000c7308 */ /* 0x000ea20000002400 */
[----:B------:R-:W-:Y:S01]  /*1e790*/  ISETP.GE.AND P2, PT, R13, R2, PT ;  /* 0x000000020d00720c */ /* 0x000fe20003f46270 */
[----:B------:R-:W-:Y:S01]  /*1e7a0*/  FMUL.FTZ R13, R173, UR11 ;  /* 0x0000000bad0d7c20 */ /* 0x000fe20008410000 */
[----:B------:R-:W-:-:S05]  /*1e7b0*/  FMUL.FTZ R18, R175, UR11 ;  /* 0x0000000baf127c20 */ /* 0x000fca0008410000 */
[----:B------:R3:W4:Y:S01]  /*1e7c0*/  MUFU.TANH R8, R177 ;  /* 0x000000b100087308 */ /* 0x0007220000002400 */
[----:B-1----:R-:W-:-:S07]  /*1e7d0*/  FFMA.FTZ R176, R19, UR5, R176 ;  /* 0x0000000513b07c23 */ /* 0x002fce00080100b0 */
[----:B------:R1:W5:Y:S01]  /*1e7e0*/  MUFU.TANH R4, R16 ;  /* 0x0000001000047308 */ /* 0x0003620000002400 */
[----:B--2---:R-:W-:Y:S01]  /*1e7f0*/  FFMA.FTZ R19, R19, UR5, R12 ;  /* 0x0000000513137c23 */ /* 0x004fe2000801000c */
[----:B------:R-:W-:-:S06]  /*1e800*/  VIADD R12, R14, 0xffffffb0 ;  /* 0xffffffb00e0c7836 */ /* 0x000fcc0000000000 */
[----:B------:R-:W-:Y:S01]  /*1e810*/  MUFU.TANH R13, R13 ;  /* 0x0000000d000d7308 */ /* 0x000fe20000002400 */
[----:B---3--:R-:W-:-:S05]  /*1e820*/  FFMA.FTZ R177, R25, UR5, R6 ;  /* 0x0000000519b17c23 */ /* 0x008fca0008010006 */
[----:B------:R-:W-:Y:S02]  /*1e830*/  FSEL R177, R177, -INF , !P2 ;  /* 0xff800000b1b17808 */ /* 0x000fe40005000000 */
[----:B------:R-:W2:Y:S01]  /*1e840*/  MUFU.TANH R6, R172 ;  /* 0x000000ac00067308 */ /* 0x000ea20000002400 */
[----:B------:R-:W-:Y:S01]  /*1e850*/  ISETP.GE.AND P2, PT, R10, R165, PT ;  /* 0x000000a50a00720c */ /* 0x000fe20003f46270 */
[----:B-1----:R-:W-:-:S03]  /*1e860*/  VIADD R16, R14, 0xffffffa9 ;  /* 0xffffffa90e107836 */ /* 0x002fc60000000000 */
[----:B------:R-:W-:Y:S02]  /*1e870*/  FSEL R215, R176, -INF , !P2 ;  /* 0xff800000b0d77808 */ /* 0x000fe40005000000 */
[----:B------:R-:W-:Y:S02]  /*1e880*/  I2FP.F32.U32 R25, R16 ;  /* 0x0000001000197245 */ /* 0x000fe40000201000 */
[----:B------:R-:W-:Y:S02]  /*1e890*/  ISETP.GE.AND P2, PT, R10, R2, PT ;  /* 0x000000020a00720c */ /* 0x000fe40003f46270 */
[----:B------:R-:W1:Y:S01]  /*1e8a0*/  MUFU.TANH R10, R174 ;  /* 0x000000ae000a7308 */ /* 0x000e620000002400 */
[----:B----4-:R-:W-:Y:S01]  /*1e8b0*/  FFMA.FTZ R8, R25, UR5, R8 ;  /* 0x0000000519087c23 */ /* 0x010fe20008010008 */
[----:B------:R-:W-:Y:S01]  /*1e8c0*/  FSEL R175, R19, -INF , !P2 ;  /* 0xff80000013af7808 */ /* 0x000fe20005000000 */
[----:B-----5:R-:W-:Y:S01]  /*1e8d0*/  FFMA.FTZ R173, R25, UR5, R4 ;  /* 0x0000000519ad7c23 */ /* 0x020fe20008010004 */
[----:B------:R-:W-:-:S02]  /*1e8e0*/  ISETP.GE.AND P2, PT, R16, R165, PT ;  /* 0x000000a51000720c */ /* 0x000fc40003f46270 */
[----:B------:R-:W-:Y:S02]  /*1e8f0*/  I2FP.F32.U32 R19, R12 ;  /* 0x0000000c00137245 */ /* 0x000fe40000201000 */
[----:B------:R-:W-:Y:S01]  /*1e900*/  FSEL R213, R8, -INF , !P2 ;  /* 0xff80000008d57808 */ /* 0x000fe20005000000 */
[----:B------:R-:W-:Y:S01]  /*1e910*/  FMUL.FTZ R8, R205, UR11 ;  /* 0x0000000bcd087c20 */ /* 0x000fe20008410000 */
[----:B------:R-:W-:Y:S01]  /*1e920*/  ISETP.GE.AND P2, PT, R16, R2, PT ;  /* 0x000000021000720c */ /* 0x000fe20003f46270 */
[----:B------:R-:W3:Y:S01]  /*1e930*/  MUFU.TANH R4, R18 ;  /* 0x0000001200047308 */ /* 0x000ee20000002400 */
[----:B--2---:R-:W-:Y:S01]  /*1e940*/  FFMA.FTZ R209, R19, UR5, R6 ;  /* 0x0000000513d17c23 */ /* 0x004fe20008010006 */
[----:B------:R-:W-:Y:S01]  /*1e950*/  VIADD R6, R14, 0xffffffb1 ;  /* 0xffffffb10e067836 */ /* 0x000fe20000000000 */
[----:B------:R-:W-:Y:S01]  /*1e960*/  FSEL R173, R173, -INF , !P2 ;  /* 0xff800000adad7808 */ /* 0x000fe20005000000 */
[----:B------:R-:W-:Y:S01]  /*1e970*/  FMUL.FTZ R16, R207, UR11 ;  /* 0x0000000bcf107c20 */ /* 0x000fe20008410000 */
[----:B------:R-:W-:Y:S01]  /*1e980*/  ISETP.GE.AND P2, PT, R12, R165, PT ;  /* 0x000000a50c00720c */ /* 0x000fe20003f46270 */
[----:B------:R-:W-:-:S02]  /*1e990*/  VIADD R14, R14, 0xffffffb9 ;  /* 0xffffffb90e0e7836 */ /* 0x000fc40000000000 */
[----:B-1----:R-:W-:Y:S01]  /*1e9a0*/  FFMA.FTZ R10, R19, UR5, R10 ;  /* 0x00000005130a7c23 */ /* 0x002fe2000801000a */
[----:B------:R-:W1:Y:S01]  /*1e9b0*/  MUFU.TANH R8, R8 ;  /* 0x0000000800087308 */ /* 0x000e620000002400 */
[----:B------:R-:W-:Y:S02]  /*1e9c0*/  FSEL R209, R209, -INF , !P2 ;  /* 0xff800000d1d17808 */ /* 0x000fe40005000000 */
[----:B------:R-:W-:Y:S02]  /*1e9d0*/  ISETP.GE.AND P2, PT, R12, R2, PT ;  /* 0x000000020c00720c */ /* 0x000fe40003f46270 */
[----:B------:R-:W-:Y:S02]  /*1e9e0*/  I2FP.F32.U32 R12, R6 ;  /* 0x00000006000c7245 */ /* 0x000fe40000201000 */
[----:B------:R-:W-:Y:S01]  /*1e9f0*/  FSEL R205, R10, -INF , !P2 ;  /* 0xff8000000acd7808 */ /* 0x000fe20005000000 */
[----:B------:R-:W2:Y:S01]  /*1ea00*/  MUFU.TANH R16, R16 ;  /* 0x0000001000107308 */ /* 0x000ea20000002400 */
[----:B------:R-:W-:Y:S01]  /*1ea10*/  ISETP.GE.AND P2, PT, R6, R165, PT ;  /* 0x000000a50600720c */ /* 0x000fe20003f46270 */
[C---:B------:R-:W-:Y:S01]  /*1ea20*/  FFMA.FTZ R211, R12.reuse, UR5, R13 ;  /* 0x000000050cd37c23 */ /* 0x040fe2000801000d */
[----:B---3--:R-:W-:Y:S01]  /*1ea30*/  FFMA.FTZ R4, R12, UR5, R4 ;  /* 0x000000050c047c23 */ /* 0x008fe20008010004 */
[----:B------:R-:W-:-:S03]  /*1ea40*/  I2FP.F32.U32 R13, R14 ;  /* 0x0000000e000d7245 */ /* 0x000fc60000201000 */
[----:B------:R-:W-:Y:S02]  /*1ea50*/  FSEL R211, R211, -INF , !P2 ;  /* 0xff800000d3d37808 */ /* 0x000fe40005000000 */
[----:B------:R-:W-:Y:S01]  /*1ea60*/  ISETP.GE.AND P2, PT, R6, R2, PT ;  /* 0x000000020600720c */ /* 0x000fe20003f46270 */
[----:B-1----:R-:W-:-:S03]  /*1ea70*/  FFMA.FTZ R8, R13, UR5, R8 ;  /* 0x000000050d087c23 */ /* 0x002fc60008010008 */
[----:B------:R-:W-:Y:S02]  /*1ea80*/  FSEL R203, R4, -INF , !P2 ;  /* 0xff80000004cb7808 */ /* 0x000fe40005000000 */
[----:B------:R-:W-:Y:S01]  /*1ea90*/  ISETP.GE.AND P2, PT, R14, R165, PT ;  /* 0x000000a50e00720c */ /* 0x000fe20003f46270 */
[----:B--2---:R-:W-:-:S03]  /*1eaa0*/  FFMA.FTZ R204, R13, UR5, R16 ;  /* 0x000000050dcc7c23 */ /* 0x004fc60008010010 */
        /* <DEDUP_REMOVED lines=72> */
.L_x_2956:
        /* <DEDUP_REMOVED lines=8> */
.L_x_2957:
        /* <DEDUP_REMOVED lines=20> */
[----:B-1----:R-:W-:-:S02]  /*1f0f0*/  SHF.L.U64.HI R4, R13, 0x5, R6 ;  /* 0x000000050d047819 */ /* 0x002fc40000010206 */
[----:B------:R-:W-:Y:S01]  /*1f100*/  LEA.HI.X R13, R13, R227, R6, 0x5, P2 ;  /* 0x000000e30d0d7211 */ /* 0x000fe200010f2c06 */
        /* <DEDUP_REMOVED lines=70> */
.L_x_2955:
[----:B------:R-:W-:Y:S01]  /*1f570*/  FMNMX3.FTZ R4, R164, R7, R9, !PT ;  /* 0x00000007a4047276 */ /* 0x000fe20007810009 */
[----:B------:R-:W1:Y:S01]  /*1f580*/  LDCU UR6, c[0x0][0x45c] ;  /* 0x00008b80ff0677ac */ /* 0x000e620008000800 */
[----:B------:R-:W-:Y:S02]  /*1f590*/  FMNMX3.FTZ R2, R3, R21, R5, !PT ;  /* 0x0000001503027276 */ /* 0x000fe40007810005 */
        /* <DEDUP_REMOVED lines=17> */
[C---:B------:R-:W-:Y:S01]  /*1f6b0*/  IADD3 R16, PT, PT, R221.reuse, 0x10000, RZ ;  /* 0x00010000dd107810 */ /* 0x040fe20007ffe0ff */
[----:B------:R-:W2:Y:S01]  /*1f6c0*/  SHFL.BFLY PT, R13, R4, 0x2, 0x1f ;  /* 0x0c401f00040d7f89 */ /* 0x000ea200000e0000 */
[----:B------:R-:W-:-:S02]  /*1f6d0*/  IADD3 R201, PT, PT, R221, 0x10040, RZ ;  /* 0x00010040ddc97810 */ /* 0x000fc40007ffe0ff */
[----:B------:R-:W-:Y:S01]  /*1f6e0*/  @P0 IADD3 R201, PT, PT, R16, -0x40, RZ ;  /* 0xffffffc010c90810 */ /* 0x000fe20007ffe0ff */
[----:B------:R-:W3:Y:S01]  /*1f6f0*/  SHFL.BFLY PT, R2, R19, 0x2, 0x1f ;  /* 0x0c401f0013027f89 */ /* 0x000ee200000e0000 */
[----:B------:R-:W-:-:S03]  /*1f700*/  SEL R24, R0, 0xffffffe0, !P1 ;  /* 0xffffffe000187807 */ /* 0x000fc60004800000 */
[----:B------:R-:W-:Y:S01]  /*1f710*/  LDSM.16.MT88.4 R28, [R201] ;  /* 0x00000000c91c783b */ /* 0x000fe20000004200 */
[C---:B------:R-:W-:Y:S02]  /*1f720*/  IADD3 R202, PT, PT, R24.reuse, R221, RZ ;  /* 0x000000dd18ca7210 */ /* 0x040fe40007ffe0ff */
[----:B------:R-:W-:Y:S02]  /*1f730*/  IADD3 R191, PT, PT, R24, R201, RZ ;  /* 0x000000c918bf7210 */ /* 0x000fe40007ffe0ff */
        /* <DEDUP_REMOVED lines=15> */
[--C-:B------:R-:W-:Y:S01]  /*1f830*/  FFMA.FTZ R182, R11, UR6, -R208.reuse ;  /* 0x000000060bb67c23 */ /* 0x100fe200080108d0 */
[----:B------:R-:W-:Y:S01]  /*1f840*/  FSEL R206, R206, RZ, P2 ;  /* 0x000000ffcece7208 */ /* 0x000fe20001000000 */
[----:B------:R-:W-:Y:S01]  /*1f850*/  FADD.FTZ R7, R164, -R7 ;  /* 0x80000007a4077221 */ /* 0x000fe20000010000 */
[----:B------:R-:W-:Y:S01]  /*1f860*/  FFMA.FTZ R181, R15, UR6, -R208 ;  /* 0x000000060fb57c23 */ /* 0x000fe200080108d0 */
[----:B------:R-:W-:Y:S01]  /*1f870*/  FADD.FTZ R4, R3, -R4 ;  /* 0x8000000403047221 */ /* 0x000fe20000010000 */
[----:B------:R-:W-:Y:S01]  /*1f880*/  MUFU.EX2 R184, R184 ;  /* 0x000000b800b87308 */ /* 0x000fe20000000800 */
[--C-:B------:R-:W-:Y:S01]  /*1f890*/  FFMA.FTZ R180, R21, UR6, -R206.reuse ;  /* 0x0000000615b47c23 */ /* 0x100fe200080108ce */
[--C-:B------:R-:W-:Y:S01]  /*1f8a0*/  FFMA.FTZ R2, R5, UR6, -R206.reuse ;  /* 0x0000000605027c23 */ /* 0x100fe200080108ce */
[--C-:B------:R-:W-:Y:S01]  /*1f8b0*/  FFMA.FTZ R187, R17, UR6, -R206.reuse ;  /* 0x0000000611bb7c23 */ /* 0x100fe200080108ce */
[----:B------:R-:W-:Y:S01]  /*1f8c0*/  FFMA.FTZ R190, R23, UR6, -R206 ;  /* 0x0000000617be7c23 */ /* 0x000fe200080108ce */
[----:B------:R-:W-:Y:S01]  /*1f8d0*/  FMUL.FTZ R3, R7, UR6 ;  /* 0x0000000607037c20 */ /* 0x000fe20008410000 */
[----:B------:R-:W-:Y:S01]  /*1f8e0*/  FMUL.FTZ R0, R4, UR6 ;  /* 0x0000000604007c20 */ /* 0x000fe20008410000 */
[----:B------:R-:W1:Y:S01]  /*1f8f0*/  MUFU.EX2 R183, R183 ;  /* 0x000000b700b77308 */ /* 0x000e620000000800 */
[----:B------:R-:W-:Y:S01]  /*1f900*/  LDSM.16.MT88.4 R20, [R202+0x10000] ;  /* 0x01000000ca14783b */ /* 0x000fe20000004200 */
[--C-:B------:R-:W-:Y:S01]  /*1f910*/  FFMA.FTZ R197, R197, UR6, -R208.reuse ;  /* 0x00000006c5c57c23 */ /* 0x100fe200080108d0 */
[--C-:B------:R-:W-:Y:S01]  /*1f920*/  FFMA.FTZ R192, R195, UR6, -R208.reuse ;  /* 0x00000006c3c07c23 */ /* 0x100fe200080108d0 */
[----:B------:R-:W-:Y:S01]  /*1f930*/  MUFU.EX2 R182, R182 ;  /* 0x000000b600b67308 */ /* 0x000fe20000000800 */
[----:B------:R-:W-:Y:S01]  /*1f940*/  LDSM.16.MT88.4 R12, [R221+0x10000] ;  /* 0x01000000dd0c783b */ /* 0x000fe20000004200 */
[----:B------:R-:W-:Y:S01]  /*1f950*/  FFMA.FTZ R196, R193, UR6, -R208 ;  /* 0x00000006c1c47c23 */ /* 0x000fe200080108d0 */
[--C-:B------:R-:W-:Y:S01]  /*1f960*/  FFMA.FTZ R194, R189, UR6, -R206.reuse ;  /* 0x00000006bdc27c23 */ /* 0x100fe200080108ce */
[----:B------:R-:W2:Y:S01]  /*1f970*/  MUFU.EX2 R181, R181 ;  /* 0x000000b500b57308 */ /* 0x000ea20000000800 */
[--C-:B------:R-:W-:Y:S01]  /*1f980*/  FFMA.FTZ R193, R171, UR6, -R206.reuse ;  /* 0x00000006abc17c23 */ /* 0x100fe200080108ce */
[----:B------:R-:W-:Y:S01]  /*1f990*/  FFMA.FTZ R198, R169, UR6, -R206 ;  /* 0x00000006a9c67c23 */ /* 0x000fe200080108ce */
[--C-:B------:R-:W-:Y:S01]  /*1f9a0*/  FFMA.FTZ R225, R225, UR6, -R208.reuse ;  /* 0x00000006e1e17c23 */ /* 0x100fe200080108d0 */
[----:B------:R-:W-:Y:S01]  /*1f9b0*/  MUFU.EX2 R180, R180 ;  /* 0x000000b400b47308 */ /* 0x000fe20000000800 */
[----:B------:R-:W-:Y:S01]  /*1f9c0*/  LDSM.16.MT88.4 R168, [R202+0x12800] ;  /* 0x01280000caa8783b */ /* 0x000fe20000004200 */
[----:B-1----:R-:W-:Y:S01]  /*1f9d0*/  F2FP.F16.F32.PACK_AB R4, R183, R184 ;  /* 0x000000b8b704723e */ /* 0x002fe200000000ff */
[--C-:B------:R-:W-:Y:S01]  /*1f9e0*/  FFMA.FTZ R210, R223, UR6, -R208.reuse ;  /* 0x00000006dfd27c23 */ /* 0x100fe200080108d0 */
[----:B------:R-:W1:Y:S01]  /*1f9f0*/  MUFU.EX2 R2, R2 ;  /* 0x0000000200027308 */ /* 0x000e620000000800 */
[--C-:B------:R-:W-:Y:S01]  /*1fa00*/  FFMA.FTZ R212, R215, UR6, -R208.reuse ;  /* 0x00000006d7d47c23 */ /* 0x100fe200080108d0 */
[----:B------:R-:W-:Y:S01]  /*1fa10*/  FFMA.FTZ R213, R213, UR6, -R208 ;  /* 0x00000006d5d57c23 */ /* 0x000fe200080108d0 */
[--C-:B------:R-:W-:Y:S01]  /*1fa20*/  FFMA.FTZ R222, R177, UR6, -R206.reuse ;  /* 0x00000006b1de7c23 */ /* 0x100fe200080108ce */
[----:B------:R-:W-:Y:S01]  /*1fa30*/  MUFU.EX2 R187, R187 ;  /* 0x000000bb00bb7308 */ /* 0x000fe20000000800 */
[--C-:B------:R-:W-:Y:S01]  /*1fa40*/  FFMA.FTZ R214, R175, UR6, -R206.reuse ;  /* 0x00000006afd67c23 */ /* 0x100fe200080108ce */
[----:B--2---:R-:W-:Y:S01]  /*1fa50*/  F2FP.F16.F32.PACK_AB R6, R181, R182 ;  /* 0x000000b6b506723e */ /* 0x004fe200000000ff */
[----:B------:R-:W-:Y:S01]  /*1fa60*/  FFMA.FTZ R223, R173, UR6, -R206 ;  /* 0x00000006addf7c23 */ /* 0x000fe200080108ce */
[----:B------:R-:W2:Y:S01]  /*1fa70*/  MUFU.EX2 R190, R190 ;  /* 0x000000be00be7308 */ /* 0x000ea20000000800 */
[----:B------:R-:W-:Y:S01]  /*1fa80*/  LDSM.16.MT88.4 R172, [R221+0x13000] ;  /* 0x01300000ddac783b */ /* 0x000fe20000004200 */
[--C-:B------:R-:W-:Y:S01]  /*1fa90*/  FFMA.FTZ R209, R209, UR6, -R208.reuse ;  /* 0x00000006d1d17c23 */ /* 0x100fe200080108d0 */
[----:B------:R-:W-:Y:S01]  /*1faa0*/  FFMA.FTZ R211, R211, UR6, -R208 ;  /* 0x00000006d3d37c23 */ /* 0x000fe200080108d0 */
[----:B------:R-:W3:Y:S01]  /*1fab0*/  MUFU.EX2 R3, R3 ;  /* 0x0000000300037308 */ /* 0x000ee20000000800 */
[--C-:B------:R-:W-:Y:S01]  /*1fac0*/  FFMA.FTZ R224, R203, UR6, -R206.reuse ;  /* 0x00000006cbe07c23 */ /* 0x100fe200080108ce */
[----:B-1----:R-:W-:Y:S01]  /*1fad0*/  F2FP.F16.F32.PACK_AB R5, R2, R180 ;  /* 0x000000b40205723e */ /* 0x002fe200000000ff */
[--C-:B------:R-:W-:Y:S01]  /*1fae0*/  FFMA.FTZ R199, R199, UR6, -R206.reuse ;  /* 0x00000006c7c77c23 */ /* 0x100fe200080108ce */
[----:B------:R-:W1:Y:S01]  /*1faf0*/  MUFU.EX2 R0, R0 ;  /* 0x0000000000007308 */ /* 0x000e620000000800 */
[--C-:B------:R-:W-:Y:S01]  /*1fb00*/  FFMA.FTZ R204, R204, UR6, -R206.reuse ;  /* 0x00000006cccc7c23 */ /* 0x100fe200080108ce */
[----:B------:R-:W-:-:S02]  /*1fb10*/  FFMA.FTZ R205, R205, UR6, -R206 ;  /* 0x00000006cdcd7c23 */ /* 0x000fc400080108ce */
[----:B------:R4:W-:Y:S01]  /*1fb20*/  MUFU.EX2 R195, R197 ;  /* 0x000000c500c37308 */ /* 0x0009e20000000800 */
[----:B--2---:R-:W-:-:S03]  /*1fb30*/  F2FP.F16.F32.PACK_AB R7, R190, R187 ;  /* 0x000000bbbe07723e */ /* 0x004fc600000000ff */
[----:B------:R-:W-:Y:S01]  /*1fb40*/  MUFU.EX2 R196, R196 ;  /* 0x000000c400c47308 */ /* 0x000fe20000000800 */
[-C--:B---3--:R-:W-:Y:S01]  /*1fb50*/  FMUL.FTZ R24, R144, R3.reuse ;  /* 0x0000000390187220 */ /* 0x088fe20000410000 */
[-C--:B------:R-:W-:Y:S01]  /*1fb60*/  FMUL.FTZ R25, R145, R3.reuse ;  /* 0x0000000391197220 */ /* 0x080fe20000410000 */
[-C--:B------:R-:W-:Y:S01]  /*1fb70*/  FMUL.FTZ R140, R140, R3.reuse ;  /* 0x000000038c8c7220 */ /* 0x080fe20000410000 */
[-C--:B------:R-:W-:Y:S01]  /*1fb80*/  FMUL.FTZ R141, R141, R3.reuse ;  /* 0x000000038d8d7220 */ /* 0x080fe20000410000 */
[-C--:B-1----:R-:W-:Y:S01]  /*1fb90*/  FMUL.FTZ R26, R146, R0.reuse ;  /* 0x00000000921a7220 */ /* 0x082fe20000410000 */
        /* <DEDUP_REMOVED lines=12> */
[----:B------:R-:W-:Y:S01]  /*1fc60*/  LDSM.16.MT88.4 R144, [R201+0x2000] ;  /* 0x00200000c990783b */ /* 0x000fe20000004200 */
        /* <DEDUP_REMOVED lines=36> */
[----:B------:R-:W-:Y:S01]  /*1feb0*/  LDSM.16.MT88.4 R152, [R191] ;  /* 0x00000000bf98783b */ /* 0x000fe20000004200 */
        /* <DEDUP_REMOVED lines=55> */
[----:B------:R-:W-:Y:S01]  /*20230*/  LDSM.16.MT88.4 R148, [R221+0x12000] ;  /* 0x01200000dd94783b */ /* 0x000fe20000004200 */
        /* <DEDUP_REMOVED lines=12> */
[----:B----4-:R-:W-:Y:S01]  /*20300*/  FFMA.FTZ R197, R167, UR6, -R206 ;  /* 0x00000006a7c57c23 */ /* 0x010fe200080108ce */
[----:B------:R-:W-:Y:S01]  /*20310*/  MUFU.EX2 R192, R192 ;  /* 0x000000c000c07308 */ /* 0x000fe20000000800 */
[C---:B------:R-:W-:Y:S01]  /*20320*/  HMMA.16816.F32 R72, R4.reuse, R142, R72 ;  /* 0x0000008e0448723c */ /* 0x040fe20000001848 */
[----:B------:R-:W1:Y:S01]  /*20330*/  LDSM.16.MT88.4 R140, [R191+0x4000] ;  /* 0x00400000bf8c783b */ /* 0x000e620000004200 */
[-C--:B------:R-:W-:Y:S01]  /*20340*/  FMUL.FTZ R116, R116, R3.reuse ;  /* 0x0000000374747220 */ /* 0x080fe20000410000 */
[----:B------:R-:W-:Y:S01]  /*20350*/  MUFU.EX2 R189, R225 ;  /* 0x000000e100bd7308 */ /* 0x000fe20000000800 */
[-C--:B------:R-:W-:Y:S01]  /*20360*/  FMUL.FTZ R117, R117, R3.reuse ;  /* 0x0000000375757220 */ /* 0x080fe20000410000 */
[-C--:B------:R-:W-:Y:S01]  /*20370*/  FMUL.FTZ R118, R118, R0.reuse ;  /* 0x0000000076767220 */ /* 0x080fe20000410000 */
[-C--:B------:R-:W-:Y:S01]  /*20380*/  FMUL.FTZ R119, R119, R0.reuse ;  /* 0x0000000077777220 */ /* 0x080fe20000410000 */
[----:B------:R-:W4:Y:S01]  /*20390*/  MUFU.EX2 R194, R194 ;  /* 0x000000c200c27308 */ /* 0x000f220000000800 */
[C---:B--2---:R-:W-:Y:S01]  /*203a0*/  HMMA.16816.F32 R84, R4.reuse, R136, R84 ;  /* 0x000000880454723c */ /* 0x044fe20000001854 */
[-C--:B------:R-:W-:Y:S01]  /*203b0*/  FMUL.FTZ R120, R120, R3.reuse ;  /* 0x0000000378787220 */ /* 0x080fe20000410000 */
[-C--:B------:R-:W-:Y:S01]  /*203c0*/  FMUL.FTZ R121, R121, R3.reuse ;  /* 0x0000000379797220 */ /* 0x080fe20000410000 */
[----:B------:R-:W2:Y:S01]  /*203d0*/  MUFU.EX2 R197, R197 ;  /* 0x000000c500c57308 */ /* 0x000ea20000000800 */
[-C--:B------:R-:W-:Y:S01]  /*203e0*/  FMUL.FTZ R122, R122, R0.reuse ;  /* 0x000000007a7a7220 */ /* 0x080fe20000410000 */
[-C--:B------:R-:W-:Y:S01]  /*203f0*/  FMUL.FTZ R123, R123, R0.reuse ;  /* 0x000000007b7b7220 */ /* 0x080fe20000410000 */
[-C--:B------:R-:W-:Y:S01]  /*20400*/  FMUL.FTZ R36, R36, R3.reuse ;  /* 0x0000000324247220 */ /* 0x080fe20000410000 */
[----:B------:R-:W-:Y:S01]  /*20410*/  MUFU.EX2 R193, R193 ;  /* 0x000000c100c17308 */ /* 0x000fe20000000800 */
[C---:B------:R-:W-:Y:S01]  /*20420*/  HMMA.16816.F32 R88, R4.reuse, R138, R88 ;  /* 0x0000008a0458723c */ /* 0x040fe20000001858 */
[----:B------:R-:W5:Y:S01]  /*20430*/  LDSM.16.MT88.4 R136, [R202+0x16000] ;  /* 0x01600000ca88783b */ /* 0x000f620000004200 */
[-C--:B------:R-:W-:Y:S01]  /*20440*/  FMUL.FTZ R37, R37, R3.reuse ;  /* 0x0000000325257220 */ /* 0x080fe20000410000 */
[----:B------:R-:W5:Y:S01]  /*20450*/  MUFU.EX2 R198, R198 ;  /* 0x000000c600c67308 */ /* 0x000f620000000800 */
        /* <DEDUP_REMOVED lines=17> */
[----:B------:R-:W-:Y:S01]  /*20570*/  LDSM.16.MT88.4 R164, [R201+0x2800] ;  /* 0x00280000c9a4783b */ /* 0x000fe20000004200 */
[----:B------:R-:W-:Y:S01]  /*20580*/  MUFU.EX2 R210, R210 ;  /* 0x000000d200d27308 */ /* 0x000fe20000000800 */
[----:B------:R-:W-:Y:S01]  /*20590*/  FFMA.FTZ R184, R239, R3, R184 ;  /* 0x00000003efb87223 */ /* 0x000fe200000100b8 */
[----:B------:R-:W-:Y:S01]  /*205a0*/  HMMA.16816.F32 R32, R4, R152, R32 ;  /* 0x000000980420723c */ /* 0x000fe20000001820 */
[----:B------:R-:W-:Y:S01]  /*205b0*/  LDSM.16.MT88.4 R160, [R221+0x14800] ;  /* 0x01480000dda0783b */ /* 0x000fe20000004200 */
[----:B------:R-:W-:Y:S01]  /*205c0*/  MUFU.EX2 R212, R212 ;  /* 0x000000d400d47308 */ /* 0x000fe20000000800 */
[----:B------:R-:W-:Y:S01]  /*205d0*/  FFMA.FTZ R237, R237, R0, R180 ;  /* 0x00000000eded7223 */ /* 0x000fe200000100b4 */
[----:B------:R-:W-:-:S02]  /*205e0*/  FADD.FTZ R183, R183, R184 ;  /* 0x000000b8b7b77221 */ /* 0x000fc40000010000 */
[----:B------:R-:W-:Y:S01]  /*205f0*/  MUFU.EX2 R213, R213 ;  /* 0x000000d500d57308 */ /* 0x000fe20000000800 */
[----:B------:R-:W-:Y:S01]  /*20600*/  FADD.FTZ R2, R2, R237 ;  /* 0x000000ed02027221 */ /* 0x000fe20000010000 */
[C---:B-1----:R-:W-:Y:S01]  /*20610*/  HMMA.16816.F32 R92, R4.reuse, R140, R92 ;  /* 0x0000008c045c723c */ /* 0x042fe2000000185c */
[----:B------:R-:W-:Y:S01]  /*20620*/  FADD.FTZ R182, R182, R183 ;  /* 0x000000b7b6b67221 */ /* 0x000fe20000010000 */
[----:B------:R-:W-:Y:S01]  /*20630*/  MUFU.EX2 R222, R222 ;  /* 0x000000de00de7308 */ /* 0x000fe20000000800 */
[----:B------:R-:W-:Y:S02]  /*20640*/  FADD.FTZ R3, R187, R2 ;  /* 0x00000002bb037221 */ /* 0x000fe40000010000 */
[----:B------:R-:W-:Y:S01]  /*20650*/  FADD.FTZ R181, R181, R182 ;  /* 0x000000b6b5b57221 */ /* 0x000fe20000010000 */
[----:B------:R-:W-:Y:S01]  /*20660*/  MUFU.EX2 R214, R214 ;  /* 0x000000d600d67308 */ /* 0x000fe20000000800 */
[----:B------:R-:W-:Y:S01]  /*20670*/  FADD.FTZ R3, R190, R3 ;  /* 0x00000003be037221 */ /* 0x000fe20000010000 */
[----:B------:R-:W-:Y:S01]  /*20680*/  HMMA.16816.F32 R96, R4, R142, R96 ;  /* 0x0000008e0460723c */ /* 0x000fe20000001860 */
[----:B------:R-:W1:Y:S01]  /*20690*/  LDSM.16.MT88.4 R140, [R201+0x6000] ;  /* 0x00600000c98c783b */ /* 0x000e620000004200 */
[----:B------:R-:W-:Y:S01]  /*206a0*/  MUFU.EX2 R223, R223 ;  /* 0x000000df00df7308 */ /* 0x000fe20000000800 */
[----:B----4-:R-:W-:-:S03]  /*206b0*/  FADD.FTZ R0, R194, R3 ;  /* 0x00000003c2007221 */ /* 0x010fc60000010000 */
[----:B------:R-:W-:Y:S01]  /*206c0*/  MUFU.EX2 R209, R209 ;  /* 0x000000d100d17308 */ /* 0x000fe20000000800 */
[----:B--2---:R-:W-:Y:S01]  /*206d0*/  FADD.FTZ R0, R197, R0 ;  /* 0x00000000c5007221 */ /* 0x004fe20000010000 */
[C---:B------:R-:W-:Y:S01]  /*206e0*/  HMMA.16816.F32 R132, R4.reuse, R154, R132 ;  /* 0x0000009a0484723c */ /* 0x040fe20000001884 */
[----:B------:R-:W2:Y:S01]  /*206f0*/  LDSM.16.MT88.4 R152, [R191+0x6000] ;  /* 0x00600000bf98783b */ /* 0x000ea20000004200 */
[----:B------:R-:W-:Y:S04]  /*20700*/  MUFU.EX2 R203, R205 ;  /* 0x000000cd00cb7308 */ /* 0x000fe80000000800 */
[----:B------:R-:W-:Y:S02]  /*20710*/  MUFU.EX2 R224, R224 ;  /* 0x000000e000e07308 */ /* 0x000fe40000000800 */
[C---:B-----5:R-:W-:Y:S02]  /*20720*/  HMMA.16816.F32 R108, R4.reuse, R136, R108 ;  /* 0x00000088046c723c */ /* 0x060fe4000000186c */
[----:B------:R-:W-:Y:S04]  /*20730*/  MUFU.EX2 R199, R199 ;  /* 0x000000c700c77308 */ /* 0x000fe80000000800 */
[----:B------:R-:W-:Y:S02]  /*20740*/  MUFU.EX2 R204, R204 ;  /* 0x000000cc00cc7308 */ /* 0x000fe40000000800 */
[C---:B------:R-:W-:Y:S01]  /*20750*/  HMMA.16816.F32 R112, R4.reuse, R138, R112 ;  /* 0x0000008a0470723c */ /* 0x040fe20000001870 */
[----:B------:R-:W4:Y:S07]  /*20760*/  LDSM.16.MT88.4 R136, [R221+0x10800] ;  /* 0x01080000dd88783b */ /* 0x000f2e0000004200 */
[C---:B------:R-:W-:Y:S08]  /*20770*/  HMMA.16816.F32 R8, R4.reuse, R12, R8 ;  /* 0x0000000c0408723c */ /* 0x040ff00000001808 */
[C---:B---3--:R-:W-:Y:S08]  /*20780*/  HMMA.16816.F32 R100, R4.reuse, R144, R100 ;  /* 0x000000900464723c */ /* 0x048ff00000001864 */
[C---:B------:R-:W-:Y:S01]  /*20790*/  HMMA.16816.F32 R104, R4.reuse, R146, R104 ;  /* 0x000000920468723c */ /* 0x040fe20000001868 */
[----:B------:R-:W3:Y:S07]  /*207a0*/  LDSM.16.MT88.4 R144, [R201+0x800] ;  /* 0x00080000c990783b */ /* 0x000eee0000004200 */
[C---:B------:R-:W-:Y:S01]  /*207b0*/  HMMA.16816.F32 R12, R4.reuse, R14, R156 ;  /* 0x0000000e040c723c */ /* 0x040fe2000000189c */
[----:B------:R-:W-:Y:S07]  /*207c0*/  LDSM.16.MT88.4 R156, [R202+0x14800] ;  /* 0x01480000ca9c783b */ /* 0x000fee0000004200 */
[C---:B-1----:R-:W-:Y:S08]  /*207d0*/  HMMA.16816.F32 R116, R4.reuse, R140, R116 ;  /* 0x0000008c0474723c */ /* 0x042ff00000001874 */
[C---:B------:R-:W-:Y:S01]  /*207e0*/  HMMA.16816.F32 R120, R4.reuse, R142, R120 ;  /* 0x0000008e0478723c */ /* 0x040fe20000001878 */
[----:B------:R-:W1:Y:S07]  /*207f0*/  LDSM.16.MT88.4 R140, [R191+0x800] ;  /* 0x00080000bf8c783b */ /* 0x000e6e0000004200 */
[C---:B------:R-:W-:Y:S08]  /*20800*/  HMMA.16816.F32 R36, R4.reuse, R148, R36 ;  /* 0x000000940424723c */ /* 0x040ff00000001824 */
[C---:B------:R-:W-:Y:S01]  /*20810*/  HMMA.16816.F32 R40, R4.reuse, R150, R40 ;  /* 0x000000960428723c */ /* 0x040fe20000001828 */
[----:B------:R-:W5:Y:S07]  /*20820*/  LDSM.16.MT88.4 R148, [R202+0x10800] ;  /* 0x01080000ca94783b */ /* 0x000f6e0000004200 */
[C---:B--2---:R-:W-:Y:S08]  /*20830*/  HMMA.16816.F32 R124, R4.reuse, R152, R124 ;  /* 0x00000098047c723c */ /* 0x044ff0000000187c */
[----:B------:R-:W-:Y:S01]  /*20840*/  HMMA.16816.F32 R4, R4, R154, R128 ;  /* 0x0000009a0404723c */ /* 0x000fe20000001880 */
[----:B------:R-:W-:Y:S01]  /*20850*/  F2FP.F16.F32.PACK_AB R128, R195, R196 ;  /* 0x000000c4c380723e */ /* 0x000fe200000000ff */
[----:B------:R-:W-:Y:S01]  /*20860*/  LDSM.16.MT88.4 R152, [R191+0x2800] ;  /* 0x00280000bf98783b */ /* 0x000fe20000004200 */
[----:B------:R-:W-:Y:S01]  /*20870*/  F2FP.F16.F32.PACK_AB R129, R197, R194 ;  /* 0x000000c2c581723e */ /* 0x000fe200000000ff */
[----:B------:R-:W-:Y:S01]  /*20880*/  FADD.FTZ R196, R196, R181 ;  /* 0x000000b5c4c47221 */ /* 0x000fe20000010000 */
[----:B------:R-:W-:-:S02]  /*20890*/  F2FP.F16.F32.PACK_AB R130, R189, R192 ;  /* 0x000000c0bd82723e */ /* 0x000fc400000000ff */
[----:B------:R-:W-:Y:S01]  /*208a0*/  F2FP.F16.F32.PACK_AB R131, R198, R193 ;  /* 0x000000c1c683723e */ /* 0x000fe200000000ff */
[----:B------:R-:W-:Y:S01]  /*208b0*/  FADD.FTZ R195, R195, R196 ;  /* 0x000000c4c3c37221 */ /* 0x000fe20000010000 */
[----:B------:R-:W-:-:S03]  /*208c0*/  FADD.FTZ R193, R193, R0 ;  /* 0x00000000c1c17221 */ /* 0x000fc60000010000 */
[----:B------:R-:W-:Y:S01]  /*208d0*/  FADD.FTZ R192, R192, R195 ;  /* 0x000000c3c0c07221 */ /* 0x000fe20000010000 */
[----:B------:R-:W-:Y:S01]  /*208e0*/  FADD.FTZ R198, R198, R193 ;  /* 0x000000c1c6c67221 */ /* 0x000fe20000010000 */
[----:B----4-:R-:W-:Y:S02]  /*208f0*/  HMMA.16816.F32 R8, R128, R136, R8 ;  /* 0x000000888008723c */ /* 0x010fe40000001808 */
[----:B------:R-:W-:-:S06]  /*20900*/  FADD.FTZ R189, R189, R192 ;  /* 0x000000c0bdbd7221 */ /* 0x000fcc0000010000 */
[C---:B------:R-:W-:Y:S01]  /*20910*/  HMMA.16816.F32 R12, R128.reuse, R138, R12 ;  /* 0x0000008a800c723c */ /* 0x040fe2000000180c */
[----:B------:R-:W2:Y:S07]  /*20920*/  LDSM.16.MT88.4 R136, [R221+0x12800] ;  /* 0x01280000dd88783b */ /* 0x000eae0000004200 */
[C---:B---3--:R-:W-:Y:S08]  /*20930*/  HMMA.16816.F32 R24, R128.reuse, R144, R24 ;  /* 0x000000908018723c */ /* 0x048ff00000001818 */
[C---:B------:R-:W-:Y:S01]  /*20940*/  HMMA.16816.F32 R28, R128.reuse, R146, R28 ;  /* 0x00000092801c723c */ /* 0x040fe2000000181c */
[----:B------:R-:W3:Y:S07]  /*20950*/  LDSM.16.MT88.4 R144, [R191+0x4800] ;  /* 0x00480000bf90783b */ /* 0x000eee0000004200 */
[C---:B-1----:R-:W-:Y:S08]  /*20960*/  HMMA.16816.F32 R32, R128.reuse, R140, R32 ;  /* 0x0000008c8020723c */ /* 0x042ff00000001820 */
[C---:B------:R-:W-:Y:S01]  /*20970*/  HMMA.16816.F32 R132, R128.reuse, R142, R132 ;  /* 0x0000008e8084723c */ /* 0x040fe20000001884 */
[----:B------:R-:W1:Y:S07]  /*20980*/  LDSM.16.MT88.4 R140, [R221+0x16800] ;  /* 0x01680000dd8c783b */ /* 0x000e6e0000004200 */
[C---:B-----5:R-:W-:Y:S08]  /*20990*/  HMMA.16816.F32 R16, R128.reuse, R148, R16 ;  /* 0x000000948010723c */ /* 0x060ff00000001810 */
        /* <DEDUP_REMOVED lines=11> */
[C---:B------:R-:W-:Y:S08]  /*20a50*/  HMMA.16816.F32 R76, R128.reuse, R156, R76 ;  /* 0x0000009c804c723c */ /* 0x040ff0000000184c */
[C---:B------:R-:W-:Y:S01]  /*20a60*/  HMMA.16816.F32 R80, R128.reuse, R158, R80 ;  /* 0x0000009e8050723c */ /* 0x040fe20000001850 */
[----:B------:R-:W3:Y:S07]  /*20a70*/  LDSM.16.MT88.4 R156, [R221+0x11000] ;  /* 0x01100000dd9c783b */ /* 0x000eee0000004200 */
[C---:B-1----:R-:W-:Y:S08]  /*20a80*/  HMMA.16816.F32 R100, R128.reuse, R140, R100 ;  /* 0x0000008c8064723c */ /* 0x042ff00000001864 */
[C---:B------:R-:W-:Y:S01]  /*20a90*/  HMMA.16816.F32 R104, R128.reuse, R142, R104 ;  /* 0x0000008e8068723c */ /* 0x040fe20000001868 */
[----:B------:R-:W1:Y:S07]  /*20aa0*/  LDSM.16.MT88.4 R140, [R202+0x11000] ;  /* 0x01100000ca8c783b */ /* 0x000e6e0000004200 */
[----:B--2---:R-:W-:Y:S01]  /*20ab0*/  HMMA.16816.F32 R108, R128, R136, R108 ;  /* 0x00000088806c723c */ /* 0x004fe2000000186c */
[----:B------:R-:W-:Y:S01]  /*20ac0*/  FFMA.FTZ R136, R219, UR6, -R208 ;  /* 0x00000006db887c23 */ /* 0x000fe200080108d0 */
[----:B------:R-:W-:-:S02]  /*20ad0*/  FFMA.FTZ R219, R179, UR6, -R206 ;  /* 0x00000006b3db7c23 */ /* 0x000fc400080108ce */
[----:B------:R-:W-:Y:S01]  /*20ae0*/  LDSM.16.MT88.4 R176, [R191+0x1000] ;  /* 0x00100000bfb0783b */ /* 0x000fe20000004200 */
[----:B------:R-:W-:Y:S03]  /*20af0*/  MUFU.EX2 R215, R136 ;  /* 0x0000008800d77308 */ /* 0x000fe60000000800 */
[C---:B------:R-:W-:Y:S01]  /*20b00*/  HMMA.16816.F32 R44, R128.reuse, R168, R44 ;  /* 0x000000a8802c723c */ /* 0x040fe2000000182c */
[----:B------:R-:W2:Y:S07]  /*20b10*/  MUFU.EX2 R219, R219 ;  /* 0x000000db00db7308 */ /* 0x000eae0000000800 */
[----:B------:R-:W-:Y:S01]  /*20b20*/  HMMA.16816.F32 R48, R128, R170, R48 ;  /* 0x000000aa8030723c */ /* 0x000fe20000001830 */
[----:B------:R-:W-:Y:S01]  /*20b30*/  LDSM.16.MT88.4 R168, [R202+0x13000] ;  /* 0x01300000caa8783b */ /* 0x000fe20000004200 */
[----:B--2---:R-:W-:-:S06]  /*20b40*/  FADD.FTZ R3, R219, R198 ;  /* 0x000000c6db037221 */ /* 0x004fcc0000010000 */
[----:B------:R-:W-:Y:S01]  /*20b50*/  HMMA.16816.F32 R52, R128, R164, R52 ;  /* 0x000000a48034723c */ /* 0x000fe20000001834 */
[----:B------:R-:W-:-:S04]  /*20b60*/  FADD.FTZ R3, R222, R3 ;  /* 0x00000003de037221 */ /* 0x000fc80000010000 */
[----:B------:R-:W-:-:S03]  /*20b70*/  FADD.FTZ R2, R214, R3 ;  /* 0x00000003d6027221 */ /* 0x000fc60000010000 */
[----:B------:R-:W-:Y:S01]  /*20b80*/  HMMA.16816.F32 R56, R128, R166, R56 ;  /* 0x000000a68038723c */ /* 0x000fe20000001838 */
[----:B------:R-:W-:Y:S01]  /*20b90*/  LDSM.16.MT88.4 R164, [R201+0x3000] ;  /* 0x00300000c9a4783b */ /* 0x000fe20000004200 */
[----:B------:R-:W-:Y:S01]  /*20ba0*/  MOV R3, R185 ;  /* 0x000000b900037202 */ /* 0x000fe20000000f00 */
[----:B------:R-:W-:-:S05]  /*20bb0*/  FADD.FTZ R2, R223, R2 ;  /* 0x00000002df027221 */ /* 0x000fca0000010000 */
[C---:B------:R-:W-:Y:S08]  /*20bc0*/  HMMA.16816.F32 R68, R128.reuse, R160, R68 ;  /* 0x000000a08044723c */ /* 0x040ff00000001844 */
[C---:B------:R-:W-:Y:S08]  /*20bd0*/  HMMA.16816.F32 R72, R128.reuse, R162, R72 ;  /* 0x000000a28048723c */ /* 0x040ff00000001848 */
[C---:B----4-:R-:W-:Y:S08]  /*20be0*/  HMMA.16816.F32 R84, R128.reuse, R148, R84 ;  /* 0x000000948054723c */ /* 0x050ff00000001854 */
[C---:B------:R-:W-:Y:S01]  /*20bf0*/  HMMA.16816.F32 R88, R128.reuse, R150, R88 ;  /* 0x000000968058723c */ /* 0x040fe20000001858 */
[----:B------:R-:W-:Y:S07]  /*20c00*/  LDSM.16.MT88.4 R148, [R191+0x3000] ;  /* 0x00300000bf94783b */ /* 0x000fee0000004200 */
[C---:B------:R-:W-:Y:S01]  /*20c10*/  HMMA.16816.F32 R112, R128.reuse, R138, R112 ;  /* 0x0000008a8070723c */ /* 0x040fe20000001870 */
[----:B------:R-:W2:Y:S07]  /*20c20*/  LDSM.16.MT88.4 R136, [R201+0x1000] ;  /* 0x00100000c988783b */ /* 0x000eae0000004200 */
[C---:B-----5:R-:W-:Y:S08]  /*20c30*/  HMMA.16816.F32 R116, R128.reuse, R152, R116 ;  /* 0x000000988074723c */ /* 0x060ff00000001874 */
[C---:B------:R-:W-:Y:S01]  /*20c40*/  HMMA.16816.F32 R120, R128.reuse, R154, R120 ;  /* 0x0000009a8078723c */ /* 0x040fe20000001878 */
[----:B------:R-:W-:Y:S07]  /*20c50*/  LDSM.16.MT88.4 R152, [R221+0x15000] ;  /* 0x01500000dd98783b */ /* 0x000fee0000004200 */
[C---:B---3--:R-:W-:Y:S08]  /*20c60*/  HMMA.16816.F32 R124, R128.reuse, R144, R124 ;  /* 0x00000090807c723c */ /* 0x048ff0000000187c */
[----:B------:R-:W-:Y:S01]  /*20c70*/  HMMA.16816.F32 R128, R128, R146, R4 ;  /* 0x000000928080723c */ /* 0x000fe20000001804 */
[----:B------:R-:W-:Y:S01]  /*20c80*/  F2FP.F16.F32.PACK_AB R4, R215, R210 ;  /* 0x000000d2d704723e */ /* 0x000fe200000000ff */
[----:B------:R-:W3:Y:S01]  /*20c90*/  LDSM.16.MT88.4 R144, [R202+0x15000] ;  /* 0x01500000ca90783b */ /* 0x000ee20000004200 */
[----:B------:R-:W-:Y:S01]  /*20ca0*/  F2FP.F16.F32.PACK_AB R5, R222, R219 ;  /* 0x000000dbde05723e */ /* 0x000fe200000000ff */
[----:B------:R-:W-:Y:S01]  /*20cb0*/  FADD.FTZ R210, R210, R189 ;  /* 0x000000bdd2d27221 */ /* 0x000fe20000010000 */
[----:B------:R-:W-:-:S02]  /*20cc0*/  F2FP.F16.F32.PACK_AB R6, R213, R212 ;  /* 0x000000d4d506723e */ /* 0x000fc400000000ff */
[----:B------:R-:W-:Y:S01]  /*20cd0*/  F2FP.F16.F32.PACK_AB R7, R223, R214 ;  /* 0x000000d6df07723e */ /* 0x000fe200000000ff */
[----:B------:R-:W-:-:S04]  /*20ce0*/  FADD.FTZ R215, R215, R210 ;  /* 0x000000d2d7d77221 */ /* 0x000fc80000010000 */
[----:B------:R-:W-:Y:S02]  /*20cf0*/  FADD.FTZ R0, R212, R215 ;  /* 0x000000d7d4007221 */ /* 0x000fe40000010000 */
[----:B------:R-:W-:Y:S01]  /*20d00*/  HMMA.16816.F32 R160, R4, R156, R8 ;  /* 0x0000009c04a0723c */ /* 0x000fe20000001808 */
[----:B------:R-:W-:Y:S01]  /*20d10*/  LDSM.16.MT88.4 R8, [R202+0x17000] ;  /* 0x01700000ca08783b */ /* 0x000fe20000004200 */
[----:B------:R-:W-:-:S06]  /*20d20*/  FADD.FTZ R0, R213, R0 ;  /* 0x00000000d5007221 */ /* 0x000fcc0000010000 */
[C---:B------:R-:W-:Y:S01]  /*20d30*/  HMMA.16816.F32 R156, R4.reuse, R158, R12 ;  /* 0x0000009e049c723c */ /* 0x040fe2000000180c */
[----:B------:R-:W-:Y:S07]  /*20d40*/  LDSM.16.MT88.4 R12, [R221+0x17000] ;  /* 0x01700000dd0c783b */ /* 0x000fee0000004200 */
[C---:B-1----:R-:W-:Y:S08]  /*20d50*/  HMMA.16816.F32 R16, R4.reuse, R140, R16 ;  /* 0x0000008c0410723c */ /* 0x042ff00000001810 */
[C---:B------:R-:W-:Y:S01]  /*20d60*/  HMMA.16816.F32 R20, R4.reuse, R142, R20 ;  /* 0x0000008e0414723c */ /* 0x040fe20000001814 */
[----:B------:R-:W1:Y:S07]  /*20d70*/  LDSM.16.MT88.4 R140, [R201+0x5000] ;  /* 0x00500000c98c783b */ /* 0x000e6e0000004200 */
[C---:B--2---:R-:W-:Y:S08]  /*20d80*/  HMMA.16816.F32 R24, R4.reuse, R136, R24 ;  /* 0x000000880418723c */ /* 0x044ff00000001818 */
[C---:B------:R-:W-:Y:S08]  /*20d90*/  HMMA.16816.F32 R28, R4.reuse, R138, R28 ;  /* 0x0000008a041c723c */ /* 0x040ff0000000181c */
        /* <DEDUP_REMOVED lines=14> */
[C---:B------:R-:W-:Y:S01]  /*20e80*/  HMMA.16816.F32 R108, R4.reuse, R8, R108 ;  /* 0x00000008046c723c */ /* 0x040fe2000000186c */
[--C-:B------:R-:W-:Y:S01]  /*20e90*/  FFMA.FTZ R8, R200, UR6, -R208.reuse ;  /* 0x00000006c8087c23 */ /* 0x100fe200080108d0 */
[----:B------:R-:W-:Y:S01]  /*20ea0*/  FFMA.FTZ R208, R207, UR6, -R208 ;  /* 0x00000006cfd07c23 */ /* 0x000fe200080108d0 */
[----:B------:R-:W1:Y:S04]  /*20eb0*/  MUFU.EX2 R200, R211 ;  /* 0x000000d300c87308 */ /* 0x000e680000000800 */
[----:B------:R4:W-:Y:S01]  /*20ec0*/  MUFU.EX2 R207, R8 ;  /* 0x0000000800cf7308 */ /* 0x0009e20000000800 */
[C---:B------:R-:W-:Y:S01]  /*20ed0*/  HMMA.16816.F32 R132, R4.reuse, R178, R132 ;  /* 0x000000b20484723c */ /* 0x040fe20000001884 */
[----:B------:R-:W-:Y:S02]  /*20ee0*/  LDSM.16.MT88.4 R176, [R201+0x3800] ;  /* 0x00380000c9b0783b */ /* 0x000fe40000004200 */
[----:B------:R-:W1:Y:S05]  /*20ef0*/  MUFU.EX2 R208, R208 ;  /* 0x000000d000d07308 */ /* 0x000e6a0000000800 */
        /* <DEDUP_REMOVED lines=11> */
[C---:B--2---:R-:W-:Y:S08]  /*20fb0*/  HMMA.16816.F32 R92, R4.reuse, R32, R92 ;  /* 0x00000020045c723c */ /* 0x044ff0000000185c */
[C---:B------:R-:W-:Y:S01]  /*20fc0*/  HMMA.16816.F32 R96, R4.reuse, R34, R96 ;  /* 0x000000220460723c */ /* 0x040fe20000001860 */
[----:B------:R-:W2:Y:S07]  /*20fd0*/  LDSM.16.MT88.4 R32, [R202+0x13800] ;  /* 0x01380000ca20783b */ /* 0x000eae0000004200 */
[C---:B------:R-:W-:Y:S01]  /*20fe0*/  HMMA.16816.F32 R112, R4.reuse, R10, R112 ;  /* 0x0000000a0470723c */ /* 0x040fe20000001870 */
[----:B----4-:R-:W4:Y:S07]  /*20ff0*/  LDSM.16.MT88.4 R8, [R202+0x17800] ;  /* 0x01780000ca08783b */ /* 0x010f2e0000004200 */
[C---:B------:R-:W-:Y:S08]  /*21000*/  HMMA.16816.F32 R116, R4.reuse, R148, R116 ;  /* 0x000000940474723c */ /* 0x040ff00000001874 */
[C---:B------:R-:W-:Y:S08]  /*21010*/  HMMA.16816.F32 R120, R4.reuse, R150, R120 ;  /* 0x000000960478723c */ /* 0x040ff00000001878 */
[C---:B---3--:R-:W-:Y:S08]  /*21020*/  HMMA.16816.F32 R124, R4.reuse, R144, R124 ;  /* 0x00000090047c723c */ /* 0x048ff0000000187c */
[----:B------:R-:W-:Y:S01]  /*21030*/  HMMA.16816.F32 R128, R4, R146, R128 ;  /* 0x000000920480723c */ /* 0x000fe20000001880 */
[----:B-1----:R-:W-:Y:S01]  /*21040*/  F2FP.F16.F32.PACK_AB R4, R200, R209 ;  /* 0x000000d1c804723e */ /* 0x002fe200000000ff */
        /* <DEDUP_REMOVED lines=12> */
[----:B------:R-:W-:-:S05]  /*21110*/  FADD.FTZ R237, R204, R199 ;  /* 0x000000c7cced7221 */ /* 0x000fca0000010000 */
[C---:B------:R-:W-:Y:S01]  /*21120*/  HMMA.16816.F32 R148, R4.reuse, R142, R20 ;  /* 0x0000008e0494723c */ /* 0x040fe20000001814 */
[----:B------:R-:W1:Y:S04]  /*21130*/  LDSM.16.MT88.4 R140, [R201+0x1800] ;  /* 0x00180000c98c783b */ /* 0x000e680000004200 */
[----:B------:R-:W-:Y:S03]  /*21140*/  LDSM.16.MT88.4 R20, [R221+0x13800] ;  /* 0x01380000dd14783b */ /* 0x000fe60000004200 */
[C---:B-----5:R-:W-:Y:S08]  /*21150*/  HMMA.16816.F32 R76, R4.reuse, R12, R76 ;  /* 0x0000000c044c723c */ /* 0x060ff0000000184c */
        /* <DEDUP_REMOVED lines=8> */
[C---:B-1----:R-:W-:Y:S01]  /*211e0*/  HMMA.16816.F32 R144, R4.reuse, R140, R24 ;  /* 0x0000008c0490723c */ /* 0x042fe20000001818 */
[----:B------:R-:W1:Y:S07]  /*211f0*/  LDSM.16.MT88.4 R24, [R221+0x17800] ;  /* 0x01780000dd18783b */ /* 0x000e6e0000004200 */
        /* <DEDUP_REMOVED lines=15> */
[C---:B------:R-:W-:Y:S08]  /*212f0*/  HMMA.16816.F32 R60, R4.reuse, R16, R60 ;  /* 0x00000010043c723c */ /* 0x040ff0000000183c */
[C---:B------:R-:W-:Y:S08]  /*21300*/  HMMA.16816.F32 R64, R4.reuse, R18, R64 ;  /* 0x000000120440723c */ /* 0x040ff00000001840 */
[C---:B----4-:R-:W-:Y:S08]  /*21310*/  HMMA.16816.F32 R92, R4.reuse, R8, R92 ;  /* 0x00000008045c723c */ /* 0x050ff0000000185c */
[C---:B------:R-:W-:Y:S08]  /*21320*/  HMMA.16816.F32 R96, R4.reuse, R10, R96 ;  /* 0x0000000a0460723c */ /* 0x040ff00000001860 */
[C---:B-1----:R-:W-:Y:S08]  /*21330*/  HMMA.16816.F32 R100, R4.reuse, R24, R100 ;  /* 0x000000180464723c */ /* 0x042ff00000001864 */
[C---:B------:R-:W-:Y:S08]  /*21340*/  HMMA.16816.F32 R104, R4.reuse, R26, R104 ;  /* 0x0000001a0468723c */ /* 0x040ff00000001868 */
[C---:B---3--:R-:W-:Y:S08]  /*21350*/  HMMA.16816.F32 R124, R4.reuse, R12, R124 ;  /* 0x0000000c047c723c */ /* 0x048ff0000000187c */
[C---:B------:R-:W-:Y:S08]  /*21360*/  HMMA.16816.F32 R128, R4.reuse, R14, R128 ;  /* 0x0000000e0480723c */ /* 0x040ff00000001880 */
[----:B------:R-:W-:Y:S01]  /*21370*/  HMMA.16816.F32 R160, R4, R164, R160 ;  /* 0x000000a404a0723c */ /* 0x000fe200000018a0 */
[----:B------:R-:W-:-:S15]  /*21380*/  MOV R164, R186 ;  /* 0x000000ba00a47202 */ /* 0x000fde0000000f00 */
[----:B------:R-:W-:-:S04]  /*21390*/  NOP ;  /* 0x0000000000007918 */ /* 0x000fc80000000000 */
.L_x_2952:
        /* <DEDUP_REMOVED lines=20> */
[----:B------:R-:W4:Y:S01]  /*214e0*/  LDCU UR4, c[0x0][0x45c] ;  /* 0x00008b80ff0477ac */ /* 0x000f220008000800 */
[----:B------:R-:W2:Y:S01]  /*214f0*/  LDCU.64 UR18, c[0x0][0x358] ;  /* 0x00006b00ff1277ac */ /* 0x000ea20008000a00 */
[----:B------:R-:W2:Y:S01]  /*21500*/  LDCU.64 UR6, c[0x0][0x3a0] ;  /* 0x00007400ff0677ac */ /* 0x000ea20008000a00 */
[----:B------:R-:W2:Y:S01]  /*21510*/  LDCU.64 UR10, c[0x0][0x3a8] ;  /* 0x00007500ff0a77ac */ /* 0x000ea20008000a00 */
[----:B------:R-:W-:Y:S02]  /*21520*/  UIADD3 UR16, UPT, UPT, UR16, 0x40, URZ ;  /* 0x0000004010107890 */ /* 0x000fe4000fffe0ff */
[----:B-1----:R-:W-:-:S12]  /*21530*/  ULEA UR8, UR8, UR9, 0x18 ;  /* 0x0000000908087291 */ /* 0x002fd8000f8ec0ff */
.L_x_2962:
        /* <DEDUP_REMOVED lines=102> */
.L_x_2959:
[----:B------:R-:W-:Y:S01]  /*21ba0*/  @!PT LDS RZ, [RZ] ;  /* 0x00000000fffff984 */ /* 0x000fe20000000800 */
[----:B------:R-:W-:Y:S01]  /*21bb0*/  @!PT LDS RZ, [RZ] ;  /* 0x00000000fffff984 */ /* 0x000fe20000000800 */
[----:B------:R-:W-:Y:S01]  /*21bc0*/  @!PT LDS RZ, [RZ] ;  /* 0x00000000fffff984 */ /* 0x000fe20000000800 */
[----:B------:R-:W-:Y:S01]  /*21bd0*/  @!P4 LDGSTS.E.BYPASS.LTC128B.128 [R235+0x10000], desc[UR18][R228.64] ;  /* 0x10000000e4ebcfae */ /* 0x000fe2000b981a12 */
[C---:B------:R-:W-:Y:S01]  /*21be0*/  LEA R6, P0, R4.reuse, R228, 0x5 ;  /* 0x000000e404067211 */ /* 0x040fe200078028ff */
[----:B------:R-:W-:Y:S01]  /*21bf0*/  UISETP.NE.AND UP0, UPT, UR15, 0x1, UPT ;  /* 0x000000010f00788c */ /* 0x000fe2000bf05270 */
        /* <DEDUP_REMOVED lines=98> */
[----:B------:R-:W1:Y:S05]  /*22220*/  LDSM.16.M88.4 R8, [R224+UR8+0x8000] ;  /* 0x00800008e008783b */ /* 0x000e6a0008000200 */
[----:B------:R-:W2:Y:S05]  /*22230*/  LDSM.16.M88.4 R16, [R224+UR8+0x8800] ;  /* 0x00880008e010783b */ /* 0x000eaa0008000200 */
[----:B------:R-:W3:Y:S05]  /*22240*/  LDSM.16.M88.4 R24, [R224+UR8+0x9000] ;  /* 0x00900008e018783b */ /* 0x000eea0008000200 */
[----:B------:R-:W0:Y:S05]  /*22250*/  LDGDEPBAR ;  /* 0x00000000000079af */ /* 0x000e2a0000000000 */
[----:B------:R-:W5:Y:S05]  /*22260*/  LDSM.16.M88.4 R164, [R224+UR8+0x9800] ;  /* 0x00980008e0a4783b */ /* 0x000f6a0008000200 */
[----:B------:R-:W-:Y:S05]  /*22270*/  LDSM.16.M88.4 R172, [R222] ;  /* 0x00000000deac783b */ /* 0x000fea0000000200 */
[----:B------:R-:W4:Y:S05]  /*22280*/  LDSM.16.M88.4 R176, [R171+0x8000] ;  /* 0x00800000abb0783b */ /* 0x000f2a0000000200 */
[----:B------:R-:W4:Y:S05]  /*22290*/  LDSM.16.M88.4 R180, [R171+0x8800] ;  /* 0x00880000abb4783b */ /* 0x000f2a0000000200 */
[----:B------:R-:W-:Y:S01]  /*222a0*/  LDSM.16.M88.4 R184, [R171+0x9800] ;  /* 0x00980000abb8783b */ /* 0x000fe20000000200 */
[C---:B-1----:R-:W-:Y:S04]  /*222b0*/  HMMA.16816.F32 R4, R32.reuse, R8, RZ ;  /* 0x000000082004723c */ /* 0x042fe800000018ff */
[----:B------:R-:W-:Y:S04]  /*222c0*/  LDSM.16.M88.4 R188, [R223] ;  /* 0x00000000dfbc783b */ /* 0x000fe80000000200 */
[C---:B------:R-:W-:Y:S01]  /*222d0*/  HMMA.16816.F32 R8, R32.reuse, R10, RZ ;  /* 0x0000000a2008723c */ /* 0x040fe200000018ff */
[----:B------:R-:W-:Y:S05]  /*222e0*/  LDSM.16.M88.4 R192, [R3+0x8000] ;  /* 0x0080000003c0783b */ /* 0x000fea0000000200 */
[----:B------:R-:W-:Y:S02]  /*222f0*/  LDSM.16.M88.4 R196, [R3+0x9000] ;  /* 0x0090000003c4783b */ /* 0x000fe40000000200 */
[C---:B--2---:R-:W-:Y:S03]  /*22300*/  HMMA.16816.F32 R12, R32.reuse, R16, RZ ;  /* 0x00000010200c723c */ /* 0x044fe600000018ff */
[----:B------:R-:W-:Y:S05]  /*22310*/  LDSM.16.M88.4 R200, [R3+0x9800] ;  /* 0x0098000003c8783b */ /* 0x000fea0000000200 */
[C---:B------:R-:W-:Y:S01]  /*22320*/  HMMA.16816.F32 R16, R32.reuse, R18, RZ ;  /* 0x000000122010723c */ /* 0x040fe200000018ff */
[----:B------:R-:W-:Y:S05]  /*22330*/  LDSM.16.M88.4 R204, [R2+0x8000] ;  /* 0x0080000002cc783b */ /* 0x000fea0000000200 */
[----:B------:R-:W-:Y:S02]  /*22340*/  LDSM.16.M88.4 R208, [R3+0xa000] ;  /* 0x00a0000003d0783b */ /* 0x000fe40000000200 */
[C---:B---3--:R-:W-:Y:S03]  /*22350*/  HMMA.16816.F32 R20, R32.reuse, R24, RZ ;  /* 0x000000182014723c */ /* 0x048fe600000018ff */
[----:B------:R-:W-:Y:S05]  /*22360*/  LDSM.16.M88.4 R212, [R171+0xc000] ;  /* 0x00c00000abd4783b */ /* 0x000fea0000000200 */
[C---:B------:R-:W-:Y:S08]  /*22370*/  HMMA.16816.F32 R24, R32.reuse, R26, RZ ;  /* 0x0000001a2018723c */ /* 0x040ff000000018ff */
[C---:B-----5:R-:W-:Y:S08]  /*22380*/  HMMA.16816.F32 R28, R32.reuse, R164, RZ ;  /* 0x000000a4201c723c */ /* 0x060ff000000018ff */
        /* <DEDUP_REMOVED lines=208> */
[----:B------:R1:W1:Y:S01]  /*23090*/  MUFU.TANH R164, R3 ;  /* 0x0000000300a47308 */ /* 0x0002620000002400 */
        /* <DEDUP_REMOVED lines=43> */
[----:B-1----:R-:W1:Y:S08]  /*23350*/  LDC.64 R2, c[0x0][0x4e0] ;  /* 0x00013800ff027b82 */ /* 0x002e700000000a00 */
        /* <DEDUP_REMOVED lines=57> */
[CC--:B------:R-:W-:Y:S01]  /*236f0*/  LEA R14, P6, R11.reuse, R230.reuse, 0x2 ;  /* 0x000000e60b0e7211 */ /* 0x0c0fe200078c10ff */
        /* <DEDUP_REMOVED lines=21> */
.L_x_2961:
        /* <DEDUP_REMOVED lines=91> */
.L_x_2960:
[----:B-12---:R-:W-:Y:S01]  /*23e00*/  I2FP.F32.U32 R3, R234 ;  /* 0x000000ea00037245 */ /* 0x006fe20000201000 */
[----:B------:R-:W-:Y:S01]  /*23e10*/  LDSM.16.MT88.4 R12, [R221+0x10000] ;  /* 0x01000000dd0c783b */ /* 0x000fe20000004200 */
[C---:B------:R-:W-:Y:S01]  /*23e20*/  IADD3 R2, PT, PT, R234.reuse, -0x20, RZ ;  /* 0xffffffe0ea027810 */ /* 0x040fe20007ffe0ff */
[----:B------:R-:W-:Y:S01]  /*23e30*/  UIADD3 UR15, UPT, UPT, UR15, -0x1, URZ ;  /* 0xffffffff0f0f7890 */ /* 0x000fe2000fffe0ff */
[C---:B------:R-:W-:Y:S01]  /*23e40*/  IADD3 R5, PT, PT, R234.reuse, -0x8, RZ ;  /* 0xfffffff8ea057810 */ /* 0x040fe20007ffe0ff */
[C---:B------:R-:W-:Y:S01]  /*23e50*/  FFMA.FTZ R222, R3.reuse, UR5, R222 ;  /* 0x0000000503de7c23 */ /* 0x040fe200080100de */
[----:B------:R-:W-:Y:S01]  /*23e60*/  FFMA.FTZ R236, R3, UR5, R236 ;  /* 0x0000000503ec7c23 */ /* 0x000fe200080100ec */
[C---:B------:R-:W-:Y:S01]  /*23e70*/  IADD3 R3, PT, PT, R234.reuse, -0x18, RZ ;  /* 0xffffffe8ea037810 */ /* 0x040fe20007ffe0ff */
[----:B------:R-:W-:Y:S01]  /*23e80*/  UISETP.NE.AND UP0, UPT, UR15, URZ, UPT ;  /* 0x000000ff0f00728c */ /* 0x000fe2000bf05270 */
[C---:B------:R-:W-:Y:S01]  /*23e90*/  IADD3 R7, PT, PT, R234.reuse, -0x10, RZ ;  /* 0xfffffff0ea077810 */ /* 0x040fe20007ffe0ff */
[----:B------:R-:W-:Y:S01]  /*23ea0*/  LDSM.16.MT88.4 R20, [R219+0x10000] ;  /* 0x01000000db14783b */ /* 0x000fe20000004200 */
[----:B------:R-:W-:Y:S01]  /*23eb0*/  I2FP.F32.U32 R3, R3 ;  /* 0x0000000300037245 */ /* 0x000fe20000201000 */
[----:B------:R-:W-:Y:S01]  /*23ec0*/  UIADD3 UR16, UPT, UPT, UR16, -0x40, URZ ;  /* 0xffffffc010107890 */ /* 0x000fe2000fffe0ff */
[----:B------:R-:W-:Y:S02]  /*23ed0*/  I2FP.F32.U32 R2, R2 ;  /* 0x0000000200027245 */ /* 0x000fe40000201000 */
[----:B------:R-:W-:Y:S01]  /*23ee0*/  I2FP.F32.U32 R5, R5 ;  /* 0x0000000500057245 */ /* 0x000fe20000201000 */
[C---:B------:R-:W-:Y:S01]  /*23ef0*/  FFMA.FTZ R183, R3.reuse, UR5, R183 ;  /* 0x0000000503b77c23 */ /* 0x040fe200080100b7 */
[----:B------:R-:W-:Y:S01]  /*23f00*/  I2FP.F32.U32 R7, R7 ;  /* 0x0000000700077245 */ /* 0x000fe20000201000 */
[----:B------:R-:W-:Y:S01]  /*23f10*/  FFMA.FTZ R8, R3, UR5, R164 ;  /* 0x0000000503087c23 */ /* 0x000fe200080100a4 */
[----:B------:R-:W-:Y:S01]  /*23f20*/  IADD3 R4, PT, PT, R234, -0x1f, RZ ;  /* 0xffffffe1ea047810 */ /* 0x000fe20007ffe0ff */
[----:B------:R-:W-:Y:S01]  /*23f30*/  FFMA.FTZ R173, R2, UR5, R173 ;  /* 0x0000000502ad7c23 */ /* 0x000fe200080100ad */
[----:B------:R-:W-:Y:S01]  /*23f40*/  IADD3 R3, PT, PT, R234, -0xf, RZ ;  /* 0xfffffff1ea037810 */ /* 0x000fe20007ffe0ff */
[----:B------:R-:W-:Y:S01]  /*23f50*/  FFMA.FTZ R177, R2, UR5, R177 ;  /* 0x0000000502b17c23 */ /* 0x000fe200080100b1 */
[C---:B------:R-:W-:Y:S01]  /*23f60*/  FFMA.FTZ R178, R5.reuse, UR5, R178 ;  /* 0x0000000505b27c23 */ /* 0x040fe200080100b2 */
[----:B------:R-:W-:Y:S01]  /*23f70*/  FFMA.FTZ R174, R5, UR5, R174 ;  /* 0x0000000505ae7c23 */ /* 0x000fe200080100ae */
[C---:B------:R-:W-:Y:S01]  /*23f80*/  FFMA.FTZ R182, R7.reuse, UR5, R182 ;  /* 0x0000000507b67c23 */ /* 0x040fe200080100b6 */
[----:B------:R-:W-:Y:S01]  /*23f90*/  I2FP.F32.U32 R4, R4 ;  /* 0x0000000400047245 */ /* 0x000fe20000201000 */
[----:B------:R-:W-:Y:S01]  /*23fa0*/  FFMA.FTZ R200, R7, UR5, R200 ;  /* 0x0000000507c87c23 */ /* 0x000fe200080100c8 */
[C---:B------:R-:W-:Y:S02]  /*23fb0*/  IADD3 R2, PT, PT, R234.reuse, -0x17, RZ ;  /* 0xffffffe9ea027810 */ /* 0x040fe40007ffe0ff */
[----:B------:R-:W-:Y:S01]  /*23fc0*/  IADD3 R5, PT, PT, R234, 0x9, RZ ;  /* 0x00000009ea057810 */ /* 0x000fe20007ffe0ff */
[----:B------:R-:W-:Y:S01]  /*23fd0*/  FFMA.FTZ R175, R4, UR5, R175 ;  /* 0x0000000504af7c23 */ /* 0x000fe200080100af */
[----:B------:R-:W-:Y:S01]  /*23fe0*/  IADD3 R7, PT, PT, R234, 0x8, RZ ;  /* 0x00000008ea077810 */ /* 0x000fe20007ffe0ff */
[----:B------:R-:W-:Y:S01]  /*23ff0*/  FFMA.FTZ R179, R4, UR5, R179 ;  /* 0x0000000504b37c23 */ /* 0x000fe200080100b3 */
[----:B------:R-:W-:Y:S02]  /*24000*/  I2FP.F32.U32 R3, R3 ;  /* 0x0000000300037245 */ /* 0x000fe40000201000 */
[----:B------:R-:W-:Y:S02]  /*24010*/  I2FP.F32.U32 R2, R2 ;  /* 0x0000000200027245 */ /* 0x000fe40000201000 */
[----:B------:R-:W-:Y:S01]  /*24020*/  I2FP.F32.U32 R5, R5 ;  /* 0x0000000500057245 */ /* 0x000fe20000201000 */
[C---:B------:R-:W-:Y:S01]  /*24030*/  FFMA.FTZ R180, R3.reuse, UR5, R180 ;  /* 0x0000000503b47c23 */ /* 0x040fe200080100b4 */
[----:B------:R-:W-:Y:S01]  /*24040*/  I2FP.F32.U32 R7, R7 ;  /* 0x0000000700077245 */ /* 0x000fe20000201000 */
[----:B------:R-:W-:Y:S01]  /*24050*/  FFMA.FTZ R198, R3, UR5, R198 ;  /* 0x0000000503c67c23 */ /* 0x000fe200080100c6 */
[----:B------:R-:W-:Y:S01]  /*24060*/  IADD3 R9, PT, PT, R234, -0x7, RZ ;  /* 0xfffffff9ea097810 */ /* 0x000fe20007ffe0ff */
[----:B------:R-:W-:Y:S01]  /*24070*/  FFMA.FTZ R181, R2, UR5, R181 ;  /* 0x0000000502b57c23 */ /* 0x000fe200080100b5 */
[----:B------:R-:W-:Y:S01]  /*24080*/  IADD3 R3, PT, PT, R234, 0x1, RZ ;  /* 0x00000001ea037810 */ /* 0x000fe20007ffe0ff */
[C---:B------:R-:W-:Y:S01]  /*24090*/  FFMA.FTZ R208, R5.reuse, UR5, R208 ;  /* 0x0000000505d07c23 */ /* 0x040fe200080100d0 */
[----:B------:R-:W-:Y:S01]  /*240a0*/  FFMA.FTZ R206, R5, UR5, R206 ;  /* 0x0000000505ce7c23 */ /* 0x000fe200080100ce */
[----:B------:R-:W-:Y:S01]  /*240b0*/  FMNMX3.FTZ R5, R169, R173, R175, !PT ;  /* 0x000000ada9057276 */ /* 0x000fe200078100af */
[----:B------:R-:W-:Y:S01]  /*240c0*/  FFMA.FTZ R184, R2, UR5, R184 ;  /* 0x0000000502b87c23 */ /* 0x000fe200080100b8 */
[C---:B------:R-:W-:Y:S01]  /*240d0*/  FFMA.FTZ R212, R7.reuse, UR5, R212 ;  /* 0x0000000507d47c23 */ /* 0x040fe200080100d4 */
[----:B------:R-:W-:Y:S01]  /*240e0*/  FFMA.FTZ R210, R7, UR5, R210 ;  /* 0x0000000507d27c23 */ /* 0x000fe200080100d2 */
[----:B------:R-:W-:Y:S02]  /*240f0*/  FMNMX3.FTZ R7, R0, R177, R179, !PT ;  /* 0x000000b100077276 */ /* 0x000fe400078100b3 */
[----:B------:R-:W-:Y:S02]  /*24100*/  I2FP.F32.U32 R9, R9 ;  /* 0x0000000900097245 */ /* 0x000fe40000201000 */
[----:B------:R-:W-:Y:S02]  /*24110*/  I2FP.F32.U32 R3, R3 ;  /* 0x0000000300037245 */ /* 0x000fe40000201000 */
[----:B------:R-:W-:Y:S01]  /*24120*/  FMNMX3.FTZ R5, R5, R8, R181, !PT ;  /* 0x0000000805057276 */ /* 0x000fe200078100b5 */
[----:B------:R-:W-:Y:S01]  /*24130*/  FFMA.FTZ R176, R9, UR5, R176 ;  /* 0x0000000509b07c23 */ /* 0x000fe200080100b0 */
[C---:B------:R-:W-:Y:S01]  /*24140*/  IADD3 R2, PT, PT, R234.reuse, 0x10, RZ ;  /* 0x00000010ea027810 */ /* 0x040fe20007ffe0ff */
[----:B------:R-:W-:Y:S01]  /*24150*/  FFMA.FTZ R224, R3, UR5, R224 ;  /* 0x0000000503e07c23 */ /* 0x000fe200080100e0 */
[----:B------:R-:W-:Y:S01]  /*24160*/  FMNMX3.FTZ R7, R7, R183, R184, !PT ;  /* 0x000000b707077276 */ /* 0x000fe200078100b8 */
[----:B------:R-:W-:Y:S01]  /*24170*/  FFMA.FTZ R214, R3, UR5, R214 ;  /* 0x0000000503d67c23 */ /* 0x000fe200080100d6 */
[----:B------:R-:W-:Y:S01]  /*24180*/  FFMA.FTZ R172, R9, UR5, R172 ;  /* 0x0000000509ac7c23 */ /* 0x000fe200080100ac */
[----:B------:R-:W-:Y:S02]  /*24190*/  FMNMX3.FTZ R5, R5, R200, R198, !PT ;  /* 0x000000c805057276 */ /* 0x000fe400078100c6 */
[----:B------:R-:W-:Y:S02]  /*241a0*/  I2FP.F32.U32 R3, R2 ;  /* 0x0000000200037245 */ /* 0x000fe40000201000 */
[----:B------:R-:W-:Y:S02]  /*241b0*/  FMNMX3.FTZ R7, R7, R182, R180, !PT ;  /* 0x000000b607077276 */ /* 0x000fe400078100b4 */
[C---:B------:R-:W-:Y:S01]  /*241c0*/  IADD3 R2, PT, PT, R234.reuse, 0x11, RZ ;  /* 0x00000011ea027810 */ /* 0x040fe20007ffe0ff */
[----:B------:R-:W-:Y:S01]  /*241d0*/  FFMA.FTZ R196, R3, UR5, R196 ;  /* 0x0000000503c47c23 */ /* 0x000fe200080100c4 */
[----:B------:R-:W-:Y:S01]  /*241e0*/  FMNMX3.FTZ R5, R5, R178, R176, !PT ;  /* 0x000000b205057276 */ /* 0x000fe200078100b0 */
[----:B------:R-:W-:Y:S01]  /*241f0*/  FFMA.FTZ R168, R3, UR5, R168 ;  /* 0x0000000503a87c23 */ /* 0x000fe200080100a8 */
        /* <DEDUP_REMOVED lines=20> */
[----:B------:R-:W-:Y:S01]  /*24340*/  IADD3 R185, PT, PT, R221, 0x10040, RZ ;  /* 0x00010040ddb97810 */ /* 0x000fe20007ffe0ff */
[----:B------:R-:W1:Y:S01]  /*24350*/  SHFL.BFLY PT, R3, R4, 0x2, 0x1f ;  /* 0x0c401f0004037f89 */ /* 0x000e6200000e0000 */
[----:B------:R-:W-:Y:S02]  /*24360*/  @P0 IADD3 R185, PT, PT, R232, -0x40, RZ ;  /* 0xffffffc0e8b90810 */ /* 0x000fe40007ffe0ff */
[----:B------:R-:W-:Y:S05]  /*24370*/  IADD3 R234, PT, PT, R234, -0x40, RZ ;  /* 0xffffffc0eaea7810 */ /* 0x000fea0007ffe0ff */
[----:B------:R-:W2:Y:S08]  /*24380*/  SHFL.BFLY PT, R2, R7, 0x2, 0x1f ;  /* 0x0c401f0007027f89 */ /* 0x000eb000000e0000 */
        /* <DEDUP_REMOVED lines=21> */
[----:B------:R-:W-:Y:S01]  /*244e0*/  FFMA.FTZ R188, R181, UR4, -R197 ;  /* 0x00000004b5bc7c23 */ /* 0x000fe200080108c5 */
[----:B------:R-:W-:Y:S01]  /*244f0*/  FFMA.FTZ R187, R183, UR4, -R169 ;  /* 0x00000004b7bb7c23 */ /* 0x000fe200080108a9 */
[----:B------:R-:W-:Y:S01]  /*24500*/  FFMA.FTZ R189, R8, UR4, -R197 ;  /* 0x0000000408bd7c23 */ /* 0x000fe200080108c5 */
[--C-:B------:R-:W-:Y:S01]  /*24510*/  FFMA.FTZ R186, R184, UR4, -R169.reuse ;  /* 0x00000004b8ba7c23 */ /* 0x100fe200080108a9 */
[----:B------:R-:W1:Y:S01]  /*24520*/  MUFU.EX2 R2, R2 ;  /* 0x0000000200027308 */ /* 0x000e620000000800 */
[----:B------:R-:W-:Y:S01]  /*24530*/  IADD3 R184, PT, PT, R170, R185, RZ ;  /* 0x000000b9aab87210 */ /* 0x000fe20007ffe0ff */
        /* <DEDUP_REMOVED lines=190> */
[--C-:B------:R-:W-:Y:S01]  /*25120*/  FFMA.FTZ R211, R208, UR4, -R197.reuse ;  /* 0x00000004d0d37c23 */ /* 0x100fe200080108c5 */
[----:B------:R-:W-:Y:S01]  /*25130*/  FFMA.FTZ R207, R236, UR4, -R197 ;  /* 0x00000004eccf7c23 */ /* 0x000fe200080108c5 */
[--C-:B------:R-:W-:Y:S01]  /*25140*/  FFMA.FTZ R209, R222, UR4, -R169.reuse ;  /* 0x00000004ded17c23 */ /* 0x100fe200080108a9 */
[----:B------:R-:W-:Y:S01]  /*25150*/  FFMA.FTZ R213, R206, UR4, -R169 ;  /* 0x00000004ced57c23 */ /* 0x000fe200080108a9 */
[----:B------:R-:W-:Y:S01]  /*25160*/  FFMA.FTZ R224, R224, UR4, -R197 ;  /* 0x00000004e0e07c23 */ /* 0x000fe200080108c5 */
[C---:B------:R-:W-:Y:S01]  /*25170*/  HMMA.16816.F32 R80, R160.reuse, R134, R80 ;  /* 0x00000086a050723c */ /* 0x040fe20000001850 */
[----:B------:R-:W2:Y:S01]  /*25180*/  LDSM.16.MT88.4 R132, [R221+0x16000] ;  /* 0x01600000dd84783b */ /* 0x000ea20000004200 */
[----:B------:R-:W-:Y:S01]  /*25190*/  MUFU.EX2 R207, R207 ;  /* 0x000000cf00cf7308 */ /* 0x000fe20000000800 */
[--C-:B------:R-:W-:Y:S01]  /*251a0*/  FFMA.FTZ R214, R214, UR4, -R169.reuse ;  /* 0x00000004d6d67c23 */ /* 0x100fe200080108a9 */
[--C-:B------:R-:W-:Y:S01]  /*251b0*/  FFMA.FTZ R210, R210, UR4, -R169.reuse ;  /* 0x00000004d2d27c23 */ /* 0x100fe200080108a9 */
[----:B------:R-:W-:Y:S07]  /*251c0*/  FFMA.FTZ R168, R168, UR4, -R169 ;  /* 0x00000004a8a87c23 */ /* 0x000fee00080108a9 */
[----:B------:R-:W-:Y:S01]  /*251d0*/  MUFU.EX2 R222, R224 ;  /* 0x000000e000de7308 */ /* 0x000fe20000000800 */
[----:B------:R-:W-:Y:S01]  /*251e0*/  FFMA.FTZ R198, R198, UR4, -R197 ;  /* 0x00000004c6c67c23 */ /* 0x000fe200080108c5 */
[C---:B---3--:R-:W-:Y:S08]  /*251f0*/  HMMA.16816.F32 R84, R160.reuse, R140, R84 ;  /* 0x0000008ca054723c */ /* 0x048ff00000001854 */
[----:B------:R-:W-:Y:S01]  /*25200*/  MUFU.EX2 R209, R209 ;  /* 0x000000d100d17308 */ /* 0x000fe20000000800 */
[----:B------:R-:W-:Y:S01]  /*25210*/  FFMA.FTZ R193, R2, R239, R193 ;  /* 0x000000ef02c17223 */ /* 0x000fe200000100c1 */
[----:B------:R-:W-:Y:S08]  /*25220*/  FFMA.FTZ R191, R0, R237, R191 ;  /* 0x000000ed00bf7223 */ /* 0x000ff000000100bf */
[----:B------:R-:W-:Y:S01]  /*25230*/  MUFU.EX2 R211, R211 ;  /* 0x000000d300d37308 */ /* 0x000fe20000000800 */
[----:B------:R-:W-:Y:S01]  /*25240*/  FADD.FTZ R192, R192, R193 ;  /* 0x000000c1c0c07221 */ /* 0x000fe20000010000 */
[C---:B------:R-:W-:Y:S01]  /*25250*/  HMMA.16816.F32 R88, R160.reuse, R142, R88 ;  /* 0x0000008ea058723c */ /* 0x040fe20000001858 */
[----:B------:R-:W3:Y:S07]  /*25260*/  LDSM.16.MT88.4 R140, [R219+0x16000] ;  /* 0x01600000db8c783b */ /* 0x000eee0000004200 */
[----:B------:R4:W-:Y:S01]  /*25270*/  MUFU.EX2 R206, R210 ;  /* 0x000000d200ce7308 */ /* 0x0009e20000000800 */
[----:B------:R-:W-:Y:S01]  /*25280*/  FADD.FTZ R190, R190, R191 ;  /* 0x000000bfbebe7221 */ /* 0x000fe20000010000 */
[----:B------:R-:W-:Y:S08]  /*25290*/  FADD.FTZ R189, R189, R192 ;  /* 0x000000c0bdbd7221 */ /* 0x000ff00000010000 */
[----:B------:R-:W-:Y:S01]  /*252a0*/  MUFU.EX2 R213, R213 ;  /* 0x000000d500d57308 */ /* 0x000fe20000000800 */
[----:B------:R-:W-:Y:S01]  /*252b0*/  FADD.FTZ R187, R187, R190 ;  /* 0x000000bebbbb7221 */ /* 0x000fe20000010000 */
[----:B------:R-:W-:Y:S01]  /*252c0*/  FADD.FTZ R188, R188, R189 ;  /* 0x000000bdbcbc7221 */ /* 0x000fe20000010000 */
[C---:B-1----:R-:W-:Y:S07]  /*252d0*/  HMMA.16816.F32 R92, R160.reuse, R136, R92 ;  /* 0x00000088a05c723c */ /* 0x042fee000000185c */
[----:B------:R-:W1:Y:S01]  /*252e0*/  MUFU.EX2 R198, R198 ;  /* 0x000000c600c67308 */ /* 0x000e620000000800 */
[----:B------:R-:W-:Y:S01]  /*252f0*/  FADD.FTZ R186, R186, R187 ;  /* 0x000000bbbaba7221 */ /* 0x000fe20000010000 */
[----:B----4-:R-:W-:Y:S01]  /*25300*/  FFMA.FTZ R210, R194, UR4, -R197 ;  /* 0x00000004c2d27c23 */ /* 0x010fe200080108c5 */
[C---:B------:R-:W-:Y:S01]  /*25310*/  HMMA.16816.F32 R96, R160.reuse, R138, R96 ;  /* 0x0000008aa060723c */ /* 0x040fe20000001860 */
[----:B------:R-:W4:Y:S06]  /*25320*/  LDSM.16.MT88.4 R136, [R185+0x6000] ;  /* 0x00600000b988783b */ /* 0x000f2c0000004200 */
[----:B------:R-:W-:Y:S01]  /*25330*/  MUFU.EX2 R210, R210 ;  /* 0x000000d200d27308 */ /* 0x000fe20000000800 */
[C---:B--2---:R-:W-:Y:S08]  /*25340*/  HMMA.16816.F32 R100, R160.reuse, R132, R100 ;  /* 0x00000084a064723c */ /* 0x044ff00000001864 */
[C---:B------:R-:W-:Y:S01]  /*25350*/  HMMA.16816.F32 R104, R160.reuse, R134, R104 ;  /* 0x00000086a068723c */ /* 0x040fe20000001868 */
[----:B------:R-:W2:Y:S07]  /*25360*/  LDSM.16.MT88.4 R132, [R184+0x6000] ;  /* 0x00600000b884783b */ /* 0x000eae0000004200 */
[C---:B---3--:R-:W-:Y:S08]  /*25370*/  HMMA.16816.F32 R108, R160.reuse, R140, R108 ;  /* 0x0000008ca06c723c */ /* 0x048ff0000000186c */
[C---:B------:R-:W-:Y:S01]  /*25380*/  HMMA.16816.F32 R112, R160.reuse, R142, R112 ;  /* 0x0000008ea070723c */ /* 0x040fe20000001870 */
[----:B------:R-:W-:Y:S07]  /*25390*/  LDSM.16.MT88.4 R140, [R219+0x10800] ;  /* 0x01080000db8c783b */ /* 0x000fee0000004200 */
[C---:B----4-:R-:W-:Y:S08]  /*253a0*/  HMMA.16816.F32 R116, R160.reuse, R136, R116 ;  /* 0x00000088a074723c */ /* 0x050ff00000001874 */
[C---:B------:R-:W-:Y:S01]  /*253b0*/  HMMA.16816.F32 R120, R160.reuse, R138, R120 ;  /* 0x0000008aa078723c */ /* 0x040fe20000001878 */
[----:B------:R-:W3:Y:S07]  /*253c0*/  LDSM.16.MT88.4 R136, [R221+0x10800] ;  /* 0x01080000dd88783b */ /* 0x000eee0000004200 */
[C---:B--2---:R-:W-:Y:S03]  /*253d0*/  HMMA.16816.F32 R124, R160.reuse, R132, R124 ;  /* 0x00000084a07c723c */ /* 0x044fe6000000187c */
[----:B-1----:R-:W-:Y:S02]  /*253e0*/  F2FP.F16.F32.PACK_AB R132, R198, R199 ;  /* 0x000000c7c684723e */ /* 0x002fe400000000ff */
        /* <DEDUP_REMOVED lines=190> */
.L_x_2958:
        /* <DEDUP_REMOVED lines=345> */
.L_x_2964:
[----:B------:R-:W-:Y:S05]  /*27560*/  BSYNC.RECONVERGENT B0 ;  /* 0x0000000000007941 */ /* 0x000fea0003800200 */
.L_x_2963:
        /* <DEDUP_REMOVED lines=43> */
.L_x_2966:
[----:B------:R-:W-:Y:S05]  /*27820*/  BSYNC.RECONVERGENT B0 ;  /* 0x0000000000007941 */ /* 0x000fea0003800200 */
.L_x_2965:
        /* <DEDUP_REMOVED lines=26> */
.L_x_2968:
[----:B------:R-:W-:Y:S05]  /*279d0*/  BSYNC.RECONVERGENT B0 ;  /* 0x0000000000007941 */ /* 0x000fea0003800200 */
.L_x_2967:
        /* <DEDUP_REMOVED lines=26> */
.L_x_2970:
[----:B------:R-:W-:Y:S05]  /*27b80*/  BSYNC.RECONVERGENT B0 ;  /* 0x0000000000007941 */ /* 0x000fea0003800200 */
.L_x_2969:
        /* <DEDUP_REMOVED lines=26> */
.L_x_2971:
        /* <DEDUP_REMOVED lines=13> */
.L_x_4083:


//--------------------- .text._ZN5flash24flash_fwd_splitkv_kernelI23Flash_fwd_kernel_traitsILi256ELi64ELi64ELi4ELb0ELb0EN7cutlass6half_tE19Flash_kernel_traitsILi256ELi64ELi64ELi4ES3_EELb1ELb0ELb0ELb0ELb1ELb0ELb1ELb0EEEvNS_16Flash_fwd_paramsE --------------------------
	.section	.text._ZN5flash24flash_fwd_splitkv_kernelI23Flash_fwd_kernel_traitsILi256ELi64ELi64ELi4ELb0ELb0EN7cutlass6half_tE19Flash_kernel_traitsILi256ELi64ELi64ELi4ES3_EELb1ELb0ELb0ELb0ELb1ELb0ELb1ELb0EEEvNS_16Flash_fwd_paramsE,"ax",@progbits
	.align	128
        .global         _ZN5flash24flash_fwd_splitkv_kernelI23Flash_fwd_kernel_traitsILi256ELi64ELi64ELi4ELb0ELb0EN7cutlass6half_tE19Flash_kernel_traitsILi256ELi64ELi64ELi4ES3_EELb1ELb0ELb0ELb0ELb1ELb0ELb1ELb0EEEvNS_16Flash_fwd_paramsE
        .type           _ZN5flash24flash_fwd_splitkv_kernelI23Flash_fwd_kernel_traitsILi256ELi64ELi64ELi4ELb0ELb0EN7cutlass6half_tE19Flash_kernel_traitsILi256ELi64ELi64ELi4ES3_EELb1ELb0ELb0ELb0ELb1ELb0ELb1ELb0EEEvNS_16Flash_fwd_paramsE,@function
        .size           _ZN5flash24flash_fwd_splitkv_kernelI23Flash_fwd_kernel_traitsILi256ELi64ELi64ELi4ELb0ELb0EN7cutlass6half_tE19Flash_kernel_traitsILi256ELi64ELi64ELi4ES3_EELb1ELb0ELb0ELb0ELb1ELb0ELb1ELb0EEEvNS_16Flash_fwd_paramsE,(.L_x_4084 - _ZN5flash24flash_fwd_splitkv_kernelI23Flash_fwd_kernel_traitsILi256ELi64ELi64ELi4ELb0ELb0EN7cutlass6half_tE19Flash_kernel_traitsILi256ELi64ELi64ELi4ES3_EELb1ELb0ELb0ELb0ELb1ELb0ELb1ELb0EEEvNS_16Flash_fwd_paramsE)
        .other          _ZN5flash24flash_fwd_splitkv_kernelI23Flash_fwd_kernel_traitsILi256ELi64ELi64ELi4ELb0ELb0EN7cutlass6half_tE19Flash_kernel_traitsILi256ELi64ELi64ELi4ES3_EELb1ELb0ELb0ELb0ELb1ELb0ELb1ELb0EEEvNS_16Flash_fwd_paramsE,@"STO_CUDA_ENTRY STV_DEFAULT"
_ZN5flash24flash_fwd_splitkv_kernelI23Flash_fwd_kernel_traitsILi256ELi64ELi64ELi4ELb0ELb0EN7cutlass6half_tE19Flash_kernel_traitsILi256ELi64ELi64ELi4ES3_EELb1ELb0ELb0ELb0ELb1ELb0ELb1ELb0EEEvNS_16Flash_fwd_paramsE:
.text._ZN5flash24flash_fwd_splitkv_kernelI23Flash_fwd_kernel_traitsILi256ELi64ELi64ELi4ELb0ELb0EN7cutlass6half_tE19Flash_kernel_traitsILi256ELi64ELi64ELi4ES3_EELb1ELb0ELb0ELb0ELb1ELb0ELb1ELb0EEEvNS_16Flash_fwd_paramsE:
[----:B------:R-:W-:Y:S01]  /*0000*/  LDC R1, c[0x0][0x37c] ;  /* 0x0000df00ff017b82 */ /* 0x000fe20000000800 */
[----:B------:R-:W1:Y:S07]  /*0010*/  LDCU UR6, c[0x0][0x3e0] ;  /* 0x00007c00ff0677ac */ /* 0x000e6e0008000800 */
[----:B------:R-:W2:Y:S01]  /*0020*/  S2UR UR28, SR_CTAID.Z ;  /* 0x00000000001c79c3 */ /* 0x000ea20000002700 */
[----:B------:R-:W3:Y:S01]  /*0030*/  LDCU.64 UR10, c[0x0][0x470] ;  /* 0x00008e00ff0a77ac */ /* 0x000ee20008000a00 */
[----:B------:R-:W4:Y:S01]  /*0040*/  LDCU.64 UR8, c[0x0][0x460] ;  /* 0x00008c00ff0877ac */ /* 0x000f220008000a00 */
[----:B------:R-:W5:Y:S01]  /*0050*/  LDCU.64 UR14, c[0x0][0x460] ;  /* 0x00008c00ff0e77ac */ /* 0x000f620008000a00 */
[----:B------:R-:W5:Y:S01]  /*0060*/  LDCU.64 UR22, c[0x0][0x358] ;  /* 0x00006b00ff1677ac */ /* 0x000f620008000a00 */
[----:B-1----:R-:W1:Y:S01]  /*0070*/  I2F.U32.RP R2, UR6 ;  /* 0x0000000600027d06 */ /* 0x002e620008209000 */
[----:B------:R-:W-:-:S02]  /*0080*/  UISETP.NE.U32.AND UP0, UPT, UR6, URZ, UPT ;  /* 0x000000ff0600728c */ /* 0x000fc4000bf05070 */
[----:B---3--:R-:W-:-:S04]  /*0090*/  UISETP.NE.U32.AND UP2, UPT, UR10, URZ, UPT ;  /* 0x000000ff0a00728c */ /* 0x008fc8000bf45070 */
[----:B------:R-:W-:Y:S01]  /*00a0*/  UISETP.NE.AND.EX UP2, UPT, UR11, URZ, UPT, UP2 ;  /* 0x000000ff0b00728c */ /* 0x000fe2000bf45320 */
[----:B----4-:R-:W-:Y:S01]  /*00b0*/  ISETP.NE.U32.AND P3, PT, RZ, UR8, PT ;  /* 0x00000008ff007c0c */ /* 0x010fe2000bf65070 */
[----:B------:R-:W-:-:S03]  /*00c0*/  UISETP.NE.U32.AND UP3, UPT, UR8, URZ, UPT ;  /* 0x000000ff0800728c */ /* 0x000fc6000bf65070 */
[----:B------:R-:W-:Y:S01]  /*00d0*/  ISETP.NE.AND.EX P3, PT, RZ, UR9, PT, P3 ;  /* 0x00000009ff007c0c */ /* 0x000fe2000bf65330 */
[----:B------:R-:W-:Y:S01]  /*00e0*/  UISETP.NE.AND.EX UP3, UPT, UR9, URZ, UPT, UP3 ;  /* 0x000000ff0900728c */ /* 0x000fe2000bf65330 */
[----:B-1----:R-:W1:Y:S01]  /*00f0*/  MUFU.RCP R0, R2 ;  /* 0x0000000200007308 */ /* 0x002e620000001000 */
[----:B------:R-:W-:-:S04]  /*0100*/  PLOP3.LUT P0, PT, PT, PT, UP2, 0x80, 0x8 ;  /* 0x000000000008781c */ /* 0x000fc80003f0f028 */
[----:B------:R-:W-:Y:S01]  /*0110*/  PLOP3.LUT P1, PT, PT, PT, UP3, 0x80, 0x8 ;  /* 0x000000000008781c */ /* 0x000fe20003f2f038 */
[----:B-1----:R-:W-:-:S06]  /*0120*/  VIADD R0, R0, 0xffffffe ;  /* 0x0ffffffe00007836 */ /* 0x002fcc0000000000 */
[----:B------:R-:W1:Y:S02]  /*0130*/  F2I.FTZ.U32.TRUNC.NTZ R0, R0 ;  /* 0x0000000000007305 */ /* 0x000e64000021f000 */
[----:B-1----:R-:W-:-:S13]  /*0140*/  R2UR UR5, R0 ;  /* 0x00000000000572ca */ /* 0x002fda00000e0000 */
[----:B------:R-:W-:-:S04]  /*0150*/  UIADD3 UR4, UPT, UPT, URZ, -UR5, URZ ;  /* 0x80000005ff047290 */ /* 0x000fc8000fffe0ff */
[----:B------:R-:W-:-:S03]  /*0160*/  UIMAD UR7, UR4, UR6, URZ ;  /* 0x00000006040772a4 */ /* 0x000fc6000f8e02ff */
[----:B------:R-:W-:Y:S02]  /*0170*/  UMOV UR4, URZ ;  /* 0x000000ff00047c82 */ /* 0x000fe40008000000 */
[----:B------:R-:W-:-:S04]  /*0180*/  UIMAD.WIDE.U32 UR4, UR5, UR7, UR4 ;  /* 0x00000007050472a5 */ /* 0x000fc8000f8e0004 */
[----:B--2---:R-:W-:Y:S02]  /*0190*/  UIMAD.WIDE.U32 UR18, UR5, UR28, URZ ;  /* 0x0000001c051272a5 */ /* 0x004fe4000f8e00ff */
[----:B------:R-:W1:Y:S02]  /*01a0*/  LDCU.U8 UR7, c[0x0][0x532] ;  /* 0x0000a640ff0777ac */ /* 0x000e640008000000 */
[----:B------:R-:W-:-:S03]  /*01b0*/  UIADD3 UR12, UPT, UPT, -UR19, URZ, URZ ;  /* 0x000000ff130c7290 */ /* 0x000fc6000fffe1ff */
[----:B------:R-:W2:Y:S01]  /*01c0*/  LDCU.64 UR4, c[0x0][0x468] ;  /* 0x00008d00ff0477ac */ /* 0x000ea20008000a00 */
[----:B------:R-:W-:-:S04]  /*01d0*/  UIMAD UR12, UR6, UR12, UR28 ;  /* 0x0000000c060c72a4 */ /* 0x000fc8000f8e021c */
[----:B------:R-:W-:Y:S02]  /*01e0*/  UISETP.GE.U32.AND UP4, UPT, UR12, UR6, UPT ;  /* 0x000000060c00728c */ /* 0x000fe4000bf86070 */
[----:B--2---:R-:W-:-:S09]  /*01f0*/  UISETP.EQ.U32.AND UP5, UPT, UR4, URZ, UPT ;  /* 0x000000ff0400728c */ /* 0x004fd2000bfa2070 */
[----:B------:R-:W-:Y:S02]  /*0200*/  @UP4 UIADD3 UR12, UPT, UPT, UR12, -UR6, URZ ;  /* 0x800000060c0c4290 */ /* 0x000fe4000fffe0ff */
[----:B------:R-:W-:Y:S02]  /*0210*/  @UP4 UIADD3 UR19, UPT, UPT, UR19, 0x1, URZ ;  /* 0x0000000113134890 */ /* 0x000fe4000fffe0ff */
[----:B------:R-:W-:Y:S02]  /*0220*/  UISETP.GE.U32.AND UP1, UPT, UR12, UR6, UPT ;  /* 0x000000060c00728c */ /* 0x000fe4000bf26070 */
[----:B-1----:R-:W-:-:S04]  /*0230*/  UISETP.NE.AND UP4, UPT, UR7, URZ, UPT ;  /* 0x000000ff0700728c */ /* 0x002fc8000bf85270 */
[----:B------:R-:W-:-:S05]  /*0240*/  UISETP.EQ.OR.EX UP5, UPT, UR5, URZ, !UP4, UP5 ;  /* 0x000000ff0500728c */ /* 0x000fca000e7a2750 */
[----:B------:R-:W-:Y:S01]  /*0250*/  @UP1 UIADD3 UR19, UPT, UPT, UR19, 0x1, URZ ;  /* 0x0000000113131890 */ /* 0x000fe2000fffe0ff */
[----:B------:R-:W-:Y:S01]  /*0260*/  PLOP3.LUT P2, PT, PT, PT, UP5, 0x80, 0x8 ;  /* 0x000000000008781c */ /* 0x000fe20003f4f058 */
[----:B------:R-:W-:-:S04]  /*0270*/  @!UP0 ULOP3.LUT UR19, URZ, UR6, URZ, 0x33, !UPT ;  /* 0x00000006ff138292 */ /* 0x000fc8000f8e33ff */
[----:B------:R-:W-:Y:S02]  /*0280*/  USHF.L.U32 UR9, UR19, 0x2, URZ ;  /* 0x0000000213097899 */ /* 0x000fe400080006ff */
[----:B------:R-:W-:Y:S02]  /*0290*/  USHF.R.U32.HI UR8, URZ, 0x1e, UR19 ;  /* 0x0000001eff087899 */ /* 0x000fe40008011613 */
[----:B------:R-:W-:Y:S02]  /*02a0*/  @UP2 UIADD3 UR12, UP0, UPT, UR9, UR10, URZ ;  /* 0x0000000a090c2290 */ /* 0x000fe4000ff1e0ff */
[----:B------:R-:W-:Y:S02]  /*02b0*/  UIADD3 UR7, UP1, UPT, UR9, UR4, URZ ;  /* 0x0000000409077290 */ /* 0x000fe4000ff3e0ff */
[----:B-----5:R-:W-:Y:S02]  /*02c0*/  UIMAD.WIDE.U32 UR14, UR19, 0x4, UR14 ;  /* 0x00000004130e78a5 */ /* 0x020fe4000f8e000e */
[----:B------:R-:W-:-:S02]  /*02d0*/  @UP2 UIADD3.X UR13, UPT, UPT, UR8, UR11, URZ, UP0, !UPT ;  /* 0x0000000b080d2290 */ /* 0x000fc400087fe4ff */
[----:B------:R-:W-:Y:S01]  /*02e0*/  UIADD3.X UR10, UPT, UPT, UR8, UR5, URZ, UP1, !UPT ;  /* 0x00000005080a7290 */ /* 0x000fe20008ffe4ff */
[----:B------:R-:W-:Y:S02]  /*02f0*/  IMAD.U32 R6, RZ, RZ, UR7 ;  /* 0x00000007ff067e24 */ /* 0x000fe4000f8e00ff */
[----:B------:R-:W-:Y:S02]  /*0300*/  IMAD.U32 R10, RZ, RZ, UR14 ;  /* 0x0000000eff0a7e24 */ /* 0x000fe4000f8e00ff */
[----:B------:R-:W-:Y:S02]  /*0310*/  IMAD.U32 R11, RZ, RZ, UR15 ;  /* 0x0000000fff0b7e24 */ /* 0x000fe4000f8e00ff */
[----:B------:R-:W-:Y:S02]  /*0320*/  IMAD.U32 R8, RZ, RZ, UR12 ;  /* 0x0000000cff087e24 */ /* 0x000fe4000f8e00ff */
[----:B------:R-:W-:Y:S01]  /*0330*/  IMAD.U32 R9, RZ, RZ, UR13 ;  /* 0x0000000dff097e24 */ /* 0x000fe2000f8e00ff */
[----:B------:R-:W2:Y:S01]  /*0340*/  @P3 LDG.E R4, desc[UR22][R10.64] ;  /* 0x000000160a043981 */ /* 0x000ea2000c1e1900 */
[----:B------:R-:W-:-:S03]  /*0350*/  IMAD.U32 R7, RZ, RZ, UR10 ;  /* 0x0000000aff077e24 */ /* 0x000fc6000f8e00ff */
[----:B------:R-:W3:Y:S04]  /*0360*/  @P1 LDG.E R0, desc[UR22][R10.64+0x4] ;  /* 0x000004160a001981 */ /* 0x000ee8000c1e1900 */
[----:B------:R-:W4:Y:S04]  /*0370*/  @P0 LDG.E R2, desc[UR22][R8.64] ;  /* 0x0000001608020981 */ /* 0x000f28000c1e1900 */
[----:B------:R-:W5:Y:S01]  /*0380*/  @!P2 LDG.E R3, desc[UR22][R6.64] ;  /* 0x000000160603a981 */ /* 0x000f62000c1e1900 */
[----:B------:R-:W1:Y:S01]  /*0390*/  S2UR UR11, SR_CTAID.X ;  /* 0x00000000000b79c3 */ /* 0x000e620000002500 */
[----:B------:R-:W-:Y:S01]  /*03a0*/  UISETP.NE.U32.AND UP0, UPT, UR4, URZ, UPT ;  /* 0x000000ff0400728c */ /* 0x000fe2000bf05070 */
[----:B------:R-:W-:Y:S01]  /*03b0*/  UMOV UR27, 0xffffffff ;  /* 0xffffffff001b7882 */ /* 0x000fe20000000000 */
[----:B------:R-:W-:-:S02]  /*03c0*/  UMOV UR16, 0xffffffff ;  /* 0xffffffff00107882 */ /* 0x000fc40000000000 */
[----:B------:R-:W-:Y:S01]  /*03d0*/  UISETP.NE.AND.EX UP0, UPT, UR5, URZ, UPT, UP0 ;  /* 0x000000ff0500728c */ /* 0x000fe2000bf05300 */
[----:B------:R-:W-:Y:S02]  /*03e0*/  UMOV UR7, URZ ;  /* 0x000000ff00077c82 */ /* 0x000fe40008000000 */
[----:B------:R-:W1:Y:S01]  /*03f0*/  S2UR UR10, SR_CTAID.Y ;  /* 0x00000000000a79c3 */ /* 0x000e620000002600 */
[----:B------:R-:W-:Y:S01]  /*0400*/  UIADD3 UR5, UPT, UPT, -UR19, URZ, URZ ;  /* 0x000000ff13057290 */ /* 0x000fe2000fffe1ff */
[----:B------:R-:W1:Y:S03]  /*0410*/  @!UP3 LDCU UR26, c[0x0][0x434] ;  /* 0x00008680ff1ab7ac */ /* 0x000e660008000800 */
[----:B------:R-:W-:-:S03]  /*0420*/  UIMAD UR28, UR6, UR5, UR28 ;  /* 0x00000005061c72a4 */ /* 0x000fc6000f8e021c */
[----:B------:R-:W1:Y:S01]  /*0430*/  @!UP0 LDCU UR12, c[0x0][0x438] ;  /* 0x00008700ff0c87ac */ /* 0x000e620008000800 */
[----:B--2---:R-:W-:Y:S02]  /*0440*/  @P3 R2UR UR27, R4 ;  /* 0x00000000041b32ca */ /* 0x004fe400000e0000 */
[----:B---3--:R-:W-:Y:S02]  /*0450*/  @P1 R2UR UR4, R0 ;  /* 0x00000000000412ca */ /* 0x008fe400000e0000 */
[----:B----4-:R-:W-:Y:S02]  /*0460*/  @P0 R2UR UR7, R2 ;  /* 0x00000000020702ca */ /* 0x010fe400000e0000 */
[----:B-----5:R-:W-:-:S09]  /*0470*/  @!P2 R2UR UR16, R3 ;  /* 0x000000000310a2ca */ /* 0x020fd200000e0000 */
[----:B-1----:R-:W-:Y:S01]  /*0480*/  @UP3 UIADD3 UR26, UPT, UPT, UR4, -UR27, URZ ;  /* 0x8000001b041a3290 */ /* 0x002fe2000fffe0ff */
[----:B------:R-:W-:Y:S11]  /*0490*/  BRA.U !UP0, `(.L_x_2972) ;  /* 0x0000000108187547 */ /* 0x000ff6000b800000 */
[----:B------:R-:W-:-:S13]  /*04a0*/  PLOP3.LUT P0, PT, PT, PT, UP4, 0x80, 0x8 ;  /* 0x000000000008781c */ /* 0x000fda0003f0f048 */
[----:B------:R-:W2:Y:S04]  /*04b0*/  @P0 LDG.E R0, desc[UR22][R6.64+0x4] ;  /* 0x0000041606000981 */ /* 0x000ea8000c1e1900 */
[----:B------:R-:W3:Y:S01]  /*04c0*/  @!P0 LDG.E R2, desc[UR22][R6.64] ;  /* 0x0000001606028981 */ /* 0x000ee2000c1e1900 */
[----:B--2---:R-:W-:-:S13]  /*04d0*/  @P0 R2UR UR12, R0 ;  /* 0x00000000000c02ca */ /* 0x004fda00000e0000 */
[----:B------:R-:W-:-:S07]  /*04e0*/  @UP4 UIADD3 UR12, UPT, UPT, UR12, -UR16, URZ ;  /* 0x800000100c0c4290 */ /* 0x000fce000fffe0ff */
[----:B---3--:R-:W-:-:S15]  /*04f0*/  @!P0 R2UR UR12, R2 ;  /* 0x00000000020c82ca */ /* 0x008fde00000e0000 */
.L_x_2972:
[----:B------:R-:W1:Y:S02]  /*0500*/  LDCU.64 UR4, c[0x0][0x478] ;  /* 0x00008f00ff0477ac */ /* 0x000e640008000a00 */
[----:B-1----:R-:W-:-:S04]  /*0510*/  UISETP.NE.U32.AND UP2, UPT, UR4, URZ, UPT ;  /* 0x000000ff0400728c */ /* 0x002fc8000bf45070 */
[----:B------:R-:W-:-:S06]  /*0520*/  UISETP.NE.AND.EX UP2, UPT, UR5, URZ, UPT, UP2 ;  /* 0x000000ff0500728c */ /* 0x000fcc000bf45320 */
[----:B------:R-:W-:-:S05]  /*0530*/  PLOP3.LUT P0, PT, PT, PT, UP2, 0x80, 0x8 ;  /* 0x000000000008781c */ /* 0x000fca0003f0f028 */
[----:B------:R-:W-:Y:S01]  /*0540*/  @UP2 UIADD3 UR4, UP0, UPT, UR9, UR4, URZ ;  /* 0x0000000409042290 */ /* 0x000fe2000ff1e0ff */
[----:B------:R-:W1:Y:S03]  /*0550*/  @!UP2 LDCU UR13, c[0x0][0x43c] ;  /* 0x00008780ff0da7ac */ /* 0x000e660008000800 */
[----:B------:R-:W-:Y:S02]  /*0560*/  @UP2 UIADD3.X UR5, UPT, UPT, UR8, UR5, URZ, UP0, !UPT ;  /* 0x0000000508052290 */ /* 0x000fe400087fe4ff */
[----:B------:R-:W-:-:S04]  /*0570*/  IMAD.U32 R2, RZ, RZ, UR4 ;  /* 0x00000004ff027e24 */ /* 0x000fc8000f8e00ff */
[----:B------:R-:W-:-:S05]  /*0580*/  IMAD.U32 R3, RZ, RZ, UR5 ;  /* 0x00000005ff037e24 */ /* 0x000fca000f8e00ff */
[----:B------:R-:W2:Y:S01]  /*0590*/  @P0 LDG.E R0, desc[UR22][R2.64] ;  /* 0x0000001602000981 */ /* 0x000ea2000c1e1900 */
[----:B------:R-:W3:Y:S01]  /*05a0*/  @!UP2 LDCU.64 UR4, c[0x0][0x488] ;  /* 0x00009100ff04a7ac */ /* 0x000ee20008000a00 */
[----:B------:R-:W-:-:S04]  /*05b0*/  USHF.L.U32 UR24, UR11, 0x6, URZ ;  /* 0x000000060b187899 */ /* 0x000fc800080006ff */
[----:B------:R-:W-:Y:S02]  /*05c0*/  UISETP.GT.AND UP1, UPT, UR26, UR24, UPT ;  /* 0x000000181a00728c */ /* 0x000fe4000bf24270 */
[----:B---3--:R-:W-:-:S04]  /*05d0*/  @!UP2 UISETP.NE.U32.AND UP0, UPT, UR4, URZ, UPT ;  /* 0x000000ff0400a28c */ /* 0x008fc8000bf05070 */
[----:B------:R-:W-:-:S04]  /*05e0*/  @!UP2 UISETP.NE.AND.EX UP0, UPT, UR5, URZ, UPT, UP0 ;  /* 0x000000ff0500a28c */ /* 0x000fc8000bf05300 */
[----:B-1----:R-:W-:Y:S01]  /*05f0*/  @!UP2 USEL UR13, UR13, URZ, UP0 ;  /* 0x000000ff0d0da287 */ /* 0x002fe20008000000 */
[----:B--2---:R-:W-:Y:S02]  /*0600*/  @P0 R2UR UR25, R0 ;  /* 0x00000000001902ca */ /* 0x004fe400000e0000 */
[----:B------:R-:W-:-:S11]  /*0610*/  PLOP3.LUT P0, PT, PT, PT, UP1, 0x80, 0x8 ;  /* 0x000000000008781c */ /* 0x000fd60003f0f018 */
[----:B------:R-:W-:Y:S02]  /*0620*/  @UP2 UIADD3 UR25, UPT, UPT, UR25, -UR7, URZ ;  /* 0x8000000719192290 */ /* 0x000fe4000fffe0ff */
[----:B------:R-:W-:Y:S01]  /*0630*/  @!UP2 UIADD3 UR25, UPT, UPT, UR13, UR12, -UR7 ;  /* 0x0000000c0d19a290 */ /* 0x000fe2000fffe807 */
[----:B------:R-:W-:Y:S11]  /*0640*/  @!P0 EXIT ;  /* 0x000000000000894d */ /* 0x000ff60003800000 */
[----:B------:R-:W1:Y:S01]  /*0650*/  LDCU UR4, c[0x0][0x374] ;  /* 0x00006e80ff0477ac */ /* 0x000e620008000800 */
[----:B------:R-:W2:Y:S01]  /*0660*/  LDC R0, c[0x0][0x374] ;  /* 0x0000dd00ff007b82 */ /* 0x000ea20000000800 */
[----:B------:R-:W3:Y:S01]  /*0670*/  S2R R219, SR_TID.X ;  /* 0x0000000000db7919 */ /* 0x000ee20000002100 */
[----:B------:R-:W4:Y:S01]  /*0680*/  LDCU UR12, c[0x0][0x438] ;  /* 0x00008700ff0c77ac */ /* 0x000f220008000800 */
[----:B------:R-:W-:Y:S01]  /*0690*/  UMOV UR20, URZ ;  /* 0x000000ff00147c82 */ /* 0x000fe20008000000 */
[----:B------:R-:W-:-:S04]  /*06a0*/  UIADD3 UR11, UPT, UPT, UR11, 0x1, URZ ;  /* 0x000000010b0b7890 */ /* 0x000fc8000fffe0ff */
[----:B------:R-:W-:Y:S02]  /*06b0*/  ULEA UR11, UR11, -UR26, 0x6 ;  /* 0x8000001a0b0b7291 */ /* 0x000fe4000f8e30ff */
[----:B-1----:R-:W-:Y:S02]  /*06c0*/  UISETP.NE.AND UP1, UPT, UR4, URZ, UPT ;  /* 0x000000ff0400728c */ /* 0x002fe4000bf25270 */
[----:B----4-:R-:W-:Y:S01]  /*06d0*/  UIADD3 UR12, UPT, UPT, UR12, 0x3f, URZ ;  /* 0x0000003f0c0c7890 */ /* 0x010fe2000fffe0ff */
[----:B--2---:R-:W-:-:S03]  /*06e0*/  IABS R2, R0 ;  /* 0x0000000000027213 */ /* 0x004fc60000000000 */
[----:B------:R-:W-:Y:S01]  /*06f0*/  USHF.R.S32.HI UR5, URZ, 0x1f, UR12 ;  /* 0x0000001fff057899 */ /* 0x000fe2000801140c */
[----:B------:R-:W-:Y:S02]  /*0700*/  IABS R0, R0 ;  /* 0x0000000000007213 */ /* 0x000fe40000000000 */
[----:B------:R-:W-:Y:S01]  /*0710*/  R2UR UR13, R2 ;  /* 0x00000000020d72ca */ /* 0x000fe200000e0000 */
[----:B------:R-:W-:Y:S02]  /*0720*/  ULEA.HI UR5, UR5, UR12, URZ, 0x6 ;  /* 0x0000000c05057291 */ /* 0x000fe4000f8f30ff */
[----:B------:R-:W-:Y:S02]  /*0730*/  IMAD.MOV R0, RZ, RZ, -R0 ;  /* 0x000000ffff007224 */ /* 0x000fe400078e0a00 */
[----:B------:R-:W-:-:S03]  /*0740*/  ULEA.HI.SX32 UR14, UR5, UR4, 0x1a ;  /* 0x00000004050e7291 */ /* 0x000fc6000f8fd2ff */
        /* <DEDUP_REMOVED lines=13> */
[----:B------:R-:W-:-:S07]  /*0820*/  UIMAD.WIDE.U32 UR20, UR21, UR5, UR20 ;  /* 0x00000005151472a5 */ /* 0x000fce000f8e0014 */
[----:B------:R-:W-:Y:S02]  /*0830*/  UMOV UR5, UR21 ;  /* 0x0000001500057c82 */ /* 0x000fe40008000000 */
[----:B------:R-:W-:-:S07]  /*0840*/  UIMAD.WIDE.U32 UR20, UR5, UR12, URZ ;  /* 0x0000000c051472a5 */ /* 0x000fce000f8e00ff */
[----:B------:R-:W-:Y:S02]  /*0850*/  UMOV UR5, UR21 ;  /* 0x0000001500057c82 */ /* 0x000fe40008000000 */
[----:B------:R-:W-:Y:S02]  /*0860*/  UIMAD UR12, UR5, UR15, UR12 ;  /* 0x0000000f050c72a4 */ /* 0x000fe4000f8e020c */
[----:B------:R-:W1:Y:S02]  /*0870*/  LDCU UR21, c[0x0][0x508] ;  /* 0x0000a100ff1577ac */ /* 0x000e640008000800 */
[----:B------:R-:W-:-:S11]  /*0880*/  UISETP.GT.U32.AND UP0, UPT, UR13, UR12, UPT ;  /* 0x0000000c0d00728c */ /* 0x000fd6000bf04070 */
[----:B------:R-:W-:Y:S02]  /*0890*/  @!UP0 UIADD3 UR12, UPT, UPT, UR12, -UR13, URZ ;  /* 0x8000000d0c0c8290 */ /* 0x000fe4000fffe0ff */
[----:B------:R-:W-:Y:S02]  /*08a0*/  @!UP0 UIADD3 UR5, UPT, UPT, UR5, 0x1, URZ ;  /* 0x0000000105058890 */ /* 0x000fe4000fffe0ff */
[----:B------:R-:W-:Y:S02]  /*08b0*/  UISETP.GE.U32.AND UP2, UPT, UR12, UR13, UPT ;  /* 0x0000000d0c00728c */ /* 0x000fe4000bf46070 */
[----:B------:R-:W-:Y:S02]  /*08c0*/  UIADD3 UR12, UPT, UPT, UR25, 0x3f, URZ ;  /* 0x0000003f190c7890 */ /* 0x000fe4000fffe0ff */
[----:B------:R-:W-:Y:S02]  /*08d0*/  UISETP.GE.AND UP0, UPT, UR14, URZ, UPT ;  /* 0x000000ff0e00728c */ /* 0x000fe4000bf06270 */
[----:B------:R-:W-:-:S04]  /*08e0*/  USHF.R.S32.HI UR14, URZ, 0x1f, UR12 ;  /* 0x0000001fff0e7899 */ /* 0x000fc8000801140c */
[----:B------:R-:W-:Y:S02]  /*08f0*/  ULEA.HI UR14, UR14, UR12, URZ, 0x6 ;  /* 0x0000000c0e0e7291 */ /* 0x000fe4000f8f30ff */
[----:B------:R-:W-:Y:S02]  /*0900*/  @UP2 UIADD3 UR5, UPT, UPT, UR5, 0x1, URZ ;  /* 0x0000000105052890 */ /* 0x000fe4000fffe0ff */
[----:B-1----:R-:W-:-:S05]  /*0910*/  UIADD3 UR12, UPT, UPT, UR12, UR21, UR11 ;  /* 0x000000150c0c7290 */ /* 0x002fca000fffe00b */
[----:B------:R-:W-:Y:S01]  /*0920*/  UMOV UR13, UR5 ;  /* 0x00000005000d7c82 */ /* 0x000fe20008000000 */
[----:B------:R-:W-:Y:S02]  /*0930*/  USHF.R.S32.HI UR5, URZ, 0x6, UR14 ;  /* 0x00000006ff057899 */ /* 0x000fe4000801140e */
[----:B------:R-:W-:Y:S02]  /*0940*/  @!UP0 UIADD3 UR13, UPT, UPT, -UR13, URZ, URZ ;  /* 0x000000ff0d0d8290 */ /* 0x000fe4000fffe1ff */
[----:B------:R-:W-:Y:S02]  /*0950*/  @!UP1 ULOP3.LUT UR13, URZ, UR4, URZ, 0x33, !UPT ;  /* 0x00000004ff0d9292 */ /* 0x000fe4000f8e33ff */
[----:B------:R-:W-:Y:S01]  /*0960*/  IMAD.U32 R3, RZ, RZ, UR5 ;  /* 0x00000005ff037e24 */ /* 0x000fe2000f8e00ff */
[----:B------:R-:W-:Y:S02]  /*0970*/  USHF.R.S32.HI UR4, URZ, 0x1f, UR12 ;  /* 0x0000001fff047899 */ /* 0x000fe4000801140c */
[----:B------:R-:W-:Y:S01]  /*0980*/  UIMAD UR18, UR13, UR10, URZ ;  /* 0x0000000a0d1272a4 */ /* 0x000fe2000f8e02ff */
[----:B------:R-:W-:Y:S01]  /*0990*/  IMAD.U32 R0, RZ, RZ, UR13 ;  /* 0x0000000dff007e24 */ /* 0x000fe2000f8e00ff */
[----:B------:R-:W-:-:S04]  /*09a0*/  ULEA.HI UR4, UR4, UR12, URZ, 0x6 ;  /* 0x0000000c04047291 */ /* 0x000fc8000f8f30ff */
[----:B------:R-:W-:Y:S01]  /*09b0*/  VIADDMNMX R0, R0, UR18, R3, PT ;  /* 0x0000001200007c46 */ /* 0x000fe2000b800103 */
[----:B------:R-:W-:-:S03]  /*09c0*/  USHF.R.S32.HI UR4, URZ, 0x6, UR4 ;  /* 0x00000006ff047899 */ /* 0x000fc60008011404 */
[----:B------:R-:W-:-:S13]  /*09d0*/  R2UR UR20, R0 ;  /* 0x00000000001472ca */ /* 0x000fda00000e0000 */
[----:B------:R-:W-:-:S04]  /*09e0*/  UISETP.LT.AND UP0, UPT, UR20, UR4, UPT ;  /* 0x000000041400728c */ /* 0x000fc8000bf01270 */
[----:B------:R-:W-:-:S04]  /*09f0*/  USEL UR20, UR20, UR4, UP0 ;  /* 0x0000000414147287 */ /* 0x000fc80008000000 */
[----:B------:R-:W-:-:S09]  /*0a00*/  UISETP.GE.AND UP0, UPT, UR18, UR20, UPT ;  /* 0x000000141200728c */ /* 0x000fd2000bf06270 */
[----:B---3--:R-:W-:Y:S05]  /*0a10*/  BRA.U !UP0, `(.L_x_2973) ;  /* 0x00000005089c7547 */ /* 0x008fea000b800000 */
[----:B------:R-:W1:Y:S01]  /*0a20*/  LDCU.64 UR4, c[0x0][0x430] ;  /* 0x00008600ff0477ac */ /* 0x000e620008000a00 */
[C---:B------:R-:W-:Y:S01]  /*0a30*/  IMAD.SHL.U32 R3, R219.reuse, 0x10, RZ ;  /* 0x00000010db037824 */ /* 0x040fe200078e00ff */
[----:B------:R-:W-:Y:S01]  /*0a40*/  SHF.R.U32.HI R0, RZ, 0x4, R219 ;  /* 0x00000004ff007819 */ /* 0x000fe200000116db */
[C---:B------:R-:W-:Y:S01]  /*0a50*/  IMAD.SHL.U32 R4, R219.reuse, 0x4, RZ ;  /* 0x00000004db047824 */ /* 0x040fe200078e00ff */
[----:B------:R-:W2:Y:S01]  /*0a60*/  LDCU UR7, c[0x0][0x44c] ;  /* 0x00008980ff0777ac */ /* 0x000ea20008000800 */
[----:B------:R-:W-:Y:S02]  /*0a70*/  LOP3.LUT P2, R219, R219, 0xf, RZ, 0xc0, !PT ;  /* 0x0000000fdbdb7812 */ /* 0x000fe4000784c0ff */
[----:B------:R-:W-:Y:S01]  /*0a80*/  LOP3.LUT R3, R3, 0x3f00, RZ, 0xc0, !PT ;  /* 0x00003f0003037812 */ /* 0x000fe200078ec0ff */
[C---:B------:R-:W-:Y:S02]  /*0a90*/  VIADD R2, R0.reuse, 0x8 ;  /* 0x0000000800027836 */ /* 0x040fe40000000000 */
[C---:B------:R-:W-:Y:S01]  /*0aa0*/  VIADD R5, R0.reuse, 0x10 ;  /* 0x0000001000057836 */ /* 0x040fe20000000000 */
[----:B------:R-:W-:Y:S01]  /*0ab0*/  LOP3.LUT R3, R3, 0x3c, R4, 0xf8, !PT ;  /* 0x0000003c03037812 */ /* 0x000fe200078ef804 */
[----:B------:R-:W-:-:S02]  /*0ac0*/  VIADD R4, R0, 0x18 ;  /* 0x0000001800047836 */ /* 0x000fc40000000000 */
[----:B------:R-:W-:Y:S01]  /*0ad0*/  VIADD R6, R0, 0x20 ;  /* 0x0000002000067836 */ /* 0x000fe20000000000 */
[----:B-1----:R-:W-:-:S04]  /*0ae0*/  UIMAD UR4, UR10, UR4, UR19 ;  /* 0x000000040a0472a4 */ /* 0x002fc8000f8e0213 */
[----:B------:R-:W-:-:S04]  /*0af0*/  UIMAD UR4, UR4, UR6, UR28 ;  /* 0x00000006040472a4 */ /* 0x000fc8000f8e021c */
[----:B------:R-:W-:Y:S02]  /*0b00*/  UIMAD UR8, UR4, UR5, UR24 ;  /* 0x00000005040872a4 */ /* 0x000fe4000f8e0218 */
[----:B------:R-:W-:Y:S02]  /*0b10*/  UIADD3 UR24, UPT, UPT, -UR24, UR26, URZ ;  /* 0x0000001a18187290 */ /* 0x000fe4000fffe1ff */
[----:B--2---:R-:W-:Y:S01]  /*0b20*/  UIMAD UR9, UR8, UR7, URZ ;  /* 0x00000007080972a4 */ /* 0x004fe2000f8e02ff */
[----:B------:R-:W1:Y:S03]  /*0b30*/  LDCU.64 UR6, c[0x0][0x428] ;  /* 0x00008500ff0677ac */ /* 0x000e660008000a00 */
[----:B------:R-:W-:Y:S01]  /*0b40*/  ISETP.GE.AND P6, PT, R2, UR24, PT ;  /* 0x0000001802007c0c */ /* 0x000fe2000bfc6270 */
[----:B------:R-:W2:Y:S01]  /*0b50*/  LDCU.64 UR4, c[0x0][0x3f8] ;  /* 0x00007f00ff0477ac */ /* 0x000ea20008000a00 */
[----:B------:R-:W-:Y:S01]  /*0b60*/  IADD3 R2, P0, PT, R3, UR9, RZ ;  /* 0x0000000903027c10 */ /* 0x000fe2000ff1e0ff */
[----:B------:R-:W-:Y:S01]  /*0b70*/  IMAD.U32 R3, RZ, RZ, UR9 ;  /* 0x00000009ff037e24 */ /* 0x000fe2000f8e00ff */
[----:B------:R-:W-:-:S02]  /*0b80*/  ISETP.GE.OR P2, PT, R0, UR24, P2 ;  /* 0x0000001800007c0c */ /* 0x000fc40009746670 */
[C---:B------:R-:W-:Y:S02]  /*0b90*/  ISETP.GE.AND P1, PT, R0.reuse, UR24, PT ;  /* 0x0000001800007c0c */ /* 0x040fe4000bf26270 */
[----:B------:R-:W-:Y:S02]  /*0ba0*/  LEA.HI.X.SX32 R3, R3, RZ, 0x1, P0 ;  /* 0x000000ff03037211 */ /* 0x000fe400000f0eff */
[----:B------:R-:W-:Y:S02]  /*0bb0*/  P2R R7, PR, RZ, 0x4 ;  /* 0x00000004ff077803 */ /* 0x000fe40000000000 */
[----:B------:R-:W-:Y:S01]  /*0bc0*/  ISETP.GE.AND P5, PT, R5, UR24, PT ;  /* 0x0000001805007c0c */ /* 0x000fe2000bfa6270 */
[----:B------:R-:W-:Y:S01]  /*0bd0*/  VIADD R5, R0, 0x28 ;  /* 0x0000002800057836 */ /* 0x000fe20000000000 */
[----:B------:R-:W-:Y:S01]  /*0be0*/  ISETP.GE.AND P4, PT, R4, UR24, PT ;  /* 0x0000001804007c0c */ /* 0x000fe2000bf86270 */
[----:B------:R-:W-:Y:S01]  /*0bf0*/  VIADD R4, R0, 0x30 ;  /* 0x0000003000047836 */ /* 0x000fe20000000000 */
[----:B------:R-:W-:-:S02]  /*0c00*/  ISETP.GE.AND P3, PT, R6, UR24, PT ;  /* 0x0000001806007c0c */ /* 0x000fc4000bf66270 */
[----:B------:R-:W-:Y:S02]  /*0c10*/  ISETP.GE.AND P2, PT, R5, UR24, PT ;  /* 0x0000001805007c0c */ /* 0x000fe4000bf46270 */
[----:B--2---:R-:W-:-:S04]  /*0c20*/  LEA R8, P0, R2, UR4, 0x2 ;  /* 0x0000000402087c11 */ /* 0x004fc8000f8010ff */
[----:B------:R-:W-:Y:S01]  /*0c30*/  LEA.HI.X R9, R2, UR5, R3, 0x2, P0 ;  /* 0x0000000502097c11 */ /* 0x000fe200080f1403 */
[----:B------:R-:W-:Y:S01]  /*0c40*/  IMAD.U32 R2, RZ, RZ, UR8 ;  /* 0x00000008ff027e24 */ /* 0x000fe2000f8e00ff */
[C---:B------:R-:W-:Y:S01]  /*0c50*/  IADD3 R3, P0, PT, R0.reuse, UR8, RZ ;  /* 0x0000000800037c10 */ /* 0x040fe2000ff1e0ff */
[----:B------:R-:W-:Y:S02]  /*0c60*/  VIADD R0, R0, 0x38 ;  /* 0x0000003800007836 */ /* 0x000fe40000000000 */
[----:B------:R-:W-:Y:S01]  /*0c70*/  @!P1 STG.E.128 desc[UR22][R8.64], RZ ;  /* 0x000000ff08009986 */ /* 0x000fe2000c101d16 */
[----:B------:R-:W-:Y:S02]  /*0c80*/  LEA.HI.X.SX32 R2, R2, RZ, 0x1, P0 ;  /* 0x000000ff02027211 */ /* 0x000fe400000f0eff */
[C---:B-1----:R-:W-:Y:S01]  /*0c90*/  LEA R10, P0, R3.reuse, UR6, 0x2 ;  /* 0x00000006030a7c11 */ /* 0x042fe2000f8010ff */
[----:B------:R-:W-:Y:S03]  /*0ca0*/  @!P1 STG.E.128 desc[UR22][R8.64+0x100], RZ ;  /* 0x000100ff08009986 */ /* 0x000fe6000c101d16 */
[----:B------:R-:W-:Y:S01]  /*0cb0*/  LEA.HI.X R11, R3, UR7, R2, 0x2, P0 ;  /* 0x00000007030b7c11 */ /* 0x000fe200080f1402 */
[----:B------:R-:W-:Y:S01]  /*0cc0*/  @!P1 STG.E.128 desc[UR22][R8.64+0x200], RZ ;  /* 0x000200ff08009986 */ /* 0x000fe2000c101d16 */
[----:B------:R-:W-:-:S02]  /*0cd0*/  ISETP.NE.AND P0, PT, R7, RZ, PT ;  /* 0x000000ff0700720c */ /* 0x000fc40003f05270 */
[----:B------:R-:W-:Y:S01]  /*0ce0*/  P2R R2, PR, RZ, 0x40 ;  /* 0x00000040ff027803 */ /* 0x000fe20000000000 */
[----:B------:R-:W-:Y:S01]  /*0cf0*/  @!P1 STG.E.128 desc[UR22][R8.64+0x300], RZ ;  /* 0x000300ff08009986 */ /* 0x000fe2000c101d16 */
[----:B------:R-:W-:-:S03]  /*0d00*/  ISETP.GE.AND P1, PT, R4, UR24, PT ;  /* 0x0000001804007c0c */ /* 0x000fc6000bf26270 */
[----:B------:R-:W-:Y:S04]  /*0d10*/  @!P6 STG.E.128 desc[UR22][R8.64+0x2000], RZ ;  /* 0x002000ff0800e986 */ /* 0x000fe8000c101d16 */
[----:B------:R-:W-:Y:S02]  /*0d20*/  @!P6 STG.E.128 desc[UR22][R8.64+0x2100], RZ ;  /* 0x002100ff0800e986 */ /* 0x000fe4000c101d16 */
[----:B------:R-:W-:Y:S01]  /*0d30*/  @!P0 IMAD.MOV.U32 R3, RZ, RZ, -0x800000 ;  /* 0xff800000ff038424 */ /* 0x000fe200078e00ff */
[----:B------:R-:W-:Y:S01]  /*0d40*/  ISETP.GE.AND P0, PT, R0, UR24, PT ;  /* 0x0000001800007c0c */ /* 0x000fe2000bf06270 */
[----:B------:R-:W-:Y:S04]  /*0d50*/  @!P6 STG.E.128 desc[UR22][R8.64+0x2200], RZ ;  /* 0x002200ff0800e986 */ /* 0x000fe8000c101d16 */
[----:B------:R-:W-:Y:S01]  /*0d60*/  @!P6 STG.E.128 desc[UR22][R8.64+0x2300], RZ ;  /* 0x002300ff0800e986 */ /* 0x000fe2000c101d16 */
[----:B------:R-:W-:-:S03]  /*0d70*/  ISETP.NE.AND P6, PT, R7, RZ, PT ;  /* 0x000000ff0700720c */ /* 0x000fc60003fc5270 */
[----:B------:R-:W-:Y:S04]  /*0d80*/  @!P5 STG.E.128 desc[UR22][R8.64+0x4000], RZ ;  /* 0x004000ff0800d986 */ /* 0x000fe8000c101d16 */
[----:B------:R-:W-:Y:S04]  /*0d90*/  @!P5 STG.E.128 desc[UR22][R8.64+0x4100], RZ ;  /* 0x004100ff0800d986 */ /* 0x000fe8000c101d16 */
[----:B------:R-:W-:Y:S04]  /*0da0*/  @!P5 STG.E.128 desc[UR22][R8.64+0x4200], RZ ;  /* 0x004200ff0800d986 */ /* 0x000fe8000c101d16 */
[----:B------:R-:W-:Y:S01]  /*0db0*/  @!P5 STG.E.128 desc[UR22][R8.64+0x4300], RZ ;  /* 0x004300ff0800d986 */ /* 0x000fe2000c101d16 */
[----:B------:R-:W-:-:S03]  /*0dc0*/  ISETP.NE.OR P5, PT, R219, RZ, P5 ;  /* 0x000000ffdb00720c */ /* 0x000fc60002fa5670 */
[----:B------:R-:W-:Y:S04]  /*0dd0*/  @!P4 STG.E.128 desc[UR22][R8.64+0x6000], RZ ;  /* 0x006000ff0800c986 */ /* 0x000fe8000c101d16 */
[----:B------:R-:W-:Y:S04]  /*0de0*/  @!P4 STG.E.128 desc[UR22][R8.64+0x6100], RZ ;  /* 0x006100ff0800c986 */ /* 0x000fe8000c101d16 */
[----:B------:R-:W-:Y:S02]  /*0df0*/  @!P4 STG.E.128 desc[UR22][R8.64+0x6200], RZ ;  /* 0x006200ff0800c986 */ /* 0x000fe4000c101d16 */
[----:B------:R-:W-:-:S02]  /*0e00*/  @!P5 IMAD.MOV.U32 R13, RZ, RZ, -0x800000 ;  /* 0xff800000ff0dd424 */ /* 0x000fc400078e00ff */
[----:B------:R-:W-:Y:S01]  /*0e10*/  @!P4 STG.E.128 desc[UR22][R8.64+0x6300], RZ ;  /* 0x006300ff0800c986 */ /* 0x000fe2000c101d16 */
[----:B------:R-:W-:-:S03]  /*0e20*/  ISETP.NE.OR P4, PT, R219, RZ, P4 ;  /* 0x000000ffdb00720c */ /* 0x000fc60002785670 */
        /* <DEDUP_REMOVED lines=20> */
[----:B------:R1:W-:Y:S01]  /*0f70*/  @!P0 STG.E.128 desc[UR22][R8.64+0xe300], RZ ;  /* 0x00e300ff08008986 */ /* 0x0003e2000c101d16 */
[----:B------:R-:W-:-:S03]  /*0f80*/  ISETP.NE.OR P0, PT, R219, RZ, P0 ;  /* 0x000000ffdb00720c */ /* 0x000fc60000705670 */
[----:B------:R2:W-:Y:S01]  /*0f90*/  @!P6 STG.E desc[UR22][R10.64], R3 ;  /* 0x000000030a00e986 */ /* 0x0005e2000c101916 */
[----:B------:R-:W-:-:S03]  /*0fa0*/  ISETP.NE.AND P6, PT, R2, RZ, PT ;  /* 0x000000ff0200720c */ /* 0x000fc60003fc5270 */
[----:B------:R3:W-:Y:S01]  /*0fb0*/  @!P5 STG.E desc[UR22][R10.64+0x40], R13 ;  /* 0x0000400d0a00d986 */ /* 0x0007e2000c101916 */
[----:B------:R-:W-:-:S03]  /*0fc0*/  ISETP.NE.OR P6, PT, R219, RZ, P6 ;  /* 0x000000ffdb00720c */ /* 0x000fc600037c5670 */
[----:B------:R3:W-:Y:S04]  /*0fd0*/  @!P3 STG.E desc[UR22][R10.64+0x80], R7 ;  /* 0x000080070a00b986 */ /* 0x0007e8000c101916 */
[----:B------:R3:W-:Y:S06]  /*0fe0*/  @!P2 STG.E desc[UR22][R10.64+0xa0], R5 ;  /* 0x0000a0050a00a986 */ /* 0x0007ec000c101916 */
[----:B------:R-:W-:-:S02]  /*0ff0*/  @!P6 IMAD.MOV.U32 R15, RZ, RZ, -0x800000 ;  /* 0xff800000ff0fe424 */ /* 0x000fc400078e00ff */
[----:B-1----:R-:W-:-:S03]  /*1000*/  @!P4 IMAD.MOV.U32 R9, RZ, RZ, -0x800000 ;  /* 0xff800000ff09c424 */ /* 0x002fc600078e00ff */
[----:B------:R3:W-:Y:S01]  /*1010*/  @!P6 STG.E desc[UR22][R10.64+0x20], R15 ;  /* 0x0000200f0a00e986 */ /* 0x0007e2000c101916 */
[----:B--2---:R-:W-:-:S03]  /*1020*/  @!P1 IMAD.MOV.U32 R3, RZ, RZ, -0x800000 ;  /* 0xff800000ff039424 */ /* 0x004fc600078e00ff */
[----:B------:R3:W-:Y:S04]  /*1030*/  @!P4 STG.E desc[UR22][R10.64+0x60], R9 ;  /* 0x000060090a00c986 */ /* 0x0007e8000c101916 */
[----:B------:R3:W-:Y:S01]  /*1040*/  @!P1 STG.E desc[UR22][R10.64+0xc0], R3 ;  /* 0x0000c0030a009986 */ /* 0x0007e2000c101916 */
[----:B------:R-:W-:Y:S05]  /*1050*/  @P0 EXIT ;  /* 0x000000000000094d */ /* 0x000fea0003800000 */
[----:B---3--:R-:W-:-:S05]  /*1060*/  MOV R3, 0xff800000 ;  /* 0xff80000000037802 */ /* 0x008fca0000000f00 */
[----:B------:R-:W-:Y:S01]  /*1070*/  STG.E desc[UR22][R10.64+0xe0], R3 ;  /* 0x0000e0030a007986 */ /* 0x000fe2000c101916 */
[----:B------:R-:W-:Y:S05]  /*1080*/  EXIT ;  /* 0x000000000000794d */ /* 0x000fea0003800000 */
.L_x_2973:
[----:B------:R-:W1:Y:S01]  /*1090*/  LDCU.64 UR4, c[0x0][0x4d8] ;  /* 0x00009b00ff0477ac */ /* 0x000e620008000a00 */
[----:B------:R-:W-:Y:S01]  /*10a0*/  UMOV UR6, UR19 ;  /* 0x0000001300067c82 */ /* 0x000fe20008000000 */
[----:B-1----:R-:W-:-:S04]  /*10b0*/  UISETP.NE.U32.AND UP0, UPT, UR4, URZ, UPT ;  /* 0x000000ff0400728c */ /* 0x002fc8000bf05070 */
[----:B------:R-:W-:-:S09]  /*10c0*/  UISETP.NE.AND.EX UP0, UPT, UR5, URZ, UPT, UP0 ;  /* 0x000000ff0500728c */ /* 0x000fd2000bf05300 */
[----:B------:R-:W-:Y:S05]  /*10d0*/  BRA.U !UP0, `(.L_x_2974) ;  /* 0x0000000108187547 */ /* 0x000fea000b800000 */
[----:B------:R-:W-:-:S04]  /*10e0*/  UIADD3 UR4, UP0, UPT, UR9, UR4, URZ ;  /* 0x0000000409047290 */ /* 0x000fc8000ff1e0ff */
[----:B------:R-:W-:Y:S02]  /*10f0*/  UIADD3.X UR5, UPT, UPT, UR8, UR5, URZ, UP0, !UPT ;  /* 0x0000000508057290 */ /* 0x000fe400087fe4ff */
[----:B------:R-:W-:-:S04]  /*1100*/  IMAD.U32 R2, RZ, RZ, UR4 ;  /* 0x00000004ff027e24 */ /* 0x000fc8000f8e00ff */
[----:B------:R-:W-:-:S05]  /*1110*/  MOV R3, UR5 ;  /* 0x0000000500037c02 */ /* 0x000fca0008000f00 */
[----:B------:R-:W2:Y:S02]  /*1120*/  LDG.E R2, desc[UR22][R2.64] ;  /* 0x0000001602027981 */ /* 0x000ea4000c1e1900 */
[----:B--2---:R-:W-:Y:S02]  /*1130*/  R2UR UR6, R2 ;  /* 0x00000000020672ca */ /* 0x004fe400000e0000 */
.L_x_2974:
[----:B------:R-:W1:Y:S02]  /*1140*/  LDCU.64 UR12, c[0x0][0x4e0] ;  /* 0x00009c00ff0c77ac */ /* 0x000e640008000a00 */
[----:B-1----:R-:W-:-:S04]  /*1150*/  UISETP.NE.U32.AND UP1, UPT, UR12, URZ, UPT ;  /* 0x000000ff0c00728c */ /* 0x002fc8000bf25070 */
[----:B------:R-:W-:-:S09]  /*1160*/  UISETP.NE.AND.EX UP1, UPT, UR13, URZ, UPT, UP1 ;  /* 0x000000ff0d00728c */ /* 0x000fd2000bf25310 */
[----:B------:R-:W-:Y:S05]  /*1170*/  BRA.U !UP1, `(.L_x_2975) ;  /* 0x0000000509887547 */ /* 0x000fea000b800000 */
[----:B------:R-:W1:Y:S01]  /*1180*/  LDC R6, c[0x0][0x4f0] ;  /* 0x00013c00ff067b82 */ /* 0x000e620000000800 */
[----:B------:R-:W-:Y:S01]  /*1190*/  ULEA UR8, UR20, 0xffffffc0, 0x6 ;  /* 0xffffffc014087891 */ /* 0x000fe2000f8e30ff */
[----:B------:R-:W2:Y:S05]  /*11a0*/  LDCU.64 UR4, c[0x0][0x4e8] ;  /* 0x00009d00ff0477ac */ /* 0x000eaa0008000a00 */
[----:B------:R-:W-:Y:S01]  /*11b0*/  IMAD.U32 R0, RZ, RZ, UR8 ;  /* 0x00000008ff007e24 */ /* 0x000fe2000f8e00ff */
[----:B------:R-:W3:Y:S04]  /*11c0*/  LDCU.64 UR10, c[0x0][0x3b8] ;  /* 0x00007700ff0a77ac */ /* 0x000ee80008000a00 */
        /* <DEDUP_REMOVED lines=9> */
[----:B------:R-:W-:-:S05]  /*1260*/  MOV R235, UR5 ;  /* 0x0000000500eb7c02 */ /* 0x000fca0008000f00 */
[----:B------:R-:W4:Y:S01]  /*1270*/  LDCU.64 UR4, c[0x0][0x3a8] ;  /* 0x00007500ff0477ac */ /* 0x000f220008000a00 */
[----:B-1----:R-:W1:Y:S02]  /*1280*/  MUFU.RCP R4, R7 ;  /* 0x0000000700047308 */ /* 0x002e640000001000 */
[----:B-1----:R-:W-:-:S06]  /*1290*/  IADD3 R4, PT, PT, R4, 0xffffffe, RZ ;  /* 0x0ffffffe04047810 */ /* 0x002fcc0007ffe0ff */
[----:B------:R-:W1:Y:S02]  /*12a0*/  F2I.FTZ.U32.TRUNC.NTZ R5, R4 ;  /* 0x0000000400057305 */ /* 0x000e64000021f000 */
[----:B-1----:R-:W-:Y:S02]  /*12b0*/  IADD3 R2, PT, PT, RZ, -R5, RZ ;  /* 0x80000005ff027210 */ /* 0x002fe40007ffe0ff */
[----:B------:R-:W-:-:S03]  /*12c0*/  MOV R4, RZ ;  /* 0x000000ff00047202 */ /* 0x000fc60000000f00 */
[----:B------:R-:W-:-:S04]  /*12d0*/  IMAD R2, R2, R3, RZ ;  /* 0x0000000302027224 */ /* 0x000fc800078e02ff */
[----:B------:R-:W-:Y:S02]  /*12e0*/  IMAD.HI.U32 R5, R5, R2, R4 ;  /* 0x0000000205057227 */ /* 0x000fe400078e0004 */
[----:B------:R-:W1:Y:S02]  /*12f0*/  LDC R4, c[0x0][0x3e8] ;  /* 0x0000fa00ff047b82 */ /* 0x000e640000000800 */
[----:B------:R-:W-:-:S04]  /*1300*/  IMAD.MOV.U32 R2, RZ, RZ, R0 ;  /* 0x000000ffff027224 */ /* 0x000fc800078e0000 */
        /* <DEDUP_REMOVED lines=8> */
[----:B------:R-:W-:-:S04]  /*1390*/  LOP3.LUT R0, R6, UR8, RZ, 0x3c, !PT ;  /* 0x0000000806007c12 */ /* 0x000fc8000f8e3cff */
[----:B------:R-:W-:-:S07]  /*13a0*/  ISETP.GE.AND P0, PT, R0, RZ, PT ;  /* 0x000000ff0000720c */ /* 0x000fce0003f06270 */
[----:B------:R-:W-:-:S06]  /*13b0*/  @P2 IADD3 R7, PT, PT, R7, 0x1, RZ ;  /* 0x0000000107072810 */ /* 0x000fcc0007ffe0ff */
[----:B------:R-:W-:Y:S01]  /*13c0*/  @!P0 IMAD.MOV R7, RZ, RZ, -R7 ;  /* 0x000000ffff078224 */ /* 0x000fe200078e0a07 */
[----:B------:R-:W-:-:S05]  /*13d0*/  @!P1 LOP3.LUT R7, RZ, R6, RZ, 0x33, !PT ;  /* 0x00000006ff079212 */ /* 0x000fca00078e33ff */
[----:B------:R-:W-:-:S06]  /*13e0*/  IMAD.WIDE R2, R7, 0x4, R234 ;  /* 0x0000000407027825 */ /* 0x000fcc00078e02ea */
[----:B------:R5:W3:Y:S01]  /*13f0*/  LDG.E R2, desc[UR22][R2.64] ;  /* 0x0000001602027981 */ /* 0x000ae2000c1e1900 */
[----:B-1----:R-:W-:Y:S02]  /*1400*/  IABS R5, R4 ;  /* 0x0000000400057213 */ /* 0x002fe40000000000 */
[----:B------:R-:W-:Y:S02]  /*1410*/  MOV R0, UR28 ;  /* 0x0000001c00007c02 */ /* 0x000fe40008000f00 */
[----:B------:R-:W1:Y:S01]  /*1420*/  I2F.RP R10, R5 ;  /* 0x00000005000a7306 */ /* 0x000e620000209400 */
[----:B------:R-:W-:Y:S02]  /*1430*/  IADD3 R7, PT, PT, -R7, RZ, RZ ;  /* 0x000000ff07077210 */ /* 0x000fe40007ffe1ff */
[----:B------:R-:W-:-:S03]  /*1440*/  IABS R0, R0 ;  /* 0x0000000000007213 */ /* 0x000fc60000000000 */
[----:B------:R-:W-:Y:S01]  /*1450*/  IMAD R6, R6, R7, UR8 ;  /* 0x0000000806067e24 */ /* 0x000fe2000f8e0207 */
[----:B------:R-:W4:Y:S01]  /*1460*/  LDCU.64 UR8, c[0x0][0x3c0] ;  /* 0x00007800ff0877ac */ /* 0x000f220008000a00 */
[----:B-1----:R-:W1:Y:S02]  /*1470*/  MUFU.RCP R9, R10 ;  /* 0x0000000a00097308 */ /* 0x002e640000001000 */
[----:B-1----:R-:W-:-:S06]  /*1480*/  VIADD R9, R9, 0xffffffe ;  /* 0x0ffffffe09097836 */ /* 0x002fcc0000000000 */
[----:B------:R-:W1:Y:S02]  /*1490*/  F2I.FTZ.U32.TRUNC.NTZ R9, R9 ;  /* 0x0000000900097305 */ /* 0x000e64000021f000 */
[----:B-1----:R-:W-:-:S05]  /*14a0*/  IADD3 R8, PT, PT, RZ, -R9, RZ ;  /* 0x80000009ff087210 */ /* 0x002fca0007ffe0ff */
[----:B-----5:R-:W-:Y:S02]  /*14b0*/  IMAD R3, R8, R5, RZ ;  /* 0x0000000508037224 */ /* 0x020fe400078e02ff */
[----:B------:R-:W-:-:S04]  /*14c0*/  IMAD.MOV.U32 R8, RZ, RZ, RZ ;  /* 0x000000ffff087224 */ /* 0x000fc800078e00ff */
        /* <DEDUP_REMOVED lines=45> */
.L_x_2975:
        /* <DEDUP_REMOVED lines=15> */
.L_x_2977:
[----:B------:R-:W1:Y:S01]  /*1890*/  LDCU.64 UR10, c[0x0][0x3b8] ;  /* 0x00007700ff0a77ac */ /* 0x000e620008000a00 */
[----:B------:R-:W-:-:S04]  /*18a0*/  UIADD3 UR15, UPT, UPT, UR7, UR16, URZ ;  /* 0x00000010070f7290 */ /* 0x000fc8000fffe0ff */
[----:B-1----:R-:W-:Y:S02]  /*18b0*/  UIMAD.WIDE.U32 UR4, UR15, UR10, URZ ;  /* 0x0000000a0f0472a5 */ /* 0x002fe4000f8e00ff */
[----:B------:R-:W-:-:S04]  /*18c0*/  UIMAD UR15, UR15, UR11, URZ ;  /* 0x0000000b0f0f72a4 */ /* 0x000fc8000f8e02ff */
[----:B------:R-:W-:Y:S01]  /*18d0*/  UIADD3 UR15, UPT, UPT, UR5, UR15, URZ ;  /* 0x0000000f050f7290 */ /* 0x000fe2000fffe0ff */
[----:B------:R-:W-:-:S11]  /*18e0*/  UMOV UR14, UR4 ;  /* 0x00000004000e7c82 */ /* 0x000fd60008000000 */
.L_x_2978:
        /* <DEDUP_REMOVED lines=15> */
.L_x_2979:
[----:B------:R-:W1:Y:S01]  /*19e0*/  LDCU.64 UR8, c[0x0][0x3c0] ;  /* 0x00007800ff0877ac */ /* 0x000e620008000a00 */
[----:B------:R-:W-:-:S04]  /*19f0*/  UIADD3 UR7, UPT, UPT, UR7, UR16, URZ ;  /* 0x0000001007077290 */ /* 0x000fc8000fffe0ff */
[----:B-1----:R-:W-:Y:S02]  /*1a00*/  UIMAD.WIDE.U32 UR16, UR7, UR8, URZ ;  /* 0x00000008071072a5 */ /* 0x002fe4000f8e00ff */
[----:B------:R-:W-:-:S04]  /*1a10*/  UIMAD UR5, UR7, UR9, URZ ;  /* 0x00000009070572a4 */ /* 0x000fc8000f8e02ff */
[----:B------:R-:W-:-:S12]  /*1a20*/  UIADD3 UR5, UPT, UPT, UR17, UR5, URZ ;  /* 0x0000000511057290 */ /* 0x000fd8000fffe0ff */
.L_x_2980:
[----:B------:R-:W1:Y:S01]  /*1a30*/  LDC R0, c[0x0][0x3e8] ;  /* 0x0000fa00ff007b82 */ /* 0x000e620000000800 */
[----:B------:R-:W-:Y:S01]  /*1a40*/  MOV R3, UR28 ;  /* 0x0000001c00037c02 */ /* 0x000fe20008000f00 */
[----:B------:R-:W-:Y:S01]  /*1a50*/  ULEA UR4, UR20, 0xffffffc0, 0x6 ;  /* 0xffffffc014047891 */ /* 0x000fe2000f8e30ff */
[----:B------:R-:W-:Y:S01]  /*1a60*/  CS2R R234, SRZ ;  /* 0x0000000000ea7805 */ /* 0x000fe2000001ff00 */
[----:B------:R-:W-:Y:S01]  /*1a70*/  UMOV UR17, UR5 ;  /* 0x0000000500117c82 */ /* 0x000fe20008000000 */
[----:B------:R-:W-:Y:S01]  /*1a80*/  IABS R3, R3 ;  /* 0x0000000300037213 */ /* 0x000fe20000000000 */
[----:B------:R-:W-:Y:S02]  /*1a90*/  USHF.R.S32.HI UR5, URZ, 0x1f, UR4 ;  /* 0x0000001fff057899 */ /* 0x000fe40008011404 */
[----:B------:R-:W-:Y:S02]  /*1aa0*/  UIMAD.WIDE.U32 UR14, UR4, UR10, UR14 ;  /* 0x0000000a040e72a5 */ /* 0x000fe4000f8e000e */
[----:B------:R-:W-:-:S02]  /*1ab0*/  UIMAD UR6, UR5, UR8, URZ ;  /* 0x00000008050672a4 */ /* 0x000fc4000f8e02ff */
[----:B------:R-:W-:Y:S02]  /*1ac0*/  UIMAD UR5, UR5, UR10, URZ ;  /* 0x0000000a050572a4 */ /* 0x000fe4000f8e02ff */
[----:B------:R-:W-:Y:S01]  /*1ad0*/  UIMAD.WIDE.U32 UR16, UR4, UR8, UR16 ;  /* 0x00000008041072a5 */ /* 0x000fe2000f8e0010 */
[----:B------:R-:W-:Y:S01]  /*1ae0*/  MOV R9, UR15 ;  /* 0x0000000f00097c02 */ /* 0x000fe20008000f00 */
[----:B------:R-:W-:Y:S02]  /*1af0*/  UIMAD UR5, UR4, UR11, UR5 ;  /* 0x0000000b040572a4 */ /* 0x000fe4000f8e0205 */
[----:B------:R-:W-:Y:S02]  /*1b00*/  UIMAD UR6, UR4, UR9, UR6 ;  /* 0x00000009040672a4 */ /* 0x000fe4000f8e0206 */
[----:B------:R-:W-:Y:S01]  /*1b10*/  UIADD3 UR5, UPT, UPT, UR15, UR5, URZ ;  /* 0x000000050f057290 */ /* 0x000fe2000fffe0ff */
[----:B------:R-:W-:Y:S01]  /*1b20*/  MOV R13, UR17 ;  /* 0x00000011000d7c02 */ /* 0x000fe20008000f00 */
[----:B------:R-:W-:Y:S01]  /*1b30*/  UIADD3 UR6, UPT, UPT, UR17, UR6, URZ ;  /* 0x0000000611067290 */ /* 0x000fe2000fffe0ff */
[----:B------:R-:W-:Y:S01]  /*1b40*/  IMAD.U32 R12, RZ, RZ, UR16 ;  /* 0x00000010ff0c7e24 */ /* 0x000fe2000f8e00ff */
[----:B-1----:R-:W-:-:S02]  /*1b50*/  IABS R2, R0 ;  /* 0x0000000000027213 */ /* 0x002fc40000000000 */
[----:B------:R-:W-:Y:S02]  /*1b60*/  MOV R9, UR5 ;  /* 0x0000000500097c02 */ /* 0x000fe40008000f00 */
[----:B------:R-:W1:Y:S01]  /*1b70*/  I2F.RP R8, R2 ;  /* 0x0000000200087306 */ /* 0x000e620000209400 */
[----:B------:R-:W-:-:S07]  /*1b80*/  IMAD.U32 R13, RZ, RZ, UR6 ;  /* 0x00000006ff0d7e24 */ /* 0x000fce000f8e00ff */
[----:B-1----:R-:W1:Y:S02]  /*1b90*/  MUFU.RCP R6, R8 ;  /* 0x0000000800067308 */ /* 0x002e640000001000 */
[----:B-1----:R-:W-:Y:S02]  /*1ba0*/  VIADD R6, R6, 0xffffffe ;  /* 0x0ffffffe06067836 */ /* 0x002fe40000000000 */
[----:B------:R-:W-:-:S04]  /*1bb0*/  IMAD.U32 R8, RZ, RZ, UR14 ;  /* 0x0000000eff087e24 */ /* 0x000fc8000f8e00ff */
        /* <DEDUP_REMOVED lines=14> */
[----:B------:R-:W-:Y:S02]  /*1ca0*/  ISETP.GE.U32.AND P2, PT, R5, R2, PT ;  /* 0x000000020500720c */ /* 0x000fe40003f46070 */
[----:B------:R-:W1:Y:S08]  /*1cb0*/  LDC.64 R2, c[0x0][0x3d0] ;  /* 0x0000f400ff027b82 */ /* 0x000e700000000a00 */
[----:B------:R-:W2:Y:S03]  /*1cc0*/  LDC.64 R4, c[0x0][0x3d8] ;  /* 0x0000f600ff047b82 */ /* 0x000ea60000000a00 */
[----:B------:R-:W-:-:S05]  /*1cd0*/  @P2 VIADD R7, R7, 0x1 ;  /* 0x0000000107072836 */ /* 0x000fca0000000000 */
        /* <DEDUP_REMOVED lines=8> */
[----:B------:R-:W-:Y:S02]  /*1d60*/  MOV R4, R8 ;  /* 0x0000000800047202 */ /* 0x000fe40000000f00 */
[----:B------:R-:W-:Y:S01]  /*1d70*/  IADD3 R0, PT, PT, R9, R3, RZ ;  /* 0x0000000309007210 */ /* 0x000fe20007ffe0ff */
[----:B------:R-:W-:-:S04]  /*1d80*/  IMAD R5, R7, R5, R6 ;  /* 0x0000000507057224 */ /* 0x000fc800078e0206 */
[----:B------:R-:W-:-:S07]  /*1d90*/  IMAD.IADD R12, R19, 0x1, R5 ;  /* 0x00000001130c7824 */ /* 0x000fce00078e0205 */
.L_x_2976:
[----:B------:R-:W-:Y:S01]  /*1da0*/  UISETP.NE.AND UP0, UPT, UR27, -0x1, UPT ;  /* 0xffffffff1b00788c */ /* 0x000fe2000bf05270 */
[--C-:B------:R-:W-:Y:S01]  /*1db0*/  SHF.R.U32.HI R14, RZ, 0x3, R219.reuse ;  /* 0x00000003ff0e7819 */ /* 0x100fe200000116db */
[----:B------:R-:W-:Y:S01]  /*1dc0*/  UIADD3 UR29, UPT, UPT, -UR24, UR26, URZ ;  /* 0x0000001a181d7290 */ /* 0x000fe2000fffe1ff */
[----:B------:R-:W-:Y:S01]  /*1dd0*/  IMAD.SHL.U32 R180, R219, 0x8, RZ ;  /* 0x00000008dbb47824 */ /* 0x000fe200078e00ff */
[----:B------:R-:W1:Y:S01]  /*1de0*/  S2R R27, SR_CTAID.X ;  /* 0x00000000001b7919 */ /* 0x000e620000002500 */
[----:B------:R-:W2:Y:S01]  /*1df0*/  LDCU.64 UR6, c[0x0][0x388] ;  /* 0x00007100ff0677ac */ /* 0x000ea20008000a00 */
[C---:B------:R-:W-:Y:S01]  /*1e00*/  VIADD R11, R14.reuse, 0x10 ;  /* 0x000000100e0b7836 */ /* 0x040fe20000000000 */
[----:B------:R-:W-:Y:S01]  /*1e10*/  SHF.R.U32.HI R221, RZ, 0x1, R219 ;  /* 0x00000001ffdd7819 */ /* 0x000fe200000116db */
[C---:B------:R-:W-:Y:S01]  /*1e20*/  VIADD R10, R14.reuse, 0x20 ;  /* 0x000000200e0a7836 */ /* 0x040fe20000000000 */
[----:B------:R-:W-:Y:S01]  /*1e30*/  ISETP.GE.AND P6, PT, R14, UR29, PT ;  /* 0x0000001d0e007c0c */ /* 0x000fe2000bfc6270 */
[----:B------:R-:W3:Y:S01]  /*1e40*/  LDCU.64 UR4, c[0x0][0x3c8] ;  /* 0x00007900ff0477ac */ /* 0x000ee20008000a00 */
[----:B------:R-:W-:Y:S01]  /*1e50*/  LOP3.LUT R2, R180, 0x38, RZ, 0xc0, !PT ;  /* 0x00000038b4027812 */ /* 0x000fe200078ec0ff */
[----:B------:R-:W-:Y:S01]  /*1e60*/  IMAD.MOV.U32 R15, RZ, RZ, RZ ;  /* 0x000000ffff0f7224 */ /* 0x000fe200078e00ff */
[----:B------:R-:W-:Y:S01]  /*1e70*/  ISETP.GE.AND P5, PT, R11, UR29, PT ;  /* 0x0000001d0b007c0c */ /* 0x000fe2000bfa6270 */
[----:B------:R-:W4:Y:S01]  /*1e80*/  @!UP0 LDCU.64 UR16, c[0x0][0x398] ;  /* 0x00007300ff1087ac */ /* 0x000f220008000a00 */
[C---:B------:R-:W-:Y:S01]  /*1e90*/  IADD3 R4, P0, PT, R2.reuse, R4, RZ ;  /* 0x0000000402047210 */ /* 0x040fe20007f1e0ff */
[----:B------:R-:W-:Y:S01]  /*1ea0*/  IMAD.SHL.U32 R181, R219, 0x40, RZ ;  /* 0x00000040dbb57824 */ /* 0x000fe200078e00ff */
[----:B------:R-:W-:Y:S01]  /*1eb0*/  IADD3 R18, P4, PT, R2, R18, RZ ;  /* 0x0000001202127210 */ /* 0x000fe20007f9e0ff */
[----:B------:R-:W5:Y:S01]  /*1ec0*/  @UP0 LDCU.64 UR14, c[0x0][0x3b0] ;  /* 0x00007600ff0e07ac */ /* 0x000f620008000a00 */
[----:B------:R-:W-:Y:S01]  /*1ed0*/  ISETP.GE.AND P1, PT, R10, UR29, PT ;  /* 0x0000001d0a007c0c */ /* 0x000fe2000bf26270 */
[----:B------:R-:W-:Y:S01]  /*1ee0*/  IMAD.X R5, RZ, RZ, R0, P0 ;  /* 0x000000ffff057224 */ /* 0x000fe200000e0600 */
[----:B------:R-:W-:Y:S01]  /*1ef0*/  LOP3.LUT R84, R221, 0x8, RZ, 0xc0, !PT ;  /* 0x00000008dd547812 */ /* 0x000fe200078ec0ff */
[----:B------:R-:W1:Y:S01]  /*1f00*/  @!P6 LDC.64 R8, c[0x0][0x3b0] ;  /* 0x0000ec00ff08eb82 */ /* 0x000e620000000a00 */
[C---:B------:R-:W-:Y:S01]  /*1f10*/  VIADD R0, R14.reuse, 0x30 ;  /* 0x000000300e007836 */ /* 0x040fe20000000000 */
[----:B------:R-:W-:Y:S01]  /*1f20*/  LOP3.LUT R166, R219, 0x8, RZ, 0xc0, !PT ;  /* 0x00000008dba67812 */ /* 0x000fe200078ec0ff */
[----:B------:R-:W-:-:S04]  /*1f30*/  IMAD.WIDE.U32 R4, R14, UR10, R4 ;  /* 0x0000000a0e047c25 */ /* 0x000fc8000f8e0004 */
[----:B------:R-:W-:Y:S01]  /*1f40*/  IMAD R227, R14, UR11, R5 ;  /* 0x0000000b0ee37c24 */ /* 0x000fe2000f8e0205 */
[C---:B--2---:R-:W-:Y:S01]  /*1f50*/  LEA R228, P0, R4.reuse, UR6, 0x1 ;  /* 0x0000000604e47c11 */ /* 0x044fe2000f8008ff */
[----:B---3--:R-:W-:Y:S01]  /*1f60*/  IMAD.U32 R22, RZ, RZ, UR4 ;  /* 0x00000004ff167e24 */ /* 0x008fe2000f8e00ff */
[----:B----4-:R-:W-:Y:S01]  /*1f70*/  @!UP0 UIMAD.WIDE.U32 UR30, UR19, UR16, URZ ;  /* 0x00000010131e82a5 */ /* 0x010fe2000f8e00ff */
[----:B------:R-:W2:Y:S01]  /*1f80*/  @!P6 LDC.64 R6, c[0x0][0x380] ;  /* 0x0000e000ff06eb82 */ /* 0x000ea20000000a00 */
[----:B------:R-:W-:Y:S01]  /*1f90*/  LEA.HI.X R227, R4, UR7, R227, 0x1, P0 ;  /* 0x0000000704e37c11 */ /* 0x000fe200080f0ce3 */
[----:B------:R-:W-:Y:S01]  /*1fa0*/  USHF.R.S32.HI UR16, URZ, 0x1f, UR28 ;  /* 0x0000001fff107899 */ /* 0x000fe2000801141c */
[----:B------:R-:W-:Y:S01]  /*1fb0*/  ISETP.GE.AND P0, PT, R0, UR29, PT ;  /* 0x0000001d00007c0c */ /* 0x000fe2000bf06270 */
[----:B-----5:R-:W-:Y:S01]  /*1fc0*/  @UP0 UIMAD.WIDE.U32 UR32, UR27, UR14, URZ ;  /* 0x0000000e1b2002a5 */ /* 0x020fe2000f8e00ff */
[----:B-1----:R-:W-:Y:S01]  /*1fd0*/  IMAD.WIDE.U32 R26, R27, 0x40, R14 ;  /* 0x000000401b1a7825 */ /* 0x002fe200078e000e */
[----:B------:R-:W-:-:S02]  /*1fe0*/  @!UP0 UIMAD UR17, UR19, UR17, UR31 ;  /* 0x00000011131182a4 */ /* 0x000fc4000f8e021f */
[----:B------:R-:W-:Y:S01]  /*1ff0*/  @UP0 UIMAD UR17, UR27, UR15, UR33 ;  /* 0x0000000f1b1102a4 */ /* 0x000fe2000f8e0221 */
[----:B------:R-:W1:Y:S01]  /*2000*/  @!P5 LDC.64 R4, c[0x0][0x3b0] ;  /* 0x0000ec00ff04db82 */ /* 0x000e620000000a00 */
[----:B------:R-:W-:Y:S01]  /*2010*/  UIMAD UR16, UR16, UR4, URZ ;  /* 0x00000004101072a4 */ /* 0x000fe2000f8e02ff */
[----:B------:R-:W-:Y:S01]  /*2020*/  @!P1 IADD3 R13, P3, PT, R26, 0x20, RZ ;  /* 0x000000201a0d9810 */ /* 0x000fe20007f7e0ff */
[----:B------:R-:W-:Y:S01]  /*2030*/  @UP0 UMOV UR30, UR32 ;  /* 0x00000020001e0c82 */ /* 0x000fe20008000000 */
[----:B------:R-:W-:Y:S01]  /*2040*/  @!P6 IMAD R20, R27, R8, RZ ;  /* 0x000000081b14e224 */ /* 0x000fe200078e02ff */
[----:B------:R-:W-:Y:S01]  /*2050*/  IADD3 R2, P2, PT, R2, UR30, RZ ;  /* 0x0000001e02027c10 */ /* 0x000fe2000ff5e0ff */
[----:B------:R-:W-:Y:S01]  /*2060*/  UIMAD UR5, UR28, UR5, UR16 ;  /* 0x000000051c0572a4 */ /* 0x000fe2000f8e0210 */
[----:B------:R-:W-:Y:S01]  /*2070*/  @!P1 IMAD.X R17, RZ, RZ, R27, P3 ;  /* 0x000000ffff119224 */ /* 0x000fe200018e061b */
[----:B------:R-:W3:Y:S01]  /*2080*/  S2UR UR6, SR_CgaCtaId ;  /* 0x00000000000679c3 */ /* 0x000ee20000008800 */
[C---:B------:R-:W-:Y:S01]  /*2090*/  @!P6 IMAD R20, R26.reuse, R9, R20 ;  /* 0x000000091a14e224 */ /* 0x040fe200078e0214 */
[----:B------:R-:W-:Y:S01]  /*20a0*/  UIADD3 UR14, UPT, UPT, UR20, -0x1, URZ ;  /* 0xffffffff140e7890 */ /* 0x000fe2000fffe0ff */
[----:B------:R-:W-:Y:S01]  /*20b0*/  IMAD.X R3, RZ, RZ, UR17, P2 ;  /* 0x00000011ff037e24 */ /* 0x000fe200090e06ff */
[----:B------:R-:W-:Y:S01]  /*20c0*/  @!P5 IADD3 R21, P2, PT, R26, 0x10, RZ ;  /* 0x000000101a15d810 */ /* 0x000fe20007f5e0ff */
[----:B------:R-:W-:Y:S01]  /*20d0*/  IMAD.SHL.U32 R218, R219, 0x20, RZ ;  /* 0x00000020dbda7824 */ /* 0x000fe200078e00ff */
[----:B------:R-:W-:Y:S01]  /*20e0*/  USHF.L.U32 UR4, UR14, 0x6, URZ ;  /* 0x000000060e047899 */ /* 0x000fe200080006ff */
[----:B------:R-:W-:-:S02]  /*20f0*/  IMAD.WIDE.U32 R22, R22, UR28, R2 ;  /* 0x0000001c16167c25 */ /* 0x000fc4000f8e0002 */
[----:B------:R-:W4:Y:S01]  /*2100*/  @!P5 LDC.64 R2, c[0x0][0x380] ;  /* 0x0000e000ff02db82 */ /* 0x000f220000000a00 */
[----:B------:R-:W-:Y:S01]  /*2110*/  UIADD3 UR15, UPT, UPT, -UR4, UR25, URZ ;  /* 0x00000019040f7290 */ /* 0x000fe2000fffe1ff */
[----:B------:R-:W-:Y:S01]  /*2120*/  @!P5 IMAD.X R9, RZ, RZ, R27, P2 ;  /* 0x000000ffff09d224 */ /* 0x000fe200010e061b */
[C---:B------:R-:W-:Y:S01]  /*2130*/  @!P0 IADD3 R16, P2, PT, R26.reuse, 0x30, RZ ;  /* 0x000000301a108810 */ /* 0x040fe20007f5e0ff */
[----:B------:R-:W-:Y:S01]  /*2140*/  VIADD R23, R23, UR5 ;  /* 0x0000000517177c36 */ /* 0x000fe20008000000 */
[----:B------:R-:W-:Y:S01]  /*2150*/  UMOV UR5, 0x400 ;  /* 0x0000040000057882 */ /* 0x000fe20000000000 */
[--C-:B------:R-:W-:Y:S01]  /*2160*/  @!P5 IMAD.MOV.U32 R28, RZ, RZ, R22.reuse ;  /* 0x000000ffff1cd224 */ /* 0x100fe200078e0016 */
[----:B------:R-:W-:Y:S01]  /*2170*/  @!P0 IADD3.X R15, PT, PT, RZ, R27, RZ, P2, !PT ;  /* 0x0000001bff0f8210 */ /* 0x000fe200017fe4ff */
[----:B------:R-:W-:Y:S01]  /*2180*/  @!P6 IMAD.WIDE.U32 R26, R26, R8, R22 ;  /* 0x000000081a1ae225 */ /* 0x000fe200078e0016 */
[----:B------:R-:W-:-:S03]  /*2190*/  LOP3.LUT R218, R218, 0x7c00, RZ, 0xc0, !PT ;  /* 0x00007c00dada7812 */ /* 0x000fc600078ec0ff */
[----:B-1----:R-:W-:Y:S01]  /*21a0*/  @!P5 IMAD R24, R9, R4, RZ ;  /* 0x000000040918d224 */ /* 0x002fe200078e02ff */
[C---:B--2---:R-:W-:Y:S01]  /*21b0*/  @!P6 LEA R30, P2, R26.reuse, R6, 0x1 ;  /* 0x000000061a1ee211 */ /* 0x044fe200078408ff */
[----:B------:R-:W-:Y:S01]  /*21c0*/  @!P5 IMAD.MOV.U32 R29, RZ, RZ, R23 ;  /* 0x000000ffff1dd224 */ /* 0x000fe200078e0017 */
[----:B------:R-:W1:Y:S01]  /*21d0*/  @!P1 LDC.64 R8, c[0x0][0x3b0] ;  /* 0x0000ec00ff089b82 */ /* 0x000e620000000a00 */
[----:B------:R-:W-:Y:S01]  /*21e0*/  @!P6 IMAD.IADD R20, R27, 0x1, R20 ;  /* 0x000000011b14e824 */ /* 0x000fe200078e0214 */
[----:B---3--:R-:W-:Y:S01]  /*21f0*/  ULEA UR5, UR6, UR5, 0x18 ;  /* 0x0000000506057291 */ /* 0x008fe2000f8ec0ff */
[C---:B------:R-:W-:Y:S01]  /*2200*/  @!P5 IMAD R19, R21.reuse, R5, R24 ;  /* 0x000000051513d224 */ /* 0x040fe200078e0218 */
[----:B------:R-:W2:Y:S01]  /*2210*/  LDCU.64 UR6, c[0x0][0x390] ;  /* 0x00007200ff0677ac */ /* 0x000ea20008000a00 */
[----:B------:R-:W-:Y:S01]  /*2220*/  @!P5 IMAD.WIDE.U32 R28, R21, R4, R28 ;  /* 0x00000004151cd225 */ /* 0x000fe200078e001c */
[----:B------:R-:W-:Y:S02]  /*2230*/  @!P6 LEA.HI.X R31, R26, R7, R20, 0x1, P2 ;  /* 0x000000071a1fe211 */ /* 0x000fe400010f0c14 */
[----:B------:R-:W3:Y:S01]  /*2240*/  @!P0 LDC.64 R4, c[0x0][0x3b0] ;  /* 0x0000ec00ff048b82 */ /* 0x000ee20000000a00 */
[----:B------:R-:W-:Y:S01]  /*2250*/  @!P5 IMAD.IADD R19, R29, 0x1, R19 ;  /* 0x000000011d13d824 */ /* 0x000fe200078e0213 */
[----:B----4-:R-:W-:Y:S01]  /*2260*/  @!P5 LEA R26, P2, R28, R2, 0x1 ;  /* 0x000000021c1ad211 */ /* 0x010fe200078408ff */
[----:B------:R-:W-:Y:S01]  /*2270*/  @!P1 IMAD.MOV.U32 R25, RZ, RZ, R23 ;  /* 0x000000ffff199224 */ /* 0x000fe200078e0017 */
[----:B------:R-:W-:Y:S01]  /*2280*/  LOP3.LUT R24, R180, 0x1f8, RZ, 0xc0, !PT ;  /* 0x000001f8b4187812 */ /* 0x000fe200078ec0ff */
[----:B------:R-:W-:Y:S01]  /*2290*/  IMAD.MOV.U32 R85, RZ, RZ, 0x20 ;  /* 0x00000020ff557424 */ /* 0x000fe200078e00ff */
[----:B------:R-:W-:Y:S01]  /*22a0*/  @!P5 LEA.HI.X R27, R28, R3, R19, 0x1, P2 ;  /* 0x000000031c1bd211 */ /* 0x000fe200010f0c13 */
[----:B------:R-:W-:Y:S01]  /*22b0*/  IMAD.X R19, RZ, RZ, R12, P4 ;  /* 0x000000ffff137224 */ /* 0x000fe200020e060c */
[----:B------:R-:W4:Y:S01]  /*22c0*/  @!P1 LDC.64 R6, c[0x0][0x380] ;  /* 0x0000e000ff069b82 */ /* 0x000f220000000a00 */
[----:B------:R-:W-:Y:S01]  /*22d0*/  LOP3.LUT R21, R24, 0x38, R219, 0x78, !PT ;  /* 0x0000003818157812 */ /* 0x000fe200078e78db */
[----:B------:R-:W-:-:S02]  /*22e0*/  @!P1 IMAD.MOV.U32 R24, RZ, RZ, R22 ;  /* 0x000000ffff189224 */ /* 0x000fc400078e0016 */
[----:B------:R-:W-:Y:S01]  /*22f0*/  IMAD.WIDE.U32 R18, R14, UR8, R18 ;  /* 0x000000080e127c25 */ /* 0x000fe2000f8e0012 */
[----:B------:R-:W-:-:S03]  /*2300*/  LOP3.LUT R21, R21, 0x1e00, R180, 0xf8, !PT ;  /* 0x00001e0015157812 */ /* 0x000fc600078ef8b4 */
[----:B------:R-:W5:Y:S01]  /*2310*/  @!P0 LDC.64 R2, c[0x0][0x380] ;  /* 0x0000e000ff028b82 */ /* 0x000f620000000a00 */
[-C--:B-1----:R-:W-:Y:S01]  /*2320*/  @!P1 IMAD R20, R17, R8.reuse, RZ ;  /* 0x0000000811149224 */ /* 0x082fe200078e02ff */
[----:B------:R-:W-:Y:S01]  /*2330*/  LEA R87, R21, UR5, 0x1 ;  /* 0x0000000515577c11 */ /* 0x000fe2000f8e08ff */
[C---:B------:R-:W-:Y:S01]  /*2340*/  @!P1 IMAD.WIDE.U32 R24, R13.reuse, R8, R24 ;  /* 0x000000080d189225 */ /* 0x040fe200078e0018 */
[----:B--2---:R-:W-:Y:S01]  /*2350*/  LEA R230, P4, R18, UR6, 0x1 ;  /* 0x0000000612e67c11 */ /* 0x004fe2000f8808ff */
[----:B------:R-:W-:Y:S02]  /*2360*/  USHF.L.U64.HI UR6, UR10, 0x4, UR11 ;  /* 0x000000040a067899 */ /* 0x000fe4000801020b */
[----:B------:R-:W-:Y:S01]  /*2370*/  @!P1 IMAD R9, R13, R9, R20 ;  /* 0x000000090d099224 */ /* 0x000fe200078e0214 */
[----:B------:R-:W-:Y:S01]  /*2380*/  @!PT LDS RZ, [RZ] ;  /* 0x00000000fffff984 */ /* 0x000fe20000000800 */
[----:B------:R-:W-:Y:S01]  /*2390*/  @!PT LDS RZ, [RZ] ;  /* 0x00000000fffff984 */ /* 0x000fe20000000800 */
[----:B------:R-:W-:Y:S01]  /*23a0*/  @!PT LDS RZ, [RZ] ;  /* 0x00000000fffff984 */ /* 0x000fe20000000800 */
[----:B------:R-:W-:Y:S01]  /*23b0*/  @!P6 LDGSTS.E.BYPASS.LTC128B.128 [R87], desc[UR22][R30.64] ;  /* 0x000000001e57efae */ /* 0x000fe2000b981a16 */
[-C--:B---3--:R-:W-:Y:S02]  /*23c0*/  @!P0 IMAD R15, R15, R4.reuse, RZ ;  /* 0x000000040f0f8224 */ /* 0x088fe400078e02ff */
[C---:B------:R-:W-:Y:S01]  /*23d0*/  @!P0 IMAD.WIDE.U32 R22, R16.reuse, R4, R22 ;  /* 0x0000000410168225 */ /* 0x040fe200078e0016 */
[----:B------:R-:W-:Y:S03]  /*23e0*/  @!P6 LDGSTS.E.BYPASS.LTC128B.128 [R87+0x2000], desc[UR22][R30.64+0x80] ;  /* 0x020000801e57efae */ /* 0x000fe6000b981a16 */
[----:B------:R-:W-:Y:S01]  /*23f0*/  @!P0 IMAD R5, R16, R5, R15 ;  /* 0x0000000510058224 */ /* 0x000fe200078e020f */
[----:B----4-:R-:W-:Y:S01]  /*2400*/  @!P1 LEA R6, P2, R24, R6, 0x1 ;  /* 0x0000000618069211 */ /* 0x010fe200078408ff */
[----:B------:R-:W-:Y:S01]  /*2410*/  IMAD R15, R14, UR9, R19 ;  /* 0x000000090e0f7c24 */ /* 0x000fe2000f8e0213 */
[----:B------:R-:W-:Y:S01]  /*2420*/  @!P6 LDGSTS.E.BYPASS.LTC128B.128 [R87+0x4000], desc[UR22][R30.64+0x100] ;  /* 0x040001001e57efae */ /* 0x000fe2000b981a16 */
[----:B------:R-:W-:Y:S01]  /*2430*/  @!P1 IMAD.IADD R9, R25, 0x1, R9 ;  /* 0x0000000119099824 */ /* 0x000fe200078e0209 */
[----:B------:R-:W-:Y:S01]  /*2440*/  @!P0 IADD3 R5, PT, PT, R23, R5, RZ ;  /* 0x0000000517058210 */ /* 0x000fe20007ffe0ff */
[----:B------:R-:W-:Y:S01]  /*2450*/  IMAD.U32 R4, RZ, RZ, UR11 ;  /* 0x0000000bff047e24 */ /* 0x000fe2000f8e00ff */
[----:B------:R-:W-:Y:S01]  /*2460*/  LEA.HI.X R231, R18, UR7, R15, 0x1, P4 ;  /* 0x0000000712e77c11 */ /* 0x000fe2000a0f0c0f */
[----:B------:R-:W-:Y:S01]  /*2470*/  @!P6 LDGSTS.E.BYPASS.LTC128B.128 [R87+0x6000], desc[UR22][R30.64+0x180] ;  /* 0x060001801e57efae */ /* 0x000fe2000b981a16 */
[----:B-----5:R-:W-:Y:S01]  /*2480*/  @!P0 LEA R12, P3, R22, R2, 0x1 ;  /* 0x00000002160c8211 */ /* 0x020fe200078608ff */
[----:B------:R-:W-:Y:S01]  /*2490*/  USHF.L.U32 UR7, UR10, 0x4, URZ ;  /* 0x000000040a077899 */ /* 0x000fe200080006ff */
[----:B------:R-:W-:Y:S01]  /*24a0*/  @!P1 LEA.HI.X R7, R24, R7, R9, 0x1, P2 ;  /* 0x0000000718079211 */ /* 0x000fe200010f0c09 */
[----:B------:R-:W-:Y:S01]  /*24b0*/  @!P5 LDGSTS.E.BYPASS.LTC128B.128 [R87+0x800], desc[UR22][R26.64] ;  /* 0x008000001a57dfae */ /* 0x000fe2000b981a16 */
[----:B------:R-:W-:Y:S01]  /*24c0*/  @!P0 LEA.HI.X R13, R22, R3, R5, 0x1, P3 ;  /* 0x00000003160d8211 */ /* 0x000fe200018f0c05 */
[----:B------:R-:W-:Y:S01]  /*24d0*/  IMAD.U32 R9, RZ, RZ, UR10 ;  /* 0x0000000aff097e24 */ /* 0x000fe2000f8e00ff */
[----:B------:R-:W-:Y:S01]  /*24e0*/  ISETP.GE.AND P4, PT, R10, UR15, PT ;  /* 0x0000000f0a007c0c */ /* 0x000fe2000bf86270 */
[----:B------:R-:W-:Y:S01]  /*24f0*/  @!P5 LDGSTS.E.BYPASS.LTC128B.128 [R87+0x2800], desc[UR22][R26.64+0x80] ;  /* 0x028000801a57dfae */ /* 0x000fe2000b981a16 */
[----:B------:R-:W-:Y:S01]  /*2500*/  ISETP.GE.AND P3, PT, R0, UR15, PT ;  /* 0x0000000f00007c0c */ /* 0x000fe2000bf66270 */
[----:B------:R-:W-:Y:S01]  /*2510*/  IMAD.U32 R5, RZ, RZ, UR10 ;  /* 0x0000000aff057e24 */ /* 0x000fe2000f8e00ff */
[----:B------:R-:W-:Y:S01]  /*2520*/  ISETP.GE.AND P6, PT, R14, UR15, PT ;  /* 0x0000000f0e007c0c */ /* 0x000fe2000bfc6270 */
[----:B------:R-:W-:Y:S01]  /*2530*/  @!P5 LDGSTS.E.BYPASS.LTC128B.128 [R87+0x4800], desc[UR22][R26.64+0x100] ;  /* 0x048001001a57dfae */ /* 0x000fe2000b981a16 */
[----:B------:R-:W-:Y:S01]  /*2540*/  IMAD.U32 R3, RZ, RZ, UR7 ;  /* 0x00000007ff037e24 */ /* 0x000fe2000f8e00ff */
[C---:B------:R-:W-:Y:S01]  /*2550*/  ISETP.GE.AND P2, PT, R11.reuse, UR15, PT ;  /* 0x0000000f0b007c0c */ /* 0x040fe2000bf46270 */
[----:B------:R-:W-:Y:S01]  /*2560*/  IMAD.U32 R2, RZ, RZ, UR10 ;  /* 0x0000000aff027e24 */ /* 0x000fe2000f8e00ff */
[----:B------:R-:W-:Y:S01]  /*2570*/  @!P5 LDGSTS.E.BYPASS.LTC128B.128 [R87+0x6800], desc[UR22][R26.64+0x180] ;  /* 0x068001801a57dfae */ /* 0x000fe2000b981a16 */
[----:B------:R-:W-:Y:S01]  /*2580*/  ISETP.GE.AND P5, PT, R11, UR15, PT ;  /* 0x0000000f0b007c0c */ /* 0x000fe2000bfa6270 */
[----:B------:R-:W-:Y:S01]  /*2590*/  IMAD.U32 R86, RZ, RZ, UR6 ;  /* 0x00000006ff567e24 */ /* 0x000fe2000f8e00ff */
[----:B------:R-:W-:Y:S01]  /*25a0*/  USHF.L.U64.HI UR7, UR8, 0x4, UR9 ;  /* 0x0000000408077899 */ /* 0x000fe20008010209 */
[----:B------:R-:W-:Y:S01]  /*25b0*/  @!P1 LDGSTS.E.BYPASS.LTC128B.128 [R87+0x1000], desc[UR22][R6.64] ;  /* 0x0100000006579fae */ /* 0x000fe2000b981a16 */
[----:B------:R-:W-:Y:S01]  /*25c0*/  MOV R11, UR8 ;  /* 0x00000008000b7c02 */ /* 0x000fe20008000f00 */
[----:B------:R-:W-:Y:S01]  /*25d0*/  @!P3 IMAD.MOV.U32 R226, RZ, RZ, R228 ;  /* 0x000000ffffe2b224 */ /* 0x000fe200078e00e4 */
[----:B------:R-:W-:Y:S01]  /*25e0*/  VOTEU.ALL UP0, P3 ;  /* 0x0000000000ff7886 */ /* 0x000fe20001800000 */
[----:B------:R-:W-:Y:S01]  /*25f0*/  @!P1 LDGSTS.E.BYPASS.LTC128B.128 [R87+0x3000], desc[UR22][R6.64+0x80] ;  /* 0x0300008006579fae */ /* 0x000fe2000b981a16 */
[----:B------:R-:W-:-:S03]  /*2600*/  IMAD.MOV.U32 R167, RZ, RZ, 0x40 ;  /* 0x00000040ffa77424 */ /* 0x000fc600078e00ff */
[----:B------:R-:W-:Y:S01]  /*2610*/  @!P1 LDGSTS.E.BYPASS.LTC128B.128 [R87+0x5000], desc[UR22][R6.64+0x100] ;  /* 0x0500010006579fae */ /* 0x000fe2000b981a16 */
[----:B------:R-:W-:-:S03]  /*2620*/  @!UP0 UIMAD UR6, UR11, 0x60, URZ ;  /* 0x000000600b0688a4 */ /* 0x000fc6000f8e02ff */
[----:B------:R1:W-:Y:S01]  /*2630*/  @!P1 LDGSTS.E.BYPASS.LTC128B.128 [R87+0x7000], desc[UR22][R6.64+0x180] ;  /* 0x0700018006579fae */ /* 0x0003e2000b981a16 */
[----:B------:R-:W-:-:S03]  /*2640*/  @!P5 LEA R8, P1, R3, R228, 0x1 ;  /* 0x000000e40308d211 */ /* 0x000fc600078208ff */
[----:B------:R-:W-:Y:S04]  /*2650*/  @!P0 LDGSTS.E.BYPASS.LTC128B.128 [R87+0x1800], desc[UR22][R12.64] ;  /* 0x018000000c578fae */ /* 0x000fe8000b981a16 */
[----:B------:R-:W-:Y:S04]  /*2660*/  @!P0 LDGSTS.E.BYPASS.LTC128B.128 [R87+0x3800], desc[UR22][R12.64+0x80] ;  /* 0x038000800c578fae */ /* 0x000fe8000b981a16 */
[----:B------:R-:W-:Y:S04]  /*2670*/  @!P0 LDGSTS.E.BYPASS.LTC128B.128 [R87+0x5800], desc[UR22][R12.64+0x100] ;  /* 0x058001000c578fae */ /* 0x000fe8000b981a16 */
[----:B------:R2:W-:Y:S01]  /*2680*/  @!P0 LDGSTS.E.BYPASS.LTC128B.128 [R87+0x7800], desc[UR22][R12.64+0x180] ;  /* 0x078001800c578fae */ /* 0x0005e2000b981a16 */
[----:B-1----:R-:W-:-:S02]  /*2690*/  @!P4 LEA R6, P0, R9, R228, 0x6 ;  /* 0x000000e40906c211 */ /* 0x002fc400078030ff */
[-C--:B------:R-:W-:Y:S02]  /*26a0*/  @!P5 LEA.HI.X R9, R3, R227.reuse, R86, 0x1, P1 ;  /* 0x000000e30309d211 */ /* 0x080fe400008f0c56 */
[----:B------:R-:W-:Y:S01]  /*26b0*/  @!P4 LEA.HI.X R7, R5, R227, R4, 0x6, P0 ;  /* 0x000000e30507c211 */ /* 0x000fe200000f3404 */
[----:B------:R-:W-:Y:S01]  /*26c0*/  @!P3 IMAD.WIDE.U32 R4, R2, 0x60, R226 ;  /* 0x000000600204b825 */ /* 0x000fe200078e00e2 */
[----:B------:R-:W-:Y:S02]  /*26d0*/  ISETP.GE.AND P1, PT, R0, UR15, PT ;  /* 0x0000000f00007c0c */ /* 0x000fe4000bf26270 */
[----:B------:R-:W-:Y:S01]  /*26e0*/  ISETP.GE.AND P0, PT, R10, UR15, PT ;  /* 0x0000000f0a007c0c */ /* 0x000fe2000bf06270 */
[----:B------:R-:W-:Y:S02]  /*26f0*/  @!P6 IMAD.MOV.U32 R226, RZ, RZ, R228 ;  /* 0x000000ffffe2e224 */ /* 0x000fe400078e00e4 */
[----:B------:R-:W-:Y:S02]  /*2700*/  IMAD.U32 R2, RZ, RZ, UR8 ;  /* 0x00000008ff027e24 */ /* 0x000fe4000f8e00ff */
[----:B------:R-:W-:Y:S01]  /*2710*/  IMAD.U32 R0, RZ, RZ, UR9 ;  /* 0x00000009ff007e24 */ /* 0x000fe2000f8e00ff */
[----:B------:R-:W-:Y:S01]  /*2720*/  @!P6 LDGSTS.E.BYPASS.LTC128B.128 [R87+0x8000], desc[UR22][R226.64] ;  /* 0x08000000e257efae */ /* 0x000fe2000b981a16 */
[----:B--2---:R-:W-:Y:S01]  /*2730*/  @!P3 VIADD R13, R5, UR6 ;  /* 0x00000006050dbc36 */ /* 0x004fe20008000000 */
[----:B------:R-:W-:-:S02]  /*2740*/  USHF.L.U32 UR6, UR8, 0x4, URZ ;  /* 0x0000000408067899 */ /* 0x000fc400080006ff */
[----:B------:R-:W-:Y:S01]  /*2750*/  @!P6 LDGSTS.E.BYPASS.LTC128B.128 [R87+0xa000], desc[UR22][R226.64+0x80] ;  /* 0x0a000080e257efae */ /* 0x000fe2000b981a16 */
[----:B------:R-:W-:Y:S01]  /*2760*/  @!P3 IMAD.MOV.U32 R12, RZ, RZ, R4 ;  /* 0x000000ffff0cb224 */ /* 0x000fe200078e0004 */
[----:B------:R-:W-:Y:S01]  /*2770*/  VOTEU.ALL UP0, P1 ;  /* 0x0000000000ff7886 */ /* 0x000fe20000800000 */
[----:B------:R-:W-:Y:S01]  /*2780*/  IMAD.U32 R5, RZ, RZ, UR8 ;  /* 0x00000008ff057e24 */ /* 0x000fe2000f8e00ff */
[----:B------:R-:W-:Y:S01]  /*2790*/  @!P6 LDGSTS.E.BYPASS.LTC128B.128 [R87+0xc000], desc[UR22][R226.64+0x100] ;  /* 0x0c000100e257efae */ /* 0x000fe2000b981a16 */
[----:B------:R-:W-:Y:S02]  /*27a0*/  IMAD.U32 R4, RZ, RZ, UR7 ;  /* 0x00000007ff047e24 */ /* 0x000fe4000f8e00ff */
[----:B------:R-:W-:Y:S01]  /*27b0*/  @!P1 IMAD.WIDE.U32 R10, R11, 0x60, R230 ;  /* 0x000000600b0a9825 */ /* 0x000fe200078e00e6 */
[----:B------:R-:W-:Y:S04]  /*27c0*/  @!P6 LDGSTS.E.BYPASS.LTC128B.128 [R87+0xe000], desc[UR22][R226.64+0x180] ;  /* 0x0e000180e257efae */ /* 0x000fe8000b981a16 */
[----:B------:R-:W-:Y:S04]  /*27d0*/  @!P5 LDGSTS.E.BYPASS.LTC128B.128 [R87+0x8800], desc[UR22][R8.64] ;  /* 0x088000000857dfae */ /* 0x000fe8000b981a16 */
[----:B------:R-:W-:Y:S04]  /*27e0*/  @!P5 LDGSTS.E.BYPASS.LTC128B.128 [R87+0xa800], desc[UR22][R8.64+0x80] ;  /* 0x0a8000800857dfae */ /* 0x000fe8000b981a16 */
[----:B------:R-:W-:Y:S04]  /*27f0*/  @!P5 LDGSTS.E.BYPASS.LTC128B.128 [R87+0xc800], desc[UR22][R8.64+0x100] ;  /* 0x0c8001000857dfae */ /* 0x000fe8000b981a16 */
[----:B------:R1:W-:Y:S04]  /*2800*/  @!P5 LDGSTS.E.BYPASS.LTC128B.128 [R87+0xe800], desc[UR22][R8.64+0x180] ;  /* 0x0e8001800857dfae */ /* 0x0003e8000b981a16 */
[----:B------:R-:W-:Y:S04]  /*2810*/  @!P4 LDGSTS.E.BYPASS.LTC128B.128 [R87+0x9000], desc[UR22][R6.64] ;  /* 0x090000000657cfae */ /* 0x000fe8000b981a16 */
[----:B------:R-:W-:Y:S04]  /*2820*/  @!P4 LDGSTS.E.BYPASS.LTC128B.128 [R87+0xb000], desc[UR22][R6.64+0x80] ;  /* 0x0b0000800657cfae */ /* 0x000fe8000b981a16 */
[----:B------:R-:W-:Y:S04]  /*2830*/  @!P4 LDGSTS.E.BYPASS.LTC128B.128 [R87+0xd000], desc[UR22][R6.64+0x100] ;  /* 0x0d0001000657cfae */ /* 0x000fe8000b981a16 */
[----:B------:R2:W-:Y:S04]  /*2840*/  @!P4 LDGSTS.E.BYPASS.LTC128B.128 [R87+0xf000], desc[UR22][R6.64+0x180] ;  /* 0x0f0001800657cfae */ /* 0x0005e8000b981a16 */
[----:B------:R-:W-:Y:S04]  /*2850*/  @!P3 LDGSTS.E.BYPASS.LTC128B.128 [R87+0x9800], desc[UR22][R12.64] ;  /* 0x098000000c57bfae */ /* 0x000fe8000b981a16 */
[----:B------:R-:W-:Y:S01]  /*2860*/  @!P3 LDGSTS.E.BYPASS.LTC128B.128 [R87+0xb800], desc[UR22][R12.64+0x80] ;  /* 0x0b8000800c57bfae */ /* 0x000fe2000b981a16 */
[----:B-1----:R-:W-:-:S03]  /*2870*/  LOP3.LUT R9, R181, 0x1c0, RZ, 0xc0, !PT ;  /* 0x000001c0b5097812 */ /* 0x002fc600078ec0ff */
[----:B------:R-:W-:Y:S01]  /*2880*/  @!P3 LDGSTS.E.BYPASS.LTC128B.128 [R87+0xd800], desc[UR22][R12.64+0x100] ;  /* 0x0d8001000c57bfae */ /* 0x000fe2000b981a16 */
[----:B------:R-:W-:-:S03]  /*2890*/  LOP3.LUT R9, R9, 0x38, R180, 0xf8, !PT ;  /* 0x0000003809097812 */ /* 0x000fc600078ef8b4 */
[----:B------:R1:W-:Y:S01]  /*28a0*/  @!P3 LDGSTS.E.BYPASS.LTC128B.128 [R87+0xf800], desc[UR22][R12.64+0x180] ;  /* 0x0f8001800c57bfae */ /* 0x0003e2000b981a16 */
[----:B------:R-:W-:-:S03]  /*28b0*/  LOP3.LUT R84, R9, R84, RZ, 0x3c, !PT ;  /* 0x0000005409547212 */ /* 0x000fc600078e3cff */
[----:B------:R-:W0:Y:S01]  /*28c0*/  LDGDEPBAR ;  /* 0x00000000000079af */ /* 0x000e220000000000 */
[----:B------:R-:W-:Y:S01]  /*28d0*/  LOP3.LUT R166, R9, R166, RZ, 0x3c, !PT ;  /* 0x000000a609a67212 */ /* 0x000fe200078e3cff */
[----:B--2---:R-:W-:Y:S01]  /*28e0*/  IMAD.U32 R7, RZ, RZ, UR6 ;  /* 0x00000006ff077e24 */ /* 0x004fe2000f8e00ff */
[-C--:B------:R-:W-:Y:S01]  /*28f0*/  @!P0 LEA R6, P3, R5, R230.reuse, 0x6 ;  /* 0x000000e605068211 */ /* 0x080fe200078630ff */
[----:B------:R-:W-:Y:S02]  /*2900*/  @!UP0 UIMAD UR6, UR9, 0x60, URZ ;  /* 0x00000060090688a4 */ /* 0x000fe4000f8e02ff */
[----:B------:R-:W-:Y:S01]  /*2910*/  UISETP.GT.AND UP0, UPT, UR14, UR18, UPT ;  /* 0x000000120e00728c */ /* 0x000fe2000bf04270 */
[----:B------:R-:W-:-:S03]  /*2920*/  @!P2 LEA R8, P4, R7, R230, 0x1 ;  /* 0x000000e60708a211 */ /* 0x000fc600078808ff */
[----:B------:R-:W-:Y:S02]  /*2930*/  @!P1 IADD3 R5, PT, PT, R11, UR6, RZ ;  /* 0x000000060b059c10 */ /* 0x000fe4000fffe0ff */
[-C--:B------:R-:W-:Y:S01]  /*2940*/  @!P2 LEA.HI.X R9, R7, R231.reuse, R4, 0x1, P4 ;  /* 0x000000e70709a211 */ /* 0x080fe200020f0c04 */
[----:B------:R-:W-:Y:S01]  /*2950*/  @!P1 IMAD.MOV.U32 R4, RZ, RZ, R10 ;  /* 0x000000ffff049224 */ /* 0x000fe200078e000a */
[----:B------:R-:W-:Y:S02]  /*2960*/  @!P0 LEA.HI.X R7, R2, R231, R0, 0x6, P3 ;  /* 0x000000e702078211 */ /* 0x000fe400018f3400 */
[----:B------:R-:W-:Y:S02]  /*2970*/  SHF.R.U32.HI R0, RZ, 0x4, R219 ;  /* 0x00000004ff007819 */ /* 0x000fe400000116db */
[----:B------:R-:W-:Y:S01]  /*2980*/  LOP3.LUT R11, R218, 0x200, R181, 0xf8, !PT ;  /* 0x00000200da0b7812 */ /* 0x000fe200078ef8b5 */
[----:B------:R-:W-:-:S04]  /*2990*/  DEPBAR.LE SB0, 0x0 ;  /* 0x000080000000791a */ /* 0x000fc80000000000 */
[----:B------:R-:W-:Y:S01]  /*29a0*/  BAR.SYNC.DEFER_BLOCKING 0x0 ;  /* 0x0000000000007b1d */ /* 0x000fe20000010000 */
[----:B------:R-:W-:Y:S02]  /*29b0*/  IMAD.SHL.U32 R0, R0, 0x400, RZ ;  /* 0x0000040000007824 */ /* 0x000fe400078e00ff */
[----:B------:R-:W-:-:S03]  /*29c0*/  IMAD.IADD R11, R84, 0x1, R11 ;  /* 0x00000001540b7824 */ /* 0x000fc600078e020b */
[----:B-1----:R-:W-:Y:S02]  /*29d0*/  LOP3.LUT R13, R0, 0x400, RZ, 0xc0, !PT ;  /* 0x00000400000d7812 */ /* 0x002fe400078ec0ff */
[----:B------:R-:W-:-:S03]  /*29e0*/  LEA R94, R11, UR5, 0x1 ;  /* 0x000000050b5e7c11 */ /* 0x000fc6000f8e08ff */
[----:B------:R-:W-:-:S04]  /*29f0*/  IMAD R92, R166, 0x2, R13 ;  /* 0x00000002a65c7824 */ /* 0x000fc800078e020d */
[----:B------:R-:W-:Y:S01]  /*2a00*/  VIADD R2, R92, UR5 ;  /* 0x000000055c027c36 */ /* 0x000fe20008000000 */
        /* <DEDUP_REMOVED lines=43> */
[----:B------:R-:W-:Y:S02]  /*2cc0*/  IMAD.IADD R2, R2, 0x1, R167 ;  /* 0x0000000102027824 */ /* 0x000fe400078e02a7 */
[C---:B------:R-:W-:Y:S01]  /*2cd0*/  IMAD.IADD R89, R85.reuse, 0x1, R90 ;  /* 0x0000000155597824 */ /* 0x040fe200078e025a */
[----:B------:R-:W-:Y:S01]  /*2ce0*/  @P1 STS.128 [R87+0x17800], RZ ;  /* 0x017800ff57001388 */ /* 0x000fe20000000c00 */
[----:B------:R-:W-:-:S03]  /*2cf0*/  IMAD.IADD R0, R85, 0x1, R2 ;  /* 0x0000000155007824 */ /* 0x000fc600078e0202 */
        /* <DEDUP_REMOVED lines=193> */
[C---:B------:R-:W-:Y:S01]  /*3910*/  HMMA.16816.F32 R20, R48.reuse, R54, R20 ;  /* 0x000000363014723c */ /* 0x040fe20000001814 */
[----:B------:R-:W3:Y:S07]  /*3920*/  LDSM.16.M88.4 R52, [R0+0xe000] ;  /* 0x00e000000034783b */ /* 0x000eee0000000200 */
[C---:B-----5:R-:W-:Y:S08]  /*3930*/  HMMA.16816.F32 R32, R48.reuse, R16, R32 ;  /* 0x000000103020723c */ /* 0x060ff00000001820 */
[----:B------:R-:W-:Y:S01]  /*3940*/  HMMA.16816.F32 R28, R48, R18, R28 ;  /* 0x00000012301c723c */ /* 0x000fe2000000181c */
[----:B------:R5:W3:Y:S01]  /*3950*/  LDSM.16.M88.4 R16, [R0+0xe800] ;  /* 0x00e800000010783b */ /* 0x000ae20000000200 */
[----:B------:R-:W-:-:S06]  /*3960*/  DEPBAR.LE SB0, 0x0 ;  /* 0x000080000000791a */ /* 0x000fcc0000000000 */
[C---:B------:R-:W-:Y:S08]  /*3970*/  HMMA.16816.F32 R68, R48.reuse, R56, R68 ;  /* 0x000000383044723c */ /* 0x040ff00000001844 */
[----:B------:R-:W-:Y:S08]  /*3980*/  HMMA.16816.F32 R64, R48, R58, R64 ;  /* 0x0000003a3040723c */ /* 0x000ff00000001840 */
[----:B-1----:R-:W-:Y:S01]  /*3990*/  HMMA.16816.F32 R24, R60, R8, R24 ;  /* 0x000000083c18723c */ /* 0x002fe20000001818 */
[----:B-----5:R-:W-:-:S07]  /*39a0*/  IMAD.U32 R0, RZ, RZ, UR24 ;  /* 0x00000018ff007e24 */ /* 0x020fce000f8e00ff */
[C---:B------:R-:W-:Y:S08]  /*39b0*/  HMMA.16816.F32 R20, R60.reuse, R10, R20 ;  /* 0x0000000a3c14723c */ /* 0x040ff00000001814 */
[C---:B----4-:R-:W-:Y:S08]  /*39c0*/  HMMA.16816.F32 R40, R60.reuse, R44, R40 ;  /* 0x0000002c3c28723c */ /* 0x050ff00000001828 */
[C---:B------:R-:W-:Y:S08]  /*39d0*/  HMMA.16816.F32 R36, R60.reuse, R46, R36 ;  /* 0x0000002e3c24723c */ /* 0x040ff00000001824 */
[C---:B------:R-:W-:Y:S08]  /*39e0*/  HMMA.16816.F32 R32, R60.reuse, R12, R32 ;  /* 0x0000000c3c20723c */ /* 0x040ff00000001820 */
[C---:B------:R-:W-:Y:S08]  /*39f0*/  HMMA.16816.F32 R28, R60.reuse, R14, R28 ;  /* 0x0000000e3c1c723c */ /* 0x040ff0000000181c */
[C---:B------:R-:W-:Y:S08]  /*3a00*/  HMMA.16816.F32 R68, R60.reuse, R72, R68 ;  /* 0x000000483c44723c */ /* 0x040ff00000001844 */
[----:B------:R-:W-:Y:S08]  /*3a10*/  HMMA.16816.F32 R64, R60, R74, R64 ;  /* 0x0000004a3c40723c */ /* 0x000ff00000001840 */
[----:B--2---:R-:W-:Y:S01]  /*3a20*/  HMMA.16816.F32 R24, R88, R4, R24 ;  /* 0x000000045818723c */ /* 0x004fe20000001818 */
[----:B------:R-:W-:-:S04]  /*3a30*/  SHF.R.U32.HI R5, RZ, 0x2, R219 ;  /* 0x00000002ff057819 */ /* 0x000fc800000116db */
[----:B------:R-:W-:-:S03]  /*3a40*/  LOP3.LUT R5, R5, 0x7, RZ, 0xc0, !PT ;  /* 0x0000000705057812 */ /* 0x000fc600078ec0ff */
[----:B------:R-:W-:Y:S01]  /*3a50*/  HMMA.16816.F32 R20, R88, R6, R20 ;  /* 0x000000065814723c */ /* 0x000fe20000001814 */
[----:B------:R-:W-:-:S04]  /*3a60*/  LOP3.LUT R7, R221, 0x1f0, RZ, 0xc0, !PT ;  /* 0x000001f0dd077812 */ /* 0x000fc800078ec0ff */
[----:B------:R-:W-:-:S03]  /*3a70*/  IADD3 R0, PT, PT, R7, 0x1, R0 ;  /* 0x0000000107007810 */ /* 0x000fc60007ffe000 */
[----:B---3--:R-:W-:Y:S01]  /*3a80*/  HMMA.16816.F32 R40, R88, R52, R40 ;  /* 0x000000345828723c */ /* 0x008fe20000001828 */
[----:B------:R-:W-:Y:S01]  /*3a90*/  IADD3 R0, PT, PT, R0, -UR26, R5 ;  /* 0x8000001a00007c10 */ /* 0x000fe2000fffe005 */
[----:B------:R-:W-:-:S05]  /*3aa0*/  IMAD.U32 R5, RZ, RZ, UR25 ;  /* 0x00000019ff057e24 */ /* 0x000fca000f8e00ff */
[--C-:B------:R-:W-:Y:S01]  /*3ab0*/  IADD3 R2, PT, PT, R0, UR21, R5.reuse ;  /* 0x0000001500027c10 */ /* 0x100fe2000fffe005 */
[----:B------:R-:W-:Y:S03]  /*3ac0*/  HMMA.16816.F32 R36, R88, R54, R36 ;  /* 0x000000365824723c */ /* 0x000fe60000001824 */
[C---:B------:R-:W-:Y:S02]  /*3ad0*/  VIADDMNMX R0, R2.reuse, 0x8, R5, PT ;  /* 0x0000000802007846 */ /* 0x040fe40003800105 */
[----:B------:R-:W-:-:S03]  /*3ae0*/  VIMNMX R2, PT, PT, R2, UR25, PT ;  /* 0x0000001902027c48 */ /* 0x000fc6000bfe0100 */
        /* <DEDUP_REMOVED lines=17> */
.L_x_2982:
        /* <DEDUP_REMOVED lines=61> */
.L_x_2983:
[----:B------:R-:W-:Y:S01]  /*3fd0*/  USHF.L.U32 UR7, UR10, 0x5, URZ ;  /* 0x000000050a077899 */ /* 0x000fe200080006ff */
[C---:B------:R-:W-:Y:S01]  /*3fe0*/  LEA R4, P1, R3.reuse, R228, 0x1 ;  /* 0x000000e403047211 */ /* 0x040fe200078208ff */
[----:B------:R-:W-:Y:S01]  /*3ff0*/  IMAD.MOV.U32 R226, RZ, RZ, R228 ;  /* 0x000000ffffe27224 */ /* 0x000fe200078e00e4 */
[----:B------:R-:W-:Y:S02]  /*4000*/  USHF.L.U64.HI UR6, UR10, 0x5, UR11 ;  /* 0x000000050a067899 */ /* 0x000fe4000801020b */
[----:B------:R-:W-:Y:S02]  /*4010*/  LEA.HI.X R5, R3, R227, R86, 0x1, P1 ;  /* 0x000000e303057211 */ /* 0x000fe400008f0c56 */
[----:B------:R-:W-:Y:S01]  /*4020*/  IADD3 R8, P1, PT, R4, UR7, RZ ;  /* 0x0000000704087c10 */ /* 0x000fe2000ff3e0ff */
[----:B------:R-:W-:Y:S01]  /*4030*/  @!PT LDS RZ, [RZ] ;  /* 0x00000000fffff984 */ /* 0x000fe20000000800 */
[----:B------:R-:W-:Y:S01]  /*4040*/  @!PT LDS RZ, [RZ] ;  /* 0x00000000fffff984 */ /* 0x000fe20000000800 */
[----:B------:R-:W-:Y:S01]  /*4050*/  @!PT LDS RZ, [RZ] ;  /* 0x00000000fffff984 */ /* 0x000fe20000000800 */
[----:B------:R1:W-:Y:S03]  /*4060*/  LDGSTS.E.BYPASS.LTC128B.128 [R87+0x8000], desc[UR22][R226.64] ;  /* 0x08000000e2577fae */ /* 0x0003e6000b981a16 */
[----:B------:R-:W-:Y:S01]  /*4070*/  IADD3.X R9, PT, PT, R5, UR6, RZ, P1, !PT ;  /* 0x0000000605097c10 */ /* 0x000fe20008ffe4ff */
[----:B------:R1:W-:Y:S01]  /*4080*/  LDGSTS.E.BYPASS.LTC128B.128 [R87+0xa000], desc[UR22][R226.64+0x80] ;  /* 0x0a000080e2577fae */ /* 0x0003e2000b981a16 */
[----:B------:R-:W-:-:S03]  /*4090*/  IADD3 R6, P1, PT, R8, UR7, RZ ;  /* 0x0000000708067c10 */ /* 0x000fc6000ff3e0ff */
[----:B------:R1:W-:Y:S01]  /*40a0*/  LDGSTS.E.BYPASS.LTC128B.128 [R87+0xc000], desc[UR22][R226.64+0x100] ;  /* 0x0c000100e2577fae */ /* 0x0003e2000b981a16 */
[----:B------:R-:W-:-:S03]  /*40b0*/  IADD3.X R7, PT, PT, R9, UR6, RZ, P1, !PT ;  /* 0x0000000609077c10 */ /* 0x000fc60008ffe4ff */
        /* <DEDUP_REMOVED lines=14> */
.L_x_2981:
[----:B-1----:R-:W-:Y:S01]  /*41a0*/  IMAD.SHL.U32 R4, R219, 0x2, RZ ;  /* 0x00000002db047824 */ /* 0x002fe200078e00ff */
[----:B------:R-:W-:Y:S01]  /*41b0*/  LOP3.LUT R165, R84, 0x200, R181, 0xf8, !PT ;  /* 0x0000020054a57812 */ /* 0x000fe200078ef8b5 */
[----:B------:R-:W-:Y:S01]  /*41c0*/  IMAD.U32 R3, RZ, RZ, UR4 ;  /* 0x00000004ff037e24 */ /* 0x000fe2000f8e00ff */
[----:B------:R-:W1:Y:S01]  /*41d0*/  LDCU UR4, c[0x0][0x45c] ;  /* 0x00008b80ff0477ac */ /* 0x000e620008000800 */
[----:B------:R-:W-:Y:S01]  /*41e0*/  IMAD.MOV.U32 R216, RZ, RZ, 0x20 ;  /* 0x00000020ffd87424 */ /* 0x000fe200078e00ff */
[----:B------:R-:W-:Y:S02]  /*41f0*/  LEA R220, R165, UR5, 0x1 ;  /* 0x00000005a5dc7c11 */ /* 0x000fe4000f8e08ff */
[----:B------:R-:W-:Y:S01]  /*4200*/  LOP3.LUT R3, R3, 0x6, R4, 0xf8, !PT ;  /* 0x0000000603037812 */ /* 0x000fe200078ef804 */
[----:B------:R-:W-:Y:S02]  /*4210*/  UISETP.GT.AND UP0, UPT, UR14, UR18, UPT ;  /* 0x000000120e00728c */ /* 0x000fe4000bf04270 */
[--C-:B------:R-:W-:Y:S01]  /*4220*/  IMAD.IADD R201, R85, 0x1, R220.reuse ;  /* 0x0000000155c97824 */ /* 0x100fe200078e02dc */
[----:B------:R-:W-:Y:S01]  /*4230*/  LOP3.LUT R5, R3, 0x1, RZ, 0xfc, !PT ;  /* 0x0000000103057812 */ /* 0x000fe200078efcff */
[----:B------:R-:W-:Y:S01]  /*4240*/  IMAD.IADD R198, R167, 0x1, R220 ;  /* 0x00000001a7c67824 */ /* 0x000fe200078e02dc */
[----:B------:R-:W-:Y:S01]  /*4250*/  LOP3.LUT R7, R3, 0x8, RZ, 0xfc, !PT ;  /* 0x0000000803077812 */ /* 0x000fe200078efcff */
[----:B------:R-:W-:Y:S01]  /*4260*/  LDSM.16.MT88.4 R100, [R220+0x14000] ;  /* 0x01400000dc64783b */ /* 0x000fe20000004200 */
[----:B------:R-:W-:Y:S01]  /*4270*/  ISETP.GE.AND P6, PT, R5, R2, PT ;  /* 0x000000020500720c */ /* 0x000fe20003fc6270 */
[----:B------:R-:W-:Y:S01]  /*4280*/  IMAD.IADD R176, R85, 0x1, R198 ;  /* 0x0000000155b07824 */ /* 0x000fe200078e02c6 */
[----:B------:R-:W-:Y:S01]  /*4290*/  ISETP.GE.AND P4, PT, R5, R0, PT ;  /* 0x000000000500720c */ /* 0x000fe20003f86270 */
[----:B------:R-:W-:Y:S01]  /*42a0*/  LDSM.16.MT88.4 R44, [R201+0x10000] ;  /* 0x01000000c92c783b */ /* 0x000fe20000004200 */
[----:B------:R-:W-:-:S02]  /*42b0*/  ISETP.GE.AND P5, PT, R7, R2, PT ;  /* 0x000000020700720c */ /* 0x000fc40003fa6270 */
[----:B------:R-:W-:Y:S01]  /*42c0*/  LOP3.LUT R5, R3, 0x9, RZ, 0xfc, !PT ;  /* 0x0000000903057812 */ /* 0x000fe200078efcff */
[----:B------:R-:W-:Y:S01]  /*42d0*/  LDSM.16.MT88.4 R76, [R201+0x12000] ;  /* 0x01200000c94c783b */ /* 0x000fe20000004200 */
[----:B------:R-:W-:Y:S02]  /*42e0*/  ISETP.GE.AND P1, PT, R7, R0, PT ;  /* 0x000000000700720c */ /* 0x000fe40003f26270 */
[----:B------:R-:W-:Y:S01]  /*42f0*/  LOP3.LUT R11, R3, 0x10, RZ, 0xfc, !PT ;  /* 0x00000010030b7812 */ /* 0x000fe200078efcff */
[----:B------:R-:W-:Y:S01]  /*4300*/  LDSM.16.MT88.4 R140, [R201+0x16000] ;  /* 0x01600000c98c783b */ /* 0x000fe20000004200 */
[----:B------:R-:W-:Y:S02]  /*4310*/  FSEL R7, R36, -INF , !P5 ;  /* 0xff80000024077808 */ /* 0x000fe40006800000 */
[C---:B------:R-:W-:Y:S01]  /*4320*/  ISETP.GE.AND P3, PT, R5.reuse, R2, PT ;  /* 0x000000020500720c */ /* 0x040fe20003f66270 */
[----:B------:R-:W-:Y:S01]  /*4330*/  LDSM.16.MT88.4 R108, [R201+0x14000] ;  /* 0x01400000c96c783b */ /* 0x000fe20000004200 */
[----:B------:R-:W-:-:S02]  /*4340*/  ISETP.GE.AND P5, PT, R5, R0, PT ;  /* 0x000000000500720c */ /* 0x000fc40003fa6270 */
[----:B------:R-:W-:Y:S01]  /*4350*/  LOP3.LUT R9, R3, 0x11, RZ, 0xfc, !PT ;  /* 0x0000001103097812 */ /* 0x000fe200078efcff */
[----:B------:R-:W-:Y:S01]  /*4360*/  LDSM.16.MT88.4 R52, [R198+0x10000] ;  /* 0x01000000c634783b */ /* 0x000fe20000004200 */
[----:B------:R-:W-:Y:S02]  /*4370*/  FSEL R5, R38, -INF , !P1 ;  /* 0xff80000026057808 */ /* 0x000fe40004800000 */
[----:B------:R-:W-:Y:S01]  /*4380*/  ISETP.GE.AND P1, PT, R11, R2, PT ;  /* 0x000000020b00720c */ /* 0x000fe20003f26270 */
[----:B------:R-:W-:Y:S01]  /*4390*/  LDSM.16.MT88.4 R60, [R176+0x10000] ;  /* 0x01000000b03c783b */ /* 0x000fe20000004200 */
[----:B------:R-:W-:Y:S02]  /*43a0*/  FSEL R37, R37, -INF , !P3 ;  /* 0xff80000025257808 */ /* 0x000fe40005800000 */
[----:B------:R-:W-:Y:S01]  /*43b0*/  FSEL R39, R39, -INF , !P5 ;  /* 0xff80000027277808 */ /* 0x000fe20006800000 */
[----:B------:R-:W-:Y:S01]  /*43c0*/  LDSM.16.MT88.4 R84, [R198+0x12000] ;  /* 0x01200000c654783b */ /* 0x000fe20000004200 */
[----:B------:R-:W-:-:S02]  /*43d0*/  ISETP.GE.AND P3, PT, R11, R0, PT ;  /* 0x000000000b00720c */ /* 0x000fc40003f66270 */
[----:B------:R-:W-:Y:S01]  /*43e0*/  ISETP.GE.AND P5, PT, R9, R2, PT ;  /* 0x000000020900720c */ /* 0x000fe20003fa6270 */
[----:B------:R-:W-:Y:S01]  /*43f0*/  LDSM.16.MT88.4 R92, [R176+0x12000] ;  /* 0x01200000b05c783b */ /* 0x000fe20000004200 */
[----:B------:R-:W-:Y:S02]  /*4400*/  LOP3.LUT R11, R3, 0x18, RZ, 0xfc, !PT ;  /* 0x00000018030b7812 */ /* 0x000fe400078efcff */
[----:B------:R-:W-:Y:S01]  /*4410*/  FSEL R13, R32, -INF , !P1 ;  /* 0xff800000200d7808 */ /* 0x000fe20004800000 */
[----:B------:R-:W-:Y:S01]  /*4420*/  LDSM.16.MT88.4 R116, [R198+0x14000] ;  /* 0x01400000c674783b */ /* 0x000fe20000004200 */
[----:B------:R-:W-:Y:S02]  /*4430*/  ISETP.GE.AND P1, PT, R9, R0, PT ;  /* 0x000000000900720c */ /* 0x000fe40003f26270 */
[----:B------:R-:W-:Y:S01]  /*4440*/  LOP3.LUT R15, R3, 0x19, RZ, 0xfc, !PT ;  /* 0x00000019030f7812 */ /* 0x000fe200078efcff */
[----:B------:R-:W-:Y:S01]  /*4450*/  LDSM.16.MT88.4 R124, [R176+0x14000] ;  /* 0x01400000b07c783b */ /* 0x000fe20000004200 */
[----:B------:R-:W-:-:S02]  /*4460*/  FSEL R9, R34, -INF , !P3 ;  /* 0xff80000022097808 */ /* 0x000fc40005800000 */
[----:B------:R-:W-:Y:S01]  /*4470*/  FSEL R33, R33, -INF , !P5 ;  /* 0xff80000021217808 */ /* 0x000fe20006800000 */
[----:B------:R-:W-:Y:S01]  /*4480*/  LDSM.16.MT88.4 R132, [R220+0x16000] ;  /* 0x01600000dc84783b */ /* 0x000fe20000004200 */
[C---:B------:R-:W-:Y:S02]  /*4490*/  ISETP.GE.AND P3, PT, R11.reuse, R2, PT ;  /* 0x000000020b00720c */ /* 0x040fe40003f66270 */
[----:B------:R-:W-:Y:S01]  /*44a0*/  ISETP.GE.AND P5, PT, R11, R0, PT ;  /* 0x000000000b00720c */ /* 0x000fe20003fa6270 */
[----:B------:R-:W-:Y:S01]  /*44b0*/  LDSM.16.MT88.4 R148, [R198+0x16000] ;  /* 0x01600000c694783b */ /* 0x000fe20000004200 */
[----:B------:R-:W-:Y:S02]  /*44c0*/  LOP3.LUT R19, R3, 0x20, RZ, 0xfc, !PT ;  /* 0x0000002003137812 */ /* 0x000fe400078efcff */
[----:B------:R-:W-:Y:S01]  /*44d0*/  FSEL R35, R35, -INF , !P1 ;  /* 0xff80000023237808 */ /* 0x000fe20004800000 */
[----:B------:R-:W-:Y:S01]  /*44e0*/  LDSM.16.MT88.4 R172, [R198+0x10800] ;  /* 0x01080000c6ac783b */ /* 0x000fe20000004200 */
[----:B------:R-:W-:-:S02]  /*44f0*/  ISETP.GE.AND P1, PT, R15, R2, PT ;  /* 0x000000020f00720c */ /* 0x000fc40003f26270 */
[----:B------:R-:W-:Y:S01]  /*4500*/  FSEL R11, R28, -INF , !P3 ;  /* 0xff8000001c0b7808 */ /* 0x000fe20005800000 */
[----:B------:R-:W-:Y:S01]  /*4510*/  LDSM.16.MT88.4 R168, [R176+0x10800] ;  /* 0x01080000b0a8783b */ /* 0x000fe20000004200 */
[----:B------:R-:W-:Y:S02]  /*4520*/  FSEL R17, R30, -INF , !P5 ;  /* 0xff8000001e117808 */ /* 0x000fe40006800000 */
[----:B------:R-:W-:Y:S02]  /*4530*/  ISETP.GE.AND P3, PT, R15, R0, PT ;  /* 0x000000000f00720c */ /* 0x000fe40003f66270 */
[----:B------:R-:W-:Y:S02]  /*4540*/  ISETP.GE.AND P5, PT, R19, R2, PT ;  /* 0x000000021300720c */ /* 0x000fe40003fa6270 */
[----:B------:R-:W-:Y:S02]  /*4550*/  LOP3.LUT R15, R3, 0x21, RZ, 0xfc, !PT ;  /* 0x00000021030f7812 */ /* 0x000fe400078efcff */
[----:B------:R-:W-:-:S02]  /*4560*/  FSEL R29, R29, -INF , !P1 ;  /* 0xff8000001d1d7808 */ /* 0x000fc40004800000 */
[----:B------:R-:W-:Y:S02]  /*4570*/  ISETP.GE.AND P1, PT, R19, R0, PT ;  /* 0x000000001300720c */ /* 0x000fe40003f26270 */
[----:B------:R-:W-:Y:S02]  /*4580*/  FSEL R31, R31, -INF , !P3 ;  /* 0xff8000001f1f7808 */ /* 0x000fe40005800000 */
[----:B------:R-:W-:Y:S02]  /*4590*/  LOP3.LUT R19, R3, 0x28, RZ, 0xfc, !PT ;  /* 0x0000002803137812 */ /* 0x000fe400078efcff */
[----:B------:R-:W-:Y:S02]  /*45a0*/  FSEL R237, R24, -INF , !P5 ;  /* 0xff80000018ed7808 */ /* 0x000fe40006800000 */
[C---:B------:R-:W-:Y:S02]  /*45b0*/  ISETP.GE.AND P3, PT, R15.reuse, R2, PT ;  /* 0x000000020f00720c */ /* 0x040fe40003f66270 */
[----:B------:R-:W-:-:S02]  /*45c0*/  ISETP.GE.AND P5, PT, R15, R0, PT ;  /* 0x000000000f00720c */ /* 0x000fc40003fa6270 */
[----:B------:R-:W-:Y:S02]  /*45d0*/  LOP3.LUT R15, R3, 0x29, RZ, 0xfc, !PT ;  /* 0x00000029030f7812 */ /* 0x000fe400078efcff */
[----:B------:R-:W-:Y:S02]  /*45e0*/  FSEL R199, R26, -INF , !P1 ;  /* 0xff8000001ac77808 */ /* 0x000fe40004800000 */
[-C--:B------:R-:W-:Y:S02]  /*45f0*/  ISETP.GE.AND P1, PT, R19, R2.reuse, PT ;  /* 0x000000021300720c */ /* 0x080fe40003f26270 */
[----:B------:R-:W-:Y:S02]  /*4600*/  FSEL R217, R27, -INF , !P5 ;  /* 0xff8000001bd97808 */ /* 0x000fe40006800000 */
[----:B------:R-:W-:Y:S02]  /*4610*/  ISETP.GE.AND P5, PT, R15, R2, PT ;  /* 0x000000020f00720c */ /* 0x000fe40003fa6270 */
[----:B------:R-:W-:-:S02]  /*4620*/  FSEL R203, R25, -INF , !P3 ;  /* 0xff80000019cb7808 */ /* 0x000fc40005800000 */
[----:B------:R-:W-:Y:S01]  /*4630*/  FSEL R233, R20, -INF , !P1 ;  /* 0xff80000014e97808 */ /* 0x000fe20004800000 */
[----:B------:R-:W-:Y:S01]  /*4640*/  LDSM.16.MT88.4 R24, [R220+0x14800] ;  /* 0x01480000dc18783b */ /* 0x000fe20000004200 */
[-C--:B------:R-:W-:Y:S02]  /*4650*/  ISETP.GE.AND P3, PT, R19, R0.reuse, PT ;  /* 0x000000001300720c */ /* 0x080fe40003f66270 */
[----:B------:R-:W-:Y:S02]  /*4660*/  ISETP.GE.AND P1, PT, R15, R0, PT ;  /* 0x000000000f00720c */ /* 0x000fe40003f26270 */
[----:B------:R-:W-:Y:S02]  /*4670*/  LOP3.LUT R15, R3, 0x30, RZ, 0xfc, !PT ;  /* 0x00000030030f7812 */ /* 0x000fe400078efcff */
[----:B------:R-:W-:Y:S02]  /*4680*/  FSEL R223, R21, -INF , !P5 ;  /* 0xff80000015df7808 */ /* 0x000fe40006800000 */
[----:B------:R-:W-:-:S02]  /*4690*/  ISETP.GE.AND P5, PT, R3, R2, PT ;  /* 0x000000020300720c */ /* 0x000fc40003fa6270 */
[----:B------:R-:W-:Y:S02]  /*46a0*/  FSEL R179, R22, -INF , !P3 ;  /* 0xff80000016b37808 */ /* 0x000fe40005800000 */
[----:B------:R-:W-:Y:S02]  /*46b0*/  FSEL R177, R23, -INF , !P1 ;  /* 0xff80000017b17808 */ /* 0x000fe40004800000 */
[C---:B------:R-:W-:Y:S02]  /*46c0*/  ISETP.GE.AND P3, PT, R15.reuse, R2, PT ;  /* 0x000000020f00720c */ /* 0x040fe40003f66270 */
[----:B------:R-:W-:Y:S02]  /*46d0*/  ISETP.GE.AND P1, PT, R15, R0, PT ;  /* 0x000000000f00720c */ /* 0x000fe40003f26270 */
[----:B------:R-:W-:Y:S02]  /*46e0*/  LOP3.LUT R15, R3, 0x31, RZ, 0xfc, !PT ;  /* 0x00000031030f7812 */ /* 0x000fe400078efcff */
[----:B------:R-:W-:-:S02]  /*46f0*/  FSEL R19, R40, -INF , !P5 ;  /* 0xff80000028137808 */ /* 0x000fc40006800000 */
[----:B------:R-:W-:Y:S02]  /*4700*/  FSEL R41, R41, -INF , !P6 ;  /* 0xff80000029297808 */ /* 0x000fe40007000000 */
[----:B------:R-:W-:Y:S02]  /*4710*/  ISETP.GE.AND P5, PT, R3, R0, PT ;  /* 0x000000000300720c */ /* 0x000fe40003fa6270 */
[----:B------:R-:W-:Y:S02]  /*4720*/  FSEL R43, R43, -INF , !P4 ;  /* 0xff8000002b2b7808 */ /* 0x000fe40006000000 */
[----:B------:R-:W-:Y:S02]  /*4730*/  ISETP.GE.AND P6, PT, R15, R2, PT ;  /* 0x000000020f00720c */ /* 0x000fe40003fc6270 */
[----:B------:R-:W-:Y:S02]  /*4740*/  FMNMX3.FTZ R6, R19, R41, R7, !PT ;  /* 0x0000002913067276 */ /* 0x000fe40007810007 */
[----:B------:R-:W-:-:S02]  /*4750*/  ISETP.GE.AND P4, PT, R15, R0, PT ;  /* 0x000000000f00720c */ /* 0x000fc40003f86270 */
[----:B------:R-:W-:Y:S02]  /*4760*/  FSEL R15, R42, -INF , !P5 ;  /* 0xff8000002a0f7808 */ /* 0x000fe40006800000 */
[----:B------:R-:W-:Y:S02]  /*4770*/  FMNMX3.FTZ R6, R6, R37, R13, !PT ;  /* 0x0000002506067276 */ /* 0x000fe4000781000d */
[----:B------:R-:W-:Y:S02]  /*4780*/  FMNMX3.FTZ R4, R15, R43, R5, !PT ;  /* 0x0000002b0f047276 */ /* 0x000fe40007810005 */
[----:B------:R-:W-:Y:S02]  /*4790*/  FMNMX3.FTZ R6, R6, R33, R11, !PT ;  /* 0x0000002106067276 */ /* 0x000fe4000781000b */
[----:B------:R-:W-:Y:S02]  /*47a0*/  FMNMX3.FTZ R4, R4, R39, R9, !PT ;  /* 0x0000002704047276 */ /* 0x000fe40007810009 */
[----:B------:R-:W-:-:S02]  /*47b0*/  LOP3.LUT R21, R3, 0x38, RZ, 0xfc, !PT ;  /* 0x0000003803157812 */ /* 0x000fc400078efcff */
[----:B------:R-:W-:Y:S02]  /*47c0*/  FMNMX3.FTZ R6, R6, R29, R237, !PT ;  /* 0x0000001d06067276 */ /* 0x000fe400078100ed */
[----:B------:R-:W-:Y:S02]  /*47d0*/  FMNMX3.FTZ R4, R4, R35, R17, !PT ;  /* 0x0000002304047276 */ /* 0x000fe40007810011 */
[----:B------:R-:W-:Y:S02]  /*47e0*/  FSEL R229, R68, -INF , !P3 ;  /* 0xff80000044e57808 */ /* 0x000fe40005800000 */
[----:B------:R-:W-:Y:S02]  /*47f0*/  ISETP.GE.AND P5, PT, R21, R2, PT ;  /* 0x000000021500720c */ /* 0x000fe40003fa6270 */
[----:B------:R-:W-:Y:S02]  /*4800*/  LOP3.LUT R3, R3, 0x39, RZ, 0xfc, !PT ;  /* 0x0000003903037812 */ /* 0x000fe400078efcff */
[----:B------:R-:W-:-:S02]  /*4810*/  FMNMX3.FTZ R6, R6, R203, R233, !PT ;  /* 0x000000cb06067276 */ /* 0x000fc400078100e9 */
[----:B------:R-:W-:Y:S02]  /*4820*/  FMNMX3.FTZ R4, R4, R31, R199, !PT ;  /* 0x0000001f04047276 */ /* 0x000fe400078100c7 */
[----:B------:R-:W-:Y:S02]  /*4830*/  FSEL R211, R70, -INF , !P1 ;  /* 0xff80000046d37808 */ /* 0x000fe40004800000 */
[----:B------:R-:W-:Y:S02]  /*4840*/  ISETP.GE.AND P1, PT, R3, R2, PT ;  /* 0x000000020300720c */ /* 0x000fe40003f26270 */
[----:B------:R-:W-:Y:S02]  /*4850*/  FSEL R225, R69, -INF , !P6 ;  /* 0xff80000045e17808 */ /* 0x000fe40007000000 */
[----:B------:R-:W-:Y:S02]  /*4860*/  FSEL R215, R64, -INF , !P5 ;  /* 0xff80000040d77808 */ /* 0x000fe40006800000 */
[----:B------:R-:W-:-:S02]  /*4870*/  FMNMX3.FTZ R6, R6, R223, R229, !PT ;  /* 0x000000df06067276 */ /* 0x000fc400078100e5 */
[-C--:B------:R-:W-:Y:S02]  /*4880*/  ISETP.GE.AND P3, PT, R21, R0.reuse, PT ;  /* 0x000000001500720c */ /* 0x080fe40003f66270 */
[----:B------:R-:W-:Y:S02]  /*4890*/  FMNMX3.FTZ R4, R4, R217, R179, !PT ;  /* 0x000000d904047276 */ /* 0x000fe400078100b3 */
[----:B------:R-:W-:Y:S02]  /*48a0*/  FSEL R213, R65, -INF , !P1 ;  /* 0xff80000041d57808 */ /* 0x000fe40004800000 */
[----:B------:R-:W-:Y:S02]  /*48b0*/  FMNMX3.FTZ R6, R6, R225, R215, !PT ;  /* 0x000000e106067276 */ /* 0x000fe400078100d7 */
[----:B------:R-:W-:Y:S02]  /*48c0*/  ISETP.GE.AND P5, PT, R3, R0, PT ;  /* 0x000000000300720c */ /* 0x000fe40003fa6270 */
[----:B------:R-:W-:-:S02]  /*48d0*/  FSEL R209, R71, -INF , !P4 ;  /* 0xff80000047d17808 */ /* 0x000fc40006000000 */
[----:B------:R-:W-:Y:S01]  /*48e0*/  FSEL R207, R66, -INF , !P3 ;  /* 0xff80000042cf7808 */ /* 0x000fe20005800000 */
[----:B------:R-:W-:Y:S01]  /*48f0*/  LDSM.16.MT88.4 R68, [R220+0x12000] ;  /* 0x01200000dc44783b */ /* 0x000fe20000004200 */
[----:B------:R-:W-:Y:S02]  /*4900*/  FMNMX3.FTZ R4, R4, R177, R211, !PT ;  /* 0x000000b104047276 */ /* 0x000fe400078100d3 */
[----:B------:R-:W-:Y:S02]  /*4910*/  FMNMX.FTZ R6, R213, R6, !PT ;  /* 0x00000006d5067209 */ /* 0x000fe40007810000 */
[----:B------:R-:W-:Y:S02]  /*4920*/  FSEL R205, R67, -INF , !P5 ;  /* 0xff80000043cd7808 */ /* 0x000fe40006800000 */
[----:B------:R-:W-:Y:S01]  /*4930*/  FMNMX3.FTZ R4, R4, R209, R207, !PT ;  /* 0x000000d104047276 */ /* 0x000fe200078100cf */
[----:B------:R-:W2:Y:S03]  /*4940*/  SHFL.BFLY PT, R21, R6, 0x2, 0x1f ;  /* 0x0c401f0006157f89 */ /* 0x000ea600000e0000 */
[----:B------:R-:W-:-:S05]  /*4950*/  FMNMX.FTZ R23, R205, R4, !PT ;  /* 0x00000004cd177209 */ /* 0x000fca0007810000 */
        /* <DEDUP_REMOVED lines=29> */
[----:B------:R-:W-:Y:S01]  /*4b30*/  FFMA.FTZ R183, R17, UR4, -R204 ;  /* 0x0000000411b77c23 */ /* 0x000fe200080108cc */
[----:B------:R-:W3:Y:S01]  /*4b40*/  MUFU.EX2 R196, R196 ;  /* 0x000000c400c47308 */ /* 0x000ee20000000800 */
[----:B------:R-:W4:Y:S01]  /*4b50*/  LDSM.16.MT88.4 R12, [R201+0x10800] ;  /* 0x01080000c90c783b */ /* 0x000f220000004200 */
[--C-:B------:R-:W-:Y:S01]  /*4b60*/  FFMA.FTZ R188, R33, UR4, -R208.reuse ;  /* 0x0000000421bc7c23 */ /* 0x100fe200080108d0 */
[----:B------:R-:W-:Y:S01]  /*4b70*/  FFMA.FTZ R184, R29, UR4, -R208 ;  /* 0x000000041db87c23 */ /* 0x000fe200080108d0 */
[----:B------:R-:W5:Y:S01]  /*4b80*/  MUFU.EX2 R193, R193 ;  /* 0x000000c100c17308 */ /* 0x000f620000000800 */
[----:B------:R-:W4:Y:S01]  /*4b90*/  LDSM.16.MT88.4 R8, [R201+0x12800] ;  /* 0x01280000c908783b */ /* 0x000f220000004200 */
[--C-:B------:R-:W-:Y:S01]  /*4ba0*/  FFMA.FTZ R186, R35, UR4, -R204.reuse ;  /* 0x0000000423ba7c23 */ /* 0x100fe200080108cc */
[----:B------:R-:W-:Y:S01]  /*4bb0*/  FFMA.FTZ R182, R31, UR4, -R204 ;  /* 0x000000041fb67c23 */ /* 0x000fe200080108cc */
[----:B------:R-:W-:Y:S01]  /*4bc0*/  MUFU.EX2 R195, R195 ;  /* 0x000000c300c37308 */ /* 0x000fe20000000800 */
[----:B------:R-:W4:Y:S01]  /*4bd0*/  LDSM.16.MT88.4 R16, [R201+0x16800] ;  /* 0x01680000c910783b */ /* 0x000f220000004200 */
[--C-:B------:R-:W-:Y:S01]  /*4be0*/  FFMA.FTZ R202, R203, UR4, -R208.reuse ;  /* 0x00000004cbca7c23 */ /* 0x100fe200080108d0 */
[----:B------:R-:W-:Y:S01]  /*4bf0*/  FFMA.FTZ R200, R233, UR4, -R208 ;  /* 0x00000004e9c87c23 */ /* 0x000fe200080108d0 */
[----:B------:R-:W1:Y:S01]  /*4c00*/  MUFU.EX2 R194, R194 ;  /* 0x000000c200c27308 */ /* 0x000e620000000800 */
[----:B------:R-:W-:Y:S01]  /*4c10*/  LDSM.16.MT88.4 R28, [R176+0x12800] ;  /* 0x01280000b01c783b */ /* 0x000fe20000004200 */
[----:B---3--:R-:W-:Y:S01]  /*4c20*/  F2FP.F16.F32.PACK_AB R152, R196, R197 ;  /* 0x000000c5c498723e */ /* 0x008fe200000000ff */
[--C-:B------:R-:W-:Y:S01]  /*4c30*/  FFMA.FTZ R210, R217, UR4, -R204.reuse ;  /* 0x00000004d9d27c23 */ /* 0x100fe200080108cc */
[----:B------:R-:W-:Y:S01]  /*4c40*/  MUFU.EX2 R191, R191 ;  /* 0x000000bf00bf7308 */ /* 0x000fe20000000800 */
[----:B------:R-:W-:Y:S01]  /*4c50*/  LDSM.16.MT88.4 R32, [R198+0x12800] ;  /* 0x01280000c620783b */ /* 0x000fe20000004200 */
[----:B-----5:R-:W-:Y:S01]  /*4c60*/  F2FP.F16.F32.PACK_AB R154, R192, R193 ;  /* 0x000000c1c09a723e */ /* 0x020fe200000000ff */
[----:B------:R-:W-:Y:S01]  /*4c70*/  FFMA.FTZ R206, R179, UR4, -R204 ;  /* 0x00000004b3ce7c23 */ /* 0x000fe200080108cc */
[----:B------:R-:W3:Y:S01]  /*4c80*/  MUFU.EX2 R190, R190 ;  /* 0x000000be00be7308 */ /* 0x000ee20000000800 */
[----:B------:R-:W-:Y:S01]  /*4c90*/  FFMA.FTZ R237, R237, UR4, -R208 ;  /* 0x00000004eded7c23 */ /* 0x000fe200080108d0 */
[--C-:B------:R-:W-:Y:S01]  /*4ca0*/  FFMA.FTZ R233, R205, UR4, -R204.reuse ;  /* 0x00000004cde97c23 */ /* 0x100fe200080108cc */
[----:B------:R-:W-:Y:S01]  /*4cb0*/  FFMA.FTZ R207, R207, UR4, -R204 ;  /* 0x00000004cfcf7c23 */ /* 0x000fe200080108cc */
        /* <DEDUP_REMOVED lines=20> */
[----:B------:R-:W4:Y:S04]  /*4e00*/  MUFU.EX2 R202, R202 ;  /* 0x000000ca00ca7308 */ /* 0x000f280000000800 */
[----:B------:R-:W-:Y:S01]  /*4e10*/  MUFU.EX2 R200, R200 ;  /* 0x000000c800c87308 */ /* 0x000fe20000000800 */
[----:B------:R-:W-:Y:S03]  /*4e20*/  HMMA.16816.F32 R76, R152, R78, RZ ;  /* 0x0000004e984c723c */ /* 0x000fe600000018ff */
[----:B------:R-:W-:Y:S01]  /*4e30*/  MUFU.EX2 R210, R210 ;  /* 0x000000d200d27308 */ /* 0x000fe20000000800 */
[----:B--2---:R-:W-:-:S03]  /*4e40*/  FFMA.FTZ R237, R213, UR4, -R208 ;  /* 0x00000004d5ed7c23 */ /* 0x004fc600080108d0 */
        /* <DEDUP_REMOVED lines=68> */
[----:B------:R-:W-:Y:S01]  /*5290*/  FFMA.FTZ R29, R223, UR4, -R208 ;  /* 0x00000004df1d7c23 */ /* 0x000fe200080108d0 */
[--C-:B------:R-:W-:Y:S01]  /*52a0*/  FFMA.FTZ R223, R177, UR4, -R204.reuse ;  /* 0x00000004b1df7c23 */ /* 0x100fe200080108cc */
[----:B------:R-:W-:Y:S01]  /*52b0*/  FFMA.FTZ R28, R199, UR4, -R204 ;  /* 0x00000004c71c7c23 */ /* 0x000fe200080108cc */
[----:B------:R-:W-:Y:S01]  /*52c0*/  LDSM.16.MT88.4 R176, [R220+0x11000] ;  /* 0x01100000dcb0783b */ /* 0x000fe20000004200 */
[----:B------:R-:W-:Y:S03]  /*52d0*/  MUFU.EX2 R199, R29 ;  /* 0x0000001d00c77308 */ /* 0x000fe60000000800 */
[C---:B------:R-:W-:Y:S01]  /*52e0*/  HMMA.16816.F32 R48, R4.reuse, R172, R48 ;  /* 0x000000ac0430723c */ /* 0x040fe20000001830 */
[----:B------:R-:W3:Y:S04]  /*52f0*/  MUFU.EX2 R217, R28 ;  /* 0x0000001c00d97308 */ /* 0x000ee80000000800 */
[----:B------:R-:W3:Y:S03]  /*5300*/  MUFU.EX2 R223, R223 ;  /* 0x000000df00df7308 */ /* 0x000ee60000000800 */
        /* <DEDUP_REMOVED lines=24> */
[----:B------:R-:W-:Y:S01]  /*5490*/  HMMA.16816.F32 R72, R4, R16, R72 ;  /* 0x000000100448723c */ /* 0x000fe20000001848 */
[----:B------:R-:W-:-:S05]  /*54a0*/  IMAD.MOV.U32 R17, RZ, RZ, 0x20 ;  /* 0x00000020ff117424 */ /* 0x000fca00078e00ff */
        /* <DEDUP_REMOVED lines=38> */
[----:B------:R-:W1:Y:S04]  /*5710*/  MUFU.EX2 R177, R177 ;  /* 0x000000b100b17308 */ /* 0x000e680000000800 */
[----:B------:R-:W-:Y:S01]  /*5720*/  MUFU.EX2 R178, R178 ;  /* 0x000000b200b27308 */ /* 0x000fe20000000800 */
[C---:B------:R-:W-:Y:S03]  /*5730*/  HMMA.16816.F32 R48, R4.reuse, R172, R48 ;  /* 0x000000ac0430723c */ /* 0x040fe60000001830 */
[----:B------:R-:W-:Y:S04]  /*5740*/  MUFU.EX2 R179, R179 ;  /* 0x000000b300b37308 */ /* 0x000fe80000000800 */
[----:B------:R-:W3:Y:S01]  /*5750*/  MUFU.EX2 R208, R208 ;  /* 0x000000d000d07308 */ /* 0x000ee20000000800 */
[C---:B------:R-:W-:Y:S01]  /*5760*/  HMMA.16816.F32 R52, R4.reuse, R174, R52 ;  /* 0x000000ae0434723c */ /* 0x040fe20000001834 */
[----:B------:R-:W-:Y:S02]  /*5770*/  LDSM.16.MT88.4 R172, [R198+0x13800] ;  /* 0x01380000c6ac783b */ /* 0x000fe40000004200 */
        /* <DEDUP_REMOVED lines=16> */
[----:B---3--:R-:W-:-:S02]  /*5880*/  F2FP.F16.F32.PACK_AB R5, R208, R179 ;  /* 0x000000b3d005723e */ /* 0x008fc400000000ff */
[----:B------:R-:W-:Y:S02]  /*5890*/  F2FP.F16.F32.PACK_AB R6, R237, R178 ;  /* 0x000000b2ed06723e */ /* 0x000fe400000000ff */
[----:B--2---:R-:W-:Y:S02]  /*58a0*/  F2FP.F16.F32.PACK_AB R7, R233, R204 ;  /* 0x000000cce907723e */ /* 0x004fe400000000ff */
[----:B----4-:R-:W-:-:S05]  /*58b0*/  SEL R201, R216, 0xffffffe0, !P2 ;  /* 0xffffffe0d8c97807 */ /* 0x010fca0005000000 */
[----:B------:R-:W-:Y:S01]  /*58c0*/  HMMA.16816.F32 R104, R4, R8, R104 ;  /* 0x000000080468723c */ /* 0x000fe20000001868 */
[----:B------:R-:W-:-:S05]  /*58d0*/  IMAD.IADD R205, R201, 0x1, R198 ;  /* 0x00000001c9cd7824 */ /* 0x000fca00078e02c6 */
[----:B------:R-:W-:Y:S02]  /*58e0*/  LDSM.16.MT88.4 R28, [R205+0x11800] ;  /* 0x01180000cd1c783b */ /* 0x000fe40000004200 */
[C---:B------:R-:W-:Y:S02]  /*58f0*/  HMMA.16816.F32 R108, R4.reuse, R10, R108 ;  /* 0x0000000a046c723c */ /* 0x040fe4000000186c */
[----:B------:R-:W1:Y:S06]  /*5900*/  LDSM.16.MT88.4 R8, [R220+0x11800] ;  /* 0x01180000dc08783b */ /* 0x000e6c0000004200 */
        /* <DEDUP_REMOVED lines=61> */
[----:B------:R-:W-:-:S05]  /*5ce0*/  IABS R7, UR4 ;  /* 0x0000000400077c13 */ /* 0x000fca0008000000 */
        /* <DEDUP_REMOVED lines=16> */
[----:B------:R-:W-:Y:S01]  /*5df0*/  IMAD R7, R6, R4, R7 ;  /* 0x0000000406077224 */ /* 0x000fe200078e0207 */
        /* <DEDUP_REMOVED lines=8> */
[----:B------:R-:W-:-:S04]  /*5e80*/  ISETP.GE.U32.AND P6, PT, R9, R6, PT ;  /* 0x000000060900720c */ /* 0x000fc80003fc6070 */
[----:B------:R-:W-:Y:S02]  /*5e90*/  ISETP.GE.U32.AND P3, PT, R7, R6, PT ;  /* 0x000000060700720c */ /* 0x000fe40003f66070 */
[----:B------:R-:W-:Y:S01]  /*5ea0*/  LOP3.LUT R6, R8, UR6, RZ, 0x3c, !PT ;  /* 0x0000000608067c12 */ /* 0x000fe2000f8e3cff */
[----:B------:R-:W1:Y:S03]  /*5eb0*/  LDCU.64 UR6, c[0x0][0x3a8] ;  /* 0x00007500ff0677ac */ /* 0x000e660008000a00 */
[----:B------:R-:W-:-:S03]  /*5ec0*/  ISETP.GE.AND P4, PT, R6, RZ, PT ;  /* 0x000000ff0600720c */ /* 0x000fc60003f86270 */
[----:B------:R-:W-:-:S04]  /*5ed0*/  @P6 IADD3 R11, PT, PT, R11, 0x1, RZ ;  /* 0x000000010b0b6810 */ /* 0x000fc80007ffe0ff */
[----:B------:R-:W-:Y:S01]  /*5ee0*/  @P3 VIADD R5, R5, 0x1 ;  /* 0x0000000105053836 */ /* 0x000fe20000000000 */
[----:B------:R-:W-:-:S04]  /*5ef0*/  ISETP.NE.AND P3, PT, R8, RZ, PT ;  /* 0x000000ff0800720c */ /* 0x000fc80003f65270 */
[----:B------:R-:W-:Y:S01]  /*5f00*/  MOV R4, R5 ;  /* 0x0000000500047202 */ /* 0x000fe20000000f00 */
[----:B------:R-:W-:Y:S01]  /*5f10*/  @!P4 IMAD.MOV R11, RZ, RZ, -R11 ;  /* 0x000000ffff0bc224 */ /* 0x000fe200078e0a0b */
[----:B------:R-:W-:Y:S02]  /*5f20*/  LOP3.LUT R5, RZ, R8, RZ, 0x33, !PT ;  /* 0x00000008ff057212 */ /* 0x000fe400078e33ff */
        /* <DEDUP_REMOVED lines=11> */
[C---:B------:R-:W-:Y:S02]  /*5fe0*/  IMAD R5, R8.reuse, UR9, R5 ;  /* 0x0000000908057c24 */ /* 0x040fe4000f8e0205 */
[----:B------:R-:W-:-:S04]  /*5ff0*/  IMAD.WIDE.U32 R8, R8, UR8, RZ ;  /* 0x0000000808087c25 */ /* 0x000fc8000f8e00ff */
[----:B------:R-:W-:Y:S01]  /*6000*/  IMAD.IADD R9, R9, 0x1, R5 ;  /* 0x0000000109097824 */ /* 0x000fe200078e0205 */
[----:B--2---:R-:W-:-:S04]  /*6010*/  IADD3 R4, PT, PT, R7, -R4, RZ ;  /* 0x8000000407047210 */ /* 0x004fc80007ffe0ff */
[----:B------:R-:W-:Y:S01]  /*6020*/  SHF.R.S32.HI R6, RZ, 0x1f, R4 ;  /* 0x0000001fff067819 */ /* 0x000fe20000011404 */
[----:B-1----:R-:W-:-:S04]  /*6030*/  IMAD.WIDE.U32 R8, R4, UR6, R8 ;  /* 0x0000000604087c25 */ /* 0x002fc8000f8e0008 */
[----:B------:R-:W-:Y:S01]  /*6040*/  IMAD R5, R6, UR6, RZ ;  /* 0x0000000606057c24 */ /* 0x000fe2000f8e02ff */
[----:B------:R-:W-:-:S03]  /*6050*/  LEA R230, P1, R8, R230, 0x1 ;  /* 0x000000e608e67211 */ /* 0x000fc600078208ff */
[----:B------:R-:W-:-:S05]  /*6060*/  IMAD R5, R4, UR7, R5 ;  /* 0x0000000704057c24 */ /* 0x000fca000f8e0205 */
[----:B------:R-:W-:-:S04]  /*6070*/  IADD3 R5, PT, PT, R9, R5, RZ ;  /* 0x0000000509057210 */ /* 0x000fc80007ffe0ff */
[----:B------:R-:W-:Y:S01]  /*6080*/  LEA.HI.X R231, R8, R231, R5, 0x1, P1 ;  /* 0x000000e708e77211 */ /* 0x000fe200008f0c05 */
[----:B------:R-:W-:Y:S06]  /*6090*/  BRA `(.L_x_2986) ;  /* 0x00000000001c7947 */ /* 0x000fec0003800000 */
.L_x_2985:
[----:B------:R-:W-:Y:S01]  /*60a0*/  UMOV UR6, URZ ;  /* 0x000000ff00067c82 */ /* 0x000fe20008000000 */
[----:B------:R-:W-:Y:S01]  /*60b0*/  USHF.L.U32 UR8, UR8, 0x6, URZ ;  /* 0x0000000608087899 */ /* 0x000fe200080006ff */
[----:B------:R-:W-:-:S05]  /*60c0*/  IADD3 R5, P1, PT, RZ, -UR6, RZ ;  /* 0x80000006ff057c10 */ /* 0x000fca000ff3e0ff */
[----:B------:R-:W-:-:S05]  /*60d0*/  IMAD.X R4, RZ, RZ, ~UR8, P1 ;  /* 0x80000008ff047e24 */ /* 0x000fca00088e06ff */
[----:B------:R-:W-:-:S04]  /*60e0*/  SHF.R.S64 R5, R5, 0x1f, R4 ;  /* 0x0000001f05057819 */ /* 0x000fc80000001004 */
[----:B------:R-:W-:-:S04]  /*60f0*/  IADD3 R230, P1, PT, R5, R230, RZ ;  /* 0x000000e605e67210 */ /* 0x000fc80007f3e0ff */
[----:B------:R-:W-:-:S09]  /*6100*/  LEA.HI.X.SX32 R231, R4, R231, 0x1, P1 ;  /* 0x000000e704e77211 */ /* 0x000fd200008f0eff */
.L_x_2986:
[----:B------:R-:W1:Y:S01]  /*6110*/  LDCU.64 UR6, c[0x0][0x3c0] ;  /* 0x00007800ff0677ac */ /* 0x000e620008000a00 */
[----:B------:R-:W-:Y:S01]  /*6120*/  LOP3.LUT R4, R180, 0x1f8, RZ, 0xc0, !PT ;  /* 0x000001f8b4047812 */ /* 0x000fe200078ec0ff */
[----:B------:R-:W-:Y:S01]  /*6130*/  IMAD.SHL.U32 R218, R219, 0x20, RZ ;  /* 0x00000020dbda7824 */ /* 0x000fe200078e00ff */
[C---:B------:R-:W-:Y:S01]  /*6140*/  LOP3.LUT R7, R181.reuse, 0x1c0, RZ, 0xc0, !PT ;  /* 0x000001c0b5077812 */ /* 0x040fe200078ec0ff */
[----:B------:R-:W-:Y:S01]  /*6150*/  UIADD3 UR14, UPT, UPT, UR20, -0x2, URZ ;  /* 0xfffffffe140e7890 */ /* 0x000fe2000fffe0ff */
[----:B------:R-:W-:Y:S02]  /*6160*/  LOP3.LUT R5, R4, 0x38, R219, 0x78, !PT ;  /* 0x0000003804057812 */ /* 0x000fe400078e78db */
[----:B------:R-:W-:Y:S01]  /*6170*/  LOP3.LUT R225, R181, 0x400, RZ, 0xc0, !PT ;  /* 0x00000400b5e17812 */ /* 0x000fe200078ec0ff */
[----:B------:R-:W-:Y:S01]  /*6180*/  UISETP.GT.AND UP0, UPT, UR14, UR18, UPT ;  /* 0x000000120e00728c */ /* 0x000fe2000bf04270 */
[--C-:B------:R-:W-:Y:S02]  /*6190*/  LOP3.LUT R4, R7, 0x38, R180.reuse, 0xf8, !PT ;  /* 0x0000003807047812 */ /* 0x100fe400078ef8b4 */
[----:B------:R-:W-:Y:S01]  /*61a0*/  LOP3.LUT R180, R5, 0x1e00, R180, 0xf8, !PT ;  /* 0x00001e0005b47812 */ /* 0x000fe200078ef8b4 */
[----:B------:R-:W-:Y:S01]  /*61b0*/  IMAD R225, R166, 0x2, R225 ;  /* 0x00000002a6e17824 */ /* 0x000fe200078e02e1 */
[----:B------:R-:W-:-:S02]  /*61c0*/  SHF.R.U32.HI R221, RZ, 0x1, R219 ;  /* 0x00000001ffdd7819 */ /* 0x000fc400000116db */
[----:B------:R-:W-:Y:S02]  /*61d0*/  LEA R166, R180, UR5, 0x1 ;  /* 0x00000005b4a67c11 */ /* 0x000fe4000f8e08ff */
[----:B------:R-:W-:Y:S01]  /*61e0*/  LOP3.LUT R218, R218, 0x7c00, RZ, 0xc0, !PT ;  /* 0x00007c00dada7812 */ /* 0x000fe200078ec0ff */
[----:B-1----:R-:W-:Y:S01]  /*61f0*/  USHF.L.U32 UR8, UR6, 0x5, URZ ;  /* 0x0000000506087899 */ /* 0x002fe200080006ff */
[----:B------:R-:W-:Y:S01]  /*6200*/  LOP3.LUT R5, R221, 0x8, RZ, 0xc0, !PT ;  /* 0x00000008dd057812 */ /* 0x000fe200078ec0ff */
[----:B------:R-:W-:Y:S01]  /*6210*/  USHF.L.U64.HI UR7, UR6, 0x5, UR7 ;  /* 0x0000000506077899 */ /* 0x000fe20008010207 */
[----:B------:R-:W-:Y:S01]  /*6220*/  @!PT LDS RZ, [RZ] ;  /* 0x00000000fffff984 */ /* 0x000fe20000000800 */
[----:B------:R-:W-:Y:S01]  /*6230*/  @!PT LDS RZ, [RZ] ;  /* 0x00000000fffff984 */ /* 0x000fe20000000800 */
[----:B------:R-:W-:Y:S01]  /*6240*/  @!PT LDS RZ, [RZ] ;  /* 0x00000000fffff984 */ /* 0x000fe20000000800 */
[----:B------:R-:W-:Y:S01]  /*6250*/  LDGSTS.E.BYPASS.LTC128B.128 [R166+0x10000], desc[UR22][R230.64] ;  /* 0x10000000e6a67fae */ /* 0x000fe2000b981a16 */
[----:B------:R-:W-:Y:S02]  /*6260*/  LOP3.LUT R181, R218, 0x200, R181, 0xf8, !PT ;  /* 0x00000200dab57812 */ /* 0x000fe400078ef8b5 */
[----:B------:R-:W-:Y:S01]  /*6270*/  IADD3 R6, P1, PT, R230, UR8, RZ ;  /* 0x00000008e6067c10 */ /* 0x000fe2000ff3e0ff */
[----:B------:R-:W-:Y:S01]  /*6280*/  LDGSTS.E.BYPASS.LTC128B.128 [R166+0x12000], desc[UR22][R230.64+0x80] ;  /* 0x12000080e6a67fae */ /* 0x000fe2000b981a16 */
[----:B------:R-:W-:-:S02]  /*6290*/  LOP3.LUT R4, R181, R4, R5, 0xf6, !PT ;  /* 0x00000004b5047212 */ /* 0x000fc400078ef605 */
[----:B------:R-:W-:Y:S01]  /*62a0*/  IADD3.X R7, PT, PT, R231, UR7, RZ, P1, !PT ;  /* 0x00000007e7077c10 */ /* 0x000fe20008ffe4ff */
[----:B------:R-:W-:Y:S01]  /*62b0*/  LDGSTS.E.BYPASS.LTC128B.128 [R166+0x14000], desc[UR22][R230.64+0x100] ;  /* 0x14000100e6a67fae */ /* 0x000fe2000b981a16 */
[----:B------:R-:W-:Y:S02]  /*62c0*/  IADD3 R10, P1, PT, R6, UR8, RZ ;  /* 0x00000008060a7c10 */ /* 0x000fe4000ff3e0ff */
[----:B------:R-:W-:Y:S01]  /*62d0*/  LEA R226, R4, UR5, 0x1 ;  /* 0x0000000504e27c11 */ /* 0x000fe2000f8e08ff */
[----:B------:R-:W-:Y:S01]  /*62e0*/  LDGSTS.E.BYPASS.LTC128B.128 [R166+0x16000], desc[UR22][R230.64+0x180] ;  /* 0x16000180e6a67fae */ /* 0x000fe2000b981a16 */
[----:B------:R-:W-:Y:S01]  /*62f0*/  IADD3.X R11, PT, PT, R7, UR7, RZ, P1, !PT ;  /* 0x00000007070b7c10 */ /* 0x000fe20008ffe4ff */
[----:B------:R-:W-:Y:S01]  /*6300*/  VIADD R4, R225, UR5 ;  /* 0x00000005e1047c36 */ /* 0x000fe20008000000 */
[----:B------:R-:W-:Y:S01]  /*6310*/  IADD3 R8, P1, PT, R10, UR8, RZ ;  /* 0x000000080a087c10 */ /* 0x000fe2000ff3e0ff */
[----:B------:R-:W-:Y:S01]  /*6320*/  LDGSTS.E.BYPASS.LTC128B.128 [R166+0x10800], desc[UR22][R6.64] ;  /* 0x1080000006a67fae */ /* 0x000fe2000b981a16 */
[----:B------:R-:W-:-:S02]  /*6330*/  IMAD.IADD R224, R201, 0x1, R226 ;  /* 0x00000001c9e07824 */ /* 0x000fc400078e02e2 */
[----:B------:R-:W-:Y:S01]  /*6340*/  IADD3.X R9, PT, PT, R11, UR7, RZ, P1, !PT ;  /* 0x000000070b097c10 */ /* 0x000fe20008ffe4ff */
[----:B------:R-:W-:Y:S01]  /*6350*/  LDGSTS.E.BYPASS.LTC128B.128 [R166+0x12800], desc[UR22][R6.64+0x80] ;  /* 0x1280008006a67fae */ /* 0x000fe2000b981a16 */
[----:B------:R-:W-:Y:S02]  /*6360*/  IMAD.IADD R222, R201, 0x1, R4 ;  /* 0x00000001c9de7824 */ /* 0x000fe400078e0204 */
[C---:B------:R-:W-:Y:S01]  /*6370*/  IMAD.IADD R220, R167.reuse, 0x1, R226 ;  /* 0x00000001a7dc7824 */ /* 0x040fe200078e02e2 */
[----:B------:R-:W-:Y:S01]  /*6380*/  LDGSTS.E.BYPASS.LTC128B.128 [R166+0x14800], desc[UR22][R6.64+0x100] ;  /* 0x1480010006a67fae */ /* 0x000fe2000b981a16 */
[----:B------:R-:W-:Y:S02]  /*6390*/  IMAD.IADD R167, R167, 0x1, R4 ;  /* 0x00000001a7a77824 */ /* 0x000fe400078e0204 */
[C---:B------:R-:W-:Y:S01]  /*63a0*/  IMAD.IADD R223, R201.reuse, 0x1, R220 ;  /* 0x00000001c9df7824 */ /* 0x040fe200078e02dc */
[----:B------:R-:W-:Y:S01]  /*63b0*/  LDGSTS.E.BYPASS.LTC128B.128 [R166+0x16800], desc[UR22][R6.64+0x180] ;  /* 0x1680018006a67fae */ /* 0x000fe2000b981a16 */
[----:B------:R-:W-:-:S03]  /*63c0*/  IMAD.IADD R217, R201, 0x1, R167 ;  /* 0x00000001c9d97824 */ /* 0x000fc600078e02a7 */
        /* <DEDUP_REMOVED lines=22> */
[C---:B------:R-:W-:Y:S03]  /*6530*/  HMMA.16816.F32 R180, R208.reuse, R182, RZ ;  /* 0x000000b6d0b4723c */ /* 0x040fe600000018ff */
[----:B------:R-:W-:Y:S04]  /*6540*/  LDSM.16.M88.4 R196, [R217+0x9800] ;  /* 0x00980000d9c4783b */ /* 0x000fe80000000200 */
[----:B------:R-:W-:Y:S01]  /*6550*/  LDSM.16.M88.4 R200, [R225+UR5+0xb000] ;  /* 0x00b00005e1c8783b */ /* 0x000fe20008000200 */
        /* <DEDUP_REMOVED lines=8> */
[----:B-----5:R-:W-:Y:S08]  /*65e0*/  HMMA.16816.F32 R168, R208, R192, RZ ;  /* 0x000000c0d0a8723c */ /* 0x020ff000000018ff */
[C---:B-1----:R-:W-:Y:S08]  /*65f0*/  HMMA.16816.F32 R184, R20.reuse, R8, R184 ;  /* 0x0000000814b8723c */ /* 0x042ff000000018b8 */
[----:B------:R-:W-:Y:S01]  /*6600*/  HMMA.16816.F32 R180, R20, R10, R180 ;  /* 0x0000000a14b4723c */ /* 0x000fe200000018b4 */
[----:B------:R-:W1:Y:S07]  /*6610*/  LDSM.16.M88.4 R8, [R167+0x8800] ;  /* 0x00880000a708783b */ /* 0x000e6e0000000200 */
[----:B------:R-:W-:Y:S01]  /*6620*/  HMMA.16816.F32 R208, R208, R194, RZ ;  /* 0x000000c2d0d0723c */ /* 0x000fe200000018ff */
[----:B------:R-:W-:Y:S07]  /*6630*/  LDSM.16.M88.4 R192, [R223] ;  /* 0x00000000dfc0783b */ /* 0x000fee0000000200 */
[C---:B------:R-:W-:Y:S08]  /*6640*/  HMMA.16816.F32 R12, R20.reuse, R32, R12 ;  /* 0x00000020140c723c */ /* 0x040ff0000000180c */
[C---:B------:R-:W-:Y:S01]  /*6650*/  HMMA.16816.F32 R188, R20.reuse, R34, R188 ;  /* 0x0000002214bc723c */ /* 0x040fe200000018bc */
[----:B------:R-:W-:Y:S07]  /*6660*/  LDSM.16.M88.4 R32, [R224+0x2000] ;  /* 0x00200000e020783b */ /* 0x000fee0000000200 */
[C---:B------:R-:W-:Y:S08]  /*6670*/  HMMA.16816.F32 R176, R20.reuse, R24, R176 ;  /* 0x0000001814b0723c */ /* 0x040ff000000018b0 */
        /* <DEDUP_REMOVED lines=9> */
[C---:B-1----:R-:W-:Y:S08]  /*6710*/  HMMA.16816.F32 R184, R4.reuse, R8, R184 ;  /* 0x0000000804b8723c */ /* 0x042ff000000018b8 */
[C---:B------:R-:W-:Y:S01]  /*6720*/  HMMA.16816.F32 R180, R4.reuse, R10, R180 ;  /* 0x0000000a04b4723c */ /* 0x040fe200000018b4 */
[----:B------:R-:W1:Y:S07]  /*6730*/  LDSM.16.M88.4 R8, [R217+0x8800] ;  /* 0x00880000d908783b */ /* 0x000e6e0000000200 */
[C---:B---3--:R-:W-:Y:S08]  /*6740*/  HMMA.16816.F32 R176, R4.reuse, R24, R176 ;  /* 0x0000001804b0723c */ /* 0x048ff000000018b0 */
[C---:B------:R-:W-:Y:S01]  /*6750*/  HMMA.16816.F32 R172, R4.reuse, R26, R172 ;  /* 0x0000001a04ac723c */ /* 0x040fe200000018ac */
[----:B------:R-:W-:Y:S07]  /*6760*/  LDSM.16.M88.4 R24, [R225+UR5+0xa000] ;  /* 0x00a00005e118783b */ /* 0x000fee0008000200 */
[C---:B----4-:R-:W-:Y:S08]  /*6770*/  HMMA.16816.F32 R168, R4.reuse, R20, R168 ;  /* 0x0000001404a8723c */ /* 0x050ff000000018a8 */
[----:B------:R-:W-:Y:S01]  /*6780*/  HMMA.16816.F32 R208, R4, R22, R208 ;  /* 0x0000001604d0723c */ /* 0x000fe200000018d0 */
[----:B------:R-:W3:Y:S04]  /*6790*/  LDSM.16.M88.4 R20, [R226+0x2000] ;  /* 0x00200000e214783b */ /* 0x000ee80000000200 */
[----:B------:R-:W4:Y:S03]  /*67a0*/  LDSM.16.M88.4 R4, [R225+UR5+0xa800] ;  /* 0x00a80005e104783b */ /* 0x000f260008000200 */
[C---:B--2---:R-:W-:Y:S08]  /*67b0*/  HMMA.16816.F32 R12, R192.reuse, R16, R12 ;  /* 0x00000010c00c723c */ /* 0x044ff0000000180c */
[C---:B------:R-:W-:Y:S01]  /*67c0*/  HMMA.16816.F32 R188, R192.reuse, R18, R188 ;  /* 0x00000012c0bc723c */ /* 0x040fe200000018bc */
        /* <DEDUP_REMOVED lines=16> */
[----:B------:R-:W4:Y:S07]  /*68d0*/  LDSM.16.M88.4 R4, [R167+0xa800] ;  /* 0x00a80000a704783b */ /* 0x000f2e0000000200 */
        /* <DEDUP_REMOVED lines=16> */
[C---:B-----5:R-:W-:Y:S08]  /*69e0*/  HMMA.16816.F32 R168, R32.reuse, R192, R168 ;  /* 0x000000c020a8723c */ /* 0x060ff000000018a8 */
[----:B------:R-:W-:Y:S01]  /*69f0*/  HMMA.16816.F32 R208, R32, R194, R208 ;  /* 0x000000c220d0723c */ /* 0x000fe200000018d0 */
[----:B------:R-:W5:Y:S04]  /*6a00*/  LDSM.16.M88.4 R32, [R217+0xb800] ;  /* 0x00b80000d920783b */ /* 0x000f680000000200 */
[----:B------:R-:W-:Y:S03]  /*6a10*/  LDSM.16.M88.4 R192, [R225+UR5+0xc800] ;  /* 0x00c80005e1c0783b */ /* 0x000fe60008000200 */
[C---:B---3--:R-:W-:Y:S08]  /*6a20*/  HMMA.16816.F32 R12, R196.reuse, R24, R12 ;  /* 0x00000018c40c723c */ /* 0x048ff0000000180c */
[C---:B------:R-:W-:Y:S01]  /*6a30*/  HMMA.16816.F32 R188, R196.reuse, R26, R188 ;  /* 0x0000001ac4bc723c */ /* 0x040fe200000018bc */
[----:B------:R-:W-:Y:S07]  /*6a40*/  LDSM.16.M88.4 R24, [R225+UR5+0xc000] ;  /* 0x00c00005e118783b */ /* 0x000fee0008000200 */
[C---:B----4-:R-:W-:Y:S08]  /*6a50*/  HMMA.16816.F32 R184, R196.reuse, R4, R184 ;  /* 0x00000004c4b8723c */ /* 0x050ff000000018b8 */
[C---:B------:R-:W-:Y:S01]  /*6a60*/  HMMA.16816.F32 R180, R196.reuse, R6, R180 ;  /* 0x00000006c4b4723c */ /* 0x040fe200000018b4 */
[----:B------:R-:W3:Y:S07]  /*6a70*/  LDSM.16.M88.4 R4, [R226+0x4000] ;  /* 0x00400000e204783b */ /* 0x000eee0000000200 */
[C---:B------:R-:W-:Y:S08]  /*6a80*/  HMMA.16816.F32 R176, R196.reuse, R204, R176 ;  /* 0x000000ccc4b0723c */ /* 0x040ff000000018b0 */
[----:B------:R-:W-:Y:S01]  /*6a90*/  HMMA.16816.F32 R172, R196, R206, R172 ;  /* 0x000000cec4ac723c */ /* 0x000fe200000018ac */
[----:B------:R-:W-:Y:S07]  /*6aa0*/  LDSM.16.M88.4 R204, [R167+0xc000] ;  /* 0x00c00000a7cc783b */ /* 0x000fee0000000200 */
[C---:B--2---:R-:W-:Y:S08]  /*6ab0*/  HMMA.16816.F32 R12, R28.reuse, R16, R12 ;  /* 0x000000101c0c723c */ /* 0x044ff0000000180c */
[C---:B------:R-:W-:Y:S01]  /*6ac0*/  HMMA.16816.F32 R188, R28.reuse, R18, R188 ;  /* 0x000000121cbc723c */ /* 0x040fe200000018bc */
[----:B------:R-:W2:Y:S07]  /*6ad0*/  LDSM.16.M88.4 R16, [R225+UR5+0xd000] ;  /* 0x00d00005e110783b */ /* 0x000eae0008000200 */
[C---:B-1----:R-:W-:Y:S08]  /*6ae0*/  HMMA.16816.F32 R184, R28.reuse, R8, R184 ;  /* 0x000000081cb8723c */ /* 0x042ff000000018b8 */
[----:B------:R-:W-:Y:S01]  /*6af0*/  HMMA.16816.F32 R180, R28, R10, R180 ;  /* 0x0000000a1cb4723c */ /* 0x000fe200000018b4 */
[----:B------:R-:W1:Y:S07]  /*6b00*/  LDSM.16.M88.4 R8, [R225+UR5+0xd800] ;  /* 0x00d80005e108783b */ /* 0x000e6e0008000200 */
[C---:B------:R-:W-:Y:S08]  /*6b10*/  HMMA.16816.F32 R168, R196.reuse, R200, R168 ;  /* 0x000000c8c4a8723c */ /* 0x040ff000000018a8 */
[----:B------:R-:W-:Y:S01]  /*6b20*/  HMMA.16816.F32 R208, R196, R202, R208 ;  /* 0x000000cac4d0723c */ /* 0x000fe200000018d0 */
[----:B------:R-:W-:Y:S04]  /*6b30*/  LDSM.16.M88.4 R196, [R217+0xc000] ;  /* 0x00c00000d9c4783b */ /* 0x000fe80000000200 */
[----:B------:R-:W-:Y:S03]  /*6b40*/  LDSM.16.M88.4 R200, [R167+0xd800] ;  /* 0x00d80000a7c8783b */ /* 0x000fe60000000200 */
[C---:B------:R-:W-:Y:S08]  /*6b50*/  HMMA.16816.F32 R176, R28.reuse, R20, R176 ;  /* 0x000000141cb0723c */ /* 0x040ff000000018b0 */
[C---:B------:R-:W-:Y:S01]  /*6b60*/  HMMA.16816.F32 R172, R28.reuse, R22, R172 ;  /* 0x000000161cac723c */ /* 0x040fe200000018ac */
[----:B------:R-:W4:Y:S07]  /*6b70*/  LDSM.16.M88.4 R20, [R224+0x4000] ;  /* 0x00400000e014783b */ /* 0x000f2e0000000200 */
[C---:B-----5:R-:W-:Y:S08]  /*6b80*/  HMMA.16816.F32 R168, R28.reuse, R32, R168 ;  /* 0x000000201ca8723c */ /* 0x060ff000000018a8 */
[----:B------:R-:W-:Y:S01]  /*6b90*/  HMMA.16816.F32 R208, R28, R34, R208 ;  /* 0x000000221cd0723c */ /* 0x000fe200000018d0 */
[----:B------:R-:W5:Y:S04]  /*6ba0*/  LDSM.16.M88.4 R32, [R222+0xc800] ;  /* 0x00c80000de20783b */ /* 0x000f680000000200 */
[----:B------:R-:W5:Y:S03]  /*6bb0*/  LDSM.16.M88.4 R28, [R222+0xd000] ;  /* 0x00d00000de1c783b */ /* 0x000f660000000200 */
[C---:B---3--:R-:W-:Y:S08]  /*6bc0*/  HMMA.16816.F32 R12, R4.reuse, R24, R12 ;  /* 0x00000018040c723c */ /* 0x048ff0000000180c */
[C---:B------:R-:W-:Y:S01]  /*6bd0*/  HMMA.16816.F32 R188, R4.reuse, R26, R188 ;  /* 0x0000001a04bc723c */ /* 0x040fe200000018bc */
[----:B------:R-:W3:Y:S07]  /*6be0*/  LDSM.16.M88.4 R24, [R222+0xd800] ;  /* 0x00d80000de18783b */ /* 0x000eee0000000200 */
[C---:B------:R-:W-:Y:S08]  /*6bf0*/  HMMA.16816.F32 R184, R4.reuse, R192, R184 ;  /* 0x000000c004b8723c */ /* 0x040ff000000018b8 */
[C---:B------:R-:W-:Y:S01]  /*6c00*/  HMMA.16816.F32 R180, R4.reuse, R194, R180 ;  /* 0x000000c204b4723c */ /* 0x040fe200000018b4 */
[----:B------:R-:W3:Y:S07]  /*6c10*/  LDSM.16.M88.4 R192, [R220+0x4000] ;  /* 0x00400000dcc0783b */ /* 0x000eee0000000200 */
[C---:B--2---:R-:W-:Y:S08]  /*6c20*/  HMMA.16816.F32 R176, R4.reuse, R16, R176 ;  /* 0x0000001004b0723c */ /* 0x044ff000000018b0 */
[C---:B------:R-:W-:Y:S01]  /*6c30*/  HMMA.16816.F32 R172, R4.reuse, R18, R172 ;  /* 0x0000001204ac723c */ /* 0x040fe200000018ac */
[----:B------:R-:W-:Y:S07]  /*6c40*/  LDSM.16.M88.4 R16, [R223+0x4000] ;  /* 0x00400000df10783b */ /* 0x000fee0000000200 */
[C---:B-1----:R-:W-:Y:S08]  /*6c50*/  HMMA.16816.F32 R168, R4.reuse, R8, R168 ;  /* 0x0000000804a8723c */ /* 0x042ff000000018a8 */
[----:B------:R-:W-:Y:S01]  /*6c60*/  HMMA.16816.F32 R208, R4, R10, R208 ;  /* 0x0000000a04d0723c */ /* 0x000fe200000018d0 */
[----:B------:R-:W1:Y:S04]  /*6c70*/  LDSM.16.M88.4 R8, [R167+0xc800] ;  /* 0x00c80000a708783b */ /* 0x000e680000000200 */
[----:B------:R-:W2:Y:S03]  /*6c80*/  LDSM.16.M88.4 R4, [R167+0xd000] ;  /* 0x00d00000a704783b */ /* 0x000ea60000000200 */
[C---:B----4-:R-:W-:Y:S08]  /*6c90*/  HMMA.16816.F32 R12, R20.reuse, R212, R12 ;  /* 0x000000d4140c723c */ /* 0x050ff0000000180c */
[C---:B-----5:R-:W-:Y:S08]  /*6ca0*/  HMMA.16816.F32 R184, R20.reuse, R32, R184 ;  /* 0x0000002014b8723c */ /* 0x060ff000000018b8 */
[C---:B------:R-:W-:Y:S01]  /*6cb0*/  HMMA.16816.F32 R180, R20.reuse, R34, R180 ;  /* 0x0000002214b4723c */ /* 0x040fe200000018b4 */
[----:B------:R-:W4:Y:S07]  /*6cc0*/  LDSM.16.M88.4 R32, [R217+0xc800] ;  /* 0x00c80000d920783b */ /* 0x000f2e0000000200 */
[C---:B------:R-:W-:Y:S08]  /*6cd0*/  HMMA.16816.F32 R176, R20.reuse, R28, R176 ;  /* 0x0000001c14b0723c */ /* 0x040ff000000018b0 */
[C---:B------:R-:W-:Y:S01]  /*6ce0*/  HMMA.16816.F32 R172, R20.reuse, R30, R172 ;  /* 0x0000001e14ac723c */ /* 0x040fe200000018ac */
[----:B------:R-:W5:Y:S07]  /*6cf0*/  LDSM.16.M88.4 R28, [R217+0xd000] ;  /* 0x00d00000d91c783b */ /* 0x000f6e0000000200 */
[C---:B------:R-:W-:Y:S01]  /*6d00*/  HMMA.16816.F32 R188, R20.reuse, R214, R188 ;  /* 0x000000d614bc723c */ /* 0x040fe200000018bc */
[----:B------:R-:W-:Y:S07]  /*6d10*/  LDSM.16.M88.4 R212, [R226+0x6000] ;  /* 0x00600000e2d4783b */ /* 0x000fee0000000200 */
[C---:B---3--:R-:W-:Y:S08]  /*6d20*/  HMMA.16816.F32 R168, R20.reuse, R24, R168 ;  /* 0x0000001814a8723c */ /* 0x048ff000000018a8 */
[----:B------:R-:W-:Y:S01]  /*6d30*/  HMMA.16816.F32 R208, R20, R26, R208 ;  /* 0x0000001a14d0723c */ /* 0x000fe200000018d0 */
[----:B------:R-:W3:Y:S04]  /*6d40*/  LDSM.16.M88.4 R20, [R225+UR5+0xe000] ;  /* 0x00e00005e114783b */ /* 0x000ee80008000200 */
[----:B------:R-:W3:Y:S03]  /*6d50*/  LDSM.16.M88.4 R24, [R217+0xd800] ;  /* 0x00d80000d918783b */ /* 0x000ee60000000200 */
[C---:B------:R-:W-:Y:S08]  /*6d60*/  HMMA.16816.F32 R12, R192.reuse, R204, R12 ;  /* 0x000000ccc00c723c */ /* 0x040ff0000000180c */
[C---:B-1----:R-:W-:Y:S08]  /*6d70*/  HMMA.16816.F32 R184, R192.reuse, R8, R184 ;  /* 0x00000008c0b8723c */ /* 0x042ff000000018b8 */
[C---:B------:R-:W-:Y:S01]  /*6d80*/  HMMA.16816.F32 R180, R192.reuse, R10, R180 ;  /* 0x0000000ac0b4723c */ /* 0x040fe200000018b4 */
[----:B------:R-:W1:Y:S07]  /*6d90*/  LDSM.16.M88.4 R8, [R225+UR5+0xe800] ;  /* 0x00e80005e108783b */ /* 0x000e6e0008000200 */
[C---:B--2---:R-:W-:Y:S08]  /*6da0*/  HMMA.16816.F32 R176, R192.reuse, R4, R176 ;  /* 0x00000004c0b0723c */ /* 0x044ff000000018b0 */
[C---:B------:R-:W-:Y:S01]  /*6db0*/  HMMA.16816.F32 R172, R192.reuse, R6, R172 ;  /* 0x00000006c0ac723c */ /* 0x040fe200000018ac */
[----:B------:R-:W2:Y:S07]  /*6dc0*/  LDSM.16.M88.4 R4, [R225+UR5+0xf000] ;  /* 0x00f00005e104783b */ /* 0x000eae0008000200 */
[----:B------:R-:W-:Y:S01]  /*6dd0*/  HMMA.16816.F32 R188, R192, R206, R188 ;  /* 0x000000cec0bc723c */ /* 0x000fe200000018bc */
[----:B------:R-:W2:Y:S07]  /*6de0*/  LDSM.16.M88.4 R204, [R224+0x6000] ;  /* 0x00600000e0cc783b */ /* 0x000eae0000000200 */
[----:B------:R-:W-:Y:S08]  /*6df0*/  HMMA.16816.F32 R12, R16, R196, R12 ;  /* 0x000000c4100c723c */ /* 0x000ff0000000180c */
[C---:B------:R-:W-:Y:S08]  /*6e00*/  HMMA.16816.F32 R168, R192.reuse, R200, R168 ;  /* 0x000000c8c0a8723c */ /* 0x040ff000000018a8 */
[----:B------:R-:W-:Y:S01]  /*6e10*/  HMMA.16816.F32 R208, R192, R202, R208 ;  /* 0x000000cac0d0723c */ /* 0x000fe200000018d0 */
[----:B------:R-:W-:Y:S04]  /*6e20*/  LDSM.16.M88.4 R192, [R222+0xf800] ;  /* 0x00f80000dec0783b */ /* 0x000fe80000000200 */
[----:B------:R-:W-:Y:S03]  /*6e30*/  LDSM.16.M88.4 R200, [R222+0xe800] ;  /* 0x00e80000dec8783b */ /* 0x000fe60000000200 */
[C---:B----4-:R-:W-:Y:S08]  /*6e40*/  HMMA.16816.F32 R184, R16.reuse, R32, R184 ;  /* 0x0000002010b8723c */ /* 0x050ff000000018b8 */
[C---:B------:R-:W-:Y:S01]  /*6e50*/  HMMA.16816.F32 R180, R16.reuse, R34, R180 ;  /* 0x0000002210b4723c */ /* 0x040fe200000018b4 */
[----:B------:R-:W-:Y:S07]  /*6e60*/  LDSM.16.M88.4 R32, [R220+0x6000] ;  /* 0x00600000dc20783b */ /* 0x000fee0000000200 */
[C---:B-----5:R-:W-:Y:S08]  /*6e70*/  HMMA.16816.F32 R176, R16.reuse, R28, R176 ;  /* 0x0000001c10b0723c */ /* 0x060ff000000018b0 */
[C---:B------:R-:W-:Y:S01]  /*6e80*/  HMMA.16816.F32 R172, R16.reuse, R30, R172 ;  /* 0x0000001e10ac723c */ /* 0x040fe200000018ac */
[----:B------:R-:W4:Y:S07]  /*6e90*/  LDSM.16.M88.4 R28, [R167+0xe000] ;  /* 0x00e00000a71c783b */ /* 0x000f2e0000000200 */
[----:B------:R-:W-:Y:S01]  /*6ea0*/  HMMA.16816.F32 R188, R16, R198, R188 ;  /* 0x000000c610bc723c */ /* 0x000fe200000018bc */
[----:B------:R-:W5:Y:S07]  /*6eb0*/  LDSM.16.M88.4 R196, [R222+0xf000] ;  /* 0x00f00000dec4783b */ /* 0x000f6e0000000200 */
[----:B---3--:R-:W-:Y:S08]  /*6ec0*/  HMMA.16816.F32 R12, R212, R20, R12 ;  /* 0x00000014d40c723c */ /* 0x008ff0000000180c */
[C---:B------:R-:W-:Y:S08]  /*6ed0*/  HMMA.16816.F32 R168, R16.reuse, R24, R168 ;  /* 0x0000001810a8723c */ /* 0x040ff000000018a8 */
[----:B------:R-:W-:Y:S01]  /*6ee0*/  HMMA.16816.F32 R208, R16, R26, R208 ;  /* 0x0000001a10d0723c */ /* 0x000fe200000018d0 */
[----:B------:R-:W-:Y:S04]  /*6ef0*/  LDSM.16.M88.4 R16, [R167+0xf800] ;  /* 0x00f80000a710783b */ /* 0x000fe80000000200 */
[----:B------:R-:W-:Y:S03]  /*6f00*/  LDSM.16.M88.4 R24, [R167+0xe800] ;  /* 0x00e80000a718783b */ /* 0x000fe60000000200 */
[C---:B-1----:R-:W-:Y:S08]  /*6f10*/  HMMA.16816.F32 R184, R212.reuse, R8, R184 ;  /* 0x00000008d4b8723c */ /* 0x042ff000000018b8 */
[C---:B------:R-:W-:Y:S01]  /*6f20*/  HMMA.16816.F32 R180, R212.reuse, R10, R180 ;  /* 0x0000000ad4b4723c */ /* 0x040fe200000018b4 */
[----:B------:R-:W-:Y:S07]  /*6f30*/  LDSM.16.M88.4 R8, [R223+0x6000] ;  /* 0x00600000df08783b */ /* 0x000fee0000000200 */
[C---:B--2---:R-:W-:Y:S08]  /*6f40*/  HMMA.16816.F32 R176, R212.reuse, R4, R176 ;  /* 0x00000004d4b0723c */ /* 0x044ff000000018b0 */
[C---:B------:R-:W-:Y:S01]  /*6f50*/  HMMA.16816.F32 R172, R212.reuse, R6, R172 ;  /* 0x00000006d4ac723c */ /* 0x040fe200000018ac */
[----:B------:R-:W1:Y:S07]  /*6f60*/  LDSM.16.M88.4 R4, [R217+0xe000] ;  /* 0x00e00000d904783b */ /* 0x000e6e0000000200 */
[----:B------:R-:W-:Y:S01]  /*6f70*/  HMMA.16816.F32 R188, R212, R22, R188 ;  /* 0x00000016d4bc723c */ /* 0x000fe200000018bc */
[----:B------:R-:W2:Y:S07]  /*6f80*/  LDSM.16.M88.4 R20, [R167+0xf000] ;  /* 0x00f00000a714783b */ /* 0x000eae0000000200 */
[----:B------:R-:W-:Y:S08]  /*6f90*/  HMMA.16816.F32 R12, R204, R240, R12 ;  /* 0x000000f0cc0c723c */ /* 0x000ff0000000180c */
[C---:B------:R-:W-:Y:S08]  /*6fa0*/  HMMA.16816.F32 R168, R212.reuse, R244, R168 ;  /* 0x000000f4d4a8723c */ /* 0x040ff000000018a8 */
[----:B------:R-:W-:Y:S08]  /*6fb0*/  HMMA.16816.F32 R208, R212, R246, R208 ;  /* 0x000000f6d4d0723c */ /* 0x000ff000000018d0 */
[----:B------:R-:W-:Y:S08]  /*6fc0*/  HMMA.16816.F32 R188, R204, R242, R188 ;  /* 0x000000f2ccbc723c */ /* 0x000ff000000018bc */
[----:B----4-:R-:W-:Y:S08]  /*6fd0*/  HMMA.16816.F32 R12, R32, R28, R12 ;  /* 0x0000001c200c723c */ /* 0x010ff0000000180c */
[C---:B-----5:R-:W-:Y:S08]  /*6fe0*/  HMMA.16816.F32 R176, R204.reuse, R196, R176 ;  /* 0x000000c4ccb0723c */ /* 0x060ff000000018b0 */
[C---:B------:R-:W-:Y:S08]  /*6ff0*/  HMMA.16816.F32 R168, R204.reuse, R192, R168 ;  /* 0x000000c0cca8723c */ /* 0x040ff000000018a8 */
[C---:B------:R-:W-:Y:S08]  /*7000*/  HMMA.16816.F32 R208, R204.reuse, R194, R208 ;  /* 0x000000c2ccd0723c */ /* 0x040ff000000018d0 */
[C---:B------:R-:W-:Y:S01]  /*7010*/  HMMA.16816.F32 R172, R204.reuse, R198, R172 ;  /* 0x000000c6ccac723c */ /* 0x040fe200000018ac */
[----:B------:R-:W3:Y:S07]  /*7020*/  LDSM.16.M88.4 R196, [R217+0xe800] ;  /* 0x00e80000d9c4783b */ /* 0x000eee0000000200 */
[----:B------:R-:W-:Y:S08]  /*7030*/  HMMA.16816.F32 R184, R204, R200, R184 ;  /* 0x000000c8ccb8723c */ /* 0x000ff000000018b8 */
[----:B------:R-:W-:Y:S08]  /*7040*/  HMMA.16816.F32 R188, R32, R30, R188 ;  /* 0x0000001e20bc723c */ /* 0x000ff000000018bc */
[----:B-1----:R-:W-:Y:S01]  /*7050*/  HMMA.16816.F32 R12, R8, R4, R12 ;  /* 0x00000004080c723c */ /* 0x002fe2000000180c */
[----:B------:R-:W-:-:S05]  /*7060*/  IMAD.SHL.U32 R5, R219, 0x2, RZ ;  /* 0x00000002db057824 */ /* 0x000fca00078e00ff */
[----:B------:R-:W-:Y:S02]  /*7070*/  LOP3.LUT R5, R5, 0x6, RZ, 0xc0, !PT ;  /* 0x0000000605057812 */ /* 0x000fe400078ec0ff */
[----:B------:R-:W-:Y:S08]  /*7080*/  HMMA.16816.F32 R180, R204, R202, R180 ;  /* 0x000000caccb4723c */ /* 0x000ff000000018b4 */
[----:B--2---:R-:W-:Y:S01]  /*7090*/  HMMA.16816.F32 R176, R32, R20, R176 ;  /* 0x0000001420b0723c */ /* 0x004fe200000018b0 */
[----:B------:R-:W-:-:S04]  /*70a0*/  IMAD.U32 R20, RZ, RZ, UR20 ;  /* 0x00000014ff147e24 */ /* 0x000fc8000f8e00ff */
[----:B------:R-:W-:-:S03]  /*70b0*/  IMAD R20, R20, 0x40, R5 ;  /* 0x0000004014147824 */ /* 0x000fc600078e0205 */
[C---:B------:R-:W-:Y:S01]  /*70c0*/  HMMA.16816.F32 R168, R32.reuse, R16, R168 ;  /* 0x0000001020a8723c */ /* 0x040fe200000018a8 */
[C---:B------:R-:W-:Y:S02]  /*70d0*/  VIADD R5, R20.reuse, 0xffffff80 ;  /* 0xffffff8014057836 */ /* 0x040fe40000000000 */
[C---:B------:R-:W-:Y:S02]  /*70e0*/  VIADD R21, R20.reuse, 0xffffff81 ;  /* 0xffffff8114157836 */ /* 0x040fe40000000000 */
[C---:B------:R-:W-:Y:S01]  /*70f0*/  VIADD R29, R20.reuse, 0xffffff91 ;  /* 0xffffff91141d7836 */ /* 0x040fe20000000000 */
[C---:B------:R-:W-:Y:S02]  /*7100*/  ISETP.GE.AND P3, PT, R5.reuse, R2, PT ;  /* 0x000000020500720c */ /* 0x040fe40003f66270 */
[----:B------:R-:W-:Y:S01]  /*7110*/  HMMA.16816.F32 R208, R32, R18, R208 ;  /* 0x0000001220d0723c */ /* 0x000fe200000018d0 */
[----:B------:R-:W1:Y:S01]  /*7120*/  LDSM.16.M88.4 R16, [R217+0xf000] ;  /* 0x00f00000d910783b */ /* 0x000e620000000200 */
[----:B------:R-:W-:Y:S01]  /*7130*/  ISETP.GE.AND P1, PT, R5, R0, PT ;  /* 0x000000000500720c */ /* 0x000fe20003f26270 */
[----:B------:R-:W-:Y:S01]  /*7140*/  VIADD R5, R20, 0xffffff89 ;  /* 0xffffff8914057836 */ /* 0x000fe20000000000 */
[----:B------:R-:W-:-:S02]  /*7150*/  ISETP.GE.AND P4, PT, R21, R2, PT ;  /* 0x000000021500720c */ /* 0x000fc40003f86270 */
[----:B------:R-:W-:Y:S02]  /*7160*/  ISETP.GE.AND P6, PT, R21, R0, PT ;  /* 0x000000001500720c */ /* 0x000fe40003fc6270 */
[----:B------:R-:W-:Y:S01]  /*7170*/  HMMA.16816.F32 R184, R32, R24, R184 ;  /* 0x0000001820b8723c */ /* 0x000fe200000018b8 */
[----:B------:R-:W-:Y:S02]  /*7180*/  FSEL R25, R14, -INF , !P1 ;  /* 0xff8000000e197808 */ /* 0x000fe40004800000 */
[----:B------:R-:W-:Y:S02]  /*7190*/  FSEL R13, R13, -INF , !P4 ;  /* 0xff8000000d0d7808 */ /* 0x000fe40006000000 */
[C---:B------:R-:W-:Y:S02]  /*71a0*/  ISETP.GE.AND P1, PT, R5.reuse, R2, PT ;  /* 0x000000020500720c */ /* 0x040fe40003f26270 */
[----:B------:R-:W-:Y:S01]  /*71b0*/  ISETP.GE.AND P4, PT, R5, R0, PT ;  /* 0x000000000500720c */ /* 0x000fe20003f86270 */
[----:B------:R-:W-:Y:S01]  /*71c0*/  HMMA.16816.F32 R188, R8, R6, R188 ;  /* 0x0000000608bc723c */ /* 0x000fe200000018bc */
[----:B------:R-:W-:Y:S01]  /*71d0*/  VIADD R7, R20, 0xffffff88 ;  /* 0xffffff8814077836 */ /* 0x000fe20000000000 */
[----:B------:R-:W-:-:S04]  /*71e0*/  FSEL R21, R15, -INF , !P6 ;  /* 0xff8000000f157808 */ /* 0x000fc80007000000 */
[----:B------:R-:W-:Y:S02]  /*71f0*/  ISETP.GE.AND P5, PT, R7, R2, PT ;  /* 0x000000020700720c */ /* 0x000fe40003fa6270 */
[----:B------:R-:W-:Y:S01]  /*7200*/  HMMA.16816.F32 R180, R32, R26, R180 ;  /* 0x0000001a20b4723c */ /* 0x000fe200000018b4 */
[----:B------:R-:W-:-:S05]  /*7210*/  VIADD R27, R20, 0xffffff90 ;  /* 0xffffff90141b7836 */ /* 0x000fca0000000000 */
[----:B------:R-:W-:Y:S02]  /*7220*/  ISETP.GE.AND P6, PT, R27, R2, PT ;  /* 0x000000021b00720c */ /* 0x000fe40003fc6270 */
[----:B------:R-:W-:Y:S01]  /*7230*/  HMMA.16816.F32 R172, R32, R22, R172 ;  /* 0x0000001620ac723c */ /* 0x000fe200000018ac */
[----:B------:R-:W-:Y:S01]  /*7240*/  FSEL R23, R12, -INF , !P3 ;  /* 0xff8000000c177808 */ /* 0x000fe20005800000 */
[----:B------:R-:W-:Y:S01]  /*7250*/  VIADD R33, R20, 0xffffff98 ;  /* 0xffffff9814217836 */ /* 0x000fe20000000000 */
[----:B------:R-:W-:Y:S02]  /*7260*/  ISETP.GE.AND P3, PT, R7, R0, PT ;  /* 0x000000000700720c */ /* 0x000fe40003f66270 */
[----:B------:R-:W2:Y:S01]  /*7270*/  LDSM.16.M88.4 R4, [R217+0xf800] ;  /* 0x00f80000d904783b */ /* 0x000ea20000000200 */
[----:B------:R-:W-:Y:S01]  /*7280*/  FSEL R15, R188, -INF , !P5 ;  /* 0xff800000bc0f7808 */ /* 0x000fe20006800000 */
[----:B------:R-:W-:-:S04]  /*7290*/  DEPBAR.LE SB0, 0x0 ;  /* 0x000080000000791a */ /* 0x000fc80000000000 */
[C---:B---3--:R-:W-:Y:S01]  /*72a0*/  HMMA.16816.F32 R184, R8.reuse, R196, R184 ;  /* 0x000000c408b8723c */ /* 0x048fe200000018b8 */
[----:B------:R-:W-:Y:S02]  /*72b0*/  ISETP.GE.AND P5, PT, R27, R0, PT ;  /* 0x000000001b00720c */ /* 0x000fe40003fa6270 */
[----:B------:R-:W-:Y:S02]  /*72c0*/  FSEL R27, R190, -INF , !P3 ;  /* 0xff800000be1b7808 */ /* 0x000fe40005800000 */
[----:B------:R-:W-:Y:S02]  /*72d0*/  FSEL R31, R189, -INF , !P1 ;  /* 0xff800000bd1f7808 */ /* 0x000fe40004800000 */
[C---:B------:R-:W-:Y:S01]  /*72e0*/  ISETP.GE.AND P3, PT, R29.reuse, R2, PT ;  /* 0x000000021d00720c */ /* 0x040fe20003f66270 */
[----:B------:R-:W-:Y:S01]  /*72f0*/  HMMA.16816.F32 R180, R8, R198, R180 ;  /* 0x000000c608b4723c */ /* 0x000fe200000018b4 */
[----:B------:R-:W-:Y:S02]  /*7300*/  ISETP.GE.AND P1, PT, R29, R0, PT ;  /* 0x000000001d00720c */ /* 0x000fe40003f26270 */
[----:B------:R-:W-:-:S02]  /*7310*/  FSEL R29, R191, -INF , !P4 ;  /* 0xff800000bf1d7808 */ /* 0x000fc40006000000 */
[----:B------:R-:W-:-:S03]  /*7320*/  ISETP.GE.AND P4, PT, R33, R2, PT ;  /* 0x000000022100720c */ /* 0x000fc60003f86270 */
[C---:B-1----:R-:W-:Y:S01]  /*7330*/  HMMA.16816.F32 R176, R8.reuse, R16, R176 ;  /* 0x0000001008b0723c */ /* 0x042fe200000018b0 */
[----:B------:R-:W-:Y:S02]  /*7340*/  VIADD R17, R20, 0xffffffa0 ;  /* 0xffffffa014117836 */ /* 0x000fe40000000000 */
[----:B------:R-:W-:Y:S02]  /*7350*/  FSEL R213, R184, -INF , !P6 ;  /* 0xff800000b8d57808 */ /* 0x000fe40007000000 */
[----:B------:R-:W-:Y:S01]  /*7360*/  ISETP.GE.AND P6, PT, R33, R0, PT ;  /* 0x000000002100720c */ /* 0x000fe20003fc6270 */
[C---:B------:R-:W-:Y:S01]  /*7370*/  VIADD R33, R20.reuse, 0xffffff99 ;  /* 0xffffff9914217836 */ /* 0x040fe20000000000 */
[----:B------:R-:W-:Y:S01]  /*7380*/  FSEL R207, R187, -INF , !P1 ;  /* 0xff800000bbcf7808 */ /* 0x000fe20004800000 */
[----:B------:R-:W-:Y:S01]  /*7390*/  HMMA.16816.F32 R172, R8, R18, R172 ;  /* 0x0000001208ac723c */ /* 0x000fe200000018ac */
[C---:B------:R-:W-:Y:S01]  /*73a0*/  ISETP.GE.AND P1, PT, R17.reuse, R2, PT ;  /* 0x000000021100720c */ /* 0x040fe20003f26270 */
[----:B------:R-:W-:Y:S01]  /*73b0*/  VIADD R19, R20, 0xffffffa8 ;  /* 0xffffffa814137836 */ /* 0x000fe20000000000 */
[----:B------:R-:W-:Y:S01]  /*73c0*/  FSEL R245, R180, -INF , !P4 ;  /* 0xff800000b4f57808 */ /* 0x000fe20006000000 */
[----:B------:R-:W-:Y:S01]  /*73d0*/  BAR.SYNC.DEFER_BLOCKING 0x0 ;  /* 0x0000000000007b1d */ /* 0x000fe20000010000 */
[----:B------:R-:W-:Y:S01]  /*73e0*/  ISETP.GE.AND P4, PT, R17, R0, PT ;  /* 0x000000001100720c */ /* 0x000fe20003f86270 */
[----:B------:R-:W-:Y:S01]  /*73f0*/  VIADD R17, R20, 0xffffffa1 ;  /* 0xffffffa114117836 */ /* 0x000fe20000000000 */
[----:B------:R-:W-:-:S02]  /*7400*/  FSEL R243, R186, -INF , !P5 ;  /* 0xff800000baf37808 */ /* 0x000fc40006800000 */
[----:B------:R-:W-:Y:S01]  /*7410*/  FSEL R247, R185, -INF , !P3 ;  /* 0xff800000b9f77808 */ /* 0x000fe20005800000 */
[C---:B--2---:R-:W-:Y:S01]  /*7420*/  HMMA.16816.F32 R168, R8.reuse, R4, R168 ;  /* 0x0000000408a8723c */ /* 0x044fe200000018a8 */
[C---:B------:R-:W-:Y:S01]  /*7430*/  ISETP.GE.AND P5, PT, R33.reuse, R2, PT ;  /* 0x000000022100720c */ /* 0x040fe20003fa6270 */
[----:B------:R-:W-:Y:S01]  /*7440*/  VIADD R5, R20, 0xffffffb0 ;  /* 0xffffffb014057836 */ /* 0x000fe20000000000 */
[----:B------:R-:W-:Y:S02]  /*7450*/  ISETP.GE.AND P3, PT, R33, R0, PT ;  /* 0x000000002100720c */ /* 0x000fe40003f66270 */
[----:B------:R-:W-:Y:S02]  /*7460*/  FSEL R167, R182, -INF , !P6 ;  /* 0xff800000b6a77808 */ /* 0x000fe40007000000 */
[----:B------:R-:W-:Y:S01]  /*7470*/  ISETP.GE.AND P6, PT, R17, R2, PT ;  /* 0x000000021100720c */ /* 0x000fe20003fc6270 */
[----:B------:R-:W-:Y:S01]  /*7480*/  HMMA.16816.F32 R208, R8, R6, R208 ;  /* 0x0000000608d0723c */ /* 0x000fe200000018d0 */
[----:B------:R-:W-:Y:S01]  /*7490*/  FSEL R181, R181, -INF , !P5 ;  /* 0xff800000b5b57808 */ /* 0x000fe20006800000 */
[----:B------:R-:W-:Y:S01]  /*74a0*/  VIADD R7, R20, 0xffffffb8 ;  /* 0xffffffb814077836 */ /* 0x000fe20000000000 */
[----:B------:R-:W-:-:S02]  /*74b0*/  FSEL R183, R183, -INF , !P3 ;  /* 0xff800000b7b77808 */ /* 0x000fc40005800000 */
[----:B------:R-:W-:Y:S01]  /*74c0*/  ISETP.GE.AND P5, PT, R17, R0, PT ;  /* 0x000000001100720c */ /* 0x000fe20003fa6270 */
[----:B------:R-:W-:Y:S01]  /*74d0*/  VIADD R17, R20, 0xffffffa9 ;  /* 0xffffffa914117836 */ /* 0x000fe20000000000 */
[----:B------:R-:W-:Y:S02]  /*74e0*/  ISETP.GE.AND P3, PT, R19, R2, PT ;  /* 0x000000021300720c */ /* 0x000fe40003f66270 */
[----:B------:R-:W-:Y:S02]  /*74f0*/  FSEL R241, R177, -INF , !P6 ;  /* 0xff800000b1f17808 */ /* 0x000fe40007000000 */
[----:B------:R-:W-:Y:S02]  /*7500*/  FSEL R185, R179, -INF , !P5 ;  /* 0xff800000b3b97808 */ /* 0x000fe40006800000 */
[----:B------:R-:W-:Y:S02]  /*7510*/  FSEL R177, R172, -INF , !P3 ;  /* 0xff800000acb17808 */ /* 0x000fe40005800000 */
[----:B------:R-:W-:-:S02]  /*7520*/  FSEL R189, R176, -INF , !P1 ;  /* 0xff800000b0bd7808 */ /* 0x000fc40004800000 */
[----:B------:R-:W-:Y:S02]  /*7530*/  FSEL R187, R178, -INF , !P4 ;  /* 0xff800000b2bb7808 */ /* 0x000fe40006000000 */
[C---:B------:R-:W-:Y:S02]  /*7540*/  ISETP.GE.AND P5, PT, R5.reuse, R2, PT ;  /* 0x000000020500720c */ /* 0x040fe40003fa6270 */
[-C--:B------:R-:W-:Y:S01]  /*7550*/  ISETP.GE.AND P3, PT, R5, R0.reuse, PT ;  /* 0x000000000500720c */ /* 0x080fe20003f66270 */
[----:B------:R-:W-:Y:S01]  /*7560*/  VIADD R5, R20, 0xffffffb1 ;  /* 0xffffffb114057836 */ /* 0x000fe20000000000 */
[----:B------:R-:W-:Y:S02]  /*7570*/  ISETP.GE.AND P1, PT, R19, R0, PT ;  /* 0x000000001300720c */ /* 0x000fe40003f26270 */
[----:B------:R-:W-:Y:S02]  /*7580*/  ISETP.GE.AND P4, PT, R17, R2, PT ;  /* 0x000000021100720c */ /* 0x000fe40003f86270 */
[----:B------:R-:W-:-:S02]  /*7590*/  FSEL R191, R174, -INF , !P1 ;  /* 0xff800000aebf7808 */ /* 0x000fc40004800000 */
[----:B------:R-:W-:Y:S02]  /*75a0*/  FSEL R179, R173, -INF , !P4 ;  /* 0xff800000adb37808 */ /* 0x000fe40006000000 */
[C---:B------:R-:W-:Y:S02]  /*75b0*/  ISETP.GE.AND P1, PT, R5.reuse, R2, PT ;  /* 0x000000020500720c */ /* 0x040fe40003f26270 */
[-C--:B------:R-:W-:Y:S01]  /*75c0*/  ISETP.GE.AND P4, PT, R5, R0.reuse, PT ;  /* 0x000000000500720c */ /* 0x080fe20003f86270 */
[----:B------:R-:W-:Y:S01]  /*75d0*/  VIADD R5, R20, 0xffffffb9 ;  /* 0xffffffb914057836 */ /* 0x000fe20000000000 */
[----:B------:R-:W-:Y:S02]  /*75e0*/  ISETP.GE.AND P6, PT, R17, R0, PT ;  /* 0x000000001100720c */ /* 0x000fe40003fc6270 */
[----:B------:R-:W-:Y:S02]  /*75f0*/  FSEL R225, R168, -INF , !P5 ;  /* 0xff800000a8e17808 */ /* 0x000fe40006800000 */
[----:B------:R-:W-:-:S02]  /*7600*/  FSEL R239, R175, -INF , !P6 ;  /* 0xff800000afef7808 */ /* 0x000fc40007000000 */
[----:B------:R-:W-:Y:S02]  /*7610*/  FSEL R217, R170, -INF , !P3 ;  /* 0xff800000aad97808 */ /* 0x000fe40005800000 */
[----:B------:R-:W-:Y:S02]  /*7620*/  FSEL R229, R169, -INF , !P1 ;  /* 0xff800000a9e57808 */ /* 0x000fe40004800000 */
[-C--:B------:R-:W-:Y:S02]  /*7630*/  ISETP.GE.AND P6, PT, R7, R2.reuse, PT ;  /* 0x000000020700720c */ /* 0x080fe40003fc6270 */
[----:B------:R-:W-:Y:S02]  /*7640*/  ISETP.GE.AND P5, PT, R5, R2, PT ;  /* 0x000000020500720c */ /* 0x000fe40003fa6270 */
[-C--:B------:R-:W-:Y:S02]  /*7650*/  ISETP.GE.AND P3, PT, R7, R0.reuse, PT ;  /* 0x000000000700720c */ /* 0x080fe40003f66270 */
[----:B------:R-:W-:-:S02]  /*7660*/  ISETP.GE.AND P1, PT, R5, R0, PT ;  /* 0x000000000500720c */ /* 0x000fc40003f26270 */
[----:B------:R-:W-:Y:S02]  /*7670*/  FSEL R195, R171, -INF , !P4 ;  /* 0xff800000abc37808 */ /* 0x000fe40006000000 */
[----:B------:R-:W-:Y:S02]  /*7680*/  FSEL R223, R208, -INF , !P6 ;  /* 0xff800000d0df7808 */ /* 0x000fe40007000000 */
[----:B------:R-:W-:Y:S02]  /*7690*/  FSEL R222, R209, -INF , !P5 ;  /* 0xff800000d1de7808 */ /* 0x000fe40006800000 */
[----:B------:R-:W-:Y:S02]  /*76a0*/  FSEL R193, R210, -INF , !P3 ;  /* 0xff800000d2c17808 */ /* 0x000fe40005800000 */
[----:B------:R-:W-:Y:S01]  /*76b0*/  FSEL R192, R211, -INF , !P1 ;  /* 0xff800000d3c07808 */ /* 0x000fe20004800000 */
[----:B------:R-:W-:Y:S06]  /*76c0*/  BRA.U !UP0, `(.L_x_2987) ;  /* 0x0000000508947547 */ /* 0x000fec000b800000 */
        /* <DEDUP_REMOVED lines=34> */
[----:B------:R-:W1:Y:S01]  /*78f0*/  LDCU.64 UR6, c[0x0][0x3a0] ;  /* 0x00007400ff0677ac */ /* 0x000e620008000a00 */
[----:B------:R-:W-:Y:S02]  /*7900*/  LOP3.LUT R5, RZ, R6, RZ, 0x33, !PT ;  /* 0x00000006ff057212 */ /* 0x000fe400078e33ff */
[----:B------:R-:W-:-:S03]  /*7910*/  ISETP.GE.AND P4, PT, R4, RZ, PT ;  /* 0x000000ff0400720c */ /* 0x000fc60003f86270 */
[----:B------:R-:W-:-:S04]  /*7920*/  @P6 IADD3 R9, PT, PT, R9, 0x1, RZ ;  /* 0x0000000109096810 */ /* 0x000fc80007ffe0ff */
[----:B------:R-:W-:Y:S01]  /*7930*/  @P3 VIADD R2, R2, 0x1 ;  /* 0x0000000102023836 */ /* 0x000fe20000000000 */
[----:B------:R-:W-:-:S04]  /*7940*/  ISETP.NE.AND P3, PT, R6, RZ, PT ;  /* 0x000000ff0600720c */ /* 0x000fc80003f65270 */
[----:B------:R-:W-:Y:S01]  /*7950*/  MOV R0, R2 ;  /* 0x0000000200007202 */ /* 0x000fe20000000f00 */
        /* <DEDUP_REMOVED lines=24> */
.L_x_2988:
[----:B------:R-:W-:Y:S01]  /*7ae0*/  UMOV UR6, URZ ;  /* 0x000000ff00067c82 */ /* 0x000fe20008000000 */
[----:B------:R-:W-:Y:S01]  /*7af0*/  USHF.L.U32 UR4, UR10, 0x6, URZ ;  /* 0x000000060a047899 */ /* 0x000fe200080006ff */
[----:B------:R-:W-:-:S05]  /*7b00*/  IADD3 R5, P1, PT, RZ, -UR6, RZ ;  /* 0x80000006ff057c10 */ /* 0x000fca000ff3e0ff */
[----:B------:R-:W-:-:S05]  /*7b10*/  IMAD.X R0, RZ, RZ, ~UR4, P1 ;  /* 0x80000004ff007e24 */ /* 0x000fca00088e06ff */
[----:B------:R-:W-:-:S04]  /*7b20*/  SHF.R.S64 R5, R5, 0x1f, R0 ;  /* 0x0000001f05057819 */ /* 0x000fc80000001000 */
[----:B------:R-:W-:-:S04]  /*7b30*/  IADD3 R228, P1, PT, R5, R228, RZ ;  /* 0x000000e405e47210 */ /* 0x000fc80007f3e0ff */
[----:B------:R-:W-:-:S09]  /*7b40*/  LEA.HI.X.SX32 R227, R0, R227, 0x1, P1 ;  /* 0x000000e300e37211 */ /* 0x000fd200008f0eff */
.L_x_2989:
[----:B------:R-:W-:Y:S01]  /*7b50*/  USHF.L.U32 UR4, UR10, 0x5, URZ ;  /* 0x000000050a047899 */ /* 0x000fe200080006ff */
[----:B------:R-:W-:Y:S01]  /*7b60*/  IMAD.MOV.U32 R226, RZ, RZ, R228 ;  /* 0x000000ffffe27224 */ /* 0x000fe200078e00e4 */
[----:B------:R-:W-:-:S04]  /*7b70*/  USHF.L.U64.HI UR10, UR10, 0x5, UR11 ;  /* 0x000000050a0a7899 */ /* 0x000fc8000801020b */
        /* <DEDUP_REMOVED lines=26> */
.L_x_2987:
[----:B-1----:R-:W-:Y:S01]  /*7d20*/  FMNMX3.FTZ R6, R164, R23, R13, !PT ;  /* 0x00000017a4067276 */ /* 0x002fe2000781000d */
[----:B------:R-:W1:Y:S01]  /*7d30*/  LDCU UR4, c[0x0][0x45c] ;  /* 0x00008b80ff0477ac */ /* 0x000e620008000800 */
        /* <DEDUP_REMOVED lines=43> */
[----:B------:R-:W1:Y:S01]  /*7ff0*/  LDSM.16.MT88.4 R12, [R220+0x10000] ;  /* 0x01000000dc0c783b */ /* 0x000e620000004200 */
[----:B------:R-:W-:Y:S01]  /*8000*/  FSEL R194, R194, RZ, P1 ;  /* 0x000000ffc2c27208 */ /* 0x000fe20000800000 */
[--C-:B------:R-:W-:Y:S01]  /*8010*/  FFMA.FTZ R198, R23, UR4, -R224.reuse ;  /* 0x0000000417c67c23 */ /* 0x100fe200080108e0 */
[----:B------:R-:W-:Y:S01]  /*8020*/  FFMA.FTZ R199, R31, UR4, -R224 ;  /* 0x000000041fc77c23 */ /* 0x000fe200080108e0 */
[----:B------:R-:W-:Y:S01]  /*8030*/  FADD.FTZ R3, R3, -R4 ;  /* 0x8000000403037221 */ /* 0x000fe20000010000 */
[----:B------:R-:W-:Y:S01]  /*8040*/  FMUL.FTZ R203, R5, UR4 ;  /* 0x0000000405cb7c20 */ /* 0x000fe20008410000 */
[--C-:B------:R-:W-:Y:S01]  /*8050*/  FFMA.FTZ R200, R25, UR4, -R194.reuse ;  /* 0x0000000419c87c23 */ /* 0x100fe200080108c2 */
[--C-:B------:R-:W-:Y:S01]  /*8060*/  FFMA.FTZ R197, R21, UR4, -R194.reuse ;  /* 0x0000000415c57c23 */ /* 0x100fe200080108c2 */
[--C-:B------:R-:W-:Y:S01]  /*8070*/  FFMA.FTZ R201, R27, UR4, -R194.reuse ;  /* 0x000000041bc97c23 */ /* 0x100fe200080108c2 */
[--C-:B------:R-:W-:Y:S01]  /*8080*/  FFMA.FTZ R204, R29, UR4, -R194.reuse ;  /* 0x000000041dcc7c23 */ /* 0x100fe200080108c2 */
[----:B------:R-:W-:Y:S01]  /*8090*/  FMUL.FTZ R3, R3, UR4 ;  /* 0x0000000403037c20 */ /* 0x000fe20008410000 */
[----:B------:R-:W-:Y:S01]  /*80a0*/  MUFU.EX2 R198, R198 ;  /* 0x000000c600c67308 */ /* 0x000fe20000000800 */
[----:B------:R-:W2:Y:S01]  /*80b0*/  LDSM.16.MT88.4 R20, [R215+0x10000] ;  /* 0x01000000d714783b */ /* 0x000ea20000004200 */
[----:B------:R-:W-:Y:S01]  /*80c0*/  FFMA.FTZ R211, R207, UR4, -R194 ;  /* 0x00000004cfd37c23 */ /* 0x000fe200080108c2 */
[--C-:B------:R-:W-:Y:S01]  /*80d0*/  FFMA.FTZ R213, R213, UR4, -R224.reuse ;  /* 0x00000004d5d57c23 */ /* 0x100fe200080108e0 */
[----:B------:R-:W3:Y:S01]  /*80e0*/  MUFU.EX2 R196, R196 ;  /* 0x000000c400c47308 */ /* 0x000ee20000000800 */
[----:B------:R-:W4:Y:S01]  /*80f0*/  LDSM.16.MT88.4 R28, [R214] ;  /* 0x00000000d61c783b */ /* 0x000f220000004200 */
[--C-:B------:R-:W-:Y:S01]  /*8100*/  FFMA.FTZ R210, R247, UR4, -R224.reuse ;  /* 0x00000004f7d27c23 */ /* 0x100fe200080108e0 */
[--C-:B------:R-:W-:Y:S01]  /*8110*/  FFMA.FTZ R209, R245, UR4, -R224.reuse ;  /* 0x00000004f5d17c23 */ /* 0x100fe200080108e0 */
[----:B------:R-:W-:Y:S01]  /*8120*/  MUFU.EX2 R202, R202 ;  /* 0x000000ca00ca7308 */ /* 0x000fe20000000800 */
[----:B------:R-:W-:Y:S01]  /*8130*/  FFMA.FTZ R206, R181, UR4, -R224 ;  /* 0x00000004b5ce7c23 */ /* 0x000fe200080108e0 */
[--C-:B------:R-:W-:Y:S01]  /*8140*/  FFMA.FTZ R208, R243, UR4, -R194.reuse ;  /* 0x00000004f3d07c23 */ /* 0x100fe200080108c2 */
[--C-:B------:R-:W-:Y:S01]  /*8150*/  FFMA.FTZ R207, R167, UR4, -R194.reuse ;  /* 0x00000004a7cf7c23 */ /* 0x100fe200080108c2 */
[----:B------:R-:W5:Y:S01]  /*8160*/  MUFU.EX2 R199, R199 ;  /* 0x000000c700c77308 */ /* 0x000f620000000800 */
[----:B------:R-:W-:Y:S01]  /*8170*/  FFMA.FTZ R212, R183, UR4, -R194 ;  /* 0x00000004b7d47c23 */ /* 0x000fe200080108c2 */
[----:B------:R-:W-:Y:S01]  /*8180*/  LDSM.16.MT88.4 R164, [R214+0x4800] ;  /* 0x00480000d6a4783b */ /* 0x000fe20000004200 */
[--C-:B------:R-:W-:Y:S01]  /*8190*/  FFMA.FTZ R226, R189, UR4, -R224.reuse ;  /* 0x00000004bde27c23 */ /* 0x100fe200080108e0 */
[----:B------:R-:W-:Y:S01]  /*81a0*/  MUFU.EX2 R200, R200 ;  /* 0x000000c800c87308 */ /* 0x000fe20000000800 */
[--C-:B------:R-:W-:Y:S01]  /*81b0*/  FFMA.FTZ R241, R241, UR4, -R224.reuse ;  /* 0x00000004f1f17c23 */ /* 0x100fe200080108e0 */
[----:B---3--:R-:W-:Y:S01]  /*81c0*/  F2FP.F16.F32.PACK_AB R4, R196, R198 ;  /* 0x000000c6c404723e */ /* 0x008fe200000000ff */
[--C-:B------:R-:W-:Y:S01]  /*81d0*/  FFMA.FTZ R243, R177, UR4, -R224.reuse ;  /* 0x00000004b1f37c23 */ /* 0x100fe200080108e0 */
[----:B------:R-:W3:Y:S01]  /*81e0*/  MUFU.EX2 R197, R197 ;  /* 0x000000c500c57308 */ /* 0x000ee20000000800 */
[----:B------:R-:W-:Y:S01]  /*81f0*/  FFMA.FTZ R232, R179, UR4, -R224 ;  /* 0x00000004b3e87c23 */ /* 0x000fe200080108e0 */
[--C-:B------:R-:W-:Y:S01]  /*8200*/  FFMA.FTZ R238, R187, UR4, -R194.reuse ;  /* 0x00000004bbee7c23 */ /* 0x100fe200080108c2 */
[--C-:B------:R-:W-:Y:S01]  /*8210*/  FFMA.FTZ R245, R185, UR4, -R194.reuse ;  /* 0x00000004b9f57c23 */ /* 0x100fe200080108c2 */
[----:B------:R-:W-:Y:S01]  /*8220*/  MUFU.EX2 R201, R201 ;  /* 0x000000c900c97308 */ /* 0x000fe20000000800 */
[--C-:B------:R-:W-:Y:S01]  /*8230*/  FFMA.FTZ R236, R191, UR4, -R194.reuse ;  /* 0x00000004bfec7c23 */ /* 0x100fe200080108c2 */
[----:B-----5:R-:W-:Y:S01]  /*8240*/  F2FP.F16.F32.PACK_AB R6, R199, R202 ;  /* 0x000000cac706723e */ /* 0x020fe200000000ff */
[----:B------:R-:W-:Y:S01]  /*8250*/  FFMA.FTZ R239, R239, UR4, -R194 ;  /* 0x00000004efef7c23 */ /* 0x000fe200080108c2 */
[----:B------:R-:W5:Y:S01]  /*8260*/  MUFU.EX2 R204, R204 ;  /* 0x000000cc00cc7308 */ /* 0x000f620000000800 */
[----:B------:R-:W-:Y:S01]  /*8270*/  LDSM.16.MT88.4 R180, [R214+0x6800] ;  /* 0x00680000d6b4783b */ /* 0x000fe20000004200 */
[--C-:B------:R-:W-:Y:S01]  /*8280*/  FFMA.FTZ R225, R225, UR4, -R224.reuse ;  /* 0x00000004e1e17c23 */ /* 0x100fe200080108e0 */
[----:B------:R-:W-:Y:S01]  /*8290*/  FFMA.FTZ R240, R229, UR4, -R224 ;  /* 0x00000004e5f07c23 */ /* 0x000fe200080108e0 */
[----:B------:R-:W1:Y:S01]  /*82a0*/  MUFU.EX2 R203, R203 ;  /* 0x000000cb00cb7308 */ /* 0x000e620000000800 */
[--C-:B------:R-:W-:Y:S01]  /*82b0*/  FFMA.FTZ R242, R195, UR4, -R194.reuse ;  /* 0x00000004c3f27c23 */ /* 0x100fe200080108c2 */
[----:B---3--:R-:W-:Y:S01]  /*82c0*/  F2FP.F16.F32.PACK_AB R5, R197, R200 ;  /* 0x000000c8c505723e */ /* 0x008fe200000000ff */
[----:B------:R-:W-:Y:S01]  /*82d0*/  FFMA.FTZ R229, R192, UR4, -R194 ;  /* 0x00000004c0e57c23 */ /* 0x000fe200080108c2 */
[----:B------:R-:W3:Y:S01]  /*82e0*/  MUFU.EX2 R3, R3 ;  /* 0x0000000300037308 */ /* 0x000ee20000000800 */
[----:B------:R-:W-:-:S03]  /*82f0*/  PLOP3.LUT P1, PT, PT, PT, UP0, 0x80, 0x8 ;  /* 0x000000000008781c */ /* 0x000fc60003f2f008 */
        /* <DEDUP_REMOVED lines=191> */
[C---:B---3--:R-:W-:Y:S08]  /*8ef0*/  HMMA.16816.F32 R88, R4.reuse, R92, R88 ;  /* 0x0000005c0458723c */ /* 0x048ff00000001858 */
        /* <DEDUP_REMOVED lines=100> */
[--C-:B------:R-:W-:Y:S01]  /*9540*/  FFMA.FTZ R32, R223, UR4, -R224.reuse ;  /* 0x00000004df207c23 */ /* 0x100fe200080108e0 */
[----:B------:R-:W-:Y:S01]  /*9550*/  FFMA.FTZ R33, R222, UR4, -R224 ;  /* 0x00000004de217c23 */ /* 0x000fe200080108e0 */
[--C-:B------:R-:W-:Y:S01]  /*9560*/  FFMA.FTZ R223, R217, UR4, -R194.reuse ;  /* 0x00000004d9df7c23 */ /* 0x100fe200080108c2 */
[----:B------:R-:W-:Y:S01]  /*9570*/  FFMA.FTZ R224, R193, UR4, -R194 ;  /* 0x00000004c1e07c23 */ /* 0x000fe200080108c2 */
[----:B------:R-:W-:Y:S01]  /*9580*/  MUFU.EX2 R222, R32 ;  /* 0x0000002000de7308 */ /* 0x000fe20000000800 */
[----:B------:R-:W-:Y:S02]  /*9590*/  LDSM.16.MT88.4 R192, [R214+0x1800] ;  /* 0x00180000d6c0783b */ /* 0x000fe40000004200 */
[C---:B-----5:R-:W-:Y:S01]  /*95a0*/  HMMA.16816.F32 R80, R188.reuse, R12, R80 ;  /* 0x0000000cbc50723c */ /* 0x060fe20000001850 */
[----:B------:R1:W-:Y:S04]  /*95b0*/  MUFU.EX2 R217, R33 ;  /* 0x0000002100d97308 */ /* 0x0003e80000000800 */
[----:B------:R-:W5:Y:S03]  /*95c0*/  MUFU.EX2 R223, R223 ;  /* 0x000000df00df7308 */ /* 0x000f660000000800 */
[C---:B------:R-:W-:Y:S01]  /*95d0*/  HMMA.16816.F32 R84, R188.reuse, R14, R84 ;  /* 0x0000000ebc54723c */ /* 0x040fe20000001854 */
[----:B------:R-:W5:Y:S07]  /*95e0*/  MUFU.EX2 R224, R224 ;  /* 0x000000e000e07308 */ /* 0x000f6e0000000800 */
        /* <DEDUP_REMOVED lines=89> */
.L_x_2984:
[----:B------:R-:W-:-:S12]  /*9b80*/  UIADD3 UR20, UPT, UPT, UR14, -0x1, URZ ;  /* 0xffffffff0e147890 */ /* 0x000fd8000fffe0ff */
.L_x_2990:
[----:B------:R-:W-:-:S09]  /*9b90*/  UISETP.GE.AND UP0, UPT, UR20, UR18, UPT ;  /* 0x000000121400728c */ /* 0x000fd2000bf06270 */
[----:B------:R-:W-:Y:S05]  /*9ba0*/  BRA.U !UP0, `(.L_x_2991) ;  /* 0x0000003908dc7547 */ /* 0x000fea000b800000 */
[----:B------:R-:W1:Y:S01]  /*9bb0*/  S2UR UR5, SR_CgaCtaId ;  /* 0x00000000000579c3 */ /* 0x000e620000008800 */
[----:B------:R-:W-:Y:S01]  /*9bc0*/  UISETP.NE.U32.AND UP0, UPT, UR12, URZ, UPT ;  /* 0x000000ff0c00728c */ /* 0x000fe2000bf05070 */
[----:B------:R-:W-:Y:S01]  /*9bd0*/  MOV R217, 0x20 ;  /* 0x0000002000d97802 */ /* 0x000fe20000000f00 */
[----:B------:R-:W-:Y:S01]  /*9be0*/  IMAD.MOV.U32 R0, RZ, RZ, R3 ;  /* 0x000000ffff007224 */ /* 0x000fe200078e0003 */
[----:B------:R-:W-:Y:S01]  /*9bf0*/  MOV R232, RZ ;  /* 0x000000ff00e87202 */ /* 0x000fe20000000f00 */
[----:B------:R-:W-:Y:S01]  /*9c00*/  UISETP.NE.AND.EX UP0, UPT, UR13, URZ, UPT, UP0 ;  /* 0x000000ff0d00728c */ /* 0x000fe2000bf05300 */
[----:B------:R-:W-:Y:S01]  /*9c10*/  SEL R217, R217, 0xffffffe0, !P2 ;  /* 0xffffffe0d9d97807 */ /* 0x000fe20005000000 */
[----:B------:R-:W-:Y:S01]  /*9c20*/  IMAD.MOV.U32 R165, RZ, RZ, R164 ;  /* 0x000000ffffa57224 */ /* 0x000fe200078e00a4 */
[----:B------:R-:W-:Y:S01]  /*9c30*/  UMOV UR11, 0x400 ;  /* 0x00000400000b7882 */ /* 0x000fe20000000000 */
[----:B------:R-:W-:Y:S01]  /*9c40*/  VIADD R226, R220, 0x10000 ;  /* 0x00010000dce27836 */ /* 0x000fe20000000000 */
[----:B------:R-:W-:Y:S01]  /*9c50*/  ULEA UR10, UR20, 0x40, 0x6 ;  /* 0x00000040140a7891 */ /* 0x000fe2000f8e30ff */
[----:B------:R-:W-:Y:S01]  /*9c60*/  PLOP3.LUT P1, PT, PT, PT, UP0, 0x80, 0x8 ;  /* 0x000000000008781c */ /* 0x000fe20003f2f008 */
[----:B------:R-:W-:Y:S01]  /*9c70*/  IMAD.IADD R217, R217, 0x1, R220 ;  /* 0x00000001d9d97824 */ /* 0x000fe200078e02dc */
[----:B------:R-:W-:Y:S01]  /*9c80*/  UIADD3 UR13, UPT, UPT, UR20, 0x1, URZ ;  /* 0x00000001140d7890 */ /* 0x000fe2000fffe0ff */
[----:B------:R-:W2:Y:S01]  /*9c90*/  LDCU UR4, c[0x0][0x45c] ;  /* 0x00008b80ff0477ac */ /* 0x000ea20008000800 */
[----:B------:R-:W3:Y:S01]  /*9ca0*/  LDCU.64 UR6, c[0x0][0x3a0] ;  /* 0x00007400ff0677ac */ /* 0x000ee20008000a00 */
[----:B------:R-:W4:Y:S01]  /*9cb0*/  LDCU.64 UR8, c[0x0][0x3a8] ;  /* 0x00007500ff0877ac */ /* 0x000f220008000a00 */
[----:B-1----:R-:W-:-:S12]  /*9cc0*/  ULEA UR5, UR5, UR11, 0x18 ;  /* 0x0000000b05057291 */ /* 0x002fd8000f8ec0ff */
.L_x_2995:
[----:B------:R-:W-:Y:S01]  /*9cd0*/  @!P1 IADD3 R5, P0, PT, RZ, -R232, RZ ;  /* 0x800000e8ff059210 */ /* 0x000fe20007f1e0ff */
[----:B------:R-:W1:Y:S01]  /*9ce0*/  @!P1 LDC R212, c[0x0][0x3c0] ;  /* 0x0000f000ffd49b82 */ /* 0x000e620000000800 */
[----:B------:R-:W5:Y:S01]  /*9cf0*/  S2R R219, SR_TID.X ;  /* 0x0000000000db7919 */ /* 0x000f620000002100 */
[----:B------:R-:W-:Y:S06]  /*9d00*/  DEPBAR.LE SB0, 0x0 ;  /* 0x000080000000791a */ /* 0x000fec0000000000 */
[----:B------:R-:W2:Y:S08]  /*9d10*/  LDC R215, c[0x0][0x3c4] ;  /* 0x0000f100ffd77b82 */ /* 0x000eb00000000800 */
[----:B------:R-:W-:Y:S01]  /*9d20*/  BAR.SYNC.DEFER_BLOCKING 0x0 ;  /* 0x0000000000007b1d */ /* 0x000fe20000010000 */
[----:B------:R-:W-:Y:S01]  /*9d30*/  IMAD.MOV.U32 R4, RZ, RZ, R230 ;  /* 0x000000ffff047224 */ /* 0x000fe200078e00e6 */
[C---:B-----5:R-:W-:Y:S01]  /*9d40*/  LOP3.LUT R239, R219.reuse, 0x38, RZ, 0xc0, !PT ;  /* 0x00000038dbef7812 */ /* 0x060fe200078ec0ff */
[----:B-1----:R-:W-:Y:S02]  /*9d50*/  @!P1 IMAD.SHL.U32 R6, R212, 0x40, RZ ;  /* 0x00000040d4069824 */ /* 0x002fe400078e00ff */
[C---:B------:R-:W-:Y:S02]  /*9d60*/  IMAD.SHL.U32 R169, R219.reuse, 0x40, RZ ;  /* 0x00000040dba97824 */ /* 0x040fe400078e00ff */
[----:B------:R-:W-:Y:S02]  /*9d70*/  @!P1 IMAD.X R6, RZ, RZ, ~R6, P0 ;  /* 0x000000ffff069224 */ /* 0x000fe400000e0e06 */
[----:B------:R-:W-:Y:S01]  /*9d80*/  IMAD.SHL.U32 R2, R219, 0x8, RZ ;  /* 0x00000008db027824 */ /* 0x000fe200078e00ff */
[----:B------:R-:W-:Y:S01]  /*9d90*/  LOP3.LUT R3, R169, 0x1c0, RZ, 0xc0, !PT ;  /* 0x000001c0a9037812 */ /* 0x000fe200078ec0ff */
[----:B------:R-:W-:Y:S01]  /*9da0*/  IMAD.SHL.U32 R214, R219, 0x20, RZ ;  /* 0x00000020dbd67824 */ /* 0x000fe200078e00ff */
[----:B------:R-:W-:Y:S02]  /*9db0*/  @!P1 SHF.R.S64 R5, R5, 0x1f, R6 ;  /* 0x0000001f05059819 */ /* 0x000fe40000001006 */
[--C-:B------:R-:W-:Y:S02]  /*9dc0*/  LOP3.LUT R239, R239, 0x1f8, R2.reuse, 0x78, !PT ;  /* 0x000001f8efef7812 */ /* 0x100fe400078e7802 */
[----:B------:R-:W-:Y:S01]  /*9dd0*/  @!P1 IADD3 R230, P0, PT, R230, R5, RZ ;  /* 0x00000005e6e69210 */ /* 0x000fe20007f1e0ff */
[----:B------:R-:W-:Y:S01]  /*9de0*/  IMAD.MOV.U32 R5, RZ, RZ, R231 ;  /* 0x000000ffff057224 */ /* 0x000fe200078e00e7 */
[--C-:B------:R-:W-:Y:S02]  /*9df0*/  LOP3.LUT R164, R3, 0x38, R2.reuse, 0xf8, !PT ;  /* 0x0000003803a47812 */ /* 0x100fe400078ef802 */
[----:B------:R-:W-:Y:S02]  /*9e00*/  LOP3.LUT R239, R239, 0x1e00, R2, 0xf8, !PT ;  /* 0x00001e00efef7812 */ /* 0x000fe400078ef802 */
[----:B------:R-:W-:Y:S01]  /*9e10*/  @!P1 LEA.HI.X.SX32 R231, R6, R231, 0x1, P0 ;  /* 0x000000e706e79211 */ /* 0x000fe200000f0eff */
[----:B--2---:R-:W-:Y:S06]  /*9e20*/  @!P1 BRA `(.L_x_2992) ;  /* 0x0000000000f89947 */ /* 0x004fec0003800000 */
[----:B------:R-:W1:Y:S01]  /*9e30*/  LDC R2, c[0x0][0x4f0] ;  /* 0x00013c00ff027b82 */ /* 0x000e620000000800 */
[----:B------:R-:W-:Y:S01]  /*9e40*/  UIADD3 UR11, UPT, UPT, UR10, -0x40, URZ ;  /* 0xffffffc00a0b7890 */ /* 0x000fe2000fffe0ff */
[----:B------:R-:W-:Y:S06]  /*9e50*/  IABS R9, UR10 ;  /* 0x0000000a00097c13 */ /* 0x000fec0008000000 */
[----:B------:R-:W2:Y:S01]  /*9e60*/  LDC.64 R212, c[0x0][0x3c0] ;  /* 0x0000f000ffd47b82 */ /* 0x000ea20000000a00 */
        /* <DEDUP_REMOVED lines=19> */
[----:B------:R-:W-:Y:S02]  /*9fa0*/  ISETP.GT.U32.AND P4, PT, R3, R9, PT ;  /* 0x000000090300720c */ /* 0x000fe40003f84070 */
[----:B------:R-:W-:Y:S09]  /*9fb0*/  ISETP.GE.AND P3, PT, R6, RZ, PT ;  /* 0x000000ff0600720c */ /* 0x000ff20003f66270 */
[----:B------:R-:W-:Y:S02]  /*9fc0*/  @!P2 IMAD.IADD R7, R7, 0x1, -R3 ;  /* 0x000000010707a824 */ /* 0x000fe400078e0a03 */
[-C--:B------:R-:W-:Y:S01]  /*9fd0*/  @!P4 IADD3 R9, PT, PT, R9, -R3.reuse, RZ ;  /* 0x800000030909c210 */ /* 0x080fe20007ffe0ff */
[----:B------:R-:W-:Y:S01]  /*9fe0*/  @!P2 VIADD R10, R10, 0x1 ;  /* 0x000000010a0aa836 */ /* 0x000fe20000000000 */
[C---:B------:R-:W-:Y:S01]  /*9ff0*/  ISETP.NE.AND P2, PT, R2.reuse, RZ, PT ;  /* 0x000000ff0200720c */ /* 0x040fe20003f45270 */
[----:B------:R-:W-:Y:S01]  /*a000*/  @!P4 VIADD R11, R11, 0x1 ;  /* 0x000000010b0bc836 */ /* 0x000fe20000000000 */
[-C--:B------:R-:W-:Y:S02]  /*a010*/  ISETP.GE.U32.AND P5, PT, R7, R3.reuse, PT ;  /* 0x000000030700720c */ /* 0x080fe40003fa6070 */
[----:B------:R-:W-:Y:S02]  /*a020*/  ISETP.GE.U32.AND P6, PT, R9, R3, PT ;  /* 0x000000030900720c */ /* 0x000fe40003fc6070 */
[----:B------:R-:W-:Y:S04]  /*a030*/  LOP3.LUT R3, R2, UR11, RZ, 0x3c, !PT ;  /* 0x0000000b02037c12 */ /* 0x000fe8000f8e3cff */
[----:B------:R-:W-:Y:S02]  /*a040*/  ISETP.GE.AND P0, PT, R3, RZ, PT ;  /* 0x000000ff0300720c */ /* 0x000fe40003f06270 */
[----:B------:R-:W-:Y:S03]  /*a050*/  LOP3.LUT R3, RZ, R2, RZ, 0x33, !PT ;  /* 0x00000002ff037212 */ /* 0x000fe600078e33ff */
[----:B------:R-:W-:Y:S02]  /*a060*/  @P5 IADD3 R10, PT, PT, R10, 0x1, RZ ;  /* 0x000000010a0a5810 */ /* 0x000fe40007ffe0ff */
[----:B------:R-:W-:Y:S05]  /*a070*/  @P6 VIADD R11, R11, 0x1 ;  /* 0x000000010b0b6836 */ /* 0x000fea0000000000 */
[----:B------:R-:W-:Y:S01]  /*a080*/  @!P3 IADD3 R11, PT, PT, -R11, RZ, RZ ;  /* 0x000000ff0b0bb210 */ /* 0x000fe20007ffe1ff */
[----:B------:R-:W-:Y:S03]  /*a090*/  @!P0 IMAD.MOV R10, RZ, RZ, -R10 ;  /* 0x000000ffff0a8224 */ /* 0x000fe600078e0a0a */
[C---:B------:R-:W-:Y:S02]  /*a0a0*/  SEL R11, R3.reuse, R11, !P2 ;  /* 0x0000000b030b7207 */ /* 0x040fe40005000000 */
[----:B------:R-:W-:Y:S02]  /*a0b0*/  SEL R7, R3, R10, !P2 ;  /* 0x0000000a03077207 */ /* 0x000fe40005000000 */
[-C--:B------:R-:W-:Y:S02]  /*a0c0*/  LEA R12, P0, R11, R234.reuse, 0x2 ;  /* 0x000000ea0b0c7211 */ /* 0x080fe400078010ff */
[----:B------:R-:W-:Y:S02]  /*a0d0*/  LEA R14, P2, R7, R234, 0x2 ;  /* 0x000000ea070e7211 */ /* 0x000fe400078410ff */
[-C--:B------:R-:W-:Y:S02]  /*a0e0*/  LEA.HI.X.SX32 R13, R11, R235.reuse, 0x2, P0 ;  /* 0x000000eb0b0d7211 */ /* 0x080fe400000f16ff */
[----:B------:R-:W-:Y:S01]  /*a0f0*/  LEA.HI.X.SX32 R15, R7, R235, 0x2, P2 ;  /* 0x000000eb070f7211 */ /* 0x000fe200010f16ff */
        /* <DEDUP_REMOVED lines=17> */
.L_x_2992:
[----:B------:R-:W-:Y:S01]  /*a210*/  LEA R239, R239, UR5, 0x1 ;  /* 0x00000005efef7c11 */ /* 0x000fe2000f8e08ff */
[----:B------:R-:W-:Y:S01]  /*a220*/  IMAD.SHL.U32 R213, R212, 0x20, RZ ;  /* 0x00000020d4d57824 */ /* 0x000fe200078e00ff */
[----:B------:R-:W-:Y:S01]  /*a230*/  LOP3.LUT R218, R214, 0x7c00, RZ, 0xc0, !PT ;  /* 0x00007c00d6da7812 */ /* 0x000fe200078ec0ff */
[----:B------:R-:W-:Y:S01]  /*a240*/  UIADD3 UR13, UPT, UPT, UR13, -0x1, URZ ;  /* 0xffffffff0d0d7890 */ /* 0x000fe2000fffe0ff */
[----:B------:R-:W-:Y:S01]  /*a250*/  SHF.L.U64.HI R212, R212, 0x5, R215 ;  /* 0x00000005d4d47819 */ /* 0x000fe200000102d7 */
[----:B------:R-:W-:Y:S01]  /*a260*/  @!PT LDS RZ, [RZ] ;  /* 0x00000000fffff984 */ /* 0x000fe20000000800 */
[----:B------:R-:W-:Y:S01]  /*a270*/  @!PT LDS RZ, [RZ] ;  /* 0x00000000fffff984 */ /* 0x000fe20000000800 */
[----:B------:R-:W-:Y:S01]  /*a280*/  @!PT LDS RZ, [RZ] ;  /* 0x00000000fffff984 */ /* 0x000fe20000000800 */
[----:B------:R-:W-:Y:S01]  /*a290*/  LDGSTS.E.BYPASS.LTC128B.128 [R239+0x10000], desc[UR22][R230.64] ;  /* 0x10000000e6ef7fae */ /* 0x000fe2000b981a16 */
[C---:B------:R-:W-:Y:S01]  /*a2a0*/  IADD3 R214, P0, PT, R213.reuse, R230, RZ ;  /* 0x000000e6d5d67210 */ /* 0x040fe20007f1e0ff */
[----:B------:R-:W-:Y:S01]  /*a2b0*/  UISETP.GT.AND UP0, UPT, UR13, UR18, UPT ;  /* 0x000000120d00728c */ /* 0x000fe2000bf04270 */
[----:B------:R-:W-:Y:S01]  /*a2c0*/  SHF.R.U32.HI R221, RZ, 0x1, R219 ;  /* 0x00000001ffdd7819 */ /* 0x000fe200000116db */
[----:B------:R-:W-:Y:S01]  /*a2d0*/  LDGSTS.E.BYPASS.LTC128B.128 [R239+0x12000], desc[UR22][R230.64+0x80] ;  /* 0x12000080e6ef7fae */ /* 0x000fe2000b981a16 */
[----:B------:R-:W-:Y:S01]  /*a2e0*/  IADD3 R242, P2, PT, R213, R214, RZ ;  /* 0x000000d6d5f27210 */ /* 0x000fe20007f5e0ff */
[C---:B------:R-:W-:Y:S01]  /*a2f0*/  IMAD.X R215, R212.reuse, 0x1, R231, P0 ;  /* 0x00000001d4d77824 */ /* 0x040fe200000e06e7 */
[----:B------:R-:W-:Y:S01]  /*a300*/  LOP3.LUT R167, R219, 0x8, RZ, 0xc0, !PT ;  /* 0x00000008dba77812 */ /* 0x000fe200078ec0ff */
[----:B------:R-:W-:Y:S01]  /*a310*/  LDGSTS.E.BYPASS.LTC128B.128 [R239+0x14000], desc[UR22][R230.64+0x100] ;  /* 0x14000100e6ef7fae */ /* 0x000fe2000b981a16 */
[----:B------:R-:W-:Y:S01]  /*a320*/  IADD3 R240, P0, PT, R213, R242, RZ ;  /* 0x000000f2d5f07210 */ /* 0x000fe20007f1e0ff */
[----:B------:R-:W-:Y:S01]  /*a330*/  IMAD.X R243, R212, 0x1, R215, P2 ;  /* 0x00000001d4f37824 */ /* 0x000fe200010e06d7 */
[----:B------:R-:W-:Y:S01]  /*a340*/  LOP3.LUT R3, R218, 0x200, R169, 0xf8, !PT ;  /* 0x00000200da037812 */ /* 0x000fe200078ef8a9 */
[----:B------:R-:W-:Y:S01]  /*a350*/  LDGSTS.E.BYPASS.LTC128B.128 [R239+0x16000], desc[UR22][R230.64+0x180] ;  /* 0x16000180e6ef7fae */ /* 0x000fe2000b981a16 */
[----:B------:R-:W-:Y:S01]  /*a360*/  LOP3.LUT R2, R221, 0x8, RZ, 0xc0, !PT ;  /* 0x00000008dd027812 */ /* 0x000fe200078ec0ff */
[----:B------:R-:W-:Y:S01]  /*a370*/  IMAD.X R241, R212, 0x1, R243, P0 ;  /* 0x00000001d4f17824 */ /* 0x000fe200000e06f3 */
[----:B------:R-:W-:Y:S01]  /*a380*/  LOP3.LUT R224, R169, 0x400, RZ, 0xc0, !PT ;  /* 0x00000400a9e07812 */ /* 0x000fe200078ec0ff */
[----:B------:R-:W-:Y:S01]  /*a390*/  LDGSTS.E.BYPASS.LTC128B.128 [R239+0x10800], desc[UR22][R214.64] ;  /* 0x10800000d6ef7fae */ /* 0x000fe2000b981a16 */
[----:B------:R-:W-:Y:S02]  /*a3a0*/  LOP3.LUT R167, R164, R167, RZ, 0x3c, !PT ;  /* 0x000000a7a4a77212 */ /* 0x000fe400078e3cff */
[----:B------:R-:W-:Y:S01]  /*a3b0*/  LOP3.LUT R2, R3, R164, R2, 0xf6, !PT ;  /* 0x000000a403027212 */ /* 0x000fe200078ef602 */
[----:B------:R-:W-:Y:S01]  /*a3c0*/  LDGSTS.E.BYPASS.LTC128B.128 [R239+0x12800], desc[UR22][R214.64+0x80] ;  /* 0x12800080d6ef7fae */ /* 0x000fe2000b981a16 */
[----:B------:R-:W-:Y:S01]  /*a3d0*/  LOP3.LUT P0, RZ, R219, 0x2, RZ, 0xc0, !PT ;  /* 0x00000002dbff7812 */ /* 0x000fe2000780c0ff */
[----:B------:R-:W-:Y:S01]  /*a3e0*/  IMAD R224, R167, 0x2, R224 ;  /* 0x00000002a7e07824 */ /* 0x000fe200078e02e0 */
[----:B------:R-:W-:Y:S01]  /*a3f0*/  LEA R225, R2, UR5, 0x1 ;  /* 0x0000000502e17c11 */ /* 0x000fe2000f8e08ff */
[----:B------:R-:W-:Y:S01]  /*a400*/  LDGSTS.E.BYPASS.LTC128B.128 [R239+0x14800], desc[UR22][R214.64+0x100] ;  /* 0x14800100d6ef7fae */ /* 0x000fe2000b981a16 */
[----:B------:R-:W-:Y:S01]  /*a410*/  SEL R222, R216, 0xffffffe0, !P0 ;  /* 0xffffffe0d8de7807 */ /* 0x000fe20004000000 */
[----:B------:R-:W-:Y:S01]  /*a420*/  VIADD R3, R224, UR5 ;  /* 0x00000005e0037c36 */ /* 0x000fe20008000000 */
[----:B------:R-:W-:Y:S01]  /*a430*/  LOP3.LUT P0, RZ, R219, 0x4, RZ, 0xc0, !PT ;  /* 0x00000004dbff7812 */ /* 0x000fe2000780c0ff */
[----:B------:R1:W-:Y:S01]  /*a440*/  LDGSTS.E.BYPASS.LTC128B.128 [R239+0x16800], desc[UR22][R214.64+0x180] ;  /* 0x16800180d6ef7fae */ /* 0x0003e2000b981a16 */
[----:B------:R-:W-:Y:S02]  /*a450*/  IMAD.MOV.U32 R2, RZ, RZ, 0x40 ;  /* 0x00000040ff027424 */ /* 0x000fe400078e00ff */
[C---:B------:R-:W-:Y:S01]  /*a460*/  IMAD.IADD R223, R222.reuse, 0x1, R225 ;  /* 0x00000001dedf7824 */ /* 0x040fe200078e02e1 */
[----:B------:R2:W-:Y:S01]  /*a470*/  LDGSTS.E.BYPASS.LTC128B.128 [R239+0x11000], desc[UR22][R242.64] ;  /* 0x11000000f2ef7fae */ /* 0x0005e2000b981a16 */
[----:B------:R-:W-:Y:S01]  /*a480*/  IMAD.IADD R166, R222, 0x1, R3 ;  /* 0x00000001dea67824 */ /* 0x000fe200078e0203 */
[----:B------:R-:W-:Y:S02]  /*a490*/  SEL R2, R2, 0xffffffc0, !P0 ;  /* 0xffffffc002027807 */ /* 0x000fe40004000000 */
[----:B------:R2:W-:Y:S03]  /*a4a0*/  LDGSTS.E.BYPASS.LTC128B.128 [R239+0x13000], desc[UR22][R242.64+0x80] ;  /* 0x13000080f2ef7fae */ /* 0x0005e6000b981a16 */
[C---:B------:R-:W-:Y:S01]  /*a4b0*/  IMAD.IADD R167, R2.reuse, 0x1, R225 ;  /* 0x0000000102a77824 */ /* 0x040fe200078e02e1 */
[----:B------:R2:W-:Y:S01]  /*a4c0*/  LDGSTS.E.BYPASS.LTC128B.128 [R239+0x15000], desc[UR22][R242.64+0x100] ;  /* 0x15000100f2ef7fae */ /* 0x0005e2000b981a16 */
[----:B------:R-:W-:Y:S02]  /*a4d0*/  IMAD.IADD R3, R2, 0x1, R3 ;  /* 0x0000000102037824 */ /* 0x000fe400078e0203 */
[C---:B------:R-:W-:Y:S01]  /*a4e0*/  IMAD.IADD R164, R222.reuse, 0x1, R167 ;  /* 0x00000001dea47824 */ /* 0x040fe200078e02a7 */
[----:B------:R2:W-:Y:S01]  /*a4f0*/  LDGSTS.E.BYPASS.LTC128B.128 [R239+0x17000], desc[UR22][R242.64+0x180] ;  /* 0x17000180f2ef7fae */ /* 0x0005e2000b981a16 */
[----:B------:R-:W-:Y:S03]  /*a500*/  IMAD.IADD R2, R222, 0x1, R3 ;  /* 0x00000001de027824 */ /* 0x000fe600078e0203 */
[----:B------:R2:W-:Y:S04]  /*a510*/  LDGSTS.E.BYPASS.LTC128B.128 [R239+0x11800], desc[UR22][R240.64] ;  /* 0x11800000f0ef7fae */ /* 0x0005e8000b981a16 */
        /* <DEDUP_REMOVED lines=233> */
[----:B------:R-:W-:Y:S02]  /*b3b0*/  IMAD.U32 R166, RZ, RZ, UR12 ;  /* 0x0000000cffa67e24 */ /* 0x000fe4000f8e00ff */
[----:B------:R-:W-:Y:S03]  /*b3c0*/  MOV R168, UR11 ;  /* 0x0000000b00a87c02 */ /* 0x000fe60008000f00 */
[----:B------:R-:W-:Y:S02]  /*b3d0*/  IABS R166, R166 ;  /* 0x000000a600a67213 */ /* 0x000fe40000000000 */
[----:B------:R-:W-:Y:S02]  /*b3e0*/  IABS R168, R168 ;  /* 0x000000a800a87213 */ /* 0x000fe40000000000 */
[----:B-1----:R-:W-:Y:S04]  /*b3f0*/  IABS R2, R164 ;  /* 0x000000a400027213 */ /* 0x002fe80000000000 */
[----:B------:R-:W1:Y:S10]  /*b400*/  I2F.RP R169, R2 ;  /* 0x0000000200a97306 */ /* 0x000e740000209400 */
[----:B-1----:R-:W1:Y:S02]  /*b410*/  MUFU.RCP R3, R169 ;  /* 0x000000a900037308 */ /* 0x002e640000001000 */
[----:B-1----:R-:W-:Y:S08]  /*b420*/  VIADD R170, R3, 0xffffffe ;  /* 0x0ffffffe03aa7836 */ /* 0x002ff00000000000 */
[----:B------:R-:W1:Y:S02]  /*b430*/  F2I.FTZ.U32.TRUNC.NTZ R171, R170 ;  /* 0x000000aa00ab7305 */ /* 0x000e64000021f000 */
[--C-:B-1----:R-:W-:Y:S02]  /*b440*/  IMAD.MOV R3, RZ, RZ, -R171.reuse ;  /* 0x000000ffff037224 */ /* 0x102fe400078e0aab */
[----:B------:R-:W-:Y:S02]  /*b450*/  IMAD.MOV.U32 R170, RZ, RZ, RZ ;  /* 0x000000ffffaa7224 */ /* 0x000fe400078e00ff */
[----:B------:R-:W-:Y:S04]  /*b460*/  IMAD R3, R3, R2, RZ ;  /* 0x0000000203037224 */ /* 0x000fe800078e02ff */
[----:B------:R-:W-:Y:S06]  /*b470*/  IMAD.HI.U32 R171, R171, R3, R170 ;  /* 0x00000003abab7227 */ /* 0x000fec00078e00aa */
[C---:B------:R-:W-:Y:S04]  /*b480*/  IMAD.HI.U32 R170, R171.reuse, R166, RZ ;  /* 0x000000a6abaa7227 */ /* 0x040fe800078e00ff */
[----:B------:R-:W-:Y:S04]  /*b490*/  IMAD.HI.U32 R171, R171, R168, RZ ;  /* 0x000000a8abab7227 */ /* 0x000fe800078e00ff */
[----:B------:R-:W-:Y:S01]  /*b4a0*/  IMAD.MOV R3, RZ, RZ, -R170 ;  /* 0x000000ffff037224 */ /* 0x000fe200078e0aaa */
[----:B------:R-:W-:Y:S03]  /*b4b0*/  IADD3 R169, PT, PT, -R171, RZ, RZ ;  /* 0x000000ffaba97210 */ /* 0x000fe60007ffe1ff */
[----:B------:R-:W-:Y:S01]  /*b4c0*/  IMAD R166, R2, R3, R166 ;  /* 0x0000000302a67224 */ /* 0x000fe200078e02a6 */
[----:B------:R-:W-:Y:S01]  /*b4d0*/  LOP3.LUT R3, R164, UR11, RZ, 0x3c, !PT ;  /* 0x0000000ba4037c12 */ /* 0x000fe2000f8e3cff */
[C---:B------:R-:W-:Y:S03]  /*b4e0*/  IMAD R168, R2.reuse, R169, R168 ;  /* 0x000000a902a87224 */ /* 0x040fe600078e02a8 */
[C---:B------:R-:W-:Y:S02]  /*b4f0*/  ISETP.GT.U32.AND P3, PT, R2.reuse, R166, PT ;  /* 0x000000a60200720c */ /* 0x040fe40003f64070 */
[----:B------:R-:W-:Y:S11]  /*b500*/  ISETP.GT.U32.AND P4, PT, R2, R168, PT ;  /* 0x000000a80200720c */ /* 0x000ff60003f84070 */
[----:B------:R-:W-:Y:S01]  /*b510*/  @!P3 IADD3 R170, PT, PT, R170, 0x1, RZ ;  /* 0x00000001aaaab810 */ /* 0x000fe20007ffe0ff */
[--C-:B------:R-:W-:Y:S01]  /*b520*/  @!P3 IMAD.IADD R166, R166, 0x1, -R2.reuse ;  /* 0x00000001a6a6b824 */ /* 0x100fe200078e0a02 */
[----:B------:R-:W-:Y:S01]  /*b530*/  ISETP.GE.AND P3, PT, R3, RZ, PT ;  /* 0x000000ff0300720c */ /* 0x000fe20003f66270 */
[----:B------:R-:W-:Y:S02]  /*b540*/  @!P4 IMAD.IADD R168, R168, 0x1, -R2 ;  /* 0x00000001a8a8c824 */ /* 0x000fe400078e0a02 */
[----:B------:R-:W-:Y:S01]  /*b550*/  @!P4 VIADD R171, R171, 0x1 ;  /* 0x00000001ababc836 */ /* 0x000fe20000000000 */
[-C--:B------:R-:W-:Y:S02]  /*b560*/  ISETP.GE.U32.AND P5, PT, R166, R2.reuse, PT ;  /* 0x00000002a600720c */ /* 0x080fe40003fa6070 */
[----:B------:R-:W-:Y:S02]  /*b570*/  ISETP.GE.U32.AND P6, PT, R168, R2, PT ;  /* 0x00000002a800720c */ /* 0x000fe40003fc6070 */
[C---:B------:R-:W-:Y:S02]  /*b580*/  LOP3.LUT R2, R164.reuse, UR12, RZ, 0x3c, !PT ;  /* 0x0000000ca4027c12 */ /* 0x040fe4000f8e3cff */
[----:B------:R-:W-:Y:S02]  /*b590*/  ISETP.NE.AND P4, PT, R164, RZ, PT ;  /* 0x000000ffa400720c */ /* 0x000fe40003f85270 */
[----:B------:R-:W-:Y:S02]  /*b5a0*/  ISETP.GE.AND P2, PT, R2, RZ, PT ;  /* 0x000000ff0200720c */ /* 0x000fe40003f46270 */
[----:B------:R-:W-:Y:S03]  /*b5b0*/  LOP3.LUT R2, RZ, R164, RZ, 0x33, !PT ;  /* 0x000000a4ff027212 */ /* 0x000fe600078e33ff */
[----:B------:R-:W-:Y:S02]  /*b5c0*/  @P5 VIADD R170, R170, 0x1 ;  /* 0x00000001aaaa5836 */ /* 0x000fe40000000000 */
[----:B------:R-:W-:Y:S05]  /*b5d0*/  @P6 IADD3 R171, PT, PT, R171, 0x1, RZ ;  /* 0x00000001abab6810 */ /* 0x000fea0007ffe0ff */
[----:B------:R-:W-:Y:S02]  /*b5e0*/  @!P3 IMAD.MOV R171, RZ, RZ, -R171 ;  /* 0x000000ffffabb224 */ /* 0x000fe400078e0aab */
[----:B------:R-:W-:Y:S03]  /*b5f0*/  @!P2 IMAD.MOV R170, RZ, RZ, -R170 ;  /* 0x000000ffffaaa224 */ /* 0x000fe600078e0aaa */
[C---:B------:R-:W-:Y:S02]  /*b600*/  SEL R171, R2.reuse, R171, !P4 ;  /* 0x000000ab02ab7207 */ /* 0x040fe40006000000 */
[----:B------:R-:W-:Y:S02]  /*b610*/  SEL R173, R2, R170, !P4 ;  /* 0x000000aa02ad7207 */ /* 0x000fe40006000000 */
[-C--:B------:R-:W-:Y:S01]  /*b620*/  LEA R174, P2, R171, R234.reuse, 0x2 ;  /* 0x000000eaabae7211 */ /* 0x080fe200078410ff */
[----:B------:R-:W1:Y:S01]  /*b630*/  LDC.64 R2, c[0x0][0x3b8] ;  /* 0x0000ee00ff027b82 */ /* 0x000e620000000a00 */
[----:B------:R-:W-:Y:S02]  /*b640*/  LEA R176, P3, R173, R234, 0x2 ;  /* 0x000000eaadb07211 */ /* 0x000fe400078610ff */
[-C--:B------:R-:W-:Y:S02]  /*b650*/  LEA.HI.X.SX32 R175, R171, R235.reuse, 0x2, P2 ;  /* 0x000000ebabaf7211 */ /* 0x080fe400010f16ff */
[----:B------:R-:W-:Y:S02]  /*b660*/  LEA.HI.X.SX32 R177, R173, R235, 0x2, P3 ;  /* 0x000000ebadb17211 */ /* 0x000fe400018f16ff */
        /* <DEDUP_REMOVED lines=17> */
.L_x_2994:
        /* <DEDUP_REMOVED lines=29> */
.L_x_2993:
[----:B------:R-:W-:Y:S01]  /*b950*/  FMNMX3.FTZ R2, R0, R6, R7, !PT ;  /* 0x0000000600027276 */ /* 0x000fe20007810007 */
        /* <DEDUP_REMOVED lines=476> */
.L_x_2991:
[----:B------:R-:W1:Y:S01]  /*d720*/  SHFL.BFLY PT, R8, R237, 0x2, 0x1f ;  /* 0x0c401f00ed087f89 */ /* 0x000e6200000e0000 */
[----:B------:R-:W-:Y:S01]  /*d730*/  SHF.L.U32 R2, R219, 0x4, RZ ;  /* 0x00000004db027819 */ /* 0x000fe200000006ff */
[----:B------:R-:W2:Y:S01]  /*d740*/  S2UR UR12, SR_CTAID.Y ;  /* 0x00000000000c79c3 */ /* 0x000ea20000002600 */
[----:B------:R-:W-:Y:S01]  /*d750*/  LOP3.LUT R11, R221, 0x30, RZ, 0xc0, !PT ;  /* 0x00000030dd0b7812 */ /* 0x000fe200078ec0ff */
[----:B------:R-:W3:Y:S01]  /*d760*/  SHFL.BFLY PT, R0, R233, 0x2, 0x1f ;  /* 0x0c401f00e9007f89 */ /* 0x000ee200000e0000 */
[C---:B------:R-:W-:Y:S01]  /*d770*/  SHF.L.U32 R13, R219.reuse, 0x1, RZ ;  /* 0x00000001db0d7819 */ /* 0x040fe200000006ff */
[----:B------:R-:W2:Y:S01]  /*d780*/  LDCU.64 UR6, c[0x0][0x430] ;  /* 0x00008600ff0677ac */ /* 0x000ea20008000a00 */
[----:B------:R-:W-:Y:S01]  /*d790*/  SHF.L.U32 R6, R219, 0x2, RZ ;  /* 0x00000002db067819 */ /* 0x000fe200000006ff */
[----:B------:R-:W-:Y:S01]  /*d7a0*/  BSSY.RECONVERGENT B0, `(.L_x_2996) ;  /* 0x000012c000007945 */ /* 0x000fe20003800200 */
[----:B------:R-:W-:Y:S01]  /*d7b0*/  SEL R216, R216, 0xffffffe0, !P0 ;  /* 0xffffffe0d8d87807 */ /* 0x000fe20004000000 */
[----:B------:R-:W4:Y:S01]  /*d7c0*/  S2UR UR11, SR_CTAID.Z ;  /* 0x00000000000b79c3 */ /* 0x000f220000002700 */
[----:B------:R-:W-:Y:S01]  /*d7d0*/  LOP3.LUT R10, R6, 0x1f8, RZ, 0xc0, !PT ;  /* 0x000001f8060a7812 */ /* 0x000fe200078ec0ff */
[----:B------:R-:W4:Y:S03]  /*d7e0*/  LDCU UR9, c[0x0][0x3e0] ;  /* 0x00007c00ff0977ac */ /* 0x000f260008000800 */
[----:B------:R-:W-:Y:S01]  /*d7f0*/  LOP3.LUT R221, R10, 0x38, R221, 0x78, !PT ;  /* 0x000000380add7812 */ /* 0x000fe200078e78dd */
[----:B------:R-:W5:Y:S02]  /*d800*/  LDCU UR4, c[0x0][0x44c] ;  /* 0x00008980ff0477ac */ /* 0x000f640008000800 */
[----:B------:R-:W5:Y:S01]  /*d810*/  S2UR UR8, SR_CTAID.X ;  /* 0x00000000000879c3 */ /* 0x000f620000002500 */
[----:B------:R-:W-:Y:S01]  /*d820*/  UIADD3 UR10, UPT, UPT, -UR19, URZ, URZ ;  /* 0x000000ff130a7290 */ /* 0x000fe2000fffe1ff */
[----:B-1----:R-:W-:Y:S01]  /*d830*/  FADD.FTZ R8, R8, R237 ;  /* 0x000000ed08087221 */ /* 0x002fe20000010000 */
[----:B--2---:R-:W-:Y:S01]  /*d840*/  UIMAD UR6, UR12, UR6, UR19 ;  /* 0x000000060c0672a4 */ /* 0x004fe2000f8e0213 */
[----:B---3--:R-:W-:-:S03]  /*d850*/  FADD.FTZ R15, R0, R233 ;  /* 0x000000e9000f7221 */ /* 0x008fc60000010000 */
[----:B------:R-:W1:Y:S01]  /*d860*/  SHFL.BFLY PT, R5, R8, 0x1, 0x1f ;  /* 0x0c201f0008057f89 */ /* 0x000e6200000e0000 */
[----:B------:R-:W-:-:S03]  /*d870*/  SHF.R.U32.HI R0, RZ, 0x2, R219 ;  /* 0x00000002ff007819 */ /* 0x000fc600000116db */
[----:B------:R-:W2:Y:S01]  /*d880*/  SHFL.BFLY PT, R4, R15, 0x1, 0x1f ;  /* 0x0c201f000f047f89 */ /* 0x000ea200000e0000 */
[----:B------:R-:W-:Y:S01]  /*d890*/  LOP3.LUT R0, R11, 0x7, R0, 0xf8, !PT ;  /* 0x000000070b007812 */ /* 0x000fe200078ef800 */
[----:B----4-:R-:W-:Y:S01]  /*d8a0*/  UIMAD UR10, UR9, UR10, UR11 ;  /* 0x0000000a090a72a4 */ /* 0x010fe2000f8e020b */
[----:B------:R-:W-:-:S03]  /*d8b0*/  LOP3.LUT R11, R218, 0x6, R13, 0xf8, !PT ;  /* 0x00000006da0b7812 */ /* 0x000fc600078ef80d */
[----:B------:R-:W-:Y:S02]  /*d8c0*/  UIMAD UR6, UR6, UR9, UR10 ;  /* 0x00000009060672a4 */ /* 0x000fe4000f8e020a */
[----:B-----5:R-:W-:-:S04]  /*d8d0*/  USHF.L.U32 UR8, UR8, 0x6, URZ ;  /* 0x0000000608087899 */ /* 0x020fc800080006ff */
[----:B------:R-:W-:-:S04]  /*d8e0*/  UIMAD UR7, UR6, UR7, UR8 ;  /* 0x00000007060772a4 */ /* 0x000fc8000f8e0208 */
[----:B------:R-:W-:Y:S01]  /*d8f0*/  UIMAD UR4, UR7, UR4, URZ ;  /* 0x00000004070472a4 */ /* 0x000fe2000f8e02ff */
[----:B-1----:R-:W-:Y:S01]  /*d900*/  FADD.FTZ R5, R8, R5 ;  /* 0x0000000508057221 */ /* 0x002fe20000010000 */
[----:B------:R-:W-:-:S03]  /*d910*/  LOP3.LUT R8, R2, 0x1c0, RZ, 0xc0, !PT ;  /* 0x000001c002087812 */ /* 0x000fc600078ec0ff */
[----:B------:R-:W1:Y:S01]  /*d920*/  MUFU.RCP R9, R5 ;  /* 0x0000000500097308 */ /* 0x000e620000001000 */
[----:B--2---:R-:W-:Y:S01]  /*d930*/  FADD.FTZ R4, R15, R4 ;  /* 0x000000040f047221 */ /* 0x004fe20000010000 */
[----:B------:R-:W-:Y:S01]  /*d940*/  BAR.SYNC.DEFER_BLOCKING 0x0 ;  /* 0x0000000000007b1d */ /* 0x000fe20000010000 */
[----:B------:R-:W-:Y:S02]  /*d950*/  FSETP.NE.FTZ.AND P2, PT, R5, RZ, PT ;  /* 0x000000ff0500720b */ /* 0x000fe40003f55000 */
[----:B------:R-:W-:Y:S02]  /*d960*/  LOP3.LUT R8, R8, 0x38, R13, 0xf8, !PT ;  /* 0x0000003808087812 */ /* 0x000fe400078ef80d */
[----:B------:R-:W-:Y:S01]  /*d970*/  FSETP.NE.FTZ.AND P1, PT, R4, RZ, PT ;  /* 0x000000ff0400720b */ /* 0x000fe20003f35000 */
[----:B------:R-:W2:Y:S01]  /*d980*/  MUFU.RCP R7, R4 ;  /* 0x0000000400077308 */ /* 0x000ea20000001000 */
[----:B------:R-:W-:Y:S02]  /*d990*/  LOP3.LUT R8, R11, R8, RZ, 0xfc, !PT ;  /* 0x000000080b087212 */ /* 0x000fe400078efcff */
[----:B------:R-:W-:-:S02]  /*d9a0*/  R2P PR, R219, 0x18 ;  /* 0x00000018db007804 */ /* 0x000fc40000000000 */
[----:B------:R-:W-:Y:S02]  /*d9b0*/  LOP3.LUT R13, R2, 0x3f00, RZ, 0xc0, !PT ;  /* 0x00003f00020d7812 */ /* 0x000fe400078ec0ff */
[----:B------:R-:W-:Y:S01]  /*d9c0*/  LEA R11, R8, UR5, 0x2 ;  /* 0x00000005080b7c11 */ /* 0x000fe2000f8e10ff */
[----:B------:R-:W3:Y:S01]  /*d9d0*/  @P2 LDC R17, c[0x0][0x458] ;  /* 0x00011600ff112b82 */ /* 0x000ee20000000800 */
[----:B------:R-:W-:Y:S01]  /*d9e0*/  LOP3.LUT R6, R13, 0x3c, R6, 0xf8, !PT ;  /* 0x0000003c0d067812 */ /* 0x000fe200078ef806 */
[----:B------:R-:W-:Y:S01]  /*d9f0*/  @P2 MUFU.LG2 R5, R5 ;  /* 0x0000000500052308 */ /* 0x000fe20000000c00 */
[----:B-1----:R-:W-:Y:S02]  /*da00*/  FSEL R9, R9, 1, P2 ;  /* 0x3f80000009097808 */ /* 0x002fe40001000000 */
[----:B------:R-:W-:Y:S02]  /*da10*/  IADD3 R13, PT, PT, R11, 0x80, RZ ;  /* 0x000000800b0d7810 */ /* 0x000fe40007ffe0ff */
[----:B------:R-:W-:Y:S01]  /*da20*/  LOP3.LUT R2, R2, 0x10, RZ, 0xc0, !PT ;  /* 0x0000001002027812 */ /* 0x000fe200078ec0ff */
        /* <DEDUP_REMOVED lines=65> */
[----:B------:R-:W-:Y:S01]  /*de40*/  STS.64 [R11], R160 ;  /* 0x000000a00b007388 */ /* 0x000fe20000000a00 */
[----:B--2---:R-:W-:Y:S01]  /*de50*/  FSEL R7, R7, 1, P1 ;  /* 0x3f80000007077808 */ /* 0x004fe20000800000 */
[----:B------:R-:W1:Y:S01]  /*de60*/  @P1 LDC R12, c[0x0][0x458] ;  /* 0x00011600ff0c1b82 */ /* 0x000e620000000800 */
[----:B------:R-:W-:Y:S01]  /*de70*/  SEL R8, R9, 0xffffffc0, !P3 ;  /* 0xffffffc009087807 */ /* 0x000fe20005800000 */
[----:B------:R-:W2:Y:S01]  /*de80*/  @P1 MUFU.LG2 R4, R4 ;  /* 0x0000000400041308 */ /* 0x000ea20000000c00 */
[----:B------:R-:W-:Y:S01]  /*de90*/  @P4 IADD3 R13, PT, PT, R11, -0x80, RZ ;  /* 0xffffff800b0d4810 */ /* 0x000fe20007ffe0ff */
[----:B------:R-:W-:Y:S01]  /*dea0*/  FMUL.FTZ R162, R7, R162 ;  /* 0x000000a207a27220 */ /* 0x000fe20000410000 */
[----:B------:R-:W-:Y:S01]  /*deb0*/  IADD3 R9, PT, PT, R11, R8, RZ ;  /* 0x000000080b097210 */ /* 0x000fe20007ffe0ff */
        /* <DEDUP_REMOVED lines=64> */
[----:B------:R-:W-:Y:S01]  /*e2c0*/  STS.64 [R11+0x800], R162 ;  /* 0x000800a20b007388 */ /* 0x000fe20000000a00 */
[----:B------:R-:W-:Y:S01]  /*e2d0*/  IADD3 R10, PT, PT, R216, R9, RZ ;  /* 0x00000009d80a7210 */ /* 0x000fe20007ffe0ff */
[----:B--2---:R-:W-:Y:S01]  /*e2e0*/  @P1 FMUL.FTZ R4, R4, 0.69314718246459960938 ;  /* 0x3f31721804041820 */ /* 0x004fe20000410000 */
[-C--:B------:R-:W-:Y:S01]  /*e2f0*/  IADD3 R15, PT, PT, R8, R13.reuse, RZ ;  /* 0x0000000d080f7210 */ /* 0x080fe20007ffe0ff */
[----:B------:R-:W-:Y:S01]  /*e300*/  STS.64 [R7], R36 ;  /* 0x0000002407007388 */ /* 0x000fe20000000a00 */
[C---:B------:R-:W-:Y:S01]  /*e310*/  IADD3 R8, PT, PT, R216.reuse, R13, RZ ;  /* 0x0000000dd8087210 */ /* 0x040fe20007ffe0ff */
[----:B------:R-:W-:Y:S01]  /*e320*/  @P2 FMUL.FTZ R5, R5, 0.69314718246459960938 ;  /* 0x3f31721805052820 */ /* 0x000fe20000410000 */
[----:B------:R-:W-:Y:S01]  /*e330*/  IADD3 R216, PT, PT, R216, R15, RZ ;  /* 0x0000000fd8d87210 */ /* 0x000fe20007ffe0ff */
[----:B------:R-:W-:Y:S01]  /*e340*/  STS.64 [R7+0x800], R38 ;  /* 0x0008002607007388 */ /* 0x000fe20000000a00 */
[----:B------:R-:W-:-:S03]  /*e350*/  LEA R2, R221, R2, 0x2 ;  /* 0x00000002dd027211 */ /* 0x000fc600078e10ff */
        /* <DEDUP_REMOVED lines=56> */
[----:B------:R-:W-:Y:S02]  /*e6e0*/  LOP3.LUT P1, RZ, R219, 0x3, RZ, 0xc0, !PT ;  /* 0x00000003dbff7812 */ /* 0x000fe4000782c0ff */
[----:B------:R2:W-:Y:S01]  /*e6f0*/  STS.64 [R8+0xc000], R148 ;  /* 0x00c0009408007388 */ /* 0x0005e20000000a00 */
[----:B------:R-:W-:Y:S01]  /*e700*/  MOV R133, 0xff800000 ;  /* 0xff80000000857802 */ /* 0x000fe20000000f00 */
[----:B---3--:R-:W-:Y:S01]  /*e710*/  @P2 FFMA.FTZ R133, R164, R17, R5 ;  /* 0x00000011a4852223 */ /* 0x008fe20000010005 */
[----:B----4-:R-:W-:Y:S01]  /*e720*/  IADD3 R134, P0, PT, R6, UR4, RZ ;  /* 0x0000000406867c10 */ /* 0x010fe2000ff1e0ff */
[----:B------:R2:W-:Y:S01]  /*e730*/  STS.64 [R8+0xc800], R150 ;  /* 0x00c8009608007388 */ /* 0x0005e20000000a00 */
[----:B------:R-:W-:-:S03]  /*e740*/  MOV R3, UR4 ;  /* 0x0000000400037c02 */ /* 0x000fc60008000f00 */
        /* <DEDUP_REMOVED lines=40> */
[C---:B------:R-:W-:Y:S01]  /*e9d0*/  IADD3 R135, P1, PT, R0.reuse, UR7, RZ ;  /* 0x0000000700877c10 */ /* 0x040fe2000ff3e0ff */
[----:B--2---:R-:W-:Y:S01]  /*e9e0*/  IMAD.U32 R2, RZ, RZ, UR7 ;  /* 0x00000007ff027e24 */ /* 0x004fe2000f8e00ff */
[----:B------:R-:W-:Y:S02]  /*e9f0*/  ISETP.GE.AND P3, PT, R0, UR29, PT ;  /* 0x0000001d00007c0c */ /* 0x000fe4000bf66270 */
[----:B------:R-:W-:Y:S02]  /*ea00*/  ISETP.GE.AND P2, PT, R136, UR29, PT ;  /* 0x0000001d88007c0c */ /* 0x000fe4000bf46270 */
[----:B------:R-:W-:Y:S02]  /*ea10*/  LEA.HI.X.SX32 R2, R2, RZ, 0x1, P1 ;  /* 0x000000ff02027211 */ /* 0x000fe400008f0eff */
[----:B---3--:R-:W-:-:S04]  /*ea20*/  LEA R136, P1, R135, UR4, 0x2 ;  /* 0x0000000487887c11 */ /* 0x008fc8000f8210ff */
[----:B------:R-:W-:-:S05]  /*ea30*/  LEA.HI.X R137, R135, UR5, R2, 0x2, P1 ;  /* 0x0000000587897c11 */ /* 0x000fca00088f1402 */
[----:B------:R3:W-:Y:S04]  /*ea40*/  @!P3 STG.E desc[UR22][R136.64], R133 ;  /* 0x000000858800b986 */ /* 0x0007e8000c101916 */
[----:B------:R3:W-:Y:S02]  /*ea50*/  @!P2 STG.E desc[UR22][R136.64+0x20], R132 ;  /* 0x000020848800a986 */ /* 0x0007e4000c101916 */
.L_x_2997:
[----:B------:R-:W-:Y:S05]  /*ea60*/  BSYNC.RECONVERGENT B0 ;  /* 0x0000000000007941 */ /* 0x000fea0003800200 */
.L_x_2996:
[----:B------:R-:W4:Y:S01]  /*ea70*/  LDCU.64 UR4, c[0x0][0x3f8] ;  /* 0x00007f00ff0477ac */ /* 0x000f220008000a00 */
[----:B------:R-:W-:Y:S02]  /*ea80*/  SHF.R.U32.HI R219, RZ, 0x4, R219 ;  /* 0x00000004ffdb7819 */ /* 0x000fe400000116db */
[----:B------:R-:W-:Y:S02]  /*ea90*/  LEA.HI.X.SX32 R3, R3, RZ, 0x1, P0 ;  /* 0x000000ff03037211 */ /* 0x000fe400000f0eff */
[C---:B------:R-:W-:Y:S01]  /*eaa0*/  ISETP.GE.AND P0, PT, R219.reuse, UR29, PT ;  /* 0x0000001ddb007c0c */ /* 0x040fe2000bf06270 */
[C---:B--2---:R-:W-:Y:S02]  /*eab0*/  VIADD R2, R219.reuse, 0x8 ;  /* 0x00000008db027836 */ /* 0x044fe40000000000 */
[C---:B------:R-:W-:Y:S02]  /*eac0*/  VIADD R0, R219.reuse, 0x10 ;  /* 0x00000010db007836 */ /* 0x040fe40000000000 */
[C---:B---3--:R-:W-:Y:S01]  /*ead0*/  VIADD R132, R219.reuse, 0x18 ;  /* 0x00000018db847836 */ /* 0x048fe20000000000 */
[----:B------:R-:W-:Y:S01]  /*eae0*/  ISETP.GE.AND P6, PT, R2, UR29, PT ;  /* 0x0000001d02007c0c */ /* 0x000fe2000bfc6270 */
[C---:B------:R-:W-:Y:S01]  /*eaf0*/  VIADD R2, R219.reuse, 0x28 ;  /* 0x00000028db027836 */ /* 0x040fe20000000000 */
[----:B------:R-:W-:Y:S01]  /*eb00*/  ISETP.GE.AND P5, PT, R0, UR29, PT ;  /* 0x0000001d00007c0c */ /* 0x000fe2000bfa6270 */
[----:B------:R-:W-:Y:S01]  /*eb10*/  VIADD R0, R219, 0x30 ;  /* 0x00000030db007836 */ /* 0x000fe20000000000 */
[----:B------:R-:W-:-:S02]  /*eb20*/  ISETP.GE.AND P4, PT, R132, UR29, PT ;  /* 0x0000001d84007c0c */ /* 0x000fc4000bf86270 */
[----:B------:R-:W-:Y:S02]  /*eb30*/  ISETP.GE.AND P2, PT, R2, UR29, PT ;  /* 0x0000001d02007c0c */ /* 0x000fe4000bf46270 */
[----:B----4-:R-:W-:-:S04]  /*eb40*/  LEA R136, P1, R134, UR4, 0x2 ;  /* 0x0000000486887c11 */ /* 0x010fc8000f8210ff */
[----:B------:R-:W-:Y:S01]  /*eb50*/  LEA.HI.X R137, R134, UR5, R3, 0x2, P1 ;  /* 0x0000000586897c11 */ /* 0x000fe200088f1403 */
[C---:B------:R-:W-:Y:S01]  /*eb60*/  VIADD R3, R219.reuse, 0x20 ;  /* 0x00000020db037836 */ /* 0x040fe20000000000 */
[----:B------:R-:W-:Y:S01]  /*eb70*/  ISETP.GE.AND P1, PT, R0, UR29, PT ;  /* 0x0000001d00007c0c */ /* 0x000fe2000bf26270 */
[----:B------:R-:W-:Y:S02]  /*eb80*/  VIADD R219, R219, 0x38 ;  /* 0x00000038dbdb7836 */ /* 0x000fe40000000000 */
[----:B-1----:R1:W-:Y:S01]  /*eb90*/  @!P0 STG.E.128 desc[UR22][R136.64], R128 ;  /* 0x0000008088008986 */ /* 0x0023e2000c101d16 */
[----:B------:R-:W-:-:S03]  /*eba0*/  ISETP.GE.AND P3, PT, R3, UR29, PT ;  /* 0x0000001d03007c0c */ /* 0x000fc6000bf66270 */
[----:B------:R1:W-:Y:S04]  /*ebb0*/  @!P0 STG.E.128 desc[UR22][R136.64+0x100], R96 ;  /* 0x0001006088008986 */ /* 0x0003e8000c101d16 */
[----:B------:R1:W-:Y:S04]  /*ebc0*/  @!P0 STG.E.128 desc[UR22][R136.64+0x200], R64 ;  /* 0x0002004088008986 */ /* 0x0003e8000c101d16 */
[----:B------:R1:W-:Y:S01]  /*ebd0*/  @!P0 STG.E.128 desc[UR22][R136.64+0x300], R32 ;  /* 0x0003002088008986 */ /* 0x0003e2000c101d16 */
[----:B------:R-:W-:-:S03]  /*ebe0*/  ISETP.GE.AND P0, PT, R219, UR29, PT ;  /* 0x0000001ddb007c0c */ /* 0x000fc6000bf06270 */
[----:B------:R1:W-:Y:S04]  /*ebf0*/  @!P6 STG.E.128 desc[UR22][R136.64+0x2000], R124 ;  /* 0x0020007c8800e986 */ /* 0x0003e8000c101d16 */
        /* <DEDUP_REMOVED lines=22> */
[----:B------:R1:W-:Y:S01]  /*ed60*/  @!P1 STG.E.128 desc[UR22][R136.64+0xc300], R8 ;  /* 0x00c3000888009986 */ /* 0x0003e2000c101d16 */
[----:B------:R-:W-:Y:S05]  /*ed70*/  @P0 EXIT ;  /* 0x000000000000094d */ /* 0x000fea0003800000 */
[----:B------:R-:W-:Y:S04]  /*ed80*/  STG.E.128 desc[UR22][R136.64+0xe000], R100 ;  /* 0x00e0006488007986 */ /* 0x000fe8000c101d16 */
[----:B------:R-:W-:Y:S04]  /*ed90*/  STG.E.128 desc[UR22][R136.64+0xe100], R68 ;  /* 0x00e1004488007986 */ /* 0x000fe8000c101d16 */
[----:B------:R-:W-:Y:S04]  /*eda0*/  STG.E.128 desc[UR22][R136.64+0xe200], R36 ;  /* 0x00e2002488007986 */ /* 0x000fe8000c101d16 */
[----:B------:R-:W-:Y:S01]  /*edb0*/  STG.E.128 desc[UR22][R136.64+0xe300], R4 ;  /* 0x00e3000488007986 */ /* 0x000fe2000c101d16 */
[----:B------:R-:W-:Y:S05]  /*edc0*/  EXIT ;  /* 0x000000000000794d */ /* 0x000fea0003800000 */
.L_x_2998:
        /* <DEDUP_REMOVED lines=11> */
.L_x_4084:


//--------------------- .text._ZN5flash24flash_fwd_splitkv_kernelI23Flash_fwd_kernel_traitsILi256ELi64ELi64ELi4ELb0ELb0EN7cutlass6half_tE19Flash_kernel_traitsILi256ELi64ELi64ELi4ES3_EELb1ELb0ELb0ELb0ELb1ELb1ELb1ELb0EEEvNS_16Flash_fwd_paramsE --------------------------
	.section	.text._ZN5flash24flash_fwd_splitkv_kernelI23Flash_fwd_kernel_traitsILi256ELi64ELi64ELi4ELb0ELb0EN7cutlass6half_tE19Flash_kernel_traitsILi256ELi64ELi64ELi4ES3_EELb1ELb0ELb0ELb0ELb1ELb1ELb1ELb0EEEvNS_16Flash_fwd_paramsE,"ax",@progbits
	.align	128
        .global         _ZN5flash24flash_fwd_splitkv_kernelI23Flash_fwd_kernel_traitsILi256ELi64ELi64ELi4ELb0ELb0EN7cutlass6half_tE19Flash_kernel_traitsILi256ELi64ELi64ELi4ES3_EELb1ELb0ELb0ELb0ELb1ELb1ELb1ELb0EEEvNS_16Flash_fwd_paramsE
        .type           _ZN5flash24flash_fwd_splitkv_kernelI23Flash_fwd_kernel_traitsILi256ELi64ELi64ELi4ELb0ELb0EN7cutlass6half_tE19Flash_kernel_traitsILi256ELi64ELi64ELi4ES3_EELb1ELb0ELb0ELb0ELb1ELb1ELb1ELb0EEEvNS_16Flash_fwd_paramsE,@function
        .size           _ZN5flash24flash_fwd_splitkv_kernelI23Flash_fwd_kernel_traitsILi256ELi64ELi64ELi4ELb0ELb0EN7cutlass6half_tE19Flash_kernel_traitsILi256ELi64ELi64ELi4ES3_EELb1ELb0ELb0ELb0ELb1ELb1ELb1ELb0EEEvNS_16Flash_fwd_paramsE,(.L_x_4085 - _ZN5flash24flash_fwd_splitkv_kernelI23Flash_fwd_kernel_traitsILi256ELi64ELi64ELi4ELb0ELb0EN7cutlass6half_tE19Flash_kernel_traitsILi256ELi64ELi64ELi4ES3_EELb1ELb0ELb0ELb0ELb1ELb1ELb1ELb0EEEvNS_16Flash_fwd_paramsE)
        .other          _ZN5flash24flash_fwd_splitkv_kernelI23Flash_fwd_kernel_traitsILi256ELi64ELi64ELi4ELb0ELb0EN7cutlass6half_tE19Flash_kernel_traitsILi256ELi64ELi64ELi4ES3_EELb1ELb0ELb0ELb0ELb1ELb1ELb1ELb0EEEvNS_16Flash_fwd_paramsE,@"STO_CUDA_ENTRY STV_DEFAULT"
_ZN5flash24flash_fwd_splitkv_kernelI23Flash_fwd_kernel_traitsILi256ELi64ELi64ELi4ELb0ELb0EN7cutlass6half_tE19Flash_kernel_traitsILi256ELi64ELi64ELi4ES3_EELb1ELb0ELb0ELb0ELb1ELb1ELb1ELb0EEEvNS_16Flash_fwd_paramsE:
.text._ZN5flash24flash_fwd_splitkv_kernelI23Flash_fwd_kernel_traitsILi256ELi64ELi64ELi4ELb0ELb0EN7cutlass6half_tE19Flash_kernel_traitsILi256ELi64ELi64ELi4ES3_EELb1ELb0ELb0ELb0ELb1ELb1ELb1ELb0EEEvNS_16Flash_fwd_paramsE:
        /* <DEDUP_REMOVED lines=80> */
.L_x_2999:
        /* <DEDUP_REMOVED lines=185> */
.L_x_3000:
        /* <DEDUP_REMOVED lines=11> */
.L_x_3001:
        /* <DEDUP_REMOVED lines=102> */
.L_x_3002:
        /* <DEDUP_REMOVED lines=15> */
.L_x_3004:
[----:B------:R-:W1:Y:S01]  /*1890*/  LDCU.64 UR10, c[0x0][0x3b8] ;  /* 0x00007700ff0a77ac */ /* 0x000e620008000a00 */
[----:B------:R-:W-:-:S04]  /*18a0*/  UIADD3 UR15, UPT, UPT, UR7, UR16, URZ ;  /* 0x00000010070f7290 */ /* 0x000fc8000fffe0ff */
[----:B-1----:R-:W-:Y:S02]  /*18b0*/  UIMAD.WIDE.U32 UR4, UR15, UR10, URZ ;  /* 0x0000000a0f0472a5 */ /* 0x002fe4000f8e00ff */
[----:B------:R-:W-:-:S04]  /*18c0*/  UIMAD UR15, UR15, UR11, URZ ;  /* 0x0000000b0f0f72a4 */ /* 0x000fc8000f8e02ff */
[----:B------:R-:W-:Y:S01]  /*18d0*/  UIADD3 UR15, UPT, UPT, UR5, UR15, URZ ;  /* 0x0000000f050f7290 */ /* 0x000fe2000fffe0ff */
[----:B------:R-:W-:-:S11]  /*18e0*/  UMOV UR14, UR4 ;  /* 0x00000004000e7c82 */ /* 0x000fd60008000000 */
.L_x_3005:
        /* <DEDUP_REMOVED lines=15> */
.L_x_3006:
[----:B------:R-:W1:Y:S01]  /*19e0*/  LDCU.64 UR8, c[0x0][0x3c0] ;  /* 0x00007800ff0877ac */ /* 0x000e620008000a00 */
[----:B------:R-:W-:-:S04]  /*19f0*/  UIADD3 UR7, UPT, UPT, UR7, UR16, URZ ;  /* 0x0000001007077290 */ /* 0x000fc8000fffe0ff */
[----:B-1----:R-:W-:Y:S02]  /*1a00*/  UIMAD.WIDE.U32 UR16, UR7, UR8, URZ ;  /* 0x00000008071072a5 */ /* 0x002fe4000f8e00ff */
[----:B------:R-:W-:-:S04]  /*1a10*/  UIMAD UR5, UR7, UR9, URZ ;  /* 0x00000009070572a4 */ /* 0x000fc8000f8e02ff */
[----:B------:R-:W-:-:S12]  /*1a20*/  UIADD3 UR5, UPT, UPT, UR17, UR5, URZ ;  /* 0x0000000511057290 */ /* 0x000fd8000fffe0ff */
.L_x_3007:
        /* <DEDUP_REMOVED lines=55> */
.L_x_3003:
[----:B------:R-:W-:Y:S01]  /*1da0*/  UISETP.NE.AND UP0, UPT, UR27, -0x1, UPT ;  /* 0xffffffff1b00788c */ /* 0x000fe2000bf05270 */
[----:B------:R-:W-:Y:S01]  /*1db0*/  SHF.R.U32.HI R14, RZ, 0x3, R217 ;  /* 0x00000003ff0e7819 */ /* 0x000fe200000116d9 */
[----:B------:R-:W-:Y:S01]  /*1dc0*/  UIADD3 UR29, UPT, UPT, -UR24, UR26, URZ ;  /* 0x0000001a181d7290 */ /* 0x000fe2000fffe1ff */
[C---:B------:R-:W-:Y:S01]  /*1dd0*/  IMAD.SHL.U32 R180, R217.reuse, 0x8, RZ ;  /* 0x00000008d9b47824 */ /* 0x040fe200078e00ff */
[----:B------:R-:W1:Y:S01]  /*1de0*/  S2R R27, SR_CTAID.X ;  /* 0x00000000001b7919 */ /* 0x000e620000002500 */
[----:B------:R-:W2:Y:S01]  /*1df0*/  LDCU.64 UR6, c[0x0][0x388] ;  /* 0x00007100ff0677ac */ /* 0x000ea20008000a00 */
[C---:B------:R-:W-:Y:S01]  /*1e00*/  VIADD R11, R14.reuse, 0x10 ;  /* 0x000000100e0b7836 */ /* 0x040fe20000000000 */
[----:B------:R-:W-:Y:S01]  /*1e10*/  SHF.L.U32 R181, R217, 0x6, RZ ;  /* 0x00000006d9b57819 */ /* 0x000fe200000006ff */
        /* <DEDUP_REMOVED lines=11> */
[----:B------:R-:W-:-:S02]  /*1ed0*/  IADD3.X R5, PT, PT, RZ, R0, RZ, P0, !PT ;  /* 0x00000000ff057210 */ /* 0x000fc400007fe4ff */
[----:B------:R-:W-:Y:S01]  /*1ee0*/  IADD3 R0, PT, PT, R14, 0x30, RZ ;  /* 0x000000300e007810 */ /* 0x000fe20007ffe0ff */
[----:B------:R-:W1:Y:S01]  /*1ef0*/  @!P6 LDC.64 R8, c[0x0][0x3b0] ;  /* 0x0000ec00ff08eb82 */ /* 0x000e620000000a00 */
[----:B------:R-:W-:Y:S01]  /*1f00*/  ISETP.GE.AND P1, PT, R10, UR29, PT ;  /* 0x0000001d0a007c0c */ /* 0x000fe2000bf26270 */
[C---:B------:R-:W-:Y:S01]  /*1f10*/  IMAD.WIDE.U32 R4, R14.reuse, UR10, R4 ;  /* 0x0000000a0e047c25 */ /* 0x040fe2000f8e0004 */
[----:B------:R-:W-:Y:S02]  /*1f20*/  SHF.R.U32.HI R219, RZ, 0x1, R217 ;  /* 0x00000001ffdb7819 */ /* 0x000fe400000116d9 */
[----:B------:R-:W-:Y:S01]  /*1f30*/  LOP3.LUT R166, R217, 0x8, RZ, 0xc0, !PT ;  /* 0x00000008d9a67812 */ /* 0x000fe200078ec0ff */
[----:B------:R-:W-:Y:S01]  /*1f40*/  IMAD R227, R14, UR11, R5 ;  /* 0x0000000b0ee37c24 */ /* 0x000fe2000f8e0205 */
[C---:B--2---:R-:W-:Y:S01]  /*1f50*/  LEA R228, P0, R4.reuse, UR6, 0x1 ;  /* 0x0000000604e47c11 */ /* 0x044fe2000f8008ff */
[----:B---3--:R-:W-:Y:S01]  /*1f60*/  IMAD.U32 R22, RZ, RZ, UR4 ;  /* 0x00000004ff167e24 */ /* 0x008fe2000f8e00ff */
[----:B------:R-:W2:Y:S01]  /*1f70*/  @!P6 LDC.64 R6, c[0x0][0x380] ;  /* 0x0000e000ff06eb82 */ /* 0x000ea20000000a00 */
[----:B----4-:R-:W-:Y:S01]  /*1f80*/  @!UP0 UIMAD.WIDE.U32 UR30, UR19, UR16, URZ ;  /* 0x00000010131e82a5 */ /* 0x010fe2000f8e00ff */
[----:B------:R-:W-:Y:S01]  /*1f90*/  LEA.HI.X R227, R4, UR7, R227, 0x1, P0 ;  /* 0x0000000704e37c11 */ /* 0x000fe200080f0ce3 */
[----:B------:R-:W-:Y:S01]  /*1fa0*/  USHF.R.S32.HI UR16, URZ, 0x1f, UR28 ;  /* 0x0000001fff107899 */ /* 0x000fe2000801141c */
[----:B------:R-:W-:Y:S01]  /*1fb0*/  ISETP.GE.AND P0, PT, R0, UR29, PT ;  /* 0x0000001d00007c0c */ /* 0x000fe2000bf06270 */
[----:B-----5:R-:W-:Y:S01]  /*1fc0*/  @UP0 UIMAD.WIDE.U32 UR32, UR27, UR14, URZ ;  /* 0x0000000e1b2002a5 */ /* 0x020fe2000f8e00ff */
[----:B-1----:R-:W-:Y:S01]  /*1fd0*/  IMAD.WIDE.U32 R26, R27, 0x40, R14 ;  /* 0x000000401b1a7825 */ /* 0x002fe200078e000e */
[----:B------:R-:W-:Y:S01]  /*1fe0*/  @!UP0 UIMAD UR17, UR19, UR17, UR31 ;  /* 0x00000011131182a4 */ /* 0x000fe2000f8e021f */
[----:B------:R-:W1:Y:S01]  /*1ff0*/  @!P5 LDC.64 R4, c[0x0][0x3b0] ;  /* 0x0000ec00ff04db82 */ /* 0x000e620000000a00 */
[----:B------:R-:W-:Y:S01]  /*2000*/  @UP0 UIMAD UR17, UR27, UR15, UR33 ;  /* 0x0000000f1b1102a4 */ /* 0x000fe2000f8e0221 */
[----:B------:R-:W-:Y:S01]  /*2010*/  LOP3.LUT R76, R219, 0x8, RZ, 0xc0, !PT ;  /* 0x00000008db4c7812 */ /* 0x000fe200078ec0ff */
[----:B------:R-:W-:Y:S01]  /*2020*/  UIMAD UR16, UR16, UR4, URZ ;  /* 0x00000004101072a4 */ /* 0x000fe2000f8e02ff */
[----:B------:R-:W-:Y:S01]  /*2030*/  @!P1 IADD3 R13, P3, PT, R26, 0x20, RZ ;  /* 0x000000201a0d9810 */ /* 0x000fe20007f7e0ff */
[----:B------:R-:W-:Y:S01]  /*2040*/  @UP0 UMOV UR30, UR32 ;  /* 0x00000020001e0c82 */ /* 0x000fe20008000000 */
[----:B------:R-:W-:Y:S01]  /*2050*/  UIADD3 UR14, UPT, UPT, UR20, -0x1, URZ ;  /* 0xffffffff140e7890 */ /* 0x000fe2000fffe0ff */
[----:B------:R-:W-:Y:S01]  /*2060*/  IADD3 R2, P2, PT, R2, UR30, RZ ;  /* 0x0000001e02027c10 */ /* 0x000fe2000ff5e0ff */
[-C--:B------:R-:W-:Y:S01]  /*2070*/  @!P6 IMAD R20, R27, R8.reuse, RZ ;  /* 0x000000081b14e224 */ /* 0x080fe200078e02ff */
[----:B------:R-:W-:Y:S01]  /*2080*/  UIMAD UR5, UR28, UR5, UR16 ;  /* 0x000000051c0572a4 */ /* 0x000fe2000f8e0210 */
[----:B------:R-:W3:Y:S01]  /*2090*/  S2UR UR6, SR_CgaCtaId ;  /* 0x00000000000679c3 */ /* 0x000ee20000008800 */
[----:B------:R-:W-:Y:S01]  /*20a0*/  @!P1 IMAD.X R17, RZ, RZ, R27, P3 ;  /* 0x000000ffff119224 */ /* 0x000fe200018e061b */
[----:B------:R-:W-:Y:S01]  /*20b0*/  USHF.L.U32 UR4, UR14, 0x6, URZ ;  /* 0x000000060e047899 */ /* 0x000fe200080006ff */
[----:B------:R-:W-:Y:S01]  /*20c0*/  IMAD.X R3, RZ, RZ, UR17, P2 ;  /* 0x00000011ff037e24 */ /* 0x000fe200090e06ff */
[C---:B------:R-:W-:Y:S01]  /*20d0*/  @!P5 IADD3 R21, P2, PT, R26.reuse, 0x10, RZ ;  /* 0x000000101a15d810 */ /* 0x040fe20007f5e0ff */
[----:B------:R-:W-:Y:S01]  /*20e0*/  @!P6 IMAD R20, R26, R9, R20 ;  /* 0x000000091a14e224 */ /* 0x000fe200078e0214 */
[----:B------:R-:W-:Y:S01]  /*20f0*/  UIADD3 UR15, UPT, UPT, -UR4, UR25, URZ ;  /* 0x00000019040f7290 */ /* 0x000fe2000fffe1ff */
[----:B------:R-:W-:Y:S01]  /*2100*/  IMAD.WIDE.U32 R22, R22, UR28, R2 ;  /* 0x0000001c16167c25 */ /* 0x000fe2000f8e0002 */
[-C--:B------:R-:W-:Y:S01]  /*2110*/  @!P5 IADD3.X R9, PT, PT, RZ, R27.reuse, RZ, P2, !PT ;  /* 0x0000001bff09d210 */ /* 0x080fe200017fe4ff */
[----:B------:R-:W4:Y:S01]  /*2120*/  @!P5 LDC.64 R2, c[0x0][0x380] ;  /* 0x0000e000ff02db82 */ /* 0x000f220000000a00 */
[C---:B------:R-:W-:Y:S01]  /*2130*/  @!P0 IADD3 R16, P2, PT, R26.reuse, 0x30, RZ ;  /* 0x000000301a108810 */ /* 0x040fe20007f5e0ff */
[----:B------:R-:W-:Y:S01]  /*2140*/  VIADD R23, R23, UR5 ;  /* 0x0000000517177c36 */ /* 0x000fe20008000000 */
[----:B------:R-:W-:Y:S01]  /*2150*/  UMOV UR5, 0x400 ;  /* 0x0000040000057882 */ /* 0x000fe20000000000 */
[--C-:B------:R-:W-:Y:S01]  /*2160*/  @!P5 IMAD.MOV.U32 R28, RZ, RZ, R22.reuse ;  /* 0x000000ffff1cd224 */ /* 0x100fe200078e0016 */
[----:B------:R-:W-:Y:S01]  /*2170*/  @!P0 IADD3.X R15, PT, PT, RZ, R27, RZ, P2, !PT ;  /* 0x0000001bff0f8210 */ /* 0x000fe200017fe4ff */
[----:B------:R-:W-:Y:S01]  /*2180*/  @!P6 IMAD.WIDE.U32 R26, R26, R8, R22 ;  /* 0x000000081a1ae225 */ /* 0x000fe200078e0016 */
[----:B------:R-:W-:-:S02]  /*2190*/  LOP3.LUT R216, R216, 0x7c00, RZ, 0xc0, !PT ;  /* 0x00007c00d8d87812 */ /* 0x000fc400078ec0ff */
[----:B------:R-:W-:Y:S01]  /*21a0*/  MOV R77, 0x20 ;  /* 0x00000020004d7802 */ /* 0x000fe20000000f00 */
[----:B-1----:R-:W-:Y:S01]  /*21b0*/  @!P5 IMAD R24, R9, R4, RZ ;  /* 0x000000040918d224 */ /* 0x002fe200078e02ff */
[----:B------:R-:W-:Y:S01]  /*21c0*/  @!P6 IADD3 R20, PT, PT, R27, R20, RZ ;  /* 0x000000141b14e210 */ /* 0x000fe20007ffe0ff */
[----:B------:R-:W-:Y:S01]  /*21d0*/  @!P5 IMAD.MOV.U32 R29, RZ, RZ, R23 ;  /* 0x000000ffff1dd224 */ /* 0x000fe200078e0017 */
[C---:B--2---:R-:W-:Y:S01]  /*21e0*/  @!P6 LEA R30, P2, R26.reuse, R6, 0x1 ;  /* 0x000000061a1ee211 */ /* 0x044fe200078408ff */
[C---:B------:R-:W-:Y:S01]  /*21f0*/  @!P5 IMAD R19, R21.reuse, R5, R24 ;  /* 0x000000051513d224 */ /* 0x040fe200078e0218 */
[----:B------:R-:W1:Y:S01]  /*2200*/  @!P1 LDC.64 R8, c[0x0][0x3b0] ;  /* 0x0000ec00ff089b82 */ /* 0x000e620000000a00 */
[----:B------:R-:W-:Y:S01]  /*2210*/  @!P5 IMAD.WIDE.U32 R28, R21, R4, R28 ;  /* 0x00000004151cd225 */ /* 0x000fe200078e001c */
[----:B------:R-:W-:Y:S01]  /*2220*/  @!P6 LEA.HI.X R31, R26, R7, R20, 0x1, P2 ;  /* 0x000000071a1fe211 */ /* 0x000fe200010f0c14 */
[----:B---3--:R-:W-:Y:S01]  /*2230*/  ULEA UR5, UR6, UR5, 0x18 ;  /* 0x0000000506057291 */ /* 0x008fe2000f8ec0ff */
[----:B------:R-:W-:Y:S01]  /*2240*/  LOP3.LUT R24, R180, 0x1f8, RZ, 0xc0, !PT ;  /* 0x000001f8b4187812 */ /* 0x000fe200078ec0ff */
[----:B------:R-:W2:Y:S01]  /*2250*/  LDCU.64 UR6, c[0x0][0x390] ;  /* 0x00007200ff0677ac */ /* 0x000ea20008000a00 */
[----:B------:R-:W-:Y:S01]  /*2260*/  @!P5 IADD3 R19, PT, PT, R29, R19, RZ ;  /* 0x000000131d13d210 */ /* 0x000fe20007ffe0ff */
[----:B------:R-:W-:Y:S01]  /*2270*/  @!P1 IMAD.MOV.U32 R25, RZ, RZ, R23 ;  /* 0x000000ffff199224 */ /* 0x000fe200078e0017 */
[----:B------:R-:W3:Y:S01]  /*2280*/  @!P0 LDC.64 R4, c[0x0][0x3b0] ;  /* 0x0000ec00ff048b82 */ /* 0x000ee20000000a00 */
[----:B----4-:R-:W-:-:S02]  /*2290*/  @!P5 LEA R26, P2, R28, R2, 0x1 ;  /* 0x000000021c1ad211 */ /* 0x010fc400078408ff */
[----:B------:R-:W-:Y:S01]  /*22a0*/  LOP3.LUT R21, R24, 0x38, R217, 0x78, !PT ;  /* 0x0000003818157812 */ /* 0x000fe200078e78d9 */
[----:B------:R-:W-:Y:S01]  /*22b0*/  @!P1 IMAD.MOV.U32 R24, RZ, RZ, R22 ;  /* 0x000000ffff189224 */ /* 0x000fe200078e0016 */
[----:B------:R-:W-:Y:S01]  /*22c0*/  @!P5 LEA.HI.X R27, R28, R3, R19, 0x1, P2 ;  /* 0x000000031c1bd211 */ /* 0x000fe200010f0c13 */
[----:B------:R-:W-:Y:S01]  /*22d0*/  IMAD.X R19, RZ, RZ, R12, P4 ;  /* 0x000000ffff137224 */ /* 0x000fe200020e060c */
[----:B------:R-:W-:Y:S01]  /*22e0*/  LOP3.LUT R21, R21, 0x1e00, R180, 0xf8, !PT ;  /* 0x00001e0015157812 */ /* 0x000fe200078ef8b4 */
[----:B------:R-:W4:Y:S01]  /*22f0*/  @!P1 LDC.64 R6, c[0x0][0x380] ;  /* 0x0000e000ff069b82 */ /* 0x000f220000000a00 */
[----:B------:R-:W-:Y:S01]  /*2300*/  MOV R167, 0x40 ;  /* 0x0000004000a77802 */ /* 0x000fe20000000f00 */
[----:B------:R-:W-:Y:S01]  /*2310*/  IMAD.WIDE.U32 R18, R14, UR8, R18 ;  /* 0x000000080e127c25 */ /* 0x000fe2000f8e0012 */
[----:B------:R-:W-:Y:S02]  /*2320*/  LEA R79, R21, UR5, 0x1 ;  /* 0x00000005154f7c11 */ /* 0x000fe4000f8e08ff */
[----:B--2---:R-:W-:-:S03]  /*2330*/  LEA R230, P4, R18, UR6, 0x1 ;  /* 0x0000000612e67c11 */ /* 0x004fc6000f8808ff */
[----:B------:R-:W2:Y:S01]  /*2340*/  @!P0 LDC.64 R2, c[0x0][0x380] ;  /* 0x0000e000ff028b82 */ /* 0x000ea20000000a00 */
[-C--:B-1----:R-:W-:Y:S01]  /*2350*/  @!P1 IMAD R20, R17, R8.reuse, RZ ;  /* 0x0000000811149224 */ /* 0x082fe200078e02ff */
[----:B------:R-:W-:Y:S01]  /*2360*/  @!PT LDS RZ, [RZ] ;  /* 0x00000000fffff984 */ /* 0x000fe20000000800 */
[----:B------:R-:W-:Y:S01]  /*2370*/  @!PT LDS RZ, [RZ] ;  /* 0x00000000fffff984 */ /* 0x000fe20000000800 */
[----:B------:R-:W-:Y:S01]  /*2380*/  @!PT LDS RZ, [RZ] ;  /* 0x00000000fffff984 */ /* 0x000fe20000000800 */
[----:B------:R-:W-:Y:S01]  /*2390*/  @!P6 LDGSTS.E.BYPASS.LTC128B.128 [R79], desc[UR22][R30.64] ;  /* 0x000000001e4fefae */ /* 0x000fe2000b981a16 */
[C---:B------:R-:W-:Y:S01]  /*23a0*/  @!P1 IMAD.WIDE.U32 R24, R13.reuse, R8, R24 ;  /* 0x000000080d189225 */ /* 0x040fe200078e0018 */
[----:B------:R-:W-:Y:S02]  /*23b0*/  USHF.L.U64.HI UR6, UR10, 0x4, UR11 ;  /* 0x000000040a067899 */ /* 0x000fe4000801020b */
[----:B------:R-:W-:Y:S01]  /*23c0*/  @!P6 LDGSTS.E.BYPASS.LTC128B.128 [R79+0x2000], desc[UR22][R30.64+0x80] ;  /* 0x020000801e4fefae */ /* 0x000fe2000b981a16 */
[----:B------:R-:W-:Y:S02]  /*23d0*/  @!P1 IMAD R9, R13, R9, R20 ;  /* 0x000000090d099224 */ /* 0x000fe400078e0214 */
[-C--:B---3--:R-:W-:Y:S01]  /*23e0*/  @!P0 IMAD R15, R15, R4.reuse, RZ ;  /* 0x000000040f0f8224 */ /* 0x088fe200078e02ff */
[----:B------:R-:W-:Y:S01]  /*23f0*/  @!P6 LDGSTS.E.BYPASS.LTC128B.128 [R79+0x4000], desc[UR22][R30.64+0x100] ;  /* 0x040001001e4fefae */ /* 0x000fe2000b981a16 */
[----:B------:R-:W-:-:S03]  /*2400*/  @!P0 IMAD.WIDE.U32 R22, R16, R4, R22 ;  /* 0x0000000410168225 */ /* 0x000fc600078e0016 */
[----:B------:R-:W-:Y:S01]  /*2410*/  @!P6 LDGSTS.E.BYPASS.LTC128B.128 [R79+0x6000], desc[UR22][R30.64+0x180] ;  /* 0x060001801e4fefae */ /* 0x000fe2000b981a16 */
        /* <DEDUP_REMOVED lines=9> */
[----:B--2---:R-:W-:Y:S01]  /*24b0*/  @!P0 LEA R12, P3, R22, R2, 0x1 ;  /* 0x00000002160c8211 */ /* 0x004fe200078608ff */
        /* <DEDUP_REMOVED lines=11> */
[C---:B------:R-:W-:Y:S01]  /*2570*/  ISETP.GE.AND P5, PT, R11.reuse, UR15, PT ;  /* 0x0000000f0b007c0c */ /* 0x040fe2000bfa6270 */
[----:B------:R-:W-:Y:S01]  /*2580*/  IMAD.U32 R78, RZ, RZ, UR6 ;  /* 0x00000006ff4e7e24 */ /* 0x000fe2000f8e00ff */
[----:B------:R-:W-:Y:S01]  /*2590*/  MOV R5, UR10 ;  /* 0x0000000a00057c02 */ /* 0x000fe20008000f00 */
[----:B------:R-:W-:Y:S01]  /*25a0*/  @!P1 LDGSTS.E.BYPASS.LTC128B.128 [R79+0x3000], desc[UR22][R6.64+0x80] ;  /* 0x03000080064f9fae */ /* 0x000fe2000b981a16 */
[----:B------:R-:W-:Y:S01]  /*25b0*/  MOV R2, UR10 ;  /* 0x0000000a00027c02 */ /* 0x000fe20008000f00 */
[----:B------:R-:W-:Y:S01]  /*25c0*/  USHF.L.U64.HI UR7, UR8, 0x4, UR9 ;  /* 0x0000000408077899 */ /* 0x000fe20008010209 */
[----:B------:R-:W-:Y:S01]  /*25d0*/  ISETP.GE.AND P2, PT, R11, UR15, PT ;  /* 0x0000000f0b007c0c */ /* 0x000fe2000bf46270 */
[----:B------:R-:W-:Y:S01]  /*25e0*/  @!P1 LDGSTS.E.BYPASS.LTC128B.128 [R79+0x5000], desc[UR22][R6.64+0x100] ;  /* 0x05000100064f9fae */ /* 0x000fe2000b981a16 */
[----:B------:R-:W-:Y:S01]  /*25f0*/  MOV R11, UR8 ;  /* 0x00000008000b7c02 */ /* 0x000fe20008000f00 */
[----:B------:R-:W-:Y:S01]  /*2600*/  @!P3 IMAD.MOV.U32 R226, RZ, RZ, R228 ;  /* 0x000000ffffe2b224 */ /* 0x000fe200078e00e4 */
[----:B------:R-:W-:Y:S01]  /*2610*/  VOTEU.ALL UP0, P3 ;  /* 0x0000000000ff7886 */ /* 0x000fe20001800000 */
[----:B------:R1:W-:Y:S02]  /*2620*/  @!P1 LDGSTS.E.BYPASS.LTC128B.128 [R79+0x7000], desc[UR22][R6.64+0x180] ;  /* 0x07000180064f9fae */ /* 0x0003e4000b981a16 */
[----:B------:R-:W-:-:S02]  /*2630*/  @!P5 LEA R8, P1, R3, R228, 0x1 ;  /* 0x000000e40308d211 */ /* 0x000fc400078208ff */
[----:B------:R-:W-:Y:S01]  /*2640*/  @!P0 LDGSTS.E.BYPASS.LTC128B.128 [R79+0x1800], desc[UR22][R12.64] ;  /* 0x018000000c4f8fae */ /* 0x000fe2000b981a16 */
[----:B------:R-:W-:-:S03]  /*2650*/  @!UP0 UIMAD UR6, UR11, 0x60, URZ ;  /* 0x000000600b0688a4 */ /* 0x000fc6000f8e02ff */
[----:B------:R-:W-:Y:S04]  /*2660*/  @!P0 LDGSTS.E.BYPASS.LTC128B.128 [R79+0x3800], desc[UR22][R12.64+0x80] ;  /* 0x038000800c4f8fae */ /* 0x000fe8000b981a16 */
[----:B------:R-:W-:Y:S04]  /*2670*/  @!P0 LDGSTS.E.BYPASS.LTC128B.128 [R79+0x5800], desc[UR22][R12.64+0x100] ;  /* 0x058001000c4f8fae */ /* 0x000fe8000b981a16 */
[----:B------:R2:W-:Y:S01]  /*2680*/  @!P0 LDGSTS.E.BYPASS.LTC128B.128 [R79+0x7800], desc[UR22][R12.64+0x180] ;  /* 0x078001800c4f8fae */ /* 0x0005e2000b981a16 */
[----:B-1----:R-:W-:Y:S02]  /*2690*/  @!P4 LEA R6, P0, R9, R228, 0x6 ;  /* 0x000000e40906c211 */ /* 0x002fe400078030ff */
[----:B------:R-:W-:-:S02]  /*26a0*/  @!P5 LEA.HI.X R9, R3, R227, R78, 0x1, P1 ;  /* 0x000000e30309d211 */ /* 0x000fc400008f0c4e */
[----:B------:R-:W-:Y:S01]  /*26b0*/  @!P4 LEA.HI.X R7, R5, R227, R4, 0x6, P0 ;  /* 0x000000e30507c211 */ /* 0x000fe200000f3404 */
[----:B------:R-:W-:Y:S01]  /*26c0*/  @!P3 IMAD.WIDE.U32 R4, R2, 0x60, R226 ;  /* 0x000000600204b825 */ /* 0x000fe200078e00e2 */
[----:B------:R-:W-:Y:S02]  /*26d0*/  ISETP.GE.AND P1, PT, R0, UR15, PT ;  /* 0x0000000f00007c0c */ /* 0x000fe4000bf26270 */
[----:B------:R-:W-:Y:S01]  /*26e0*/  ISETP.GE.AND P0, PT, R10, UR15, PT ;  /* 0x0000000f0a007c0c */ /* 0x000fe2000bf06270 */
[----:B------:R-:W-:Y:S01]  /*26f0*/  @!P6 IMAD.MOV.U32 R226, RZ, RZ, R228 ;  /* 0x000000ffffe2e224 */ /* 0x000fe200078e00e4 */
[----:B------:R-:W-:Y:S01]  /*2700*/  MOV R0, UR9 ;  /* 0x0000000900007c02 */ /* 0x000fe20008000f00 */
[----:B------:R-:W-:-:S03]  /*2710*/  IMAD.U32 R2, RZ, RZ, UR8 ;  /* 0x00000008ff027e24 */ /* 0x000fc6000f8e00ff */
[----:B------:R-:W-:Y:S01]  /*2720*/  @!P6 LDGSTS.E.BYPASS.LTC128B.128 [R79+0x8000], desc[UR22][R226.64] ;  /* 0x08000000e24fefae */ /* 0x000fe2000b981a16 */
[----:B--2---:R-:W-:Y:S01]  /*2730*/  @!P3 VIADD R13, R5, UR6 ;  /* 0x00000006050dbc36 */ /* 0x004fe20008000000 */
[----:B------:R-:W-:Y:S02]  /*2740*/  USHF.L.U32 UR6, UR8, 0x4, URZ ;  /* 0x0000000408067899 */ /* 0x000fe400080006ff */
        /* <DEDUP_REMOVED lines=31> */
[-C--:B------:R-:W-:Y:S02]  /*2940*/  @!P2 LEA.HI.X R9, R7, R231.reuse, R4, 0x1, P4 ;  /* 0x000000e70709a211 */ /* 0x080fe400020f0c04 */
[----:B------:R-:W-:Y:S01]  /*2950*/  @!P0 LEA.HI.X R7, R2, R231, R0, 0x6, P3 ;  /* 0x000000e702078211 */ /* 0x000fe200018f3400 */
[----:B------:R-:W2:Y:S01]  /*2960*/  LDCU UR6, c[0x0][0x50c] ;  /* 0x0000a180ff0677ac */ /* 0x000ea20008000800 */
[----:B------:R-:W-:Y:S02]  /*2970*/  SHF.R.U32.HI R0, RZ, 0x4, R217 ;  /* 0x00000004ff007819 */ /* 0x000fe400000116d9 */
[----:B------:R-:W-:Y:S01]  /*2980*/  LOP3.LUT R11, R216, 0x200, R181, 0xf8, !PT ;  /* 0x00000200d80b7812 */ /* 0x000fe200078ef8b5 */
[----:B------:R-:W-:-:S04]  /*2990*/  DEPBAR.LE SB0, 0x0 ;  /* 0x000080000000791a */ /* 0x000fc80000000000 */
[----:B------:R-:W-:Y:S01]  /*29a0*/  BAR.SYNC.DEFER_BLOCKING 0x0 ;  /* 0x0000000000007b1d */ /* 0x000fe20000010000 */
[----:B------:R-:W-:Y:S01]  /*29b0*/  IMAD.SHL.U32 R0, R0, 0x400, RZ ;  /* 0x0000040000007824 */ /* 0x000fe200078e00ff */
[----:B------:R-:W-:Y:S02]  /*29c0*/  @!P1 MOV R4, R10 ;  /* 0x0000000a00049202 */ /* 0x000fe40000000f00 */
[----:B------:R-:W-:Y:S02]  /*29d0*/  IADD3 R11, PT, PT, R76, R11, RZ ;  /* 0x0000000b4c0b7210 */ /* 0x000fe40007ffe0ff */
        /* <DEDUP_REMOVED lines=47> */
[----:B------:R-:W-:Y:S01]  /*2cd0*/  @P1 STS.128 [R79+0x15800], RZ ;  /* 0x015800ff4f001388 */ /* 0x000fe20000000c00 */
[C---:B------:R-:W-:Y:S01]  /*2ce0*/  IADD3 R0, PT, PT, R77.reuse, R2, RZ ;  /* 0x000000024d007210 */ /* 0x040fe20007ffe0ff */
[----:B------:R-:W-:Y:S02]  /*2cf0*/  IMAD.IADD R81, R77, 0x1, R82 ;  /* 0x000000014d517824 */ /* 0x000fe400078e0252 */
        /* <DEDUP_REMOVED lines=12> */
[----:B------:R-:W2:Y:S04]  /*2dc0*/  LDSM.16.M88.4 R28, [R84+UR5+0x9800] ;  /* 0x00980005541c783b */ /* 0x000ea80008000200 */
[----:B------:R-:W-:Y:S04]  /*2dd0*/  LDSM.16.M88.4 R32, [R80+0x8000] ;  /* 0x008000005020783b */ /* 0x000fe80000000200 */
[----:B-1----:R-:W1:Y:S04]  /*2de0*/  LDSM.16.M88.4 R4, [R83] ;  /* 0x000000005304783b */ /* 0x002e680000000200 */
[----:B------:R-:W1:Y:S04]  /*2df0*/  LDSM.16.M88.4 R8, [R80+0x8800] ;  /* 0x008800005008783b */ /* 0x000e680000000200 */
[----:B------:R-:W1:Y:S04]  /*2e00*/  LDSM.16.M88.4 R72, [R80+0x9000] ;  /* 0x009000005048783b */ /* 0x000e680000000200 */
[----:B------:R-:W1:Y:S04]  /*2e10*/  LDSM.16.M88.4 R44, [R80+0x9800] ;  /* 0x00980000502c783b */ /* 0x000e680000000200 */
[----:B------:R-:W-:Y:S01]  /*2e20*/  LDSM.16.M88.4 R36, [R2+0x8000] ;  /* 0x008000000224783b */ /* 0x000fe20000000200 */
        /* <DEDUP_REMOVED lines=144> */
[C---:B---3--:R-:W-:Y:S08]  /*3730*/  HMMA.16816.F32 R16, R40.reuse, R28, R16 ;  /* 0x0000001c2810723c */ /* 0x048ff00000001810 */
[----:B------:R-:W-:Y:S01]  /*3740*/  HMMA.16816.F32 R12, R40, R30, R12 ;  /* 0x0000001e280c723c */ /* 0x000fe2000000180c */
[----:B------:R-:W-:Y:S07]  /*3750*/  LDSM.16.M88.4 R28, [R2+0xe000] ;  /* 0x00e00000021c783b */ /* 0x000fee0000000200 */
[----:B------:R-:W-:Y:S08]  /*3760*/  HMMA.16816.F32 R24, R68, R48, R24 ;  /* 0x000000304418723c */ /* 0x000ff00000001818 */
[C---:B------:R-:W-:Y:S01]  /*3770*/  HMMA.16816.F32 R20, R40.reuse, R10, R20 ;  /* 0x0000000a2814723c */ /* 0x040fe20000001814 */
[----:B------:R-:W2:Y:S07]  /*3780*/  LDSM.16.M88.4 R8, [R84+UR5+0xe800] ;  /* 0x00e800055408783b */ /* 0x000eae0008000200 */
[C---:B-1----:R-:W-:Y:S08]  /*3790*/  HMMA.16816.F32 R60, R40.reuse, R4, R60 ;  /* 0x00000004283c723c */ /* 0x042ff0000000183c */
[C---:B------:R-:W-:Y:S01]  /*37a0*/  HMMA.16816.F32 R56, R40.reuse, R6, R56 ;  /* 0x000000062838723c */ /* 0x040fe20000001838 */
[----:B------:R-:W1:Y:S04]  /*37b0*/  LDSM.16.M88.4 R4, [R84+UR5+0xf000] ;  /* 0x00f000055404783b */ /* 0x000e680008000200 */
[----:B------:R-:W-:Y:S03]  /*37c0*/  LDSM.16.M88.4 R84, [R84+UR5+0xf800] ;  /* 0x00f800055454783b */ /* 0x000fe60008000200 */
[C---:B----4-:R-:W-:Y:S08]  /*37d0*/  HMMA.16816.F32 R52, R40.reuse, R32, R52 ;  /* 0x000000202834723c */ /* 0x050ff00000001834 */
[----:B------:R-:W-:Y:S01]  /*37e0*/  HMMA.16816.F32 R64, R40, R34, R64 ;  /* 0x000000222840723c */ /* 0x000fe20000001840 */
[----:B------:R-:W-:Y:S04]  /*37f0*/  LDSM.16.M88.4 R40, [R81+0x6000] ;  /* 0x006000005128783b */ /* 0x000fe80000000200 */
[----:B------:R-:W3:Y:S03]  /*3800*/  LDSM.16.M88.4 R32, [R0+0xe000] ;  /* 0x00e000000020783b */ /* 0x000ee60000000200 */
[----:B-----5:R-:W-:Y:S08]  /*3810*/  HMMA.16816.F32 R24, R44, R36, R24 ;  /* 0x000000242c18723c */ /* 0x020ff00000001818 */
[C---:B------:R-:W-:Y:S01]  /*3820*/  HMMA.16816.F32 R20, R68.reuse, R50, R20 ;  /* 0x000000324414723c */ /* 0x040fe20000001814 */
[----:B------:R-:W4:Y:S07]  /*3830*/  LDSM.16.M88.4 R48, [R80+0xe800] ;  /* 0x00e800005030783b */ /* 0x000f2e0000000200 */
[----:B--2---:R-:W-:Y:S08]  /*3840*/  HMMA.16816.F32 R16, R68, R8, R16 ;  /* 0x000000084410723c */ /* 0x004ff00000001810 */
[----:B------:R-:W-:Y:S08]  /*3850*/  HMMA.16816.F32 R24, R72, R28, R24 ;  /* 0x0000001c4818723c */ /* 0x000ff00000001818 */
[----:B------:R-:W-:Y:S08]  /*3860*/  HMMA.16816.F32 R20, R44, R38, R20 ;  /* 0x000000262c14723c */ /* 0x000ff00000001814 */
[C---:B------:R-:W-:Y:S01]  /*3870*/  HMMA.16816.F32 R12, R68.reuse, R10, R12 ;  /* 0x0000000a440c723c */ /* 0x040fe2000000180c */
[----:B------:R-:W2:Y:S07]  /*3880*/  LDSM.16.M88.4 R8, [R2+0xe800] ;  /* 0x00e800000208783b */ /* 0x000eae0000000200 */
[C---:B-1----:R-:W-:Y:S08]  /*3890*/  HMMA.16816.F32 R60, R68.reuse, R4, R60 ;  /* 0x00000004443c723c */ /* 0x042ff0000000183c */
[----:B------:R-:W-:Y:S01]  /*38a0*/  HMMA.16816.F32 R56, R68, R6, R56 ;  /* 0x000000064438723c */ /* 0x000fe20000001838 */
[----:B------:R-:W1:Y:S04]  /*38b0*/  LDSM.16.M88.4 R4, [R80+0xf000] ;  /* 0x00f000005004783b */ /* 0x000e680000000200 */
[----:B------:R-:W-:Y:S03]  /*38c0*/  LDSM.16.M88.4 R80, [R80+0xf800] ;  /* 0x00f800005050783b */ /* 0x000fe60000000200 */
[----:B---3--:R-:W-:Y:S08]  /*38d0*/  HMMA.16816.F32 R24, R40, R32, R24 ;  /* 0x000000202818723c */ /* 0x008ff00000001818 */
[----:B------:R-:W-:Y:S08]  /*38e0*/  HMMA.16816.F32 R20, R72, R30, R20 ;  /* 0x0000001e4814723c */ /* 0x000ff00000001814 */
[----:B----4-:R-:W-:Y:S01]  /*38f0*/  HMMA.16816.F32 R28, R44, R48, R16 ;  /* 0x000000302c1c723c */ /* 0x010fe20000001810 */
[----:B------:R-:W3:Y:S02]  /*3900*/  LDSM.16.M88.4 R16, [R0+0xe800] ;  /* 0x00e800000010783b */ /* 0x000ee40000000200 */
[----:B------:R-:W-:Y:S01]  /*3910*/  FMUL.FTZ R24, R24, UR6 ;  /* 0x0000000618187c20 */ /* 0x000fe20008410000 */
[----:B------:R-:W-:-:S03]  /*3920*/  FMUL.FTZ R33, R26, UR6 ;  /* 0x000000061a217c20 */ /* 0x000fc60008410000 */
[----:B------:R4:W1:Y:S01]  /*3930*/  MUFU.TANH R32, R24 ;  /* 0x0000001800207308 */ /* 0x0008620000002400 */
[----:B------:R-:W-:Y:S07]  /*3940*/  HMMA.16816.F32 R12, R44, R50, R12 ;  /* 0x000000322c0c723c */ /* 0x000fee000000180c */
[----:B------:R-:W1:Y:S01]  /*3950*/  MUFU.TANH R33, R33 ;  /* 0x0000002100217308 */ /* 0x000e620000002400 */
[----:B------:R-:W-:Y:S01]  /*3960*/  HMMA.16816.F32 R20, R40, R34, R20 ;  /* 0x000000222814723c */ /* 0x000fe20000001814 */
[----:B------:R-:W-:Y:S01]  /*3970*/  FMUL.FTZ R34, R25, UR6 ;  /* 0x0000000619227c20 */ /* 0x000fe20008410000 */
[----:B------:R-:W-:-:S05]  /*3980*/  FMUL.FTZ R35, R27, UR6 ;  /* 0x000000061b237c20 */ /* 0x000fca0008410000 */
[----:B------:R-:W3:Y:S01]  /*3990*/  MUFU.TANH R34, R34 ;  /* 0x0000002200227308 */ /* 0x000ee20000002400 */
[C---:B--2---:R-:W-:Y:S01]  /*39a0*/  HMMA.16816.F32 R28, R72.reuse, R8, R28 ;  /* 0x00000008481c723c */ /* 0x044fe2000000181c */
[----:B----4-:R-:W2:Y:S06]  /*39b0*/  LDSM.16.M88.4 R24, [R2+0xf000] ;  /* 0x00f000000218783b */ /* 0x010eac0000000200 */
[----:B------:R-:W4:Y:S01]  /*39c0*/  MUFU.TANH R35, R35 ;  /* 0x0000002300237308 */ /* 0x000f220000002400 */
[----:B------:R-:W-:Y:S01]  /*39d0*/  HMMA.16816.F32 R12, R72, R10, R12 ;  /* 0x0000000a480c723c */ /* 0x000fe2000000180c */
[----:B------:R-:W-:Y:S02]  /*39e0*/  LDSM.16.M88.4 R8, [R0+0xf000] ;  /* 0x00f000000008783b */ /* 0x000fe40000000200 */
[----:B------:R-:W-:Y:S01]  /*39f0*/  FMUL.FTZ R20, R20, UR6 ;  /* 0x0000000614147c20 */ /* 0x000fe20008410000 */
[----:B------:R-:W-:Y:S01]  /*3a00*/  FMUL.FTZ R21, R21, UR6 ;  /* 0x0000000615157c20 */ /* 0x000fe20008410000 */
[----:B------:R-:W-:Y:S01]  /*3a10*/  FMUL.FTZ R22, R22, UR6 ;  /* 0x0000000616167c20 */ /* 0x000fe20008410000 */
[----:B------:R-:W-:-:S02]  /*3a20*/  FMUL.FTZ R23, R23, UR6 ;  /* 0x0000000617177c20 */ /* 0x000fc40008410000 */
[C---:B-1----:R-:W-:Y:S01]  /*3a30*/  HMMA.16816.F32 R60, R44.reuse, R4, R60 ;  /* 0x000000042c3c723c */ /* 0x042fe2000000183c */
[----:B------:R-:W1:Y:S07]  /*3a40*/  MUFU.TANH R20, R20 ;  /* 0x0000001400147308 */ /* 0x000e6e0000002400 */
[----:B------:R-:W-:Y:S01]  /*3a50*/  HMMA.16816.F32 R56, R44, R6, R56 ;  /* 0x000000062c38723c */ /* 0x000fe20000001838 */
[----:B------:R5:W4:Y:S01]  /*3a60*/  LDSM.16.M88.4 R4, [R2+0xf800] ;  /* 0x00f800000204783b */ /* 0x000b220000000200 */
[----:B------:R-:W1:Y:S06]  /*3a70*/  MUFU.TANH R21, R21 ;  /* 0x0000001500157308 */ /* 0x000e6c0000002400 */
[C---:B------:R-:W-:Y:S02]  /*3a80*/  HMMA.16816.F32 R52, R68.reuse, R84, R52 ;  /* 0x000000544434723c */ /* 0x040fe40000001834 */
[----:B------:R-:W1:Y:S06]  /*3a90*/  MUFU.TANH R22, R22 ;  /* 0x0000001600167308 */ /* 0x000e6c0000002400 */
[----:B------:R-:W-:Y:S02]  /*3aa0*/  HMMA.16816.F32 R64, R68, R86, R64 ;  /* 0x000000564440723c */ /* 0x000fe40000001840 */
[----:B------:R-:W1:Y:S06]  /*3ab0*/  MUFU.TANH R23, R23 ;  /* 0x0000001700177308 */ /* 0x000e6c0000002400 */
[----:B---3--:R-:W-:Y:S01]  /*3ac0*/  HMMA.16816.F32 R28, R40, R16, R28 ;  /* 0x00000010281c723c */ /* 0x008fe2000000181c */
[----:B-----5:R-:W-:-:S07]  /*3ad0*/  SHF.R.U32.HI R2, RZ, 0x2, R217 ;  /* 0x00000002ff027819 */ /* 0x020fce00000116d9 */
[----:B------:R-:W-:Y:S01]  /*3ae0*/  HMMA.16816.F32 R12, R40, R18, R12 ;  /* 0x00000012280c723c */ /* 0x000fe2000000180c */
[----:B------:R3:W5:Y:S01]  /*3af0*/  LDSM.16.M88.4 R16, [R0+0xf800] ;  /* 0x00f800000010783b */ /* 0x0007620000000200 */
[----:B------:R-:W-:-:S06]  /*3b00*/  DEPBAR.LE SB0, 0x0 ;  /* 0x000080000000791a */ /* 0x000fcc0000000000 */
[----:B------:R-:W-:Y:S03]  /*3b10*/  HMMA.16816.F32 R52, R44, R80, R52 ;  /* 0x000000502c34723c */ /* 0x000fe60000001834 */
[----:B------:R-:W-:Y:S01]  /*3b20*/  FMUL.FTZ R28, R28, UR6 ;  /* 0x000000061c1c7c20 */ /* 0x000fe20008410000 */
[----:B------:R-:W-:-:S04]  /*3b30*/  FMUL.FTZ R29, R29, UR6 ;  /* 0x000000061d1d7c20 */ /* 0x000fc80008410000 */
[----:B------:R-:W-:Y:S01]  /*3b40*/  HMMA.16816.F32 R64, R44, R82, R64 ;  /* 0x000000522c40723c */ /* 0x000fe20000001840 */
[----:B------:R-:W1:Y:S02]  /*3b50*/  MUFU.TANH R28, R28 ;  /* 0x0000001c001c7308 */ /* 0x000e640000002400 */
[----:B------:R-:W-:Y:S01]  /*3b60*/  FMUL.FTZ R12, R12, UR6 ;  /* 0x000000060c0c7c20 */ /* 0x000fe20008410000 */
[----:B------:R-:W-:-:S04]  /*3b70*/  FMUL.FTZ R14, R14, UR6 ;  /* 0x000000060e0e7c20 */ /* 0x000fc80008410000 */
[C---:B--2---:R-:W-:Y:S01]  /*3b80*/  HMMA.16816.F32 R60, R72.reuse, R24, R60 ;  /* 0x00000018483c723c */ /* 0x044fe2000000183c */
[----:B---3--:R-:W-:Y:S02]  /*3b90*/  IMAD.U32 R0, RZ, RZ, UR24 ;  /* 0x00000018ff007e24 */ /* 0x008fe4000f8e00ff */
[----:B------:R-:W-:Y:S01]  /*3ba0*/  FMUL.FTZ R24, R30, UR6 ;  /* 0x000000061e187c20 */ /* 0x000fe20008410000 */
[----:B------:R-:W-:Y:S01]  /*3bb0*/  FMUL.FTZ R25, R31, UR6 ;  /* 0x000000061f197c20 */ /* 0x000fe20008410000 */
[----:B------:R-:W2:Y:S03]  /*3bc0*/  MUFU.TANH R29, R29 ;  /* 0x0000001d001d7308 */ /* 0x000ea60000002400 */
[C---:B------:R-:W-:Y:S05]  /*3bd0*/  HMMA.16816.F32 R56, R72.reuse, R26, R56 ;  /* 0x0000001a4838723c */ /* 0x040fea0000001838 */
[----:B------:R-:W3:Y:S03]  /*3be0*/  MUFU.TANH R24, R24 ;  /* 0x0000001800187308 */ /* 0x000ee60000002400 */
[----:B----4-:R-:W-:Y:S01]  /*3bf0*/  HMMA.16816.F32 R52, R72, R4, R52 ;  /* 0x000000044834723c */ /* 0x010fe20000001834 */
[----:B------:R-:W-:Y:S01]  /*3c00*/  LOP3.LUT R5, R219, 0x1f0, RZ, 0xc0, !PT ;  /* 0x000001f0db057812 */ /* 0x000fe200078ec0ff */
[----:B------:R-:W-:-:S03]  /*3c10*/  FMUL.FTZ R4, R15, UR6 ;  /* 0x000000060f047c20 */ /* 0x000fc60008410000 */
[----:B------:R-:W4:Y:S01]  /*3c20*/  MUFU.TANH R25, R25 ;  /* 0x0000001900197308 */ /* 0x000f220000002400 */
[----:B------:R-:W-:Y:S02]  /*3c30*/  IADD3 R0, PT, PT, R5, 0x1, R0 ;  /* 0x0000000105007810 */ /* 0x000fe40007ffe000 */
[----:B------:R-:W-:Y:S01]  /*3c40*/  LOP3.LUT R5, R2, 0x7, RZ, 0xc0, !PT ;  /* 0x0000000702057812 */ /* 0x000fe200078ec0ff */
[----:B------:R-:W-:Y:S03]  /*3c50*/  HMMA.16816.F32 R64, R72, R6, R64 ;  /* 0x000000064840723c */ /* 0x000fe60000001840 */
[----:B------:R-:W-:Y:S01]  /*3c60*/  IADD3 R0, PT, PT, R0, -UR26, R5 ;  /* 0x8000001a00007c10 */ /* 0x000fe2000fffe005 */
[----:B------:R-:W1:Y:S01]  /*3c70*/  MUFU.TANH R12, R12 ;  /* 0x0000000c000c7308 */ /* 0x000e620000002400 */
[----:B------:R-:W-:-:S03]  /*3c80*/  MOV R5, UR25 ;  /* 0x0000001900057c02 */ /* 0x000fc60008000f00 */
[C---:B------:R-:W-:Y:S01]  /*3c90*/  HMMA.16816.F32 R60, R40.reuse, R8, R60 ;  /* 0x00000008283c723c */ /* 0x040fe2000000183c */
[----:B------:R-:W-:Y:S01]  /*3ca0*/  FMUL.FTZ R8, R13, UR6 ;  /* 0x000000060d087c20 */ /* 0x000fe20008410000 */
[--C-:B------:R-:W-:Y:S02]  /*3cb0*/  IADD3 R2, PT, PT, R0, UR21, R5.reuse ;  /* 0x0000001500027c10 */ /* 0x100fe4000fffe005 */
[----:B------:R-:W1:Y:S02]  /*3cc0*/  MUFU.TANH R14, R14 ;  /* 0x0000000e000e7308 */ /* 0x000e640000002400 */
[C---:B------:R-:W-:Y:S02]  /*3cd0*/  VIADDMNMX R0, R2.reuse, 0x8, R5, PT ;  /* 0x0000000802007846 */ /* 0x040fe40003800105 */
[----:B------:R-:W-:Y:S01]  /*3ce0*/  HMMA.16816.F32 R56, R40, R10, R56 ;  /* 0x0000000a2838723c */ /* 0x000fe20000001838 */
[----:B------:R-:W-:-:S03]  /*3cf0*/  VIMNMX R2, PT, PT, R2, UR25, PT ;  /* 0x0000001902027c48 */ /* 0x000fc6000bfe0100 */
[----:B------:R-:W1:Y:S04]  /*3d00*/  MUFU.TANH R8, R8 ;  /* 0x0000000800087308 */ /* 0x000e680000002400 */
[C---:B-----5:R-:W-:Y:S03]  /*3d10*/  HMMA.16816.F32 R52, R40.reuse, R16, R52 ;  /* 0x000000102834723c */ /* 0x060fe60000001834 */
        /* <DEDUP_REMOVED lines=47> */
.L_x_3009:
        /* <DEDUP_REMOVED lines=61> */
.L_x_3010:
        /* <DEDUP_REMOVED lines=29> */
.L_x_3008:
[----:B--2---:R-:W-:Y:S01]  /*45b0*/  IMAD.SHL.U32 R6, R217, 0x2, RZ ;  /* 0x00000002d9067824 */ /* 0x004fe200078e00ff */
[----:B------:R-:W-:Y:S01]  /*45c0*/  LOP3.LUT R165, R76, 0x200, R181, 0xf8, !PT ;  /* 0x000002004ca57812 */ /* 0x000fe200078ef8b5 */
[----:B------:R-:W-:Y:S01]  /*45d0*/  IMAD.U32 R3, RZ, RZ, UR4 ;  /* 0x00000004ff037e24 */ /* 0x000fe2000f8e00ff */
[----:B------:R-:W2:Y:S02]  /*45e0*/  LDCU UR4, c[0x0][0x45c] ;  /* 0x00008b80ff0477ac */ /* 0x000ea40008000800 */
        /* <DEDUP_REMOVED lines=12> */
[----:B------:R-:W-:-:S02]  /*46b0*/  LOP3.LUT R7, R3, 0x9, RZ, 0xfc, !PT ;  /* 0x0000000903077812 */ /* 0x000fc400078efcff */
[C---:B------:R-:W-:Y:S01]  /*46c0*/  ISETP.GE.AND P6, PT, R5.reuse, R2, PT ;  /* 0x000000020500720c */ /* 0x040fe20003fc6270 */
        /* <DEDUP_REMOVED lines=11> */
[----:B-1----:R-:W-:Y:S01]  /*4780*/  FSEL R27, R20, -INF , !P6 ;  /* 0xff800000141b7808 */ /* 0x002fe20007000000 */
[----:B------:R-:W-:Y:S01]  /*4790*/  LDSM.16.MT88.4 R132, [R176+0x10000] ;  /* 0x01000000b084783b */ /* 0x000fe20000004200 */
[C---:B------:R-:W-:Y:S02]  /*47a0*/  ISETP.GE.AND P3, PT, R5.reuse, R2, PT ;  /* 0x000000020500720c */ /* 0x040fe40003f66270 */
[----:B------:R-:W-:Y:S01]  /*47b0*/  ISETP.GE.AND P6, PT, R5, R0, PT ;  /* 0x000000000500720c */ /* 0x000fe20003fc6270 */
[----:B------:R-:W-:Y:S01]  /*47c0*/  LDSM.16.MT88.4 R40, [R218+0x12000] ;  /* 0x01200000da28783b */ /* 0x000fe20000004200 */
[----:B------:R-:W-:-:S02]  /*47d0*/  LOP3.LUT R9, R3, 0x18, RZ, 0xfc, !PT ;  /* 0x0000001803097812 */ /* 0x000fc400078efcff */
[----:B------:R-:W-:Y:S01]  /*47e0*/  FSEL R5, R22, -INF , !P4 ;  /* 0xff80000016057808 */ /* 0x000fe20006000000 */
[----:B------:R-:W-:Y:S01]  /*47f0*/  LDSM.16.MT88.4 R56, [R198+0x12000] ;  /* 0x01200000c638783b */ /* 0x000fe20000004200 */
[----:B------:R-:W-:Y:S02]  /*4800*/  ISETP.GE.AND P4, PT, R7, R2, PT ;  /* 0x000000020700720c */ /* 0x000fe40003f86270 */
        /* <DEDUP_REMOVED lines=17> */
[C---:B------:R-:W-:Y:S02]  /*4920*/  LOP3.LUT R11, R3.reuse, 0x20, RZ, 0xfc, !PT ;  /* 0x00000020030b7812 */ /* 0x040fe400078efcff */
[----:B------:R-:W-:Y:S01]  /*4930*/  LOP3.LUT R17, R3, 0x21, RZ, 0xfc, !PT ;  /* 0x0000002103117812 */ /* 0x000fe200078efcff */
[----:B------:R-:W-:Y:S01]  /*4940*/  LDSM.16.MT88.4 R172, [R198+0x10800] ;  /* 0x01080000c6ac783b */ /* 0x000fe20000004200 */
[----:B------:R-:W-:Y:S02]  /*4950*/  FSEL R21, R25, -INF , !P1 ;  /* 0xff80000019157808 */ /* 0x000fe40004800000 */
[----:B------:R-:W-:Y:S01]  /*4960*/  FSEL R23, R12, -INF , !P5 ;  /* 0xff8000000c177808 */ /* 0x000fe20006800000 */
[----:B------:R-:W-:Y:S01]  /*4970*/  LDSM.16.MT88.4 R168, [R176+0x10800] ;  /* 0x01080000b0a8783b */ /* 0x000fe20000004200 */
[----:B------:R-:W-:-:S02]  /*4980*/  FSEL R19, R14, -INF , !P3 ;  /* 0xff8000000e137808 */ /* 0x000fc40005800000 */
[C---:B------:R-:W-:Y:S02]  /*4990*/  ISETP.GE.AND P1, PT, R11.reuse, R2, PT ;  /* 0x000000020b00720c */ /* 0x040fe40003f26270 */
[----:B------:R-:W-:Y:S02]  /*49a0*/  ISETP.GE.AND P5, PT, R11, R0, PT ;  /* 0x000000000b00720c */ /* 0x000fe40003fa6270 */
[----:B------:R-:W-:Y:S02]  /*49b0*/  ISETP.GE.AND P3, PT, R17, R2, PT ;  /* 0x000000021100720c */ /* 0x000fe40003f66270 */
[C---:B------:R-:W-:Y:S02]  /*49c0*/  LOP3.LUT R29, R3.reuse, 0x28, RZ, 0xfc, !PT ;  /* 0x00000028031d7812 */ /* 0x040fe400078efcff */
[----:B------:R-:W-:Y:S02]  /*49d0*/  FSEL R11, R8, -INF , !P6 ;  /* 0xff800000080b7808 */ /* 0x000fe40007000000 */
[----:B------:R-:W-:-:S02]  /*49e0*/  LOP3.LUT R25, R3, 0x29, RZ, 0xfc, !PT ;  /* 0x0000002903197812 */ /* 0x000fc400078efcff */
[----:B------:R-:W-:Y:S02]  /*49f0*/  ISETP.GE.AND P6, PT, R17, R0, PT ;  /* 0x000000001100720c */ /* 0x000fe40003fc6270 */
[----:B------:R-:W-:Y:S02]  /*4a00*/  FSEL R17, R4, -INF , !P4 ;  /* 0xff80000004117808 */ /* 0x000fe40006000000 */
[----:B------:R-:W-:Y:S02]  /*4a10*/  FSEL R237, R237, -INF , !P1 ;  /* 0xff800000eded7808 */ /* 0x000fe40004800000 */
[----:B------:R-:W-:Y:S02]  /*4a20*/  FSEL R199, R199, -INF , !P5 ;  /* 0xff800000c7c77808 */ /* 0x000fe40006800000 */
[----:B------:R-:W-:Y:S02]  /*4a30*/  FSEL R203, R203, -INF , !P3 ;  /* 0xff800000cbcb7808 */ /* 0x000fe40005800000 */
[----:B------:R-:W-:-:S02]  /*4a40*/  ISETP.GE.AND P4, PT, R29, R2, PT ;  /* 0x000000021d00720c */ /* 0x000fc40003f86270 */
[----:B------:R-:W-:Y:S02]  /*4a50*/  ISETP.GE.AND P1, PT, R29, R0, PT ;  /* 0x000000001d00720c */ /* 0x000fe40003f26270 */
[C---:B------:R-:W-:Y:S02]  /*4a60*/  ISETP.GE.AND P5, PT, R25.reuse, R2, PT ;  /* 0x000000021900720c */ /* 0x040fe40003fa6270 */
        /* <DEDUP_REMOVED lines=8> */
[----:B------:R-:W-:Y:S02]  /*4af0*/  FSEL R25, R32, -INF , !P6 ;  /* 0xff80000020197808 */ /* 0x000fe40007000000 */
[----:B------:R-:W-:-:S02]  /*4b00*/  FSEL R223, R223, -INF , !P5 ;  /* 0xff800000dfdf7808 */ /* 0x000fc40006800000 */
[----:B------:R-:W-:Y:S02]  /*4b10*/  ISETP.GE.AND P5, PT, R3, R0, PT ;  /* 0x000000000300720c */ /* 0x000fe40003fa6270 */
[----:B------:R-:W-:Y:S02]  /*4b20*/  FMNMX3.FTZ R6, R25, R31, R27, !PT ;  /* 0x0000001f19067276 */ /* 0x000fe4000781001b */
[----:B------:R-:W-:Y:S02]  /*4b30*/  FSEL R33, R33, -INF , !P5 ;  /* 0xff80000021217808 */ /* 0x000fe40006800000 */
[----:B------:R-:W-:Y:S02]  /*4b40*/  FMNMX3.FTZ R6, R6, R37, R15, !PT ;  /* 0x0000002506067276 */ /* 0x000fe4000781000f */
[----:B------:R-:W-:Y:S02]  /*4b50*/  FMNMX3.FTZ R4, R33, R35, R5, !PT ;  /* 0x0000002321047276 */ /* 0x000fe40007810005 */
[----:B------:R-:W-:-:S02]  /*4b60*/  LOP3.LUT R29, R3, 0x31, RZ, 0xfc, !PT ;  /* 0x00000031031d7812 */ /* 0x000fc400078efcff */
[----:B------:R-:W-:Y:S02]  /*4b70*/  FMNMX3.FTZ R6, R6, R13, R23, !PT ;  /* 0x0000000d06067276 */ /* 0x000fe40007810017 */
[----:B------:R-:W-:Y:S02]  /*4b80*/  FMNMX3.FTZ R4, R4, R7, R9, !PT ;  /* 0x0000000704047276 */ /* 0x000fe40007810009 */
        /* <DEDUP_REMOVED lines=79> */
[----:B------:R-:W-:Y:S01]  /*5080*/  FFMA.FTZ R237, R237, UR4, -R208 ;  /* 0x00000004eded7c23 */ /* 0x000fe200080108d0 */
[--C-:B------:R-:W-:Y:S01]  /*5090*/  FFMA.FTZ R211, R211, UR4, -R204.reuse ;  /* 0x00000004d3d37c23 */ /* 0x100fe200080108cc */
[----:B------:R-:W-:Y:S01]  /*50a0*/  LDSM.16.MT88.4 R32, [R198+0x12800] ;  /* 0x01280000c620783b */ /* 0x000fe20000004200 */
[----:B------:R-:W-:Y:S01]  /*50b0*/  MUFU.EX2 R189, R189 ;  /* 0x000000bd00bd7308 */ /* 0x000fe20000000800 */
[--C-:B------:R-:W-:Y:S01]  /*50c0*/  FFMA.FTZ R233, R205, UR4, -R204.reuse ;  /* 0x00000004cde97c23 */ /* 0x100fe200080108cc */
[----:B-1----:R-:W-:Y:S01]  /*50d0*/  F2FP.F16.F32.PACK_AB R129, R194, R195 ;  /* 0x000000c3c281723e */ /* 0x002fe200000000ff */
[----:B------:R-:W-:Y:S01]  /*50e0*/  FFMA.FTZ R207, R207, UR4, -R204 ;  /* 0x00000004cfcf7c23 */ /* 0x000fe200080108cc */
[----:B------:R-:W1:Y:S01]  /*50f0*/  MUFU.EX2 R188, R188 ;  /* 0x000000bc00bc7308 */ /* 0x000e620000000800 */
[----:B------:R-:W-:Y:S01]  /*5100*/  FADD.FTZ R196, R197, R196 ;  /* 0x000000c4c5c47221 */ /* 0x000fe20000010000 */
[----:B------:R-:W-:-:S02]  /*5110*/  FADD.FTZ R194, R195, R194 ;  /* 0x000000c2c3c27221 */ /* 0x000fc40000010000 */
[----:B------:R-:W-:Y:S01]  /*5120*/  MUFU.EX2 R185, R185 ;  /* 0x000000b900b97308 */ /* 0x000fe20000000800 */
[----:B------:R-:W-:Y:S01]  /*5130*/  FADD.FTZ R193, R193, R196 ;  /* 0x000000c4c1c17221 */ /* 0x000fe20000010000 */
[----:B-----5:R-:W-:Y:S01]  /*5140*/  F2FP.F16.F32.PACK_AB R131, R190, R191 ;  /* 0x000000bfbe83723e */ /* 0x020fe200000000ff */
[----:B------:R-:W-:Y:S01]  /*5150*/  FADD.FTZ R191, R191, R194 ;  /* 0x000000c2bfbf7221 */ /* 0x000fe20000010000 */
[----:B------:R-:W-:Y:S01]  /*5160*/  MUFU.EX2 R184, R184 ;  /* 0x000000b800b87308 */ /* 0x000fe20000000800 */
[----:B------:R-:W-:Y:S02]  /*5170*/  FADD.FTZ R192, R192, R193 ;  /* 0x000000c1c0c07221 */ /* 0x000fe40000010000 */
        /* <DEDUP_REMOVED lines=81> */
[----:B------:R-:W-:Y:S01]  /*5690*/  FFMA.FTZ R29, R223, UR4, -R208 ;  /* 0x00000004df1d7c23 */ /* 0x000fe200080108d0 */
[--C-:B------:R-:W-:Y:S01]  /*56a0*/  FFMA.FTZ R223, R177, UR4, -R204.reuse ;  /* 0x00000004b1df7c23 */ /* 0x100fe200080108cc */
[----:B------:R-:W-:Y:S01]  /*56b0*/  FFMA.FTZ R28, R199, UR4, -R204 ;  /* 0x00000004c71c7c23 */ /* 0x000fe200080108cc */
[----:B------:R-:W-:Y:S01]  /*56c0*/  LDSM.16.MT88.4 R176, [R218+0x11000] ;  /* 0x01100000dab0783b */ /* 0x000fe20000004200 */
[----:B------:R-:W-:Y:S03]  /*56d0*/  MUFU.EX2 R199, R29 ;  /* 0x0000001d00c77308 */ /* 0x000fe60000000800 */
[C---:B------:R-:W-:Y:S01]  /*56e0*/  HMMA.16816.F32 R144, R4.reuse, R172, R144 ;  /* 0x000000ac0490723c */ /* 0x040fe20000001890 */
[----:B------:R-:W4:Y:S04]  /*56f0*/  MUFU.EX2 R221, R28 ;  /* 0x0000001c00dd7308 */ /* 0x000f280000000800 */
[----:B------:R-:W4:Y:S03]  /*5700*/  MUFU.EX2 R223, R223 ;  /* 0x000000df00df7308 */ /* 0x000f260000000800 */
        /* <DEDUP_REMOVED lines=51> */
[----:B-----5:R-:W-:-:S02]  /*5a40*/  FFMA.FTZ R212, R209, UR4, -R204 ;  /* 0x00000004d1d47c23 */ /* 0x020fc400080108cc */
[----:B------:R-:W-:Y:S04]  /*5a50*/  MUFU.EX2 R204, R207 ;  /* 0x000000cf00cc7308 */ /* 0x000fe80000000800 */
        /* <DEDUP_REMOVED lines=11> */
[--C-:B------:R-:W-:Y:S01]  /*5b10*/  FFMA.FTZ R171, R215, UR4, -R208.reuse ;  /* 0x00000004d7ab7c23 */ /* 0x100fe200080108d0 */
[----:B------:R-:W-:Y:S01]  /*5b20*/  FFMA.FTZ R208, R213, UR4, -R208 ;  /* 0x00000004d5d07c23 */ /* 0x000fe200080108d0 */
[----:B------:R-:W5:Y:S01]  /*5b30*/  MUFU.EX2 R169, R169 ;  /* 0x000000a900a97308 */ /* 0x000f620000000800 */
[----:B------:R-:W-:-:S03]  /*5b40*/  IMAD.MOV.U32 R170, RZ, RZ, 0x20 ;  /* 0x00000020ffaa7424 */ /* 0x000fc600078e00ff */
[----:B------:R-:W-:Y:S01]  /*5b50*/  MUFU.EX2 R171, R171 ;  /* 0x000000ab00ab7308 */ /* 0x000fe20000000800 */
[C---:B------:R-:W-:Y:S01]  /*5b60*/  HMMA.16816.F32 R160, R4.reuse, R176, R160 ;  /* 0x000000b004a0723c */ /* 0x040fe200000018a0 */
[----:B------:R-:W-:Y:S02]  /*5b70*/  SEL R209, R170, 0xffffffe0, !P2 ;  /* 0xffffffe0aad17807 */ /* 0x000fe40005000000 */
        /* <DEDUP_REMOVED lines=18> */
[----:B------:R-:W-:-:S02]  /*5ca0*/  F2FP.F16.F32.PACK_AB R5, R212, R211 ;  /* 0x000000d3d405723e */ /* 0x000fc400000000ff */
[----:B-1----:R-:W-:Y:S02]  /*5cb0*/  F2FP.F16.F32.PACK_AB R6, R208, R171 ;  /* 0x000000abd006723e */ /* 0x002fe400000000ff */
[----:B------:R-:W-:Y:S01]  /*5cc0*/  F2FP.F16.F32.PACK_AB R7, R233, R204 ;  /* 0x000000cce907723e */ /* 0x000fe200000000ff */
[----:B----4-:R-:W-:-:S05]  /*5cd0*/  IMAD.IADD R201, R209, 0x1, R198 ;  /* 0x00000001d1c97824 */ /* 0x010fca00078e02c6 */
[----:B------:R-:W-:Y:S01]  /*5ce0*/  LDSM.16.MT88.4 R28, [R201+0x11800] ;  /* 0x01180000c91c783b */ /* 0x000fe20000004200 */
        /* <DEDUP_REMOVED lines=124> */
.L_x_3012:
[----:B------:R-:W-:Y:S01]  /*64b0*/  UMOV UR6, URZ ;  /* 0x000000ff00067c82 */ /* 0x000fe20008000000 */
[----:B------:R-:W-:Y:S01]  /*64c0*/  USHF.L.U32 UR8, UR8, 0x6, URZ ;  /* 0x0000000608087899 */ /* 0x000fe200080006ff */
[----:B------:R-:W-:-:S05]  /*64d0*/  IADD3 R5, P1, PT, RZ, -UR6, RZ ;  /* 0x80000006ff057c10 */ /* 0x000fca000ff3e0ff */
[----:B------:R-:W-:-:S05]  /*64e0*/  IMAD.X R4, RZ, RZ, ~UR8, P1 ;  /* 0x80000008ff047e24 */ /* 0x000fca00088e06ff */
[----:B------:R-:W-:-:S04]  /*64f0*/  SHF.R.S64 R5, R5, 0x1f, R4 ;  /* 0x0000001f05057819 */ /* 0x000fc80000001004 */
[----:B------:R-:W-:-:S04]  /*6500*/  IADD3 R230, P1, PT, R5, R230, RZ ;  /* 0x000000e605e67210 */ /* 0x000fc80007f3e0ff */
[----:B------:R-:W-:-:S09]  /*6510*/  LEA.HI.X.SX32 R231, R4, R231, 0x1, P1 ;  /* 0x000000e704e77211 */ /* 0x000fd200008f0eff */
.L_x_3013:
        /* <DEDUP_REMOVED lines=12> */
[----:B------:R-:W-:Y:S01]  /*65e0*/  LEA R166, R180, UR5, 0x1 ;  /* 0x00000005b4a67c11 */ /* 0x000fe2000f8e08ff */
[----:B------:R-:W-:Y:S01]  /*65f0*/  VIADD R168, R171, UR5 ;  /* 0x00000005aba87c36 */ /* 0x000fe20008000000 */
        /* <DEDUP_REMOVED lines=8> */
[----:B------:R-:W-:Y:S01]  /*6680*/  LOP3.LUT R181, R216, 0x200, R181, 0xf8, !PT ;  /* 0x00000200d8b57812 */ /* 0x000fe200078ef8b5 */
[--C-:B------:R-:W-:Y:S01]  /*6690*/  IMAD.IADD R169, R209, 0x1, R168.reuse ;  /* 0x00000001d1a97824 */ /* 0x100fe200078e02a8 */
[----:B------:R-:W-:Y:S01]  /*66a0*/  IADD3 R6, P1, PT, R230, UR8, RZ ;  /* 0x00000008e6067c10 */ /* 0x000fe2000ff3e0ff */
[----:B------:R-:W-:Y:S01]  /*66b0*/  LDGSTS.E.BYPASS.LTC128B.128 [R166+0x12000], desc[UR22][R230.64+0x80] ;  /* 0x12000080e6a67fae */ /* 0x000fe2000b981a16 */
[----:B------:R-:W-:Y:S01]  /*66c0*/  LOP3.LUT R4, R181, R4, R5, 0xf6, !PT ;  /* 0x00000004b5047212 */ /* 0x000fe200078ef605 */
[----:B------:R-:W-:Y:S01]  /*66d0*/  IMAD.IADD R168, R167, 0x1, R168 ;  /* 0x00000001a7a87824 */ /* 0x000fe200078e02a8 */
[----:B------:R-:W-:Y:S01]  /*66e0*/  IADD3.X R7, PT, PT, R231, UR7, RZ, P1, !PT ;  /* 0x00000007e7077c10 */ /* 0x000fe20008ffe4ff */
[----:B------:R-:W-:Y:S01]  /*66f0*/  LDGSTS.E.BYPASS.LTC128B.128 [R166+0x14000], desc[UR22][R230.64+0x100] ;  /* 0x14000100e6a67fae */ /* 0x000fe2000b981a16 */
[----:B------:R-:W-:Y:S01]  /*6700*/  IADD3 R8, P1, PT, R6, UR8, RZ ;  /* 0x0000000806087c10 */ /* 0x000fe2000ff3e0ff */
[----:B------:R-:W1:Y:S01]  /*6710*/  LDCU UR6, c[0x0][0x50c] ;  /* 0x0000a180ff0677ac */ /* 0x000e620008000800 */
[----:B------:R-:W-:Y:S01]  /*6720*/  LEA R226, R4, UR5, 0x1 ;  /* 0x0000000504e27c11 */ /* 0x000fe2000f8e08ff */
[----:B------:R-:W-:Y:S01]  /*6730*/  LDGSTS.E.BYPASS.LTC128B.128 [R166+0x16000], desc[UR22][R230.64+0x180] ;  /* 0x16000180e6a67fae */ /* 0x000fe2000b981a16 */
[----:B------:R-:W-:-:S02]  /*6740*/  IADD3.X R9, PT, PT, R7, UR7, RZ, P1, !PT ;  /* 0x0000000707097c10 */ /* 0x000fc40008ffe4ff */
[----:B------:R-:W-:Y:S01]  /*6750*/  IADD3 R16, P1, PT, R8, UR8, RZ ;  /* 0x0000000808107c10 */ /* 0x000fe2000ff3e0ff */
[----:B------:R-:W-:Y:S01]  /*6760*/  LDGSTS.E.BYPASS.LTC128B.128 [R166+0x10800], desc[UR22][R6.64] ;  /* 0x1080000006a67fae */ /* 0x000fe2000b981a16 */
[--C-:B------:R-:W-:Y:S02]  /*6770*/  IMAD.IADD R225, R209, 0x1, R226.reuse ;  /* 0x00000001d1e17824 */ /* 0x100fe400078e02e2 */
[----:B------:R-:W-:Y:S01]  /*6780*/  IADD3.X R17, PT, PT, R9, UR7, RZ, P1, !PT ;  /* 0x0000000709117c10 */ /* 0x000fe20008ffe4ff */
        /* <DEDUP_REMOVED lines=9> */
[----:B------:R2:W-:Y:S04]  /*6820*/  LDGSTS.E.BYPASS.LTC128B.128 [R166+0x17000], desc[UR22][R8.64+0x180] ;  /* 0x1700018008a67fae */ /* 0x0005e8000b981a16 */
        /* <DEDUP_REMOVED lines=13> */
[----:B---3--:R-:W3:Y:S04]  /*6900*/  LDSM.16.M88.4 R16, [R169+0x9800] ;  /* 0x00980000a910783b */ /* 0x008ee80000000200 */
[----:B------:R-:W-:Y:S01]  /*6910*/  LDSM.16.M88.4 R212, [R224] ;  /* 0x00000000e0d4783b */ /* 0x000fe20000000200 */
[C---:B----4-:R-:W-:Y:S03]  /*6920*/  HMMA.16816.F32 R176, R200.reuse, R172, RZ ;  /* 0x000000acc8b0723c */ /* 0x050fe600000018ff */
[----:B------:R-:W-:Y:S04]  /*6930*/  LDSM.16.M88.4 R220, [R168+0x9000] ;  /* 0x00900000a8dc783b */ /* 0x000fe80000000200 */
[----:B------:R-:W-:Y:S01]  /*6940*/  LDSM.16.M88.4 R208, [R168+0x9800] ;  /* 0x00980000a8d0783b */ /* 0x000fe20000000200 */
[C---:B------:R-:W-:Y:S03]  /*6950*/  HMMA.16816.F32 R172, R200.reuse, R174, RZ ;  /* 0x000000aec8ac723c */ /* 0x040fe600000018ff */
[----:B------:R-:W-:Y:S04]  /*6960*/  LDSM.16.M88.4 R196, [R218] ;  /* 0x00000000dac4783b */ /* 0x000fe80000000200 */
[----:B------:R-:W-:Y:S01]  /*6970*/  LDSM.16.M88.4 R192, [R167+0x8000] ;  /* 0x00800000a7c0783b */ /* 0x000fe20000000200 */
[C---:B-----5:R-:W-:Y:S03]  /*6980*/  HMMA.16816.F32 R32, R200.reuse, R28, RZ ;  /* 0x0000001cc820723c */ /* 0x060fe600000018ff */
[----:B------:R-:W-:Y:S04]  /*6990*/  LDSM.16.M88.4 R188, [R167+0x8800] ;  /* 0x00880000a7bc783b */ /* 0x000fe80000000200 */
[----:B------:R-:W0:Y:S01]  /*69a0*/  LDGDEPBAR ;  /* 0x00000000000079af */ /* 0x000e220000000000 */
[C---:B-1----:R-:W-:Y:S08]  /*69b0*/  HMMA.16816.F32 R24, R200.reuse, R20, RZ ;  /* 0x00000014c818723c */ /* 0x042ff000000018ff */
[C---:B------:R-:W-:Y:S08]  /*69c0*/  HMMA.16816.F32 R28, R200.reuse, R30, RZ ;  /* 0x0000001ec81c723c */ /* 0x040ff000000018ff */
[C---:B------:R-:W-:Y:S08]  /*69d0*/  HMMA.16816.F32 R20, R200.reuse, R22, RZ ;  /* 0x00000016c814723c */ /* 0x040ff000000018ff */
[C---:B--2---:R-:W-:Y:S08]  /*69e0*/  HMMA.16816.F32 R204, R200.reuse, R8, RZ ;  /* 0x00000008c8cc723c */ /* 0x044ff000000018ff */
[----:B------:R-:W-:Y:S01]  /*69f0*/  HMMA.16816.F32 R200, R200, R10, RZ ;  /* 0x0000000ac8c8723c */ /* 0x000fe200000018ff */
[----:B------:R-:W1:Y:S07]  /*6a00*/  LDSM.16.M88.4 R8, [R168+0x8000] ;  /* 0x00800000a808783b */ /* 0x000e6e0000000200 */
[C---:B------:R-:W-:Y:S08]  /*6a10*/  HMMA.16816.F32 R176, R12.reuse, R4, R176 ;  /* 0x000000040cb0723c */ /* 0x040ff000000018b0 */
[C---:B------:R-:W-:Y:S01]  /*6a20*/  HMMA.16816.F32 R172, R12.reuse, R6, R172 ;  /* 0x000000060cac723c */ /* 0x040fe200000018ac */
[----:B------:R-:W2:Y:S07]  /*6a30*/  LDSM.16.M88.4 R4, [R168+0x8800] ;  /* 0x00880000a804783b */ /* 0x000eae0000000200 */
[C---:B------:R-:W-:Y:S08]  /*6a40*/  HMMA.16816.F32 R32, R12.reuse, R184, R32 ;  /* 0x000000b80c20723c */ /* 0x040ff00000001820 */
[C---:B------:R-:W-:Y:S01]  /*6a50*/  HMMA.16816.F32 R28, R12.reuse, R186, R28 ;  /* 0x000000ba0c1c723c */ /* 0x040fe2000000181c */
[----:B------:R-:W4:Y:S07]  /*6a60*/  LDSM.16.M88.4 R184, [R167+0x9000] ;  /* 0x00900000a7b8783b */ /* 0x000f2e0000000200 */
[C---:B------:R-:W-:Y:S08]  /*6a70*/  HMMA.16816.F32 R24, R12.reuse, R180, R24 ;  /* 0x000000b40c18723c */ /* 0x040ff00000001818 */
[C---:B------:R-:W-:Y:S01]  /*6a80*/  HMMA.16816.F32 R20, R12.reuse, R182, R20 ;  /* 0x000000b60c14723c */ /* 0x040fe20000001814 */
[----:B------:R-:W-:Y:S07]  /*6a90*/  LDSM.16.M88.4 R180, [R167+0x9800] ;  /* 0x00980000a7b4783b */ /* 0x000fee0000000200 */
[C---:B---3--:R-:W-:Y:S08]  /*6aa0*/  HMMA.16816.F32 R204, R12.reuse, R16, R204 ;  /* 0x000000100ccc723c */ /* 0x048ff000000018cc */
[----:B------:R-:W-:Y:S01]  /*6ab0*/  HMMA.16816.F32 R200, R12, R18, R200 ;  /* 0x000000120cc8723c */ /* 0x000fe200000018c8 */
[----:B------:R-:W-:Y:S04]  /*6ac0*/  LDSM.16.M88.4 R16, [R226+0x2000] ;  /* 0x00200000e210783b */ /* 0x000fe80000000200 */
[----:B------:R-:W-:Y:S03]  /*6ad0*/  LDSM.16.M88.4 R12, [R171+UR5+0xa000] ;  /* 0x00a00005ab0c783b */ /* 0x000fe60008000200 */
[C---:B-1----:R-:W-:Y:S08]  /*6ae0*/  HMMA.16816.F32 R176, R212.reuse, R8, R176 ;  /* 0x00000008d4b0723c */ /* 0x042ff000000018b0 */
[C---:B------:R-:W-:Y:S01]  /*6af0*/  HMMA.16816.F32 R172, R212.reuse, R10, R172 ;  /* 0x0000000ad4ac723c */ /* 0x040fe200000018ac */
[----:B------:R-:W1:Y:S07]  /*6b00*/  LDSM.16.M88.4 R8, [R171+UR5+0xa800] ;  /* 0x00a80005ab08783b */ /* 0x000e6e0008000200 */
[C---:B--2---:R-:W-:Y:S08]  /*6b10*/  HMMA.16816.F32 R32, R212.reuse, R4, R32 ;  /* 0x00000004d420723c */ /* 0x044ff00000001820 */
[C---:B------:R-:W-:Y:S01]  /*6b20*/  HMMA.16816.F32 R28, R212.reuse, R6, R28 ;  /* 0x00000006d41c723c */ /* 0x040fe2000000181c */
[----:B------:R-:W2:Y:S07]  /*6b30*/  LDSM.16.M88.4 R4, [R171+UR5+0xb000] ;  /* 0x00b00005ab04783b */ /* 0x000eae0008000200 */
[C---:B------:R-:W-:Y:S08]  /*6b40*/  HMMA.16816.F32 R24, R212.reuse, R220, R24 ;  /* 0x000000dcd418723c */ /* 0x040ff00000001818 */
[C---:B------:R-:W-:Y:S08]  /*6b50*/  HMMA.16816.F32 R20, R212.reuse, R222, R20 ;  /* 0x000000ded414723c */ /* 0x040ff00000001814 */
[C---:B------:R-:W-:Y:S08]  /*6b60*/  HMMA.16816.F32 R204, R212.reuse, R208, R204 ;  /* 0x000000d0d4cc723c */ /* 0x040ff000000018cc */
[----:B------:R-:W-:Y:S01]  /*6b70*/  HMMA.16816.F32 R200, R212, R210, R200 ;  /* 0x000000d2d4c8723c */ /* 0x000fe200000018c8 */
[----:B------:R-:W3:Y:S07]  /*6b80*/  LDSM.16.M88.4 R208, [R171+UR5+0xb800] ;  /* 0x00b80005abd0783b */ /* 0x000eee0008000200 */
[C---:B------:R-:W-:Y:S08]  /*6b90*/  HMMA.16816.F32 R176, R196.reuse, R192, R176 ;  /* 0x000000c0c4b0723c */ /* 0x040ff000000018b0 */
[C---:B------:R-:W-:Y:S08]  /*6ba0*/  HMMA.16816.F32 R172, R196.reuse, R194, R172 ;  /* 0x000000c2c4ac723c */ /* 0x040ff000000018ac */
[C---:B------:R-:W-:Y:S08]  /*6bb0*/  HMMA.16816.F32 R32, R196.reuse, R188, R32 ;  /* 0x000000bcc420723c */ /* 0x040ff00000001820 */
[C---:B------:R-:W-:Y:S01]  /*6bc0*/  HMMA.16816.F32 R28, R196.reuse, R190, R28 ;  /* 0x000000bec41c723c */ /* 0x040fe2000000181c */
[----:B------:R-:W-:Y:S07]  /*6bd0*/  LDSM.16.M88.4 R188, [R225+0x2000] ;  /* 0x00200000e1bc783b */ /* 0x000fee0000000200 */
[C---:B----4-:R-:W-:Y:S01]  /*6be0*/  HMMA.16816.F32 R192, R196.reuse, R184, R24 ;  /* 0x000000b8c4c0723c */ /* 0x050fe20000001818 */
[----:B------:R-:W4:Y:S07]  /*6bf0*/  LDSM.16.M88.4 R24, [R169+0xa000] ;  /* 0x00a00000a918783b */ /* 0x000f2e0000000200 */
[----:B------:R-:W-:Y:S08]  /*6c00*/  HMMA.16816.F32 R20, R196, R186, R20 ;  /* 0x000000bac414723c */ /* 0x000ff00000001814 */
[C---:B-1----:R-:W-:Y:S08]  /*6c10*/  HMMA.16816.F32 R32, R16.reuse, R8, R32 ;  /* 0x000000081020723c */ /* 0x042ff00000001820 */
[----:B------:R-:W-:Y:S01]  /*6c20*/  HMMA.16816.F32 R28, R16, R10, R28 ;  /* 0x0000000a101c723c */ /* 0x000fe2000000181c */
[----:B------:R-:W1:Y:S07]  /*6c30*/  LDSM.16.M88.4 R8, [R169+0xb000] ;  /* 0x00b00000a908783b */ /* 0x000e6e0000000200 */
[C---:B------:R-:W-:Y:S08]  /*6c40*/  HMMA.16816.F32 R204, R196.reuse, R180, R204 ;  /* 0x000000b4c4cc723c */ /* 0x040ff000000018cc */
[----:B------:R-:W-:Y:S01]  /*6c50*/  HMMA.16816.F32 R200, R196, R182, R200 ;  /* 0x000000b6c4c8723c */ /* 0x000fe200000018c8 */
[----:B------:R-:W-:Y:S07]  /*6c60*/  LDSM.16.M88.4 R180, [R169+0xb800] ;  /* 0x00b80000a9b4783b */ /* 0x000fee0000000200 */
[C---:B------:R-:W-:Y:S08]  /*6c70*/  HMMA.16816.F32 R176, R16.reuse, R12, R176 ;  /* 0x0000000c10b0723c */ /* 0x040ff000000018b0 */
[C---:B------:R-:W-:Y:S01]  /*6c80*/  HMMA.16816.F32 R172, R16.reuse, R14, R172 ;  /* 0x0000000e10ac723c */ /* 0x040fe200000018ac */
[----:B------:R-:W5:Y:S07]  /*6c90*/  LDSM.16.M88.4 R12, [R169+0xa800] ;  /* 0x00a80000a90c783b */ /* 0x000f6e0000000200 */
[C---:B--2---:R-:W-:Y:S08]  /*6ca0*/  HMMA.16816.F32 R192, R16.reuse, R4, R192 ;  /* 0x0000000410c0723c */ /* 0x044ff000000018c0 */
[C---:B------:R-:W-:Y:S01]  /*6cb0*/  HMMA.16816.F32 R184, R16.reuse, R6, R20 ;  /* 0x0000000610b8723c */ /* 0x040fe20000001814 */
[----:B------:R-:W-:Y:S04]  /*6cc0*/  LDSM.16.M88.4 R20, [R224+0x2000] ;  /* 0x00200000e014783b */ /* 0x000fe80000000200 */
[----:B------:R-:W2:Y:S03]  /*6cd0*/  LDSM.16.M88.4 R4, [R168+0xa000] ;  /* 0x00a00000a804783b */ /* 0x000ea60000000200 */
[C---:B---3--:R-:W-:Y:S08]  /*6ce0*/  HMMA.16816.F32 R204, R16.reuse, R208, R204 ;  /* 0x000000d010cc723c */ /* 0x048ff000000018cc */
[----:B------:R-:W-:Y:S01]  /*6cf0*/  HMMA.16816.F32 R200, R16, R210, R200 ;  /* 0x000000d210c8723c */ /* 0x000fe200000018c8 */
[----:B------:R-:W3:Y:S07]  /*6d00*/  LDSM.16.M88.4 R16, [R168+0xa800] ;  /* 0x00a80000a810783b */ /* 0x000eee0000000200 */
[C---:B----4-:R-:W-:Y:S08]  /*6d10*/  HMMA.16816.F32 R176, R188.reuse, R24, R176 ;  /* 0x00000018bcb0723c */ /* 0x050ff000000018b0 */
[C---:B------:R-:W-:Y:S01]  /*6d20*/  HMMA.16816.F32 R172, R188.reuse, R26, R172 ;  /* 0x0000001abcac723c */ /* 0x040fe200000018ac */
[----:B------:R-:W4:Y:S07]  /*6d30*/  LDSM.16.M88.4 R24, [R168+0xb000] ;  /* 0x00b00000a818783b */ /* 0x000f2e0000000200 */
        /* <DEDUP_REMOVED lines=15> */
[----:B------:R-:W3:Y:S07]  /*6e30*/  LDSM.16.M88.4 R16, [R167+0xa800] ;  /* 0x00a80000a710783b */ /* 0x000eee0000000200 */
[C---:B----4-:R-:W-:Y:S08]  /*6e40*/  HMMA.16816.F32 R192, R20.reuse, R24, R192 ;  /* 0x0000001814c0723c */ /* 0x050ff000000018c0 */
[C---:B------:R-:W-:Y:S01]  /*6e50*/  HMMA.16816.F32 R196, R20.reuse, R26, R184 ;  /* 0x0000001a14c4723c */ /* 0x040fe200000018b8 */
[----:B------:R-:W-:Y:S04]  /*6e60*/  LDSM.16.M88.4 R184, [R226+0x4000] ;  /* 0x00400000e2b8783b */ /* 0x000fe80000000200 */
[----:B------:R-:W-:Y:S03]  /*6e70*/  LDSM.16.M88.4 R24, [R171+UR5+0xc000] ;  /* 0x00c00005ab18783b */ /* 0x000fe60008000200 */
[C---:B-1----:R-:W-:Y:S01]  /*6e80*/  HMMA.16816.F32 R208, R20.reuse, R8, R204 ;  /* 0x0000000814d0723c */ /* 0x042fe200000018cc */
[----:B------:R-:W-:Y:S07]  /*6e90*/  LDSM.16.M88.4 R204, [R171+UR5+0xc800] ;  /* 0x00c80005abcc783b */ /* 0x000fee0008000200 */
[----:B------:R-:W-:Y:S01]  /*6ea0*/  HMMA.16816.F32 R200, R20, R10, R200 ;  /* 0x0000000a14c8723c */ /* 0x000fe200000018c8 */
[----:B------:R-:W1:Y:S04]  /*6eb0*/  LDSM.16.M88.4 R8, [R171+UR5+0xd000] ;  /* 0x00d00005ab08783b */ /* 0x000e680008000200 */
[----:B------:R-:W-:Y:S03]  /*6ec0*/  LDSM.16.M88.4 R20, [R169+0xc800] ;  /* 0x00c80000a914783b */ /* 0x000fe60000000200 */
        /* <DEDUP_REMOVED lines=20> */
[----:B------:R-:W2:Y:S07]  /*7010*/  LDSM.16.M88.4 R4, [R168+0xc000] ;  /* 0x00c00000a804783b */ /* 0x000eae0000000200 */
[C---:B---3--:R-:W-:Y:S08]  /*7020*/  HMMA.16816.F32 R176, R16.reuse, R12, R176 ;  /* 0x0000000c10b0723c */ /* 0x048ff000000018b0 */
[----:B------:R-:W-:Y:S01]  /*7030*/  HMMA.16816.F32 R172, R16, R14, R172 ;  /* 0x0000000e10ac723c */ /* 0x000fe200000018ac */
        /* <DEDUP_REMOVED lines=8> */
[C---:B----4-:R-:W-:Y:S08]  /*70c0*/  HMMA.16816.F32 R192, R16.reuse, R24, R192 ;  /* 0x0000001810c0723c */ /* 0x050ff000000018c0 */
[----:B------:R-:W-:Y:S01]  /*70d0*/  HMMA.16816.F32 R196, R16, R26, R196 ;  /* 0x0000001a10c4723c */ /* 0x000fe200000018c4 */
[----:B------:R-:W4:Y:S07]  /*70e0*/  LDSM.16.M88.4 R24, [R167+0xc000] ;  /* 0x00c00000a718783b */ /* 0x000f2e0000000200 */
[C---:B--2---:R-:W-:Y:S08]  /*70f0*/  HMMA.16816.F32 R176, R180.reuse, R4, R176 ;  /* 0x00000004b4b0723c */ /* 0x044ff000000018b0 */
[----:B------:R-:W-:Y:S01]  /*7100*/  HMMA.16816.F32 R172, R180, R6, R172 ;  /* 0x00000006b4ac723c */ /* 0x000fe200000018ac */
[----:B------:R-:W2:Y:S07]  /*7110*/  LDSM.16.M88.4 R4, [R167+0xc800] ;  /* 0x00c80000a704783b */ /* 0x000eae0000000200 */
[----:B------:R-:W-:Y:S01]  /*7120*/  HMMA.16816.F32 R28, R16, R22, R28 ;  /* 0x00000016101c723c */ /* 0x000fe2000000181c */
[----:B------:R-:W5:Y:S04]  /*7130*/  LDSM.16.M88.4 R20, [R168+0xd000] ;  /* 0x00d00000a814783b */ /* 0x000f680000000200 */
[----:B------:R-:W-:Y:S03]  /*7140*/  LDSM.16.M88.4 R16, [R171+UR5+0xe000] ;  /* 0x00e00005ab10783b */ /* 0x000fe60008000200 */
[C---:B---3--:R-:W-:Y:S01]  /*7150*/  HMMA.16816.F32 R188, R180.reuse, R12, R32 ;  /* 0x0000000cb4bc723c */ /* 0x048fe20000001820 */
[----:B------:R-:W3:Y:S07]  /*7160*/  LDSM.16.M88.4 R32, [R226+0x6000] ;  /* 0x00600000e220783b */ /* 0x000eee0000000200 */
[C---:B-1----:R-:W-:Y:S08]  /*7170*/  HMMA.16816.F32 R208, R180.reuse, R8, R208 ;  /* 0x00000008b4d0723c */ /* 0x042ff000000018d0 */
[C---:B------:R-:W-:Y:S01]  /*7180*/  HMMA.16816.F32 R28, R180.reuse, R14, R28 ;  /* 0x0000000eb41c723c */ /* 0x040fe2000000181c */
[----:B------:R-:W-:Y:S07]  /*7190*/  LDSM.16.M88.4 R12, [R167+0xd000] ;  /* 0x00d00000a70c783b */ /* 0x000fee0000000200 */
[----:B------:R-:W-:Y:S01]  /*71a0*/  HMMA.16816.F32 R200, R180, R10, R200 ;  /* 0x0000000ab4c8723c */ /* 0x000fe200000018c8 */
[----:B------:R-:W1:Y:S07]  /*71b0*/  LDSM.16.M88.4 R8, [R167+0xd800] ;  /* 0x00d80000a708783b */ /* 0x000e6e0000000200 */
[C---:B----4-:R-:W-:Y:S01]  /*71c0*/  HMMA.16816.F32 R204, R184.reuse, R24, R176 ;  /* 0x00000018b8cc723c */ /* 0x050fe200000018b0 */
[----:B------:R-:W-:Y:S07]  /*71d0*/  LDSM.16.M88.4 R176, [R225+0x6000] ;  /* 0x00600000e1b0783b */ /* 0x000fee0000000200 */
[C---:B------:R-:W-:Y:S01]  /*71e0*/  HMMA.16816.F32 R172, R184.reuse, R26, R172 ;  /* 0x0000001ab8ac723c */ /* 0x040fe200000018ac */
[----:B------:R-:W-:Y:S07]  /*71f0*/  LDSM.16.M88.4 R24, [R168+0xe000] ;  /* 0x00e00000a818783b */ /* 0x000fee0000000200 */
[C---:B--2---:R-:W-:Y:S08]  /*7200*/  HMMA.16816.F32 R188, R184.reuse, R4, R188 ;  /* 0x00000004b8bc723c */ /* 0x044ff000000018bc */
[----:B------:R-:W-:Y:S01]  /*7210*/  HMMA.16816.F32 R28, R184, R6, R28 ;  /* 0x00000006b81c723c */ /* 0x000fe2000000181c */
[----:B------:R-:W2:Y:S07]  /*7220*/  LDSM.16.M88.4 R4, [R171+UR5+0xe800] ;  /* 0x00e80005ab04783b */ /* 0x000eae0008000200 */
[C---:B-----5:R-:W-:Y:S08]  /*7230*/  HMMA.16816.F32 R192, R180.reuse, R20, R192 ;  /* 0x00000014b4c0723c */ /* 0x060ff000000018c0 */
[----:B------:R-:W-:Y:S01]  /*7240*/  HMMA.16816.F32 R196, R180, R22, R196 ;  /* 0x00000016b4c4723c */ /* 0x000fe200000018c4 */
[----:B------:R-:W4:Y:S04]  /*7250*/  LDSM.16.M88.4 R20, [R169+0xe000] ;  /* 0x00e00000a914783b */ /* 0x000f280000000200 */
[----:B------:R-:W-:Y:S03]  /*7260*/  LDSM.16.M88.4 R180, [R224+0x6000] ;  /* 0x00600000e0b4783b */ /* 0x000fe60000000200 */
[C---:B---3--:R-:W-:Y:S08]  /*7270*/  HMMA.16816.F32 R204, R32.reuse, R16, R204 ;  /* 0x0000001020cc723c */ /* 0x048ff000000018cc */
[----:B------:R-:W-:Y:S01]  /*7280*/  HMMA.16816.F32 R172, R32, R18, R172 ;  /* 0x0000001220ac723c */ /* 0x000fe200000018ac */
[----:B------:R-:W3:Y:S07]  /*7290*/  LDSM.16.M88.4 R16, [R169+0xe800] ;  /* 0x00e80000a910783b */ /* 0x000eee0000000200 */
[C---:B-1----:R-:W-:Y:S08]  /*72a0*/  HMMA.16816.F32 R208, R184.reuse, R8, R208 ;  /* 0x00000008b8d0723c */ /* 0x042ff000000018d0 */
[----:B------:R-:W-:Y:S01]  /*72b0*/  HMMA.16816.F32 R200, R184, R10, R200 ;  /* 0x0000000ab8c8723c */ /* 0x000fe200000018c8 */
[----:B------:R-:W1:Y:S07]  /*72c0*/  LDSM.16.M88.4 R8, [R168+0xe800] ;  /* 0x00e80000a808783b */ /* 0x000e6e0000000200 */
[C---:B--2---:R-:W-:Y:S08]  /*72d0*/  HMMA.16816.F32 R188, R32.reuse, R4, R188 ;  /* 0x0000000420bc723c */ /* 0x044ff000000018bc */
[----:B------:R-:W-:Y:S01]  /*72e0*/  HMMA.16816.F32 R28, R32, R6, R28 ;  /* 0x00000006201c723c */ /* 0x000fe2000000181c */
[----:B------:R-:W-:Y:S07]  /*72f0*/  LDSM.16.M88.4 R4, [R169+0xf000] ;  /* 0x00f00000a904783b */ /* 0x000fee0000000200 */
[C---:B------:R-:W-:Y:S08]  /*7300*/  HMMA.16816.F32 R192, R184.reuse, R12, R192 ;  /* 0x0000000cb8c0723c */ /* 0x040ff000000018c0 */
[----:B------:R-:W-:Y:S01]  /*7310*/  HMMA.16816.F32 R196, R184, R14, R196 ;  /* 0x0000000eb8c4723c */ /* 0x000fe200000018c4 */
[----:B------:R-:W-:Y:S07]  /*7320*/  LDSM.16.M88.4 R12, [R167+0xe000] ;  /* 0x00e00000a70c783b */ /* 0x000fee0000000200 */
[C---:B----4-:R-:W-:Y:S01]  /*7330*/  HMMA.16816.F32 R212, R176.reuse, R20, R204 ;  /* 0x00000014b0d4723c */ /* 0x050fe200000018cc */
[----:B------:R-:W2:Y:S07]  /*7340*/  LDSM.16.M88.4 R204, [R218+0x6000] ;  /* 0x00600000dacc783b */ /* 0x000eae0000000200 */
[C---:B------:R-:W-:Y:S01]  /*7350*/  HMMA.16816.F32 R172, R176.reuse, R22, R172 ;  /* 0x00000016b0ac723c */ /* 0x040fe200000018ac */
[----:B------:R-:W4:Y:S07]  /*7360*/  LDSM.16.M88.4 R20, [R171+UR5+0xf000] ;  /* 0x00f00005ab14783b */ /* 0x000f2e0008000200 */
[C---:B---3--:R-:W-:Y:S08]  /*7370*/  HMMA.16816.F32 R188, R176.reuse, R16, R188 ;  /* 0x00000010b0bc723c */ /* 0x048ff000000018bc */
[----:B------:R-:W-:Y:S01]  /*7380*/  HMMA.16816.F32 R28, R176, R18, R28 ;  /* 0x00000012b01c723c */ /* 0x000fe2000000181c */
[----:B------:R-:W-:Y:S07]  /*7390*/  LDSM.16.M88.4 R16, [R167+0xf000] ;  /* 0x00f00000a710783b */ /* 0x000fee0000000200 */
[C---:B------:R-:W-:Y:S08]  /*73a0*/  HMMA.16816.F32 R212, R180.reuse, R24, R212 ;  /* 0x00000018b4d4723c */ /* 0x040ff000000018d4 */
[C---:B------:R-:W-:Y:S01]  /*73b0*/  HMMA.16816.F32 R172, R180.reuse, R26, R172 ;  /* 0x0000001ab4ac723c */ /* 0x040fe200000018ac */
[----:B------:R-:W3:Y:S07]  /*73c0*/  LDSM.16.M88.4 R24, [R167+0xe800] ;  /* 0x00e80000a718783b */ /* 0x000eee0000000200 */
[C---:B-1----:R-:W-:Y:S08]  /*73d0*/  HMMA.16816.F32 R188, R180.reuse, R8, R188 ;  /* 0x00000008b4bc723c */ /* 0x042ff000000018bc */
[----:B------:R-:W-:Y:S01]  /*73e0*/  HMMA.16816.F32 R28, R180, R10, R28 ;  /* 0x0000000ab41c723c */ /* 0x000fe2000000181c */
[----:B------:R-:W1:Y:S07]  /*73f0*/  LDSM.16.M88.4 R8, [R171+UR5+0xf800] ;  /* 0x00f80005ab08783b */ /* 0x000e6e0008000200 */
[C---:B--2---:R-:W-:Y:S08]  /*7400*/  HMMA.16816.F32 R212, R204.reuse, R12, R212 ;  /* 0x0000000cccd4723c */ /* 0x044ff000000018d4 */
[----:B------:R-:W-:Y:S01]  /*7410*/  HMMA.16816.F32 R172, R204, R14, R172 ;  /* 0x0000000eccac723c */ /* 0x000fe200000018ac */
[----:B------:R-:W2:Y:S07]  /*7420*/  LDSM.16.M88.4 R12, [R168+0xf000] ;  /* 0x00f00000a80c783b */ /* 0x000eae0000000200 */
[----:B----4-:R-:W-:Y:S03]  /*7430*/  HMMA.16816.F32 R192, R32, R20, R192 ;  /* 0x0000001420c0723c */ /* 0x010fe600000018c0 */
[----:B------:R-:W-:Y:S01]  /*7440*/  FMUL.FTZ R184, R212, UR6 ;  /* 0x00000006d4b87c20 */ /* 0x000fe20008410000 */
[----:B------:R-:W-:Y:S01]  /*7450*/  FMUL.FTZ R185, R213, UR6 ;  /* 0x00000006d5b97c20 */ /* 0x000fe20008410000 */
[----:B------:R-:W-:Y:S01]  /*7460*/  FMUL.FTZ R187, R215, UR6 ;  /* 0x00000006d7bb7c20 */ /* 0x000fe20008410000 */
[----:B------:R-:W-:-:S02]  /*7470*/  FMUL.FTZ R186, R214, UR6 ;  /* 0x00000006d6ba7c20 */ /* 0x000fc40008410000 */
[----:B------:R-:W-:Y:S01]  /*7480*/  HMMA.16816.F32 R196, R32, R22, R196 ;  /* 0x0000001620c4723c */ /* 0x000fe200000018c4 */
[----:B------:R-:W4:Y:S01]  /*7490*/  LDSM.16.M88.4 R20, [R169+0xf800] ;  /* 0x00f80000a914783b */ /* 0x000f220000000200 */
[----:B------:R-:W-:Y:S01]  /*74a0*/  MUFU.TANH R184, R184 ;  /* 0x000000b800b87308 */ /* 0x000fe20000002400 */
[----:B------:R-:W-:-:S05]  /*74b0*/  FMUL.FTZ R172, R172, UR6 ;  /* 0x00000006acac7c20 */ /* 0x000fca0008410000 */
[----:B---3--:R-:W-:Y:S01]  /*74c0*/  HMMA.16816.F32 R188, R204, R24, R188 ;  /* 0x00000018ccbc723c */ /* 0x008fe200000018bc */
[----:B------:R-:W-:Y:S01]  /*74d0*/  FMUL.FTZ R24, R173, UR6 ;  /* 0x00000006ad187c20 */ /* 0x000fe20008410000 */
[----:B------:R-:W-:Y:S01]  /*74e0*/  FMUL.FTZ R25, R174, UR6 ;  /* 0x00000006ae197c20 */ /* 0x000fe20008410000 */
[----:B------:R-:W-:Y:S01]  /*74f0*/  FMUL.FTZ R173, R175, UR6 ;  /* 0x00000006afad7c20 */ /* 0x000fe20008410000 */
[----:B------:R-:W-:Y:S04]  /*7500*/  MUFU.TANH R185, R185 ;  /* 0x000000b900b97308 */ /* 0x000fe80000002400 */
[C---:B------:R-:W-:Y:S04]  /*7510*/  HMMA.16816.F32 R192, R176.reuse, R4, R192 ;  /* 0x00000004b0c0723c */ /* 0x040fe800000018c0 */
[----:B------:R-:W-:Y:S04]  /*7520*/  MUFU.TANH R187, R187 ;  /* 0x000000bb00bb7308 */ /* 0x000fe80000002400 */
[----:B------:R-:W-:Y:S01]  /*7530*/  HMMA.16816.F32 R196, R176, R6, R196 ;  /* 0x00000006b0c4723c */ /* 0x000fe200000018c4 */
[----:B------:R-:W3:Y:S02]  /*7540*/  LDSM.16.M88.4 R4, [R168+0xf800] ;  /* 0x00f80000a804783b */ /* 0x000ee40000000200 */
[----:B------:R-:W-:Y:S01]  /*7550*/  FMUL.FTZ R174, R188, UR6 ;  /* 0x00000006bcae7c20 */ /* 0x000fe20008410000 */
[----:B------:R-:W-:Y:S01]  /*7560*/  MUFU.TANH R172, R172 ;  /* 0x000000ac00ac7308 */ /* 0x000fe20000002400 */
[----:B------:R-:W-:-:S03]  /*7570*/  FMUL.FTZ R189, R189, UR6 ;  /* 0x00000006bdbd7c20 */ /* 0x000fc60008410000 */
[C---:B-1----:R-:W-:Y:S04]  /*7580*/  HMMA.16816.F32 R208, R32.reuse, R8, R208 ;  /* 0x0000000820d0723c */ /* 0x042fe800000018d0 */
[----:B------:R-:W1:Y:S04]  /*7590*/  MUFU.TANH R186, R186 ;  /* 0x000000ba00ba7308 */ /* 0x000e680000002400 */
[----:B------:R-:W-:Y:S01]  /*75a0*/  HMMA.16816.F32 R200, R32, R10, R200 ;  /* 0x0000000a20c8723c */ /* 0x000fe200000018c8 */
[----:B------:R-:W-:-:S03]  /*75b0*/  IMAD.SHL.U32 R10, R217, 0x2, RZ ;  /* 0x00000002d90a7824 */ /* 0x000fc600078e00ff */
[----:B------:R-:W5:Y:S04]  /*75c0*/  MUFU.TANH R173, R173 ;  /* 0x000000ad00ad7308 */ /* 0x000f680000002400 */
[C---:B--2---:R-:W-:Y:S04]  /*75d0*/  HMMA.16816.F32 R192, R180.reuse, R12, R192 ;  /* 0x0000000cb4c0723c */ /* 0x044fe800000018c0 */
[----:B------:R-:W-:Y:S04]  /*75e0*/  MUFU.TANH R174, R174 ;  /* 0x000000ae00ae7308 */ /* 0x000fe80000002400 */
[----:B------:R-:W-:Y:S01]  /*75f0*/  HMMA.16816.F32 R196, R180, R14, R196 ;  /* 0x0000000eb4c4723c */ /* 0x000fe200000018c4 */
[----:B------:R-:W2:Y:S01]  /*7600*/  LDSM.16.M88.4 R12, [R167+0xf800] ;  /* 0x00f80000a70c783b */ /* 0x000ea20000000200 */
[----:B------:R-:W-:-:S04]  /*7610*/  DEPBAR.LE SB0, 0x0 ;  /* 0x000080000000791a */ /* 0x000fc80000000000 */
[----:B------:R-:W5:Y:S02]  /*7620*/  MUFU.TANH R24, R24 ;  /* 0x0000001800187308 */ /* 0x000f640000002400 */
[C---:B----4-:R-:W-:Y:S06]  /*7630*/  HMMA.16816.F32 R208, R176.reuse, R20, R208 ;  /* 0x00000014b0d0723c */ /* 0x050fec00000018d0 */
[----:B------:R-:W4:Y:S02]  /*7640*/  MUFU.TANH R25, R25 ;  /* 0x0000001900197308 */ /* 0x000f240000002400 */
[----:B------:R-:W-:Y:S06]  /*7650*/  HMMA.16816.F32 R200, R176, R22, R200 ;  /* 0x00000016b0c8723c */ /* 0x000fec00000018c8 */
[----:B------:R-:W-:Y:S02]  /*7660*/  MUFU.TANH R238, R189 ;  /* 0x000000bd00ee7308 */ /* 0x000fe40000002400 */
[----:B------:R-:W-:Y:S01]  /*7670*/  HMMA.16816.F32 R28, R204, R26, R28 ;  /* 0x0000001acc1c723c */ /* 0x000fe2000000181c */
[----:B------:R-:W-:Y:S01]  /*7680*/  FMUL.FTZ R27, R191, UR6 ;  /* 0x00000006bf1b7c20 */ /* 0x000fe20008410000 */
[----:B------:R-:W-:-:S05]  /*7690*/  FMUL.FTZ R26, R190, UR6 ;  /* 0x00000006be1a7c20 */ /* 0x000fca0008410000 */
[----:B------:R-:W4:Y:S01]  /*76a0*/  MUFU.TANH R27, R27 ;  /* 0x0000001b001b7308 */ /* 0x000f220000002400 */
[----:B---3--:R-:W-:Y:S01]  /*76b0*/  HMMA.16816.F32 R208, R180, R4, R208 ;  /* 0x00000004b4d0723c */ /* 0x008fe200000018d0 */
[----:B------:R-:W-:Y:S01]  /*76c0*/  LOP3.LUT R5, R10, 0x6, RZ, 0xc0, !PT ;  /* 0x000000060a057812 */ /* 0x000fe200078ec0ff */
[----:B------:R-:W-:-:S04]  /*76d0*/  IMAD.U32 R4, RZ, RZ, UR20 ;  /* 0x00000014ff047e24 */ /* 0x000fc8000f8e00ff */
[----:B------:R-:W-:Y:S01]  /*76e0*/  IMAD R4, R4, 0x40, R5 ;  /* 0x0000004004047824 */ /* 0x000fe200078e0205 */
[----:B------:R-:W-:Y:S01]  /*76f0*/  MUFU.TANH R26, R26 ;  /* 0x0000001a001a7308 */ /* 0x000fe20000002400 */
[----:B------:R-:W-:Y:S02]  /*7700*/  HMMA.16816.F32 R192, R204, R16, R192 ;  /* 0x00000010ccc0723c */ /* 0x000fe400000018c0 */
[----:B------:R-:W-:Y:S02]  /*7710*/  VIADD R17, R4, 0xffffff80 ;  /* 0xffffff8004117836 */ /* 0x000fe40000000000 */
[----:B------:R-:W-:Y:S01]  /*7720*/  FMUL.FTZ R28, R28, UR6 ;  /* 0x000000061c1c7c20 */ /* 0x000fe20008410000 */
[----:B------:R-:W-:Y:S01]  /*7730*/  FMUL.FTZ R16, R31, UR6 ;  /* 0x000000061f107c20 */ /* 0x000fe20008410000 */
[----:B------:R-:W-:Y:S01]  /*7740*/  FMUL.FTZ R8, R29, UR6 ;  /* 0x000000061d087c20 */ /* 0x000fe20008410000 */
[----:B------:R-:W-:Y:S01]  /*7750*/  FMUL.FTZ R9, R30, UR6 ;  /* 0x000000061e097c20 */ /* 0x000fe20008410000 */
[C---:B------:R-:W-:Y:S01]  /*7760*/  ISETP.GE.AND P3, PT, R17.reuse, R2, PT ;  /* 0x000000021100720c */ /* 0x040fe20003f66270 */
[----:B------:R-:W-:Y:S01]  /*7770*/  HMMA.16816.F32 R200, R180, R6, R200 ;  /* 0x00000006b4c8723c */ /* 0x000fe200000018c8 */
[----:B------:R-:W-:Y:S01]  /*7780*/  ISETP.GE.AND P1, PT, R17, R0, PT ;  /* 0x000000001100720c */ /* 0x000fe20003f26270 */
[C---:B------:R-:W-:Y:S01]  /*7790*/  VIADD R17, R4.reuse, 0xffffff88 ;  /* 0xffffff8804117836 */ /* 0x040fe20000000000 */
[----:B------:R3:W4:Y:S01]  /*77a0*/  MUFU.TANH R236, R28 ;  /* 0x0000001c00ec7308 */ /* 0x0007220000002400 */
[----:B------:R-:W-:Y:S01]  /*77b0*/  VIADD R7, R4, 0xffffff98 ;  /* 0xffffff9804077836 */ /* 0x000fe20000000000 */
[----:B-1----:R-:W-:-:S02]  /*77c0*/  FSEL R10, R186, -INF , !P1 ;  /* 0xff800000ba0a7808 */ /* 0x002fc40004800000 */
[-C--:B------:R-:W-:Y:S01]  /*77d0*/  ISETP.GE.AND P5, PT, R17, R2.reuse, PT ;  /* 0x000000021100720c */ /* 0x080fe20003fa6270 */
[C---:B------:R-:W-:Y:S01]  /*77e0*/  HMMA.16816.F32 R196, R204.reuse, R18, R196 ;  /* 0x00000012ccc4723c */ /* 0x040fe200000018c4 */
[----:B------:R-:W-:Y:S02]  /*77f0*/  VIADD R19, R4, 0xffffff81 ;  /* 0xffffff8104137836 */ /* 0x000fe40000000000 */
[----:B------:R-:W-:Y:S01]  /*7800*/  FMUL.FTZ R192, R192, UR6 ;  /* 0x00000006c0c07c20 */ /* 0x000fe20008410000 */
[----:B------:R-:W1:Y:S01]  /*7810*/  MUFU.TANH R16, R16 ;  /* 0x0000001000107308 */ /* 0x000e620000002400 */
[----:B------:R-:W-:Y:S01]  /*7820*/  FMUL.FTZ R11, R194, UR6 ;  /* 0x00000006c20b7c20 */ /* 0x000fe20008410000 */
[----:B------:R-:W-:Y:S01]  /*7830*/  ISETP.GE.AND P4, PT, R19, R2, PT ;  /* 0x000000021300720c */ /* 0x000fe20003f86270 */
[----:B------:R-:W-:Y:S01]  /*7840*/  FMUL.FTZ R195, R195, UR6 ;  /* 0x00000006c3c37c20 */ /* 0x000fe20008410000 */
[C---:B--2---:R-:W-:Y:S01]  /*7850*/  HMMA.16816.F32 R208, R204.reuse, R12, R208 ;  /* 0x0000000cccd0723c */ /* 0x044fe200000018d0 */
[----:B------:R-:W-:Y:S01]  /*7860*/  FSEL R12, R184, -INF , !P3 ;  /* 0xff800000b80c7808 */ /* 0x000fe20005800000 */
[C---:B------:R-:W-:Y:S01]  /*7870*/  VIADD R13, R4.reuse, 0xffffff89 ;  /* 0xffffff89040d7836 */ /* 0x040fe20000000000 */
[-C--:B------:R-:W-:Y:S01]  /*7880*/  ISETP.GE.AND P3, PT, R17, R0.reuse, PT ;  /* 0x000000001100720c */ /* 0x080fe20003f66270 */
[----:B------:R-:W-:Y:S01]  /*7890*/  VIADD R17, R4, 0xffffff90 ;  /* 0xffffff9004117836 */ /* 0x000fe20000000000 */
[-C--:B------:R-:W-:Y:S01]  /*78a0*/  ISETP.GE.AND P6, PT, R19, R0.reuse, PT ;  /* 0x000000001300720c */ /* 0x080fe20003fc6270 */
[----:B------:R-:W-:Y:S01]  /*78b0*/  MUFU.TANH R232, R192 ;  /* 0x000000c000e87308 */ /* 0x000fe20000002400 */
[----:B------:R-:W-:Y:S01]  /*78c0*/  FSEL R18, R185, -INF , !P4 ;  /* 0xff800000b9127808 */ /* 0x000fe20006000000 */
[----:B------:R-:W-:Y:S01]  /*78d0*/  HMMA.16816.F32 R200, R204, R14, R200 ;  /* 0x0000000eccc8723c */ /* 0x000fe200000018c8 */
[----:B------:R-:W-:Y:S01]  /*78e0*/  FSEL R6, R187, -INF , !P6 ;  /* 0xff800000bb067808 */ /* 0x000fe20007000000 */
[----:B------:R-:W-:Y:S01]  /*78f0*/  FMUL.FTZ R193, R193, UR6 ;  /* 0x00000006c1c17c20 */ /* 0x000fe20008410000 */
[----:B------:R-:W-:Y:S01]  /*7900*/  FMUL.FTZ R196, R196, UR6 ;  /* 0x00000006c4c47c20 */ /* 0x000fe20008410000 */
[----:B---3--:R-:W-:Y:S01]  /*7910*/  FSEL R28, R172, -INF , !P5 ;  /* 0xff800000ac1c7808 */ /* 0x008fe20006800000 */
[----:B------:R-:W-:Y:S01]  /*7920*/  FMUL.FTZ R197, R197, UR6 ;  /* 0x00000006c5c57c20 */ /* 0x000fe20008410000 */
[----:B------:R-:W-:Y:S01]  /*7930*/  MUFU.TANH R8, R8 ;  /* 0x0000000800087308 */ /* 0x000fe20000002400 */
[----:B------:R-:W-:Y:S01]  /*7940*/  ISETP.GE.AND P4, PT, R13, R0, PT ;  /* 0x000000000d00720c */ /* 0x000fe20003f86270 */
[----:B------:R-:W-:Y:S01]  /*7950*/  FMUL.FTZ R198, R198, UR6 ;  /* 0x00000006c6c67c20 */ /* 0x000fe20008410000 */
[C---:B------:R-:W-:Y:S01]  /*7960*/  ISETP.GE.AND P6, PT, R17.reuse, R2, PT ;  /* 0x000000021100720c */ /* 0x040fe20003fc6270 */
[C---:B------:R-:W-:Y:S01]  /*7970*/  VIADD R15, R4.reuse, 0xffffff99 ;  /* 0xffffff99040f7836 */ /* 0x040fe20000000000 */
[----:B------:R-:W-:Y:S01]  /*7980*/  ISETP.GE.AND P5, PT, R17, R0, PT ;  /* 0x000000001100720c */ /* 0x000fe20003fa6270 */
[----:B------:R-:W-:Y:S01]  /*7990*/  VIADD R17, R4, 0xffffff91 ;  /* 0xffffff9104117836 */ /* 0x000fe20000000000 */
[-C--:B------:R-:W-:Y:S01]  /*79a0*/  ISETP.GE.AND P1, PT, R13, R2.reuse, PT ;  /* 0x000000020d00720c */ /* 0x080fe20003f26270 */
[----:B------:R-:W2:Y:S01]  /*79b0*/  MUFU.TANH R9, R9 ;  /* 0x0000000900097308 */ /* 0x000ea20000002400 */
[----:B-----5:R-:W-:Y:S01]  /*79c0*/  FSEL R22, R173, -INF , !P4 ;  /* 0xff800000ad167808 */ /* 0x020fe20006000000 */
[----:B------:R-:W-:Y:S01]  /*79d0*/  FMUL.FTZ R180, R199, UR6 ;  /* 0x00000006c7b47c20 */ /* 0x000fe20008410000 */
[----:B------:R-:W-:Y:S01]  /*79e0*/  FSEL R24, R24, -INF , !P1 ;  /* 0xff80000018187808 */ /* 0x000fe20004800000 */
[----:B------:R-:W-:Y:S01]  /*79f0*/  FMUL.FTZ R208, R208, UR6 ;  /* 0x00000006d0d07c20 */ /* 0x000fe20008410000 */
[----:B------:R-:W-:Y:S01]  /*7a00*/  ISETP.GE.AND P4, PT, R7, R2, PT ;  /* 0x000000020700720c */ /* 0x000fe20003f86270 */
[----:B------:R-:W-:Y:S01]  /*7a10*/  FMUL.FTZ R210, R210, UR6 ;  /* 0x00000006d2d27c20 */ /* 0x000fe20008410000 */
[----:B----4-:R-:W-:Y:S01]  /*7a20*/  FSEL R20, R25, -INF , !P3 ;  /* 0xff80000019147808 */ /* 0x010fe20005800000 */
[----:B------:R3:W4:Y:S01]  /*7a30*/  MUFU.TANH R224, R196 ;  /* 0x000000c400e07308 */ /* 0x0007220000002400 */
[----:B------:R-:W-:Y:S01]  /*7a40*/  ISETP.GE.AND P1, PT, R17, R0, PT ;  /* 0x000000001100720c */ /* 0x000fe20003f26270 */
[----:B------:R-:W-:Y:S01]  /*7a50*/  FMUL.FTZ R209, R209, UR6 ;  /* 0x00000006d1d17c20 */ /* 0x000fe20008410000 */
[-C--:B------:R-:W-:Y:S01]  /*7a60*/  ISETP.GE.AND P3, PT, R17, R2.reuse, PT ;  /* 0x000000021100720c */ /* 0x080fe20003f66270 */
[----:B------:R-:W-:Y:S01]  /*7a70*/  FMUL.FTZ R200, R200, UR6 ;  /* 0x00000006c8c87c20 */ /* 0x000fe20008410000 */
[----:B------:R-:W-:Y:S01]  /*7a80*/  FSEL R176, R27, -INF , !P1 ;  /* 0xff8000001bb07808 */ /* 0x000fe20004800000 */
[----:B------:R-:W-:Y:S01]  /*7a90*/  FMUL.FTZ R201, R201, UR6 ;  /* 0x00000006c9c97c20 */ /* 0x000fe20008410000 */
[----:B------:R-:W-:Y:S01]  /*7aa0*/  FSEL R236, R236, -INF , !P4 ;  /* 0xff800000ecec7808 */ /* 0x000fe20006000000 */
[----:B------:R-:W-:Y:S01]  /*7ab0*/  MUFU.TANH R5, R195 ;  /* 0x000000c300057308 */ /* 0x000fe20000002400 */
[----:B------:R-:W-:Y:S01]  /*7ac0*/  FSEL R178, R26, -INF , !P5 ;  /* 0xff8000001ab27808 */ /* 0x000fe20006800000 */
[----:B------:R-:W-:Y:S01]  /*7ad0*/  FMUL.FTZ R202, R202, UR6 ;  /* 0x00000006caca7c20 */ /* 0x000fe20008410000 */
[----:B------:R-:W-:Y:S01]  /*7ae0*/  FSEL R238, R238, -INF , !P3 ;  /* 0xff800000eeee7808 */ /* 0x000fe20005800000 */
[----:B------:R-:W-:Y:S01]  /*7af0*/  FMUL.FTZ R203, R203, UR6 ;  /* 0x00000006cbcb7c20 */ /* 0x000fe20008410000 */
[----:B------:R-:W-:-:S02]  /*7b00*/  ISETP.GE.AND P5, PT, R15, R2, PT ;  /* 0x000000020f00720c */ /* 0x000fc40003fa6270 */
[-C--:B------:R-:W-:Y:S01]  /*7b10*/  ISETP.GE.AND P3, PT, R15, R0.reuse, PT ;  /* 0x000000000f00720c */ /* 0x080fe20003f66270 */
[----:B------:R-:W5:Y:S01]  /*7b20*/  MUFU.TANH R11, R11 ;  /* 0x0000000b000b7308 */ /* 0x000f620000002400 */
[----:B------:R-:W-:Y:S01]  /*7b30*/  VIADD R15, R4, 0xffffffa1 ;  /* 0xffffffa1040f7836 */ /* 0x000fe20000000000 */
[----:B---3--:R-:W-:Y:S02]  /*7b40*/  FSEL R196, R174, -INF , !P6 ;  /* 0xff800000aec47808 */ /* 0x008fe40007000000 */
[----:B------:R-:W-:Y:S01]  /*7b50*/  ISETP.GE.AND P6, PT, R7, R0, PT ;  /* 0x000000000700720c */ /* 0x000fe20003fc6270 */
[----:B------:R-:W-:Y:S01]  /*7b60*/  VIADD R7, R4, 0xffffffa0 ;  /* 0xffffffa004077836 */ /* 0x000fe20000000000 */
[----:B-1----:R-:W-:Y:S02]  /*7b70*/  FSEL R172, R16, -INF , !P3 ;  /* 0xff80000010ac7808 */ /* 0x002fe40005800000 */
[----:B------:R-:W1:Y:S01]  /*7b80*/  MUFU.TANH R222, R197 ;  /* 0x000000c500de7308 */ /* 0x000e620000002400 */
[----:B--2---:R-:W-:Y:S01]  /*7b90*/  FSEL R174, R9, -INF , !P6 ;  /* 0xff80000009ae7808 */ /* 0x004fe20007000000 */
[----:B------:R-:W-:Y:S01]  /*7ba0*/  VIADD R9, R4, 0xffffffa9 ;  /* 0xffffffa904097836 */ /* 0x000fe20000000000 */
[----:B------:R-:W-:-:S02]  /*7bb0*/  ISETP.GE.AND P1, PT, R7, R2, PT ;  /* 0x000000020700720c */ /* 0x000fc40003f26270 */
[----:B------:R-:W-:Y:S01]  /*7bc0*/  ISETP.GE.AND P4, PT, R7, R0, PT ;  /* 0x000000000700720c */ /* 0x000fe20003f86270 */
[----:B------:R-:W-:Y:S01]  /*7bd0*/  VIADD R7, R4, 0xffffffa8 ;  /* 0xffffffa804077836 */ /* 0x000fe20000000000 */
[----:B------:R-:W-:Y:S01]  /*7be0*/  FSEL R232, R232, -INF , !P1 ;  /* 0xff800000e8e87808 */ /* 0x000fe20004800000 */
[----:B------:R2:W3:Y:S01]  /*7bf0*/  MUFU.TANH R13, R198 ;  /* 0x000000c6000d7308 */ /* 0x0004e20000002400 */
[-C--:B------:R-:W-:Y:S02]  /*7c00*/  ISETP.GE.AND P6, PT, R15, R2.reuse, PT ;  /* 0x000000020f00720c */ /* 0x080fe40003fc6270 */
[C---:B------:R-:W-:Y:S02]  /*7c10*/  ISETP.GE.AND P3, PT, R7.reuse, R2, PT ;  /* 0x000000020700720c */ /* 0x040fe40003f66270 */
[----:B------:R-:W-:Y:S01]  /*7c20*/  ISETP.GE.AND P1, PT, R7, R0, PT ;  /* 0x000000000700720c */ /* 0x000fe20003f26270 */
[----:B------:R-:W-:Y:S01]  /*7c30*/  VIADD R7, R4, 0xffffffb0 ;  /* 0xffffffb004077836 */ /* 0x000fe20000000000 */
[----:B----4-:R-:W-:Y:S01]  /*7c40*/  FSEL R224, R224, -INF , !P3 ;  /* 0xff800000e0e07808 */ /* 0x010fe20005800000 */
[----:B------:R-:W4:Y:S01]  /*7c50*/  MUFU.TANH R226, R193 ;  /* 0x000000c100e27308 */ /* 0x000f220000002400 */
[----:B-----5:R-:W-:-:S02]  /*7c60*/  FSEL R186, R11, -INF , !P4 ;  /* 0xff8000000bba7808 */ /* 0x020fc40006000000 */
[----:B------:R-:W-:Y:S02]  /*7c70*/  ISETP.GE.AND P3, PT, R7, R0, PT ;  /* 0x000000000700720c */ /* 0x000fe40003f66270 */
[----:B------:R-:W-:-:S03]  /*7c80*/  ISETP.GE.AND P4, PT, R9, R2, PT ;  /* 0x000000020900720c */ /* 0x000fc60003f86270 */
[----:B------:R5:W5:Y:S01]  /*7c90*/  MUFU.TANH R214, R208 ;  /* 0x000000d000d67308 */ /* 0x000b620000002400 */
[----:B-1----:R-:W-:Y:S02]  /*7ca0*/  FSEL R222, R222, -INF , !P4 ;  /* 0xff800000dede7808 */ /* 0x002fe40006000000 */
[----:B--2---:R-:W-:Y:S02]  /*7cb0*/  FSEL R198, R8, -INF , !P5 ;  /* 0xff80000008c67808 */ /* 0x004fe40006800000 */
[----:B------:R-:W-:Y:S02]  /*7cc0*/  ISETP.GE.AND P5, PT, R15, R0, PT ;  /* 0x000000000f00720c */ /* 0x000fe40003fa6270 */
[----:B---3--:R-:W-:Y:S01]  /*7cd0*/  FSEL R182, R13, -INF , !P1 ;  /* 0xff8000000db67808 */ /* 0x008fe20004800000 */
[----:B------:R-:W1:Y:S01]  /*7ce0*/  MUFU.TANH R180, R180 ;  /* 0x000000b400b47308 */ /* 0x000e620000002400 */
[----:B------:R-:W-:Y:S01]  /*7cf0*/  FSEL R184, R5, -INF , !P5 ;  /* 0xff80000005b87808 */ /* 0x000fe20006800000 */
[C---:B------:R-:W-:Y:S01]  /*7d00*/  VIADD R5, R4.reuse, 0xffffffb8 ;  /* 0xffffffb804057836 */ /* 0x040fe20000000000 */
[----:B------:R-:W-:Y:S01]  /*7d10*/  ISETP.GE.AND P5, PT, R7, R2, PT ;  /* 0x000000020700720c */ /* 0x000fe20003fa6270 */
[----:B------:R-:W-:Y:S01]  /*7d20*/  VIADD R7, R4, 0xffffffb1 ;  /* 0xffffffb104077836 */ /* 0x000fe20000000000 */
[----:B----4-:R-:W-:-:S02]  /*7d30*/  FSEL R226, R226, -INF , !P6 ;  /* 0xff800000e2e27808 */ /* 0x010fc40007000000 */
[----:B------:R-:W-:Y:S01]  /*7d40*/  ISETP.GE.AND P6, PT, R9, R0, PT ;  /* 0x000000000900720c */ /* 0x000fe20003fc6270 */
[----:B------:R-:W2:Y:S01]  /*7d50*/  MUFU.TANH R220, R209 ;  /* 0x000000d100dc7308 */ /* 0x000ea20000002400 */
[----:B------:R-:W-:Y:S01]  /*7d60*/  ISETP.GE.AND P1, PT, R7, R2, PT ;  /* 0x000000020700720c */ /* 0x000fe20003f26270 */
[----:B-----5:R-:W-:Y:S01]  /*7d70*/  FMUL.FTZ R208, R211, UR6 ;  /* 0x00000006d3d07c20 */ /* 0x020fe20008410000 */
[----:B------:R-:W-:Y:S01]  /*7d80*/  ISETP.GE.AND P4, PT, R7, R0, PT ;  /* 0x000000000700720c */ /* 0x000fe20003f86270 */
[----:B------:R-:W-:Y:S01]  /*7d90*/  VIADD R7, R4, 0xffffffb9 ;  /* 0xffffffb904077836 */ /* 0x000fe20000000000 */
[----:B------:R-:W-:-:S03]  /*7da0*/  FSEL R214, R214, -INF , !P5 ;  /* 0xff800000d6d67808 */ /* 0x000fc60006800000 */
[----:B------:R-:W3:Y:S01]  /*7db0*/  MUFU.TANH R210, R210 ;  /* 0x000000d200d27308 */ /* 0x000ee20000002400 */
[-C--:B------:R-:W-:Y:S02]  /*7dc0*/  ISETP.GE.AND P5, PT, R7, R2.reuse, PT ;  /* 0x000000020700720c */ /* 0x080fe40003fa6270 */
[----:B-1----:R-:W-:Y:S02]  /*7dd0*/  FSEL R180, R180, -INF , !P6 ;  /* 0xff800000b4b47808 */ /* 0x002fe40007000000 */
[----:B------:R-:W-:-:S03]  /*7de0*/  ISETP.GE.AND P6, PT, R5, R2, PT ;  /* 0x000000020500720c */ /* 0x000fc60003fc6270 */
[----:B------:R-:W1:Y:S01]  /*7df0*/  MUFU.TANH R208, R208 ;  /* 0x000000d000d07308 */ /* 0x000e620000002400 */
[----:B--2---:R-:W-:Y:S01]  /*7e00*/  FSEL R220, R220, -INF , !P1 ;  /* 0xff800000dcdc7808 */ /* 0x004fe20004800000 */
[----:B------:R-:W-:Y:S01]  /*7e10*/  BAR.SYNC.DEFER_BLOCKING 0x0 ;  /* 0x0000000000007b1d */ /* 0x000fe20000010000 */
[----:B------:R-:W-:-:S05]  /*7e20*/  ISETP.GE.AND P1, PT, R7, R0, PT ;  /* 0x000000000700720c */ /* 0x000fca0003f26270 */
[----:B------:R-:W2:Y:S01]  /*7e30*/  MUFU.TANH R212, R200 ;  /* 0x000000c800d47308 */ /* 0x000ea20000002400 */
[----:B---3--:R-:W-:Y:S02]  /*7e40*/  FSEL R210, R210, -INF , !P3 ;  /* 0xff800000d2d27808 */ /* 0x008fe40005800000 */
[----:B------:R-:W-:-:S05]  /*7e50*/  ISETP.GE.AND P3, PT, R5, R0, PT ;  /* 0x000000000500720c */ /* 0x000fca0003f66270 */
[----:B------:R-:W3:Y:S01]  /*7e60*/  MUFU.TANH R209, R201 ;  /* 0x000000c900d17308 */ /* 0x000ee20000002400 */
[----:B-1----:R-:W-:-:S07]  /*7e70*/  FSEL R208, R208, -INF , !P4 ;  /* 0xff800000d0d07808 */ /* 0x002fce0006000000 */
[----:B------:R-:W1:Y:S01]  /*7e80*/  MUFU.TANH R206, R202 ;  /* 0x000000ca00ce7308 */ /* 0x000e620000002400 */
[----:B--2---:R-:W-:-:S07]  /*7e90*/  FSEL R212, R212, -INF , !P6 ;  /* 0xff800000d4d47808 */ /* 0x004fce0007000000 */
[----:B------:R-:W2:Y:S01]  /*7ea0*/  MUFU.TANH R205, R203 ;  /* 0x000000cb00cd7308 */ /* 0x000ea20000002400 */
[----:B---3--:R-:W-:Y:S02]  /*7eb0*/  FSEL R209, R209, -INF , !P5 ;  /* 0xff800000d1d17808 */ /* 0x008fe40006800000 */
[----:B-1----:R-:W-:Y:S02]  /*7ec0*/  FSEL R206, R206, -INF , !P3 ;  /* 0xff800000cece7808 */ /* 0x002fe40005800000 */
[----:B--2---:R-:W-:Y:S01]  /*7ed0*/  FSEL R205, R205, -INF , !P1 ;  /* 0xff800000cdcd7808 */ /* 0x004fe20004800000 */
        /* <DEDUP_REMOVED lines=66> */
.L_x_3015:
[----:B------:R-:W-:Y:S01]  /*8300*/  UMOV UR6, URZ ;  /* 0x000000ff00067c82 */ /* 0x000fe20008000000 */
[----:B------:R-:W-:Y:S01]  /*8310*/  USHF.L.U32 UR4, UR10, 0x6, URZ ;  /* 0x000000060a047899 */ /* 0x000fe200080006ff */
[----:B------:R-:W-:-:S05]  /*8320*/  IADD3 R5, P1, PT, RZ, -UR6, RZ ;  /* 0x80000006ff057c10 */ /* 0x000fca000ff3e0ff */
[----:B------:R-:W-:-:S05]  /*8330*/  IMAD.X R0, RZ, RZ, ~UR4, P1 ;  /* 0x80000004ff007e24 */ /* 0x000fca00088e06ff */
[----:B------:R-:W-:-:S04]  /*8340*/  SHF.R.S64 R5, R5, 0x1f, R0 ;  /* 0x0000001f05057819 */ /* 0x000fc80000001000 */
[----:B------:R-:W-:-:S04]  /*8350*/  IADD3 R228, P1, PT, R5, R228, RZ ;  /* 0x000000e405e47210 */ /* 0x000fc80007f3e0ff */
[----:B------:R-:W-:-:S09]  /*8360*/  LEA.HI.X.SX32 R227, R0, R227, 0x1, P1 ;  /* 0x000000e300e37211 */ /* 0x000fd200008f0eff */
.L_x_3016:
        /* <DEDUP_REMOVED lines=29> */
.L_x_3014:
[----:B------:R-:W-:Y:S01]  /*8540*/  FMNMX3.FTZ R7, R164, R12, R18, !PT ;  /* 0x0000000ca4077276 */ /* 0x000fe20007810012 */
[----:B------:R-:W2:Y:S01]  /*8550*/  LDCU UR4, c[0x0][0x45c] ;  /* 0x00008b80ff0477ac */ /* 0x000ea20008000800 */
[----:B-1----:R-:W-:Y:S02]  /*8560*/  FMNMX3.FTZ R5, R3, R10, R6, !PT ;  /* 0x0000000a03057276 */ /* 0x002fe40007810006 */
        /* <DEDUP_REMOVED lines=16> */
[----:B------:R-:W1:Y:S01]  /*8670*/  SHFL.BFLY PT, R7, R8, 0x2, 0x1f ;  /* 0x0c401f0008077f89 */ /* 0x000e6200000e0000 */
[----:B------:R-:W-:-:S02]  /*8680*/  SEL R193, R170, 0xffffffe0, !P2 ;  /* 0xffffffe0aac17807 */ /* 0x000fc40005000000 */
[C---:B------:R-:W-:Y:S01]  /*8690*/  IADD3 R16, PT, PT, R218.reuse, 0x10000, RZ ;  /* 0x00010000da107810 */ /* 0x040fe20007ffe0ff */
[----:B------:R-:W3:Y:S01]  /*86a0*/  SHFL.BFLY PT, R5, R4, 0x2, 0x1f ;  /* 0x0c401f0004057f89 */ /* 0x000ee200000e0000 */
[----:B------:R-:W-:Y:S02]  /*86b0*/  IADD3 R203, PT, PT, R218, 0x10040, RZ ;  /* 0x00010040dacb7810 */ /* 0x000fe40007ffe0ff */
[----:B------:R-:W-:Y:S02]  /*86c0*/  @P0 IADD3 R203, PT, PT, R16, -0x40, RZ ;  /* 0xffffffc010cb0810 */ /* 0x000fe40007ffe0ff */
[C---:B------:R-:W-:Y:S02]  /*86d0*/  IADD3 R204, PT, PT, R193.reuse, R218, RZ ;  /* 0x000000dac1cc7210 */ /* 0x040fe40007ffe0ff */
[----:B------:R-:W-:Y:S02]  /*86e0*/  IADD3 R193, PT, PT, R193, R203, RZ ;  /* 0x000000cbc1c17210 */ /* 0x000fe40007ffe0ff */
[----:B-1----:R-:W-:-:S02]  /*86f0*/  FMNMX.FTZ R7, R8, R7, !PT ;  /* 0x0000000708077209 */ /* 0x002fc40007810000 */
[----:B---3--:R-:W-:-:S03]  /*8700*/  FMNMX.FTZ R5, R4, R5, !PT ;  /* 0x0000000504057209 */ /* 0x008fc60007810000 */
[----:B------:R-:W1:Y:S04]  /*8710*/  SHFL.BFLY PT, R2, R7, 0x1, 0x1f ;  /* 0x0c201f0007027f89 */ /* 0x000e6800000e0000 */
[----:B------:R-:W3:Y:S01]  /*8720*/  SHFL.BFLY PT, R0, R5, 0x1, 0x1f ;  /* 0x0c201f0005007f89 */ /* 0x000ee200000e0000 */
[----:B-1----:R-:W-:Y:S02]  /*8730*/  FMNMX.FTZ R2, R7, R2, !PT ;  /* 0x0000000207027209 */ /* 0x002fe40007810000 */
[----:B---3--:R-:W-:-:S03]  /*8740*/  FMNMX.FTZ R0, R5, R0, !PT ;  /* 0x0000000005007209 */ /* 0x008fc60007810000 */
[C---:B--2---:R-:W-:Y:S01]  /*8750*/  FMUL.FTZ R211, R2.reuse, UR4 ;  /* 0x0000000402d37c20 */ /* 0x044fe20008410000 */
        /* <DEDUP_REMOVED lines=11> */
[--C-:B------:R-:W-:Y:S01]  /*8810*/  FFMA.FTZ R192, R28, UR4, -R211.reuse ;  /* 0x000000041cc07c23 */ /* 0x100fe200080108d3 */
[----:B------:R-:W-:Y:S01]  /*8820*/  FMUL.FTZ R3, R3, UR4 ;  /* 0x0000000403037c20 */ /* 0x000fe20008410000 */
[----:B------:R-:W1:Y:S01]  /*8830*/  LDSM.16.MT88.4 R28, [R203] ;  /* 0x00000000cb1c783b */ /* 0x000e620000004200 */
[--C-:B------:R-:W-:Y:S01]  /*8840*/  FFMA.FTZ R188, R12, UR4, -R211.reuse ;  /* 0x000000040cbc7c23 */ /* 0x100fe200080108d3 */
[--C-:B------:R-:W-:Y:S01]  /*8850*/  FFMA.FTZ R168, R18, UR4, -R211.reuse ;  /* 0x0000000412a87c23 */ /* 0x100fe200080108d3 */
[----:B------:R-:W2:Y:S01]  /*8860*/  MUFU.EX2 R191, R191 ;  /* 0x000000bf00bf7308 */ /* 0x000ea20000000800 */
[----:B------:R-:W-:Y:S01]  /*8870*/  FFMA.FTZ R171, R24, UR4, -R211 ;  /* 0x0000000418ab7c23 */ /* 0x000fe200080108d3 */
[--C-:B------:R-:W-:Y:S01]  /*8880*/  FFMA.FTZ R190, R10, UR4, -R207.reuse ;  /* 0x000000040abe7c23 */ /* 0x100fe200080108cf */
[--C-:B------:R-:W-:Y:S01]  /*8890*/  FFMA.FTZ R169, R6, UR4, -R207.reuse ;  /* 0x0000000406a97c23 */ /* 0x100fe200080108cf */
[----:B------:R-:W3:Y:S01]  /*88a0*/  MUFU.EX2 R3, R3 ;  /* 0x0000000300037308 */ /* 0x000ee20000000800 */
[--C-:B------:R-:W-:Y:S01]  /*88b0*/  FFMA.FTZ R189, R20, UR4, -R207.reuse ;  /* 0x0000000414bd7c23 */ /* 0x100fe200080108cf */
[----:B------:R-:W-:Y:S01]  /*88c0*/  FFMA.FTZ R194, R22, UR4, -R207 ;  /* 0x0000000416c27c23 */ /* 0x000fe200080108cf */
[----:B------:R-:W-:Y:S01]  /*88d0*/  LDSM.16.MT88.4 R12, [R218+0x10000] ;  /* 0x01000000da0c783b */ /* 0x000fe20000004200 */
[----:B------:R-:W-:Y:S01]  /*88e0*/  MUFU.EX2 R188, R188 ;  /* 0x000000bc00bc7308 */ /* 0x000fe20000000800 */
[--C-:B------:R-:W-:Y:S01]  /*88f0*/  FFMA.FTZ R202, R196, UR4, -R211.reuse ;  /* 0x00000004c4ca7c23 */ /* 0x100fe200080108d3 */
[--C-:B------:R-:W-:Y:S01]  /*8900*/  FFMA.FTZ R199, R238, UR4, -R211.reuse ;  /* 0x00000004eec77c23 */ /* 0x100fe200080108d3 */
[----:B------:R-:W-:Y:S01]  /*8910*/  LDSM.16.MT88.4 R20, [R204+0x10000] ;  /* 0x01000000cc14783b */ /* 0x000fe20000004200 */
[----:B------:R-:W4:Y:S01]  /*8920*/  MUFU.EX2 R168, R168 ;  /* 0x000000a800a87308 */ /* 0x000f220000000800 */
[----:B------:R-:W-:Y:S01]  /*8930*/  FFMA.FTZ R195, R198, UR4, -R211 ;  /* 0x00000004c6c37c23 */ /* 0x000fe200080108d3 */
        /* <DEDUP_REMOVED lines=136> */
[--C-:B------:R-:W-:Y:S01]  /*91c0*/  FFMA.FTZ R196, R174, UR4, -R207.reuse ;  /* 0x00000004aec47c23 */ /* 0x100fe200080108cf */
[----:B------:R-:W-:Y:S01]  /*91d0*/  FFMA.FTZ R201, R172, UR4, -R207 ;  /* 0x00000004acc97c23 */ /* 0x000fe200080108cf */
[--C-:B------:R-:W-:Y:S01]  /*91e0*/  FFMA.FTZ R236, R236, UR4, -R211.reuse ;  /* 0x00000004ecec7c23 */ /* 0x100fe200080108d3 */
[----:B------:R-:W-:Y:S01]  /*91f0*/  MUFU.EX2 R202, R202 ;  /* 0x000000ca00ca7308 */ /* 0x000fe20000000800 */
[C---:B------:R-:W-:Y:S01]  /*9200*/  HMMA.16816.F32 R80, R4.reuse, R146, R80 ;  /* 0x000000920450723c */ /* 0x040fe20000001850 */
[----:B------:R-:W3:Y:S01]  /*9210*/  LDSM.16.MT88.4 R144, [R218+0x16000] ;  /* 0x01600000da90783b */ /* 0x000ee20000004200 */
[-C--:B------:R-:W-:Y:S01]  /*9220*/  FMUL.FTZ R8, R160, R191.reuse ;  /* 0x000000bfa0087220 */ /* 0x080fe20000410000 */
[----:B------:R-:W4:Y:S01]  /*9230*/  MUFU.EX2 R199, R199 ;  /* 0x000000c700c77308 */ /* 0x000f220000000800 */
[----:B------:R-:W-:Y:S01]  /*9240*/  FMUL.FTZ R9, R161, R191 ;  /* 0x000000bfa1097220 */ /* 0x000fe20000410000 */
[-C--:B------:R-:W-:Y:S01]  /*9250*/  FMUL.FTZ R10, R162, R3.reuse ;  /* 0x00000003a20a7220 */ /* 0x080fe20000410000 */
[----:B------:R-:W-:Y:S01]  /*9260*/  FMUL.FTZ R11, R163, R3 ;  /* 0x00000003a30b7220 */ /* 0x000fe20000410000 */
[----:B------:R-:W-:Y:S01]  /*9270*/  MUFU.EX2 R198, R236 ;  /* 0x000000ec00c67308 */ /* 0x000fe20000000800 */
[C---:B-1----:R-:W-:Y:S01]  /*9280*/  HMMA.16816.F32 R84, R4.reuse, R140, R84 ;  /* 0x0000008c0454723c */ /* 0x042fe20000001854 */
[-C--:B------:R-:W-:Y:S01]  /*9290*/  FMUL.FTZ R156, R156, R191.reuse ;  /* 0x000000bf9c9c7220 */ /* 0x080fe20000410000 */
[----:B------:R-:W-:Y:S01]  /*92a0*/  FMUL.FTZ R157, R157, R191 ;  /* 0x000000bf9d9d7220 */ /* 0x000fe20000410000 */
[----:B------:R-:W-:Y:S01]  /*92b0*/  MUFU.EX2 R195, R195 ;  /* 0x000000c300c37308 */ /* 0x000fe20000000800 */
[-C--:B------:R-:W-:Y:S01]  /*92c0*/  FMUL.FTZ R158, R158, R3.reuse ;  /* 0x000000039e9e7220 */ /* 0x080fe20000410000 */
[----:B------:R-:W-:Y:S01]  /*92d0*/  FMUL.FTZ R159, R159, R3 ;  /* 0x000000039f9f7220 */ /* 0x000fe20000410000 */
[-C--:B------:R-:W-:Y:S01]  /*92e0*/  FMUL.FTZ R36, R36, R191.reuse ;  /* 0x000000bf24247220 */ /* 0x080fe20000410000 */
[----:B------:R-:W-:Y:S01]  /*92f0*/  MUFU.EX2 R197, R197 ;  /* 0x000000c500c57308 */ /* 0x000fe20000000800 */
[C---:B------:R-:W-:Y:S01]  /*9300*/  HMMA.16816.F32 R88, R4.reuse, R142, R88 ;  /* 0x0000008e0458723c */ /* 0x040fe20000001858 */
[----:B------:R-:W1:Y:S01]  /*9310*/  LDSM.16.MT88.4 R140, [R204+0x16000] ;  /* 0x01600000cc8c783b */ /* 0x000e620000004200 */
[----:B------:R-:W-:Y:S01]  /*9320*/  FMUL.FTZ R37, R37, R191 ;  /* 0x000000bf25257220 */ /* 0x000fe20000410000 */
[----:B------:R-:W5:Y:S01]  /*9330*/  MUFU.EX2 R200, R200 ;  /* 0x000000c800c87308 */ /* 0x000f620000000800 */
[-C--:B------:R-:W-:Y:S01]  /*9340*/  FMUL.FTZ R38, R38, R3.reuse ;  /* 0x0000000326267220 */ /* 0x080fe20000410000 */
[----:B------:R-:W-:Y:S01]  /*9350*/  FMUL.FTZ R39, R39, R3 ;  /* 0x0000000327277220 */ /* 0x000fe20000410000 */
[-C--:B------:R-:W-:Y:S01]  /*9360*/  FMUL.FTZ R40, R40, R191.reuse ;  /* 0x000000bf28287220 */ /* 0x080fe20000410000 */
[----:B------:R-:W-:Y:S01]  /*9370*/  MUFU.EX2 R196, R196 ;  /* 0x000000c400c47308 */ /* 0x000fe20000000800 */
[C---:B------:R-:W-:Y:S01]  /*9380*/  HMMA.16816.F32 R20, R4.reuse, R22, R148 ;  /* 0x000000160414723c */ /* 0x040fe20000001894 */
[----:B------:R-:W-:Y:S01]  /*9390*/  LDSM.16.MT88.4 R148, [R218+0x12000] ;  /* 0x01200000da94783b */ /* 0x000fe20000004200 */
[----:B------:R-:W-:Y:S01]  /*93a0*/  FMUL.FTZ R41, R41, R191 ;  /* 0x000000bf29297220 */ /* 0x000fe20000410000 */
[----:B------:R-:W5:Y:S01]  /*93b0*/  MUFU.EX2 R201, R201 ;  /* 0x000000c900c97308 */ /* 0x000f620000000800 */
        /* <DEDUP_REMOVED lines=11> */
[----:B------:R-:W-:Y:S01]  /*9470*/  LDSM.16.MT88.4 R176, [R218+0x12800] ;  /* 0x01280000dab0783b */ /* 0x000fe20000004200 */
[C---:B------:R-:W-:Y:S01]  /*9480*/  HMMA.16816.F32 R96, R4.reuse, R138, R96 ;  /* 0x0000008a0460723c */ /* 0x040fe20000001860 */
[--C-:B------:R-:W-:Y:S01]  /*9490*/  FFMA.FTZ R213, R232, UR4, -R211.reuse ;  /* 0x00000004e8d57c23 */ /* 0x100fe200080108d3 */
[----:B------:R-:W-:Y:S01]  /*94a0*/  FFMA.FTZ R215, R222, UR4, -R211 ;  /* 0x00000004ded77c23 */ /* 0x000fe200080108d3 */
[----:B------:R-:W2:Y:S01]  /*94b0*/  LDSM.16.MT88.4 R136, [R203+0x6000] ;  /* 0x00600000cb88783b */ /* 0x000ea20000004200 */
[--C-:B------:R-:W-:Y:S01]  /*94c0*/  FFMA.FTZ R223, R186, UR4, -R207.reuse ;  /* 0x00000004badf7c23 */ /* 0x100fe200080108cf */
[--C-:B------:R-:W-:Y:S01]  /*94d0*/  FFMA.FTZ R221, R182, UR4, -R207.reuse ;  /* 0x00000004b6dd7c23 */ /* 0x100fe200080108cf */
[--C-:B------:R-:W-:Y:S01]  /*94e0*/  FFMA.FTZ R232, R180, UR4, -R207.reuse ;  /* 0x00000004b4e87c23 */ /* 0x100fe200080108cf */
[----:B------:R-:W-:Y:S01]  /*94f0*/  LDSM.16.MT88.4 R172, [R204+0x12800] ;  /* 0x01280000ccac783b */ /* 0x000fe20000004200 */
[C---:B------:R-:W-:Y:S01]  /*9500*/  HMMA.16816.F32 R32, R4.reuse, R152, R32 ;  /* 0x000000980420723c */ /* 0x040fe20000001820 */
[----:B------:R-:W-:Y:S01]  /*9510*/  MUFU.EX2 R213, R213 ;  /* 0x000000d500d57308 */ /* 0x000fe20000000800 */
[----:B------:R-:W-:Y:S01]  /*9520*/  FFMA.FTZ R210, R210, UR4, -R207 ;  /* 0x00000004d2d27c23 */ /* 0x000fe200080108cf */
[----:B------:R-:W-:Y:S01]  /*9530*/  LDSM.16.MT88.4 R160, [R218+0x14800] ;  /* 0x01480000daa0783b */ /* 0x000fe20000004200 */
[----:B------:R-:W-:Y:S01]  /*9540*/  FFMA.FTZ R191, R237, R191, R188 ;  /* 0x000000bfedbf7223 */ /* 0x000fe200000100bc */
[----:B------:R-:W-:Y:S01]  /*9550*/  MUFU.EX2 R215, R215 ;  /* 0x000000d700d77308 */ /* 0x000fe20000000800 */
[----:B------:R-:W-:Y:S01]  /*9560*/  PLOP3.LUT P1, PT, PT, PT, UP0, 0x80, 0x8 ;  /* 0x000000000008781c */ /* 0x000fe20003f2f008 */
[----:B------:R-:W-:Y:S01]  /*9570*/  LDSM.16.MT88.4 R180, [R193+0x1000] ;  /* 0x00100000c1b4783b */ /* 0x000fe20000004200 */
[----:B------:R-:W-:Y:S01]  /*9580*/  HMMA.16816.F32 R132, R4, R154, R132 ;  /* 0x0000009a0484723c */ /* 0x000fe20000001884 */
[----:B------:R-:W-:Y:S01]  /*9590*/  MUFU.EX2 R223, R223 ;  /* 0x000000df00df7308 */ /* 0x000fe20000000800 */
[----:B------:R-:W-:Y:S01]  /*95a0*/  FADD.FTZ R191, R168, R191 ;  /* 0x000000bfa8bf7221 */ /* 0x000fe20000010000 */
[----:B------:R-:W4:Y:S02]  /*95b0*/  LDSM.16.MT88.4 R152, [R193+0x6000] ;  /* 0x00600000c198783b */ /* 0x000f240000004200 */
[----:B------:R-:W-:Y:S01]  /*95c0*/  MUFU.EX2 R221, R221 ;  /* 0x000000dd00dd7308 */ /* 0x000fe20000000800 */
[----:B------:R-:W-:-:S02]  /*95d0*/  FADD.FTZ R192, R192, R191 ;  /* 0x000000bfc0c07221 */ /* 0x000fc40000010000 */
[----:B---3--:R-:W-:Y:S01]  /*95e0*/  HMMA.16816.F32 R100, R4, R144, R100 ;  /* 0x000000900464723c */ /* 0x008fe20000001864 */
[----:B------:R-:W-:Y:S01]  /*95f0*/  MUFU.EX2 R232, R232 ;  /* 0x000000e800e87308 */ /* 0x000fe20000000800 */
        /* <DEDUP_REMOVED lines=51> */
[--C-:B------:R-:W-:Y:S01]  /*9930*/  FFMA.FTZ R136, R226, UR4, -R211.reuse ;  /* 0x00000004e2887c23 */ /* 0x100fe200080108d3 */
[----:B------:R-:W-:Y:S01]  /*9940*/  FFMA.FTZ R137, R224, UR4, -R211 ;  /* 0x00000004e0897c23 */ /* 0x000fe200080108d3 */
[----:B------:R-:W-:-:S02]  /*9950*/  FFMA.FTZ R226, R184, UR4, -R207 ;  /* 0x00000004b8e27c23 */ /* 0x000fc400080108cf */
[----:B------:R-:W2:Y:S01]  /*9960*/  MUFU.EX2 R224, R136 ;  /* 0x0000008800e07308 */ /* 0x000ea20000000800 */
[----:B------:R-:W-:Y:S02]  /*9970*/  LDSM.16.MT88.4 R184, [R218+0x13000] ;  /* 0x01300000dab8783b */ /* 0x000fe40000004200 */
[C---:B------:R-:W-:Y:S01]  /*9980*/  HMMA.16816.F32 R112, R128.reuse, R138, R112 ;  /* 0x0000008a8070723c */ /* 0x040fe20000001870 */
[----:B------:R5:W-:Y:S04]  /*9990*/  MUFU.EX2 R222, R137 ;  /* 0x0000008900de7308 */ /* 0x000be80000000800 */
[----:B------:R-:W2:Y:S03]  /*99a0*/  MUFU.EX2 R226, R226 ;  /* 0x000000e200e27308 */ /* 0x000ea60000000800 */
[C---:B------:R-:W-:Y:S01]  /*99b0*/  HMMA.16816.F32 R36, R128.reuse, R176, R36 ;  /* 0x000000b08024723c */ /* 0x040fe20000001824 */
[----:B-----5:R-:W5:Y:S07]  /*99c0*/  LDSM.16.MT88.4 R136, [R203+0x1000] ;  /* 0x00100000cb88783b */ /* 0x020f6e0000004200 */
        /* <DEDUP_REMOVED lines=12> */
[----:B------:R-:W-:Y:S07]  /*9a90*/  LDSM.16.MT88.4 R148, [R204+0x15000] ;  /* 0x01500000cc94783b */ /* 0x000fee0000004200 */
[C---:B----4-:R-:W-:Y:S08]  /*9aa0*/  HMMA.16816.F32 R116, R128.reuse, R152, R116 ;  /* 0x000000988074723c */ /* 0x050ff00000001874 */
        /* <DEDUP_REMOVED lines=18> */
[C---:B-----5:R-:W-:Y:S08]  /*9bd0*/  HMMA.16816.F32 R24, R4.reuse, R136, R24 ;  /* 0x000000880418723c */ /* 0x060ff00000001818 */
[C---:B------:R-:W-:Y:S08]  /*9be0*/  HMMA.16816.F32 R28, R4.reuse, R138, R28 ;  /* 0x0000008a041c723c */ /* 0x040ff0000000181c */
[C---:B------:R-:W-:Y:S01]  /*9bf0*/  HMMA.16816.F32 R136, R4.reuse, R180, R32 ;  /* 0x000000b40488723c */ /* 0x040fe20000001820 */
[----:B------:R-:W3:Y:S07]  /*9c00*/  LDSM.16.MT88.4 R32, [R203+0x7000] ;  /* 0x00700000cb20783b */ /* 0x000eee0000004200 */
        /* <DEDUP_REMOVED lines=16> */
[C---:B---3--:R-:W-:Y:S01]  /*9d10*/  HMMA.16816.F32 R116, R4.reuse, R32, R116 ;  /* 0x000000200474723c */ /* 0x048fe20000001874 */
[--C-:B------:R-:W-:Y:S01]  /*9d20*/  FFMA.FTZ R32, R206, UR4, -R207.reuse ;  /* 0x00000004ce207c23 */ /* 0x100fe200080108cf */
[----:B------:R-:W-:Y:S01]  /*9d30*/  FFMA.FTZ R206, R205, UR4, -R207 ;  /* 0x00000004cdce7c23 */ /* 0x000fe200080108cf */
[----:B------:R-:W-:Y:S04]  /*9d40*/  MUFU.EX2 R187, R187 ;  /* 0x000000bb00bb7308 */ /* 0x000fe80000000800 */
[----:B------:R-:W-:Y:S01]  /*9d50*/  MUFU.EX2 R186, R186 ;  /* 0x000000ba00ba7308 */ /* 0x000fe20000000800 */
[C---:B------:R-:W-:Y:S01]  /*9d60*/  HMMA.16816.F32 R36, R4.reuse, R184, R36 ;  /* 0x000000b80424723c */ /* 0x040fe20000001824 */
[--C-:B------:R-:W-:Y:S01]  /*9d70*/  FFMA.FTZ R184, R214, UR4, -R211.reuse ;  /* 0x00000004d6b87c23 */ /* 0x100fe200080108d3 */
[----:B------:R-:W-:Y:S01]  /*9d80*/  FFMA.FTZ R185, R220, UR4, -R211 ;  /* 0x00000004dcb97c23 */ /* 0x000fe200080108d3 */
[----:B------:R-:W-:Y:S04]  /*9d90*/  MUFU.EX2 R209, R209 ;  /* 0x000000d100d17308 */ /* 0x000fe80000000800 */
[----:B------:R-:W-:Y:S01]  /*9da0*/  MUFU.EX2 R184, R184 ;  /* 0x000000b800b87308 */ /* 0x000fe20000000800 */
[C---:B----4-:R-:W-:Y:S03]  /*9db0*/  HMMA.16816.F32 R100, R4.reuse, R12, R100 ;  /* 0x0000000c0464723c */ /* 0x050fe60000001864 */
[----:B------:R-:W3:Y:S04]  /*9dc0*/  MUFU.EX2 R185, R185 ;  /* 0x000000b900b97308 */ /* 0x000ee80000000800 */
[----:B------:R4:W-:Y:S01]  /*9dd0*/  MUFU.EX2 R205, R32 ;  /* 0x0000002000cd7308 */ /* 0x0009e20000000800 */
        /* <DEDUP_REMOVED lines=19> */
[C---:B------:R-:W-:Y:S01]  /*9f10*/  HMMA.16816.F32 R120, R4.reuse, R34, R120 ;  /* 0x000000220478723c */ /* 0x040fe20000001878 */
[----:B----4-:R-:W-:Y:S07]  /*9f20*/  LDSM.16.MT88.4 R32, [R193+0x1800] ;  /* 0x00180000c120783b */ /* 0x010fee0000004200 */
[C---:B-1----:R-:W-:Y:S08]  /*9f30*/  HMMA.16816.F32 R124, R4.reuse, R140, R124 ;  /* 0x0000008c047c723c */ /* 0x042ff0000000187c */
[----:B------:R-:W-:Y:S01]  /*9f40*/  HMMA.16816.F32 R128, R4, R142, R128 ;  /* 0x0000008e0480723c */ /* 0x000fe20000001880 */
[----:B---3--:R-:W-:Y:S01]  /*9f50*/  F2FP.F16.F32.PACK_AB R4, R185, R184 ;  /* 0x000000b8b904723e */ /* 0x008fe200000000ff */
[----:B------:R-:W-:Y:S01]  /*9f60*/  LDSM.16.MT88.4 R140, [R203+0x1800] ;  /* 0x00180000cb8c783b */ /* 0x000fe20000004200 */
[----:B------:R-:W-:Y:S01]  /*9f70*/  F2FP.F16.F32.PACK_AB R5, R209, R208 ;  /* 0x000000d0d105723e */ /* 0x000fe200000000ff */
[----:B------:R-:W-:Y:S01]  /*9f80*/  FADD.FTZ R184, R184, R215 ;  /* 0x000000d7b8b87221 */ /* 0x000fe20000010000 */
[----:B------:R-:W-:-:S02]  /*9f90*/  F2FP.F16.F32.PACK_AB R6, R186, R187 ;  /* 0x000000bbba06723e */ /* 0x000fc400000000ff */
[----:B-----5:R-:W-:Y:S01]  /*9fa0*/  F2FP.F16.F32.PACK_AB R7, R206, R205 ;  /* 0x000000cdce07723e */ /* 0x020fe200000000ff */
        /* <DEDUP_REMOVED lines=63> */
.L_x_3011:
[----:B------:R-:W-:-:S12]  /*a3a0*/  UIADD3 UR20, UPT, UPT, UR14, -0x1, URZ ;  /* 0xffffffff0e147890 */ /* 0x000fd8000fffe0ff */
.L_x_3017:
        /* <DEDUP_REMOVED lines=20> */
[----:B-1----:R-:W-:-:S12]  /*a4f0*/  ULEA UR5, UR5, UR11, 0x18 ;  /* 0x0000000b05057291 */ /* 0x002fd8000f8ec0ff */
.L_x_3022:
        /* <DEDUP_REMOVED lines=84> */
.L_x_3019:
[----:B------:R-:W-:Y:S01]  /*aa40*/  LEA R239, R239, UR5, 0x1 ;  /* 0x00000005efef7c11 */ /* 0x000fe2000f8e08ff */
[----:B------:R-:W-:Y:S01]  /*aa50*/  UIADD3 UR14, UPT, UPT, UR14, -0x1, URZ ;  /* 0xffffffff0e0e7890 */ /* 0x000fe2000fffe0ff */
[C---:B------:R-:W-:Y:S02]  /*aa60*/  SHF.L.U32 R167, R166.reuse, 0x5, RZ ;  /* 0x00000005a6a77819 */ /* 0x040fe400000006ff */
[----:B------:R-:W-:Y:S01]  /*aa70*/  SHF.L.U64.HI R165, R166, 0x5, R165 ;  /* 0x00000005a6a57819 */ /* 0x000fe200000102a5 */
[----:B------:R-:W-:Y:S01]  /*aa80*/  @!PT LDS RZ, [RZ] ;  /* 0x00000000fffff984 */ /* 0x000fe20000000800 */
[----:B------:R-:W-:Y:S01]  /*aa90*/  @!PT LDS RZ, [RZ] ;  /* 0x00000000fffff984 */ /* 0x000fe20000000800 */
[----:B------:R-:W-:Y:S01]  /*aaa0*/  @!PT LDS RZ, [RZ] ;  /* 0x00000000fffff984 */ /* 0x000fe20000000800 */
[----:B------:R-:W-:Y:S01]  /*aab0*/  LDGSTS.E.BYPASS.LTC128B.128 [R239+0x10000], desc[UR22][R230.64] ;  /* 0x10000000e6ef7fae */ /* 0x000fe2000b981a16 */
[----:B------:R-:W-:Y:S01]  /*aac0*/  IADD3 R204, P0, PT, R167, R230, RZ ;  /* 0x000000e6a7cc7210 */ /* 0x000fe20007f1e0ff */
[----:B------:R-:W-:Y:S01]  /*aad0*/  UISETP.GT.AND UP0, UPT, UR14, UR18, UPT ;  /* 0x000000120e00728c */ /* 0x000fe2000bf04270 */
[----:B------:R-:W-:Y:S02]  /*aae0*/  LOP3.LUT R216, R168, 0x7c00, RZ, 0xc0, !PT ;  /* 0x00007c00a8d87812 */ /* 0x000fe400078ec0ff */
[----:B------:R-:W-:Y:S01]  /*aaf0*/  LDGSTS.E.BYPASS.LTC128B.128 [R239+0x12000], desc[UR22][R230.64+0x80] ;  /* 0x12000080e6ef7fae */ /* 0x000fe2000b981a16 */
[----:B------:R-:W-:Y:S02]  /*ab00*/  IADD3.X R205, PT, PT, R165, R231, RZ, P0, !PT ;  /* 0x000000e7a5cd7210 */ /* 0x000fe400007fe4ff */
[----:B------:R-:W-:Y:S02]  /*ab10*/  IADD3 R206, P2, PT, R167, R204, RZ ;  /* 0x000000cca7ce7210 */ /* 0x000fe40007f5e0ff */
[----:B------:R-:W-:Y:S01]  /*ab20*/  LDGSTS.E.BYPASS.LTC128B.128 [R239+0x14000], desc[UR22][R230.64+0x100] ;  /* 0x14000100e6ef7fae */ /* 0x000fe2000b981a16 */
[----:B------:R-:W-:Y:S02]  /*ab30*/  SHF.R.U32.HI R219, RZ, 0x1, R217 ;  /* 0x00000001ffdb7819 */ /* 0x000fe400000116d9 */
[----:B------:R-:W-:Y:S02]  /*ab40*/  IADD3.X R207, PT, PT, R165, R205, RZ, P2, !PT ;  /* 0x000000cda5cf7210 */ /* 0x000fe400017fe4ff */
[----:B------:R-:W-:Y:S01]  /*ab50*/  LDGSTS.E.BYPASS.LTC128B.128 [R239+0x16000], desc[UR22][R230.64+0x180] ;  /* 0x16000180e6ef7fae */ /* 0x000fe2000b981a16 */
[----:B------:R-:W-:Y:S02]  /*ab60*/  IADD3 R166, P0, PT, R167, R206, RZ ;  /* 0x000000cea7a67210 */ /* 0x000fe40007f1e0ff */
[----:B------:R-:W-:Y:S02]  /*ab70*/  LOP3.LUT R3, R216, 0x200, R175, 0xf8, !PT ;  /* 0x00000200d8037812 */ /* 0x000fe400078ef8af */
[----:B------:R-:W-:Y:S01]  /*ab80*/  LDGSTS.E.BYPASS.LTC128B.128 [R239+0x10800], desc[UR22][R204.64] ;  /* 0x10800000ccef7fae */ /* 0x000fe2000b981a16 */
[----:B------:R-:W-:Y:S02]  /*ab90*/  IADD3.X R167, PT, PT, R165, R207, RZ, P0, !PT ;  /* 0x000000cfa5a77210 */ /* 0x000fe400007fe4ff */
[----:B------:R-:W-:Y:S02]  /*aba0*/  LOP3.LUT R173, R217, 0x8, RZ, 0xc0, !PT ;  /* 0x00000008d9ad7812 */ /* 0x000fe400078ec0ff */
[----:B------:R-:W-:Y:S01]  /*abb0*/  LDGSTS.E.BYPASS.LTC128B.128 [R239+0x12800], desc[UR22][R204.64+0x80] ;  /* 0x12800080ccef7fae */ /* 0x000fe2000b981a16 */
[----:B------:R-:W-:Y:S02]  /*abc0*/  LOP3.LUT R2, R219, 0x8, RZ, 0xc0, !PT ;  /* 0x00000008db027812 */ /* 0x000fe400078ec0ff */
[----:B------:R-:W-:Y:S02]  /*abd0*/  LOP3.LUT R224, R175, 0x400, RZ, 0xc0, !PT ;  /* 0x00000400afe07812 */ /* 0x000fe400078ec0ff */
[----:B------:R-:W-:Y:S01]  /*abe0*/  LDGSTS.E.BYPASS.LTC128B.128 [R239+0x14800], desc[UR22][R204.64+0x100] ;  /* 0x14800100ccef7fae */ /* 0x000fe2000b981a16 */
[----:B------:R-:W-:Y:S02]  /*abf0*/  LOP3.LUT R173, R164, R173, RZ, 0x3c, !PT ;  /* 0x000000ada4ad7212 */ /* 0x000fe400078e3cff */
[----:B------:R-:W-:Y:S02]  /*ac00*/  LOP3.LUT R2, R3, R164, R2, 0xf6, !PT ;  /* 0x000000a403027212 */ /* 0x000fe400078ef602 */
[----:B------:R-:W-:Y:S01]  /*ac10*/  LDGSTS.E.BYPASS.LTC128B.128 [R239+0x16800], desc[UR22][R204.64+0x180] ;  /* 0x16800180ccef7fae */ /* 0x000fe2000b981a16 */
[----:B------:R-:W-:Y:S02]  /*ac20*/  LEA R224, R173, R224, 0x1 ;  /* 0x000000e0ade07211 */ /* 0x000fe400078e08ff */
[----:B------:R-:W-:Y:S02]  /*ac30*/  LEA R225, R2, UR5, 0x1 ;  /* 0x0000000502e17c11 */ /* 0x000fe4000f8e08ff */
[----:B------:R-:W-:Y:S01]  /*ac40*/  LDGSTS.E.BYPASS.LTC128B.128 [R239+0x11000], desc[UR22][R206.64] ;  /* 0x11000000ceef7fae */ /* 0x000fe2000b981a16 */
[C---:B------:R-:W-:Y:S02]  /*ac50*/  LOP3.LUT P0, RZ, R217.reuse, 0x2, RZ, 0xc0, !PT ;  /* 0x00000002d9ff7812 */ /* 0x040fe4000780c0ff */
[----:B------:R-:W-:Y:S02]  /*ac60*/  IADD3 R3, PT, PT, R224, UR5, RZ ;  /* 0x00000005e0037c10 */ /* 0x000fe4000fffe0ff */
[----:B------:R-:W-:Y:S01]  /*ac70*/  LDGSTS.E.BYPASS.LTC128B.128 [R239+0x13000], desc[UR22][R206.64+0x80] ;  /* 0x13000080ceef7fae */ /* 0x000fe2000b981a16 */
[----:B------:R-:W-:Y:S02]  /*ac80*/  SEL R220, R170, 0xffffffe0, !P0 ;  /* 0xffffffe0aadc7807 */ /* 0x000fe40004000000 */
[----:B------:R-:W-:Y:S02]  /*ac90*/  MOV R2, 0x40 ;  /* 0x0000004000027802 */ /* 0x000fe40000000f00 */
[----:B------:R-:W-:Y:S01]  /*aca0*/  LDGSTS.E.BYPASS.LTC128B.128 [R239+0x15000], desc[UR22][R206.64+0x100] ;  /* 0x15000100ceef7fae */ /* 0x000fe2000b981a16 */
[C---:B------:R-:W-:Y:S02]  /*acb0*/  IADD3 R222, PT, PT, R220.reuse, R225, RZ ;  /* 0x000000e1dcde7210 */ /* 0x040fe40007ffe0ff */
[----:B------:R-:W-:Y:S02]  /*acc0*/  IADD3 R221, PT, PT, R220, R3, RZ ;  /* 0x00000003dcdd7210 */ /* 0x000fe40007ffe0ff */
[----:B------:R-:W-:Y:S01]  /*acd0*/  LDGSTS.E.BYPASS.LTC128B.128 [R239+0x17000], desc[UR22][R206.64+0x180] ;  /* 0x17000180ceef7fae */ /* 0x000fe2000b981a16 */
[----:B------:R-:W-:Y:S04]  /*ace0*/  LOP3.LUT P0, RZ, R217, 0x4, RZ, 0xc0, !PT ;  /* 0x00000004d9ff7812 */ /* 0x000fe8000780c0ff */
[----:B------:R-:W-:Y:S01]  /*acf0*/  LDGSTS.E.BYPASS.LTC128B.128 [R239+0x11800], desc[UR22][R166.64] ;  /* 0x11800000a6ef7fae */ /* 0x000fe2000b981a16 */
[----:B------:R-:W-:Y:S04]  /*ad00*/  SEL R2, R2, 0xffffffc0, !P0 ;  /* 0xffffffc002027807 */ /* 0x000fe80004000000 */
[----:B------:R-:W-:Y:S01]  /*ad10*/  LDGSTS.E.BYPASS.LTC128B.128 [R239+0x13800], desc[UR22][R166.64+0x80] ;  /* 0x13800080a6ef7fae */ /* 0x000fe2000b981a16 */
[C---:B------:R-:W-:Y:S02]  /*ad20*/  IADD3 R223, PT, PT, R2.reuse, R225, RZ ;  /* 0x000000e102df7210 */ /* 0x040fe40007ffe0ff */
        /* <DEDUP_REMOVED lines=225> */
[----:B------:R4:W2:Y:S01]  /*bb40*/  MUFU.TANH R199, R168 ;  /* 0x000000a800c77308 */ /* 0x0008a20000002400 */
        /* <DEDUP_REMOVED lines=27> */
[----:B----4-:R-:W-:Y:S07]  /*bd00*/  FMUL.FTZ R168, R30, UR12 ;  /* 0x0000000c1ea87c20 */ /* 0x010fee0008410000 */
[----:B------:R-:W4:Y:S01]  /*bd10*/  MUFU.TANH R245, R245 ;  /* 0x000000f500f57308 */ /* 0x000f220000002400 */
        /* <DEDUP_REMOVED lines=43> */
[----:B------:R-:W-:Y:S02]  /*bfd0*/  IMAD.U32 R6, RZ, RZ, UR13 ;  /* 0x0000000dff067e24 */ /* 0x000fe4000f8e00ff */
[----:B------:R-:W-:Y:S03]  /*bfe0*/  MOV R8, UR11 ;  /* 0x0000000b00087c02 */ /* 0x000fe60008000f00 */
[----:B------:R-:W-:Y:S02]  /*bff0*/  IABS R6, R6 ;  /* 0x0000000600067213 */ /* 0x000fe40000000000 */
        /* <DEDUP_REMOVED lines=37> */
[----:B------:R-:W2:Y:S01]  /*c250*/  LDC.64 R2, c[0x0][0x3b8] ;  /* 0x0000ee00ff027b82 */ /* 0x000ea20000000a00 */
[----:B------:R-:W-:Y:S02]  /*c260*/  LEA R16, P3, R13, R234, 0x2 ;  /* 0x000000ea0d107211 */ /* 0x000fe400078610ff */
[-C--:B------:R-:W-:Y:S02]  /*c270*/  LEA.HI.X.SX32 R15, R11, R235.reuse, 0x2, P2 ;  /* 0x000000eb0b0f7211 */ /* 0x080fe400010f16ff */
[----:B------:R-:W-:Y:S02]  /*c280*/  LEA.HI.X.SX32 R17, R13, R235, 0x2, P3 ;  /* 0x000000eb0d117211 */ /* 0x000fe400018f16ff */
        /* <DEDUP_REMOVED lines=17> */
.L_x_3021:
        /* <DEDUP_REMOVED lines=29> */
.L_x_3020:
[----:B------:R-:W-:Y:S01]  /*c570*/  FMNMX3.FTZ R2, R0, R251, R249, !PT ;  /* 0x000000fb00027276 */ /* 0x000fe200078100f9 */
        /* <DEDUP_REMOVED lines=18> */
[----:B--2---:R-:W-:Y:S02]  /*c6a0*/  FMNMX3.FTZ R7, R2, R166, R165, !PT ;  /* 0x000000a602077276 */ /* 0x004fe400078100a5 */
[----:B------:R-:W-:Y:S02]  /*c6b0*/  FMNMX3.FTZ R4, R3, R205, R206, !PT ;  /* 0x000000cd03047276 */ /* 0x000fe400078100ce */
[----:B------:R-:W-:Y:S01]  /*c6c0*/  IADD3 R189, PT, PT, R218, 0x10040, RZ ;  /* 0x00010040dabd7810 */ /* 0x000fe20007ffe0ff */
[----:B------:R-:W1:Y:S01]  /*c6d0*/  SHFL.BFLY PT, R2, R7, 0x2, 0x1f ;  /* 0x0c401f0007027f89 */ /* 0x000e6200000e0000 */
[----:B------:R-:W-:Y:S07]  /*c6e0*/  @P0 IADD3 R189, PT, PT, R226, -0x40, RZ ;  /* 0xffffffc0e2bd0810 */ /* 0x000fee0007ffe0ff */
[----:B------:R-:W2:Y:S01]  /*c6f0*/  SHFL.BFLY PT, R3, R4, 0x2, 0x1f ;  /* 0x0c401f0004037f89 */ /* 0x000ea200000e0000 */
[----:B------:R-:W-:Y:S07]  /*c700*/  IADD3 R220, PT, PT, R220, R189, RZ ;  /* 0x000000bddcdc7210 */ /* 0x000fee0007ffe0ff */
        /* <DEDUP_REMOVED lines=29> */
[--C-:B------:R-:W-:Y:S01]  /*c8e0*/  FFMA.FTZ R199, R242, UR4, -R185.reuse ;  /* 0x00000004f2c77c23 */ /* 0x100fe200080108b9 */
        /* <DEDUP_REMOVED lines=78> */
[----:B------:R-:W2:Y:S01]  /*cdd0*/  MUFU.EX2 R196, R196 ;  /* 0x000000c400c47308 */ /* 0x000ea20000000800 */
        /* <DEDUP_REMOVED lines=16> */
[----:B------:R-:W4:Y:S01]  /*cee0*/  MUFU.EX2 R198, R198 ;  /* 0x000000c600c67308 */ /* 0x000f220000000800 */
        /* <DEDUP_REMOVED lines=17> */
[----:B------:R-:W1:Y:S01]  /*d000*/  MUFU.EX2 R209, R238 ;  /* 0x000000ee00d17308 */ /* 0x000e620000000800 */
[C---:B------:R-:W-:Y:S01]  /*d010*/  FMUL.FTZ R72, R2.reuse, R72 ;  /* 0x0000004802487220 */ /* 0x040fe20000410000 */
[----:B------:R-:W-:Y:S01]  /*d020*/  FMUL.FTZ R73, R2, R73 ;  /* 0x0000004902497220 */ /* 0x000fe20000410000 */
[C---:B------:R-:W-:Y:S01]  /*d030*/  FMUL.FTZ R74, R0.reuse, R74 ;  /* 0x0000004a004a7220 */ /* 0x040fe20000410000 */
[----:B------:R-:W-:Y:S01]  /*d040*/  FMUL.FTZ R75, R0, R75 ;  /* 0x0000004b004b7220 */ /* 0x000fe20000410000 */
[C---:B------:R-:W-:Y:S01]  /*d050*/  FMUL.FTZ R76, R2.reuse, R76 ;  /* 0x0000004c024c7220 */ /* 0x040fe20000410000 */
[C---:B---3--:R-:W-:Y:S04]  /*d060*/  HMMA.16816.F32 R36, R160.reuse, R144, R36 ;  /* 0x00000090a024723c */ /* 0x048fe80000001824 */
        /* <DEDUP_REMOVED lines=8> */
[----:B------:R-:W3:Y:S01]  /*d0f0*/  MUFU.EX2 R202, R202 ;  /* 0x000000ca00ca7308 */ /* 0x000ee20000000800 */
        /* <DEDUP_REMOVED lines=72> */
[----:B------:R-:W-:Y:S07]  /*d580*/  FFMA.FTZ R167, R167, UR4, -R184 ;  /* 0x00000004a7a77c23 */ /* 0x000fee00080108b8 */
[----:B------:R-:W3:Y:S01]  /*d590*/  MUFU.EX2 R210, R210 ;  /* 0x000000d200d27308 */ /* 0x000ee20000000800 */
[----:B------:R-:W-:Y:S01]  /*d5a0*/  FFMA.FTZ R205, R205, UR4, -R185 ;  /* 0x00000004cdcd7c23 */ /* 0x000fe200080108b9 */
[C---:B----4-:R-:W-:Y:S08]  /*d5b0*/  HMMA.16816.F32 R84, R160.reuse, R140, R84 ;  /* 0x0000008ca054723c */ /* 0x050ff00000001854 */
[----:B------:R-:W-:Y:S01]  /*d5c0*/  MUFU.EX2 R213, R213 ;  /* 0x000000d500d57308 */ /* 0x000fe20000000800 */
[----:B------:R-:W-:Y:S01]  /*d5d0*/  FFMA.FTZ R197, R2, R237, R197 ;  /* 0x000000ed02c57223 */ /* 0x000fe200000100c5 */
[----:B------:R-:W-:Y:S08]  /*d5e0*/  FFMA.FTZ R195, R0, R233, R195 ;  /* 0x000000e900c37223 */ /* 0x000ff000000100c3 */
[----:B------:R-:W-:Y:S01]  /*d5f0*/  MUFU.EX2 R204, R204 ;  /* 0x000000cc00cc7308 */ /* 0x000fe20000000800 */
[----:B------:R-:W-:Y:S01]  /*d600*/  FADD.FTZ R194, R194, R197 ;  /* 0x000000c5c2c27221 */ /* 0x000fe20000010000 */
[C---:B------:R-:W-:Y:S01]  /*d610*/  HMMA.16816.F32 R88, R160.reuse, R142, R88 ;  /* 0x0000008ea058723c */ /* 0x040fe20000001858 */
[----:B------:R-:W4:Y:S07]  /*d620*/  LDSM.16.MT88.4 R140, [R171+0x16000] ;  /* 0x01600000ab8c783b */ /* 0x000f2e0000004200 */
        /* <DEDUP_REMOVED lines=8> */
[----:B------:R-:W-:Y:S09]  /*d6b0*/  FADD.FTZ R188, R188, R191 ;  /* 0x000000bfbcbc7221 */ /* 0x000ff20000010000 */
[----:B------:R-:W-:Y:S01]  /*d6c0*/  MUFU.EX2 R205, R205 ;  /* 0x000000cd00cd7308 */ /* 0x000fe20000000800 */
[C---:B------:R-:W-:Y:S01]  /*d6d0*/  HMMA.16816.F32 R96, R160.reuse, R138, R96 ;  /* 0x0000008aa060723c */ /* 0x040fe20000001860 */
[----:B------:R-:W5:Y:S07]  /*d6e0*/  LDSM.16.MT88.4 R136, [R189+0x6000] ;  /* 0x00600000bd88783b */ /* 0x000f6e0000004200 */
[C---:B--2---:R-:W-:Y:S08]  /*d6f0*/  HMMA.16816.F32 R100, R160.reuse, R132, R100 ;  /* 0x00000084a064723c */ /* 0x044ff00000001864 */
[C---:B------:R-:W-:Y:S01]  /*d700*/  HMMA.16816.F32 R104, R160.reuse, R134, R104 ;  /* 0x00000086a068723c */ /* 0x040fe20000001868 */
[----:B------:R-:W2:Y:S07]  /*d710*/  LDSM.16.MT88.4 R132, [R220+0x6000] ;  /* 0x00600000dc84783b */ /* 0x000eae0000004200 */
[C---:B----4-:R-:W-:Y:S08]  /*d720*/  HMMA.16816.F32 R108, R160.reuse, R140, R108 ;  /* 0x0000008ca06c723c */ /* 0x050ff0000000186c */
[C---:B------:R-:W-:Y:S01]  /*d730*/  HMMA.16816.F32 R112, R160.reuse, R142, R112 ;  /* 0x0000008ea070723c */ /* 0x040fe20000001870 */
[----:B------:R-:W-:Y:S07]  /*d740*/  LDSM.16.MT88.4 R140, [R171+0x10800] ;  /* 0x01080000ab8c783b */ /* 0x000fee0000004200 */
[C---:B-----5:R-:W-:Y:S08]  /*d750*/  HMMA.16816.F32 R116, R160.reuse, R136, R116 ;  /* 0x00000088a074723c */ /* 0x060ff00000001874 */
[C---:B------:R-:W-:Y:S01]  /*d760*/  HMMA.16816.F32 R120, R160.reuse, R138, R120 ;  /* 0x0000008aa078723c */ /* 0x040fe20000001878 */
[----:B------:R-:W4:Y:S07]  /*d770*/  LDSM.16.MT88.4 R136, [R218+0x10800] ;  /* 0x01080000da88783b */ /* 0x000f2e0000004200 */
[C---:B--2---:R-:W-:Y:S03]  /*d780*/  HMMA.16816.F32 R124, R160.reuse, R132, R124 ;  /* 0x00000084a07c723c */ /* 0x044fe6000000187c */
[----:B------:R-:W-:Y:S02]  /*d790*/  F2FP.F16.F32.PACK_AB R132, R196, R199 ;  /* 0x000000c7c484723e */ /* 0x000fe400000000ff */
[C---:B------:R-:W-:Y:S01]  /*d7a0*/  F2FP.F16.F32.PACK_AB R133, R198.reuse, R203 ;  /* 0x000000cbc685723e */ /* 0x040fe200000000ff */
[----:B------:R-:W-:Y:S02]  /*d7b0*/  FADD.FTZ R203, R203, R188 ;  /* 0x000000bccbcb7221 */ /* 0x000fe40000010000 */
[----:B------:R-:W-:Y:S01]  /*d7c0*/  HMMA.16816.F32 R128, R160, R134, R128 ;  /* 0x00000086a080723c */ /* 0x000fe20000001880 */
[----:B------:R-:W-:Y:S02]  /*d7d0*/  LDSM.16.MT88.4 R160, [R171+0x14800] ;  /* 0x01480000aba0783b */ /* 0x000fe40000004200 */
[----:B-1----:R-:W-:Y:S01]  /*d7e0*/  F2FP.F16.F32.PACK_AB R134, R209, R200 ;  /* 0x000000c8d186723e */ /* 0x002fe200000000ff */
[----:B------:R-:W-:Y:S01]  /*d7f0*/  FADD.FTZ R198, R198, R203 ;  /* 0x000000cbc6c67221 */ /* 0x000fe20000010000 */
[C---:B---3--:R-:W-:Y:S03]  /*d800*/  F2FP.F16.F32.PACK_AB R135, R202.reuse, R201 ;  /* 0x000000c9ca87723e */ /* 0x048fe600000000ff */
[----:B------:R-:W-:Y:S04]  /*d810*/  FADD.FTZ R201, R201, R198 ;  /* 0x000000c6c9c97221 */ /* 0x000fe80000010000 */
[----:B------:R-:W-:Y:S01]  /*d820*/  FADD.FTZ R201, R202, R201 ;  /* 0x000000c9cac97221 */ /* 0x000fe20000010000 */
[C---:B----4-:R-:W-:Y:S08]  /*d830*/  HMMA.16816.F32 R4, R132.reuse, R136, R4 ;  /* 0x000000888404723c */ /* 0x050ff00000001804 */
        /* <DEDUP_REMOVED lines=176> */
.L_x_3018:
[----:B------:R-:W1:Y:S01]  /*e340*/  SHFL.BFLY PT, R4, R237, 0x2, 0x1f ;  /* 0x0c401f00ed047f89 */ /* 0x000e6200000e0000 */
[----:B------:R-:W-:Y:S01]  /*e350*/  SHF.L.U32 R2, R217, 0x4, RZ ;  /* 0x00000004d9027819 */ /* 0x000fe200000006ff */
[----:B------:R-:W2:Y:S01]  /*e360*/  S2UR UR12, SR_CTAID.Y ;  /* 0x00000000000c79c3 */ /* 0x000ea20000002600 */
[----:B------:R-:W-:Y:S01]  /*e370*/  LOP3.LUT R11, R219, 0x30, RZ, 0xc0, !PT ;  /* 0x00000030db0b7812 */ /* 0x000fe200078ec0ff */
[----:B------:R-:W3:Y:S01]  /*e380*/  SHFL.BFLY PT, R0, R233, 0x2, 0x1f ;  /* 0x0c401f00e9007f89 */ /* 0x000ee200000e0000 */
[C---:B------:R-:W-:Y:S01]  /*e390*/  SHF.L.U32 R13, R217.reuse, 0x1, RZ ;  /* 0x00000001d90d7819 */ /* 0x040fe200000006ff */
[----:B------:R-:W2:Y:S01]  /*e3a0*/  LDCU.64 UR6, c[0x0][0x430] ;  /* 0x00008600ff0677ac */ /* 0x000ea20008000a00 */
[----:B------:R-:W-:Y:S01]  /*e3b0*/  LOP3.LUT R6, R2, 0x1c0, RZ, 0xc0, !PT ;  /* 0x000001c002067812 */ /* 0x000fe200078ec0ff */
[----:B------:R-:W-:Y:S01]  /*e3c0*/  BSSY.RECONVERGENT B0, `(.L_x_3023) ;  /* 0x000012c000007945 */ /* 0x000fe20003800200 */
[----:B------:R-:W-:Y:S01]  /*e3d0*/  SHF.L.U32 R10, R217, 0x2, RZ ;  /* 0x00000002d90a7819 */ /* 0x000fe200000006ff */
[----:B------:R-:W4:Y:S01]  /*e3e0*/  S2UR UR11, SR_CTAID.Z ;  /* 0x00000000000b79c3 */ /* 0x000f220000002700 */
[----:B------:R-:W-:Y:S01]  /*e3f0*/  LOP3.LUT R6, R6, 0x38, R13, 0xf8, !PT ;  /* 0x0000003806067812 */ /* 0x000fe200078ef80d */
[----:B------:R-:W4:Y:S01]  /*e400*/  LDCU UR9, c[0x0][0x3e0] ;  /* 0x00007c00ff0977ac */ /* 0x000f220008000800 */
[----:B------:R-:W-:Y:S01]  /*e410*/  SEL R170, R170, 0xffffffe0, !P0 ;  /* 0xffffffe0aaaa7807 */ /* 0x000fe20004000000 */
[----:B------:R-:W5:Y:S04]  /*e420*/  LDCU UR4, c[0x0][0x44c] ;  /* 0x00008980ff0477ac */ /* 0x000f680008000800 */
        /* <DEDUP_REMOVED lines=10> */
[----:B------:R-:W-:Y:S02]  /*e4d0*/  LOP3.LUT R11, R216, 0x6, R13, 0xf8, !PT ;  /* 0x00000006d80b7812 */ /* 0x000fe400078ef80d */
[C---:B------:R-:W-:Y:S01]  /*e4e0*/  LOP3.LUT R13, R2.reuse, 0x3f00, RZ, 0xc0, !PT ;  /* 0x00003f00020d7812 */ /* 0x040fe200078ec0ff */
[----:B------:R-:W-:Y:S01]  /*e4f0*/  UIMAD UR6, UR6, UR9, UR10 ;  /* 0x00000009060672a4 */ /* 0x000fe2000f8e020a */
[----:B------:R-:W-:Y:S02]  /*e500*/  LOP3.LUT R6, R11, R6, RZ, 0xfc, !PT ;  /* 0x000000060b067212 */ /* 0x000fe400078efcff */
[----:B------:R-:W-:Y:S01]  /*e510*/  MOV R11, 0x40 ;  /* 0x00000040000b7802 */ /* 0x000fe20000000f00 */
[----:B-----5:R-:W-:Y:S01]  /*e520*/  USHF.L.U32 UR8, UR8, 0x6, URZ ;  /* 0x0000000608087899 */ /* 0x020fe200080006ff */
[----:B------:R-:W-:-:S03]  /*e530*/  LOP3.LUT R2, R2, 0x10, RZ, 0xc0, !PT ;  /* 0x0000001002027812 */ /* 0x000fc600078ec0ff */
[----:B------:R-:W-:-:S04]  /*e540*/  UIMAD UR7, UR6, UR7, UR8 ;  /* 0x00000007060772a4 */ /* 0x000fc8000f8e0208 */
[----:B------:R-:W-:Y:S01]  /*e550*/  UIMAD UR4, UR7, UR4, URZ ;  /* 0x00000004070472a4 */ /* 0x000fe2000f8e02ff */
[----:B-1----:R-:W-:Y:S01]  /*e560*/  FADD.FTZ R9, R4, R9 ;  /* 0x0000000904097221 */ /* 0x002fe20000010000 */
[----:B------:R-:W-:Y:S02]  /*e570*/  LOP3.LUT R4, R10, 0x1f8, RZ, 0xc0, !PT ;  /* 0x000001f80a047812 */ /* 0x000fe400078ec0ff */
[----:B------:R-:W-:Y:S01]  /*e580*/  LOP3.LUT R10, R13, 0x3c, R10, 0xf8, !PT ;  /* 0x0000003c0d0a7812 */ /* 0x000fe200078ef80a */
[----:B--2---:R-:W-:Y:S01]  /*e590*/  FADD.FTZ R8, R15, R8 ;  /* 0x000000080f087221 */ /* 0x004fe20000010000 */
[----:B------:R-:W1:Y:S01]  /*e5a0*/  MUFU.RCP R5, R9 ;  /* 0x0000000900057308 */ /* 0x000e620000001000 */
[----:B------:R-:W-:Y:S01]  /*e5b0*/  BAR.SYNC.DEFER_BLOCKING 0x0 ;  /* 0x0000000000007b1d */ /* 0x000fe20000010000 */
[----:B------:R-:W-:Y:S02]  /*e5c0*/  FSETP.NE.FTZ.AND P2, PT, R9, RZ, PT ;  /* 0x000000ff0900720b */ /* 0x000fe40003f55000 */
[----:B------:R-:W-:-:S02]  /*e5d0*/  FSETP.NE.FTZ.AND P1, PT, R8, RZ, PT ;  /* 0x000000ff0800720b */ /* 0x000fc40003f35000 */
[----:B------:R-:W-:Y:S02]  /*e5e0*/  LEA R13, R6, UR5, 0x2 ;  /* 0x00000005060d7c11 */ /* 0x000fe4000f8e10ff */
[----:B------:R-:W2:Y:S01]  /*e5f0*/  MUFU.RCP R7, R8 ;  /* 0x0000000800077308 */ /* 0x000ea20000001000 */
[----:B------:R-:W-:Y:S02]  /*e600*/  R2P PR, R217, 0x18 ;  /* 0x00000018d9007804 */ /* 0x000fe40000000000 */
[----:B------:R-:W-:Y:S02]  /*e610*/  IADD3 R17, PT, PT, R13, 0x80, RZ ;  /* 0x000000800d117810 */ /* 0x000fe40007ffe0ff */
[----:B------:R-:W-:Y:S02]  /*e620*/  LOP3.LUT R219, R4, 0x38, R219, 0x78, !PT ;  /* 0x0000003804db7812 */ /* 0x000fe400078e78db */
[----:B------:R-:W-:Y:S01]  /*e630*/  SEL R12, R11, 0xffffffc0, !P3 ;  /* 0xffffffc00b0c7807 */ /* 0x000fe20005800000 */
[----:B------:R-:W3:Y:S01]  /*e640*/  @P2 LDC R21, c[0x0][0x458] ;  /* 0x00011600ff152b82 */ /* 0x000ee20000000800 */
[----:B------:R-:W-:Y:S01]  /*e650*/  IADD3 R11, PT, PT, R13, R170, RZ ;  /* 0x000000aa0d0b7210 */ /* 0x000fe20007ffe0ff */
[----:B------:R-:W4:Y:S01]  /*e660*/  @P1 MUFU.LG2 R8, R8 ;  /* 0x0000000800081308 */ /* 0x000f220000000c00 */
[----:B-1----:R-:W-:-:S02]  /*e670*/  FSEL R5, R5, 1, P2 ;  /* 0x3f80000005057808 */ /* 0x002fc40001000000 */
[C---:B------:R-:W-:Y:S02]  /*e680*/  IADD3 R15, PT, PT, R13.reuse, R12, RZ ;  /* 0x0000000c0d0f7210 */ /* 0x040fe40007ffe0ff */
[----:B------:R-:W-:Y:S01]  /*e690*/  @P4 IADD3 R17, PT, PT, R13, -0x80, RZ ;  /* 0xffffff800d114810 */ /* 0x000fe20007ffe0ff */
[C---:B------:R-:W-:Y:S01]  /*e6a0*/  FMUL.FTZ R160, R5.reuse, R160 ;  /* 0x000000a005a07220 */ /* 0x040fe20000410000 */
[----:B------:R-:W-:Y:S01]  /*e6b0*/  FMUL.FTZ R161, R5, R161 ;  /* 0x000000a105a17220 */ /* 0x000fe20000410000 */
[----:B--2---:R-:W-:Y:S01]  /*e6c0*/  FSEL R7, R7, 1, P1 ;  /* 0x3f80000007077808 */ /* 0x004fe20000800000 */
[C---:B------:R-:W-:Y:S01]  /*e6d0*/  FMUL.FTZ R156, R5.reuse, R156 ;  /* 0x0000009c059c7220 */ /* 0x040fe20000410000 */
[C---:B------:R-:W-:Y:S01]  /*e6e0*/  FMUL.FTZ R157, R5.reuse, R157 ;  /* 0x0000009d059d7220 */ /* 0x040fe20000410000 */
[C---:B------:R-:W-:Y:S01]  /*e6f0*/  FMUL.FTZ R152, R5.reuse, R152 ;  /* 0x0000009805987220 */ /* 0x040fe20000410000 */
[----:B------:R-:W-:Y:S01]  /*e700*/  FMUL.FTZ R153, R5, R153 ;  /* 0x0000009905997220 */ /* 0x000fe20000410000 */
[C---:B------:R-:W-:Y:S01]  /*e710*/  FMUL.FTZ R162, R7.reuse, R162 ;  /* 0x000000a207a27220 */ /* 0x040fe20000410000 */
[C---:B------:R-:W-:Y:S01]  /*e720*/  FMUL.FTZ R163, R7.reuse, R163 ;  /* 0x000000a307a37220 */ /* 0x040fe20000410000 */
[C---:B------:R-:W-:Y:S01]  /*e730*/  FMUL.FTZ R158, R7.reuse, R158 ;  /* 0x0000009e079e7220 */ /* 0x040fe20000410000 */
[C---:B------:R-:W-:Y:S01]  /*e740*/  FMUL.FTZ R159, R7.reuse, R159 ;  /* 0x0000009f079f7220 */ /* 0x040fe20000410000 */
[C---:B------:R-:W-:Y:S01]  /*e750*/  FMUL.FTZ R154, R7.reuse, R154 ;  /* 0x0000009a079a7220 */ /* 0x040fe20000410000 */
[----:B------:R-:W-:Y:S01]  /*e760*/  FMUL.FTZ R155, R7, R155 ;  /* 0x0000009b079b7220 */ /* 0x000fe20000410000 */
[C---:B------:R-:W-:Y:S01]  /*e770*/  FMUL.FTZ R148, R5.reuse, R148 ;  /* 0x0000009405947220 */ /* 0x040fe20000410000 */
[----:B------:R-:W-:Y:S01]  /*e780*/  FMUL.FTZ R149, R5, R149 ;  /* 0x0000009505957220 */ /* 0x000fe20000410000 */
[C---:B------:R-:W-:Y:S01]  /*e790*/  FMUL.FTZ R150, R7.reuse, R150 ;  /* 0x0000009607967220 */ /* 0x040fe20000410000 */
[----:B------:R-:W-:Y:S01]  /*e7a0*/  FMUL.FTZ R151, R7, R151 ;  /* 0x0000009707977220 */ /* 0x000fe20000410000 */
[----:B------:R-:W-:Y:S01]  /*e7b0*/  IADD3 R14, PT, PT, R170, R15, RZ ;  /* 0x0000000faa0e7210 */ /* 0x000fe20007ffe0ff */
[C---:B------:R-:W-:Y:S01]  /*e7c0*/  FMUL.FTZ R144, R5.reuse, R144 ;  /* 0x0000009005907220 */ /* 0x040fe20000410000 */
[----:B------:R-:W-:Y:S01]  /*e7d0*/  IADD3 R19, PT, PT, R12, R17, RZ ;  /* 0x000000110c137210 */ /* 0x000fe20007ffe0ff */
[----:B------:R-:W-:Y:S01]  /*e7e0*/  FMUL.FTZ R145, R5, R145 ;  /* 0x0000009105917220 */ /* 0x000fe20000410000 */
[C---:B------:R-:W-:Y:S01]  /*e7f0*/  FMUL.FTZ R146, R7.reuse, R146 ;  /* 0x0000009207927220 */ /* 0x040fe20000410000 */
[----:B------:R-:W-:Y:S01]  /*e800*/  FMUL.FTZ R147, R7, R147 ;  /* 0x0000009307937220 */ /* 0x000fe20000410000 */
[C---:B------:R-:W-:Y:S01]  /*e810*/  FMUL.FTZ R140, R5.reuse, R140 ;  /* 0x0000008c058c7220 */ /* 0x040fe20000410000 */
[----:B------:R-:W-:Y:S01]  /*e820*/  FMUL.FTZ R141, R5, R141 ;  /* 0x0000008d058d7220 */ /* 0x000fe20000410000 */
[C---:B------:R-:W-:Y:S01]  /*e830*/  FMUL.FTZ R142, R7.reuse, R142 ;  /* 0x0000008e078e7220 */ /* 0x040fe20000410000 */
[----:B------:R-:W-:Y:S01]  /*e840*/  FMUL.FTZ R143, R7, R143 ;  /* 0x0000008f078f7220 */ /* 0x000fe20000410000 */
[----:B------:R-:W-:Y:S01]  /*e850*/  STS.64 [R13], R160 ;  /* 0x000000a00d007388 */ /* 0x000fe20000000a00 */
[C---:B------:R-:W-:Y:S01]  /*e860*/  IADD3 R12, PT, PT, R170.reuse, R17, RZ ;  /* 0x00000011aa0c7210 */ /* 0x040fe20007ffe0ff */
[C---:B------:R-:W-:Y:S01]  /*e870*/  FMUL.FTZ R136, R5.reuse, R136 ;  /* 0x0000008805887220 */ /* 0x040fe20000410000 */
[----:B------:R-:W-:Y:S01]  /*e880*/  FMUL.FTZ R137, R5, R137 ;  /* 0x0000008905897220 */ /* 0x000fe20000410000 */
[----:B------:R-:W-:Y:S01]  /*e890*/  STS.64 [R13+0x800], R162 ;  /* 0x000800a20d007388 */ /* 0x000fe20000000a00 */
[C---:B------:R-:W-:Y:S01]  /*e8a0*/  FMUL.FTZ R138, R7.reuse, R138 ;  /* 0x0000008a078a7220 */ /* 0x040fe20000410000 */
[----:B------:R-:W-:Y:S01]  /*e8b0*/  FMUL.FTZ R139, R7, R139 ;  /* 0x0000008b078b7220 */ /* 0x000fe20000410000 */
[C---:B------:R-:W-:Y:S01]  /*e8c0*/  FMUL.FTZ R132, R5.reuse, R132 ;  /* 0x0000008405847220 */ /* 0x040fe20000410000 */
[----:B------:R-:W-:Y:S01]  /*e8d0*/  STS.64 [R11], R156 ;  /* 0x0000009c0b007388 */ /* 0x000fe20000000a00 */
[----:B------:R-:W-:Y:S01]  /*e8e0*/  FMUL.FTZ R133, R5, R133 ;  /* 0x0000008505857220 */ /* 0x000fe20000410000 */
[C---:B------:R-:W-:Y:S01]  /*e8f0*/  FMUL.FTZ R134, R7.reuse, R134 ;  /* 0x0000008607867220 */ /* 0x040fe20000410000 */
[----:B------:R-:W-:Y:S01]  /*e900*/  FMUL.FTZ R135, R7, R135 ;  /* 0x0000008707877220 */ /* 0x000fe20000410000 */
[----:B------:R-:W-:Y:S01]  /*e910*/  STS.64 [R11+0x800], R158 ;  /* 0x0008009e0b007388 */ /* 0x000fe20000000a00 */
[----:B------:R-:W-:Y:S01]  /*e920*/  IADD3 R170, PT, PT, R170, R19, RZ ;  /* 0x00000013aaaa7210 */ /* 0x000fe20007ffe0ff */
[C---:B------:R-:W-:Y:S01]  /*e930*/  FMUL.FTZ R36, R5.reuse, R36 ;  /* 0x0000002405247220 */ /* 0x040fe20000410000 */
[----:B------:R-:W-:Y:S01]  /*e940*/  FMUL.FTZ R37, R5, R37 ;  /* 0x0000002505257220 */ /* 0x000fe20000410000 */
[----:B------:R-:W-:Y:S01]  /*e950*/  STS.64 [R15], R152 ;  /* 0x000000980f007388 */ /* 0x000fe20000000a00 */
[C---:B------:R-:W-:Y:S01]  /*e960*/  FMUL.FTZ R38, R7.reuse, R38 ;  /* 0x0000002607267220 */ /* 0x040fe20000410000 */
[----:B------:R-:W-:Y:S01]  /*e970*/  FMUL.FTZ R39, R7, R39 ;  /* 0x0000002707277220 */ /* 0x000fe20000410000 */
[C---:B------:R-:W-:Y:S01]  /*e980*/  FMUL.FTZ R40, R5.reuse, R40 ;  /* 0x0000002805287220 */ /* 0x040fe20000410000 */
[----:B------:R-:W-:Y:S01]  /*e990*/  STS.64 [R15+0x800], R154 ;  /* 0x0008009a0f007388 */ /* 0x000fe20000000a00 */
[----:B------:R-:W-:Y:S01]  /*e9a0*/  FMUL.FTZ R41, R5, R41 ;  /* 0x0000002905297220 */ /* 0x000fe20000410000 */
        /* <DEDUP_REMOVED lines=34> */
[----:B------:R1:W-:Y:S01]  /*ebd0*/  STS.64 [R170], R132 ;  /* 0x00000084aa007388 */ /* 0x0003e20000000a00 */
[C---:B------:R-:W-:Y:S01]  /*ebe0*/  FMUL.FTZ R68, R5.reuse, R68 ;  /* 0x0000004405447220 */ /* 0x040fe20000410000 */
[----:B------:R-:W-:Y:S01]  /*ebf0*/  FMUL.FTZ R69, R5, R69 ;  /* 0x0000004505457220 */ /* 0x000fe20000410000 */
[C---:B------:R-:W-:Y:S01]  /*ec00*/  FMUL.FTZ R70, R7.reuse, R70 ;  /* 0x0000004607467220 */ /* 0x040fe20000410000 */
[----:B------:R2:W-:Y:S01]  /*ec10*/  STS.64 [R170+0x800], R134 ;  /* 0x00080086aa007388 */ /* 0x0005e20000000a00 */
[----:B------:R-:W-:Y:S01]  /*ec20*/  FMUL.FTZ R71, R7, R71 ;  /* 0x0000004707477220 */ /* 0x000fe20000410000 */
[C---:B------:R-:W-:Y:S01]  /*ec30*/  FMUL.FTZ R72, R5.reuse, R72 ;  /* 0x0000004805487220 */ /* 0x040fe20000410000 */
[----:B------:R-:W-:Y:S01]  /*ec40*/  FMUL.FTZ R73, R5, R73 ;  /* 0x0000004905497220 */ /* 0x000fe20000410000 */
[----:B------:R1:W-:Y:S01]  /*ec50*/  STS.64 [R13+0x4000], R36 ;  /* 0x004000240d007388 */ /* 0x0003e20000000a00 */
        /* <DEDUP_REMOVED lines=40> */
[----:B------:R-:W5:Y:S01]  /*eee0*/  @P1 LDC R16, c[0x0][0x458] ;  /* 0x00011600ff101b82 */ /* 0x000f620000000800 */
        /* <DEDUP_REMOVED lines=28> */
[C---:B------:R-:W-:Y:S01]  /*f0b0*/  FMUL.FTZ R125, R5.reuse, R125 ;  /* 0x0000007d057d7220 */ /* 0x040fe20000410000 */
[----:B------:R-:W-:Y:S01]  /*f0c0*/  FMUL.FTZ R4, R5, R128 ;  /* 0x0000008005047220 */ /* 0x000fe20000410000 */
[----:B------:R3:W-:Y:S01]  /*f0d0*/  STS.64 [R11+0x8000], R72 ;  /* 0x008000480b007388 */ /* 0x0007e20000000a00 */
[C---:B------:R-:W-:Y:S01]  /*f0e0*/  FMUL.FTZ R126, R7.reuse, R126 ;  /* 0x0000007e077e7220 */ /* 0x040fe20000410000 */
[C---:B------:R-:W-:Y:S01]  /*f0f0*/  FMUL.FTZ R127, R7.reuse, R127 ;  /* 0x0000007f077f7220 */ /* 0x040fe20000410000 */
[----:B------:R-:W-:Y:S01]  /*f100*/  FMUL.FTZ R6, R7, R130 ;  /* 0x0000008207067220 */ /* 0x000fe20000410000 */
[----:B------:R3:W-:Y:S01]  /*f110*/  STS.64 [R11+0x8800], R74 ;  /* 0x0088004a0b007388 */ /* 0x0007e20000000a00 */
[----:B------:R-:W-:Y:S01]  /*f120*/  FMUL.FTZ R5, R5, R129 ;  /* 0x0000008105057220 */ /* 0x000fe20000410000 */
[----:B------:R-:W-:Y:S01]  /*f130*/  FMUL.FTZ R7, R7, R131 ;  /* 0x0000008307077220 */ /* 0x000fe20000410000 */
[----:B------:R-:W2:Y:S01]  /*f140*/  @P2 MUFU.LG2 R9, R9 ;  /* 0x0000000900092308 */ /* 0x000ea20000000c00 */
[----:B------:R3:W-:Y:S01]  /*f150*/  STS.64 [R15+0x8000], R76 ;  /* 0x0080004c0f007388 */ /* 0x0007e20000000a00 */
[----:B----4-:R-:W-:Y:S01]  /*f160*/  @P1 FMUL.FTZ R8, R8, 0.69314718246459960938 ;  /* 0x3f31721808081820 */ /* 0x010fe20000410000 */
[----:B-1----:R-:W-:-:S02]  /*f170*/  MOV R132, 0xff800000 ;  /* 0xff80000000847802 */ /* 0x002fc40000000f00 */
[----:B------:R1:W-:Y:S01]  /*f180*/  STS.64 [R15+0x8800], R78 ;  /* 0x0088004e0f007388 */ /* 0x0003e20000000a00 */
[----:B-----5:R-:W-:Y:S01]  /*f190*/  @P1 FFMA.FTZ R132, R3, R16, R8 ;  /* 0x0000001003841223 */ /* 0x020fe20000010008 */
[----:B------:R-:W-:Y:S02]  /*f1a0*/  LOP3.LUT P1, RZ, R217, 0x3, RZ, 0xc0, !PT ;  /* 0x00000003d9ff7812 */ /* 0x000fe4000782c0ff */
[----:B------:R1:W-:Y:S01]  /*f1b0*/  STS.64 [R14+0x8000], R80 ;  /* 0x008000500e007388 */ /* 0x0003e20000000a00 */
[----:B------:R-:W-:Y:S02]  /*f1c0*/  LEA R2, R219, R2, 0x2 ;  /* 0x00000002db027211 */ /* 0x000fe400078e10ff */
[----:B------:R-:W-:Y:S01]  /*f1d0*/  MOV R133, 0xff800000 ;  /* 0xff80000000857802 */ /* 0x000fe20000000f00 */
[----:B------:R1:W-:Y:S01]  /*f1e0*/  STS.64 [R14+0x8800], R82 ;  /* 0x008800520e007388 */ /* 0x0003e20000000a00 */
[----:B--2---:R-:W-:Y:S02]  /*f1f0*/  IADD3 R134, P0, PT, R10, UR4, RZ ;  /* 0x000000040a867c10 */ /* 0x004fe4000ff1e0ff */
[----:B------:R-:W-:Y:S01]  /*f200*/  MOV R3, UR4 ;  /* 0x0000000400037c02 */ /* 0x000fe20008000f00 */
[----:B------:R1:W-:Y:S01]  /*f210*/  STS.64 [R17+0x8000], R84 ;  /* 0x0080005411007388 */ /* 0x0003e20000000a00 */
[----:B------:R-:W-:-:S03]  /*f220*/  @P2 FMUL.FTZ R9, R9, 0.69314718246459960938 ;  /* 0x3f31721809092820 */ /* 0x000fc60000410000 */
[----:B------:R1:W-:Y:S01]  /*f230*/  STS.64 [R17+0x8800], R86 ;  /* 0x0088005611007388 */ /* 0x0003e20000000a00 */
[----:B---3--:R-:W-:-:S03]  /*f240*/  @P2 FFMA.FTZ R133, R164, R21, R9 ;  /* 0x00000015a4852223 */ /* 0x008fc60000010009 */
[----:B------:R1:W-:Y:S04]  /*f250*/  STS.64 [R12+0x8000], R88 ;  /* 0x008000580c007388 */ /* 0x0003e80000000a00 */
        /* <DEDUP_REMOVED lines=58> */
[----:B-1----:R-:W-:Y:S01]  /*f600*/  IMAD.U32 R2, RZ, RZ, UR7 ;  /* 0x00000007ff027e24 */ /* 0x002fe2000f8e00ff */
[----:B------:R-:W-:Y:S02]  /*f610*/  ISETP.GE.AND P3, PT, R0, UR29, PT ;  /* 0x0000001d00007c0c */ /* 0x000fe4000bf66270 */
[----:B------:R-:W-:Y:S02]  /*f620*/  ISETP.GE.AND P2, PT, R136, UR29, PT ;  /* 0x0000001d88007c0c */ /* 0x000fe4000bf46270 */
[----:B------:R-:W-:Y:S02]  /*f630*/  LEA.HI.X.SX32 R2, R2, RZ, 0x1, P1 ;  /* 0x000000ff02027211 */ /* 0x000fe400008f0eff */
[----:B--2---:R-:W-:-:S04]  /*f640*/  LEA R136, P1, R135, UR4, 0x2 ;  /* 0x0000000487887c11 */ /* 0x004fc8000f8210ff */
[----:B------:R-:W-:-:S05]  /*f650*/  LEA.HI.X R137, R135, UR5, R2, 0x2, P1 ;  /* 0x0000000587897c11 */ /* 0x000fca00088f1402 */
[----:B------:R2:W-:Y:S04]  /*f660*/  @!P3 STG.E desc[UR22][R136.64], R133 ;  /* 0x000000858800b986 */ /* 0x0005e8000c101916 */
[----:B------:R2:W-:Y:S02]  /*f670*/  @!P2 STG.E desc[UR22][R136.64+0x20], R132 ;  /* 0x000020848800a986 */ /* 0x0005e4000c101916 */
.L_x_3024:
[----:B------:R-:W-:Y:S05]  /*f680*/  BSYNC.RECONVERGENT B0 ;  /* 0x0000000000007941 */ /* 0x000fea0003800200 */
.L_x_3023:
[----:B------:R-:W3:Y:S01]  /*f690*/  LDCU.64 UR4, c[0x0][0x3f8] ;  /* 0x00007f00ff0477ac */ /* 0x000ee20008000a00 */
[----:B------:R-:W-:Y:S02]  /*f6a0*/  SHF.R.U32.HI R217, RZ, 0x4, R217 ;  /* 0x00000004ffd97819 */ /* 0x000fe400000116d9 */
[----:B------:R-:W-:Y:S02]  /*f6b0*/  LEA.HI.X.SX32 R3, R3, RZ, 0x1, P0 ;  /* 0x000000ff03037211 */ /* 0x000fe400000f0eff */
[C---:B------:R-:W-:Y:S01]  /*f6c0*/  ISETP.GE.AND P0, PT, R217.reuse, UR29, PT ;  /* 0x0000001dd9007c0c */ /* 0x040fe2000bf06270 */
[C---:B-1----:R-:W-:Y:S02]  /*f6d0*/  VIADD R2, R217.reuse, 0x8 ;  /* 0x00000008d9027836 */ /* 0x042fe40000000000 */
[C---:B------:R-:W-:Y:S02]  /*f6e0*/  VIADD R0, R217.reuse, 0x10 ;  /* 0x00000010d9007836 */ /* 0x040fe40000000000 */
[C---:B--2---:R-:W-:Y:S01]  /*f6f0*/  VIADD R132, R217.reuse, 0x18 ;  /* 0x00000018d9847836 */ /* 0x044fe20000000000 */
[----:B------:R-:W-:Y:S01]  /*f700*/  ISETP.GE.AND P6, PT, R2, UR29, PT ;  /* 0x0000001d02007c0c */ /* 0x000fe2000bfc6270 */
[C---:B------:R-:W-:Y:S01]  /*f710*/  VIADD R2, R217.reuse, 0x28 ;  /* 0x00000028d9027836 */ /* 0x040fe20000000000 */
[----:B------:R-:W-:Y:S01]  /*f720*/  ISETP.GE.AND P5, PT, R0, UR29, PT ;  /* 0x0000001d00007c0c */ /* 0x000fe2000bfa6270 */
[----:B------:R-:W-:Y:S01]  /*f730*/  VIADD R0, R217, 0x30 ;  /* 0x00000030d9007836 */ /* 0x000fe20000000000 */
[----:B------:R-:W-:-:S02]  /*f740*/  ISETP.GE.AND P4, PT, R132, UR29, PT ;  /* 0x0000001d84007c0c */ /* 0x000fc4000bf86270 */
[----:B------:R-:W-:Y:S02]  /*f750*/  ISETP.GE.AND P2, PT, R2, UR29, PT ;  /* 0x0000001d02007c0c */ /* 0x000fe4000bf46270 */
[----:B---3--:R-:W-:-:S04]  /*f760*/  LEA R136, P1, R134, UR4, 0x2 ;  /* 0x0000000486887c11 */ /* 0x008fc8000f8210ff */
[----:B------:R-:W-:Y:S01]  /*f770*/  LEA.HI.X R137, R134, UR5, R3, 0x2, P1 ;  /* 0x0000000586897c11 */ /* 0x000fe200088f1403 */
[C---:B------:R-:W-:Y:S01]  /*f780*/  VIADD R3, R217.reuse, 0x20 ;  /* 0x00000020d9037836 */ /* 0x040fe20000000000 */
[----:B------:R-:W-:Y:S01]  /*f790*/  ISETP.GE.AND P1, PT, R0, UR29, PT ;  /* 0x0000001d00007c0c */ /* 0x000fe2000bf26270 */
[----:B------:R-:W-:Y:S02]  /*f7a0*/  VIADD R217, R217, 0x38 ;  /* 0x00000038d9d97836 */ /* 0x000fe40000000000 */
[----:B------:R1:W-:Y:S01]  /*f7b0*/  @!P0 STG.E.128 desc[UR22][R136.64], R128 ;  /* 0x0000008088008986 */ /* 0x0003e2000c101d16 */
        /* <DEDUP_REMOVED lines=35> */
.L_x_3025:
        /* <DEDUP_REMOVED lines=9> */
.L_x_4085:


//--------------------- .text._ZN5flash24flash_fwd_splitkv_kernelI23Flash_fwd_kernel_traitsILi256ELi64ELi64ELi4ELb0ELb0EN7cutlass6half_tE19Flash_kernel_traitsILi256ELi64ELi64ELi4ES3_EELb1ELb0ELb1ELb0ELb0ELb0ELb1ELb0EEEvNS_16Flash_fwd_paramsE --------------------------
	.section	.text._ZN5flash24flash_fwd_splitkv_kernelI23Flash_fwd_kernel_traitsILi256ELi64ELi64ELi4ELb0ELb0EN7cutlass6half_tE19Flash_kernel_traitsILi256ELi64ELi64ELi4ES3_EELb1ELb0ELb1ELb0ELb0ELb0ELb1ELb0EEEvNS_16Flash_fwd_paramsE,"ax",@progbits
	.align	128
        .global         _ZN5flash24flash_fwd_splitkv_kernelI23Flash_fwd_kernel_traitsILi256ELi64ELi64ELi4ELb0ELb0EN7cutlass6half_tE19Flash_kernel_traitsILi256ELi64ELi64ELi4ES3_EELb1ELb0ELb1ELb0ELb0ELb0ELb1ELb0EEEvNS_16Flash_fwd_paramsE
        .type           _ZN5flash24flash_fwd_splitkv_kernelI23Flash_fwd_kernel_traitsILi256ELi64ELi64ELi4ELb0ELb0EN7cutlass6half_tE19Flash_kernel_traitsILi256ELi64ELi64ELi4ES3_EELb1ELb0ELb1ELb0ELb0ELb0ELb1ELb0EEEvNS_16Flash_fwd_paramsE,@function
        .size           _ZN5flash24flash_fwd_splitkv_kernelI23Flash_fwd_kernel_traitsILi256ELi64ELi64ELi4ELb0ELb0EN7cutlass6half_tE19Flash_kernel_traitsILi256ELi64ELi64ELi4ES3_EELb1ELb0ELb1ELb0ELb0ELb0ELb1ELb0EEEvNS_16Flash_fwd_paramsE,(.L_x_4086 - _ZN5flash24flash_fwd_splitkv_kernelI23Flash_fwd_kernel_traitsILi256ELi64ELi64ELi4ELb0ELb0EN7cutlass6half_tE19Flash_kernel_traitsILi256ELi64ELi64ELi4ES3_EELb1ELb0ELb1ELb0ELb0ELb0ELb1ELb0EEEvNS_16Flash_fwd_paramsE)
        .other          _ZN5flash24flash_fwd_splitkv_kernelI23Flash_fwd_kernel_traitsILi256ELi64ELi64ELi4ELb0ELb0EN7cutlass6half_tE19Flash_kernel_traitsILi256ELi64ELi64ELi4ES3_EELb1ELb0ELb1ELb0ELb0ELb0ELb1ELb0EEEvNS_16Flash_fwd_paramsE,@"STO_CUDA_ENTRY STV_DEFAULT"
_ZN5flash24flash_fwd_splitkv_kernelI23Flash_fwd_kernel_traitsILi256ELi64ELi64ELi4ELb0ELb0EN7cutlass6half_tE19Flash_kernel_traitsILi256ELi64ELi64ELi4ES3_EELb1ELb0ELb1ELb0ELb0ELb0ELb1ELb0EEEvNS_16Flash_fwd_paramsE:
.text._ZN5flash24flash_fwd_splitkv_kernelI23Flash_fwd_kernel_traitsILi256ELi64ELi64ELi4ELb0ELb0EN7cutlass6half_tE19Flash_kernel_traitsILi256ELi64ELi64ELi4ES3_EELb1ELb0ELb1ELb0ELb0ELb0ELb1ELb0EEEvNS_16Flash_fwd_paramsE:
        /* <DEDUP_REMOVED lines=87> */
.L_x_3026:
        /* <DEDUP_REMOVED lines=114> */
.L_x_3029:
[----:B------:R-:W-:Y:S05]  /*0c90*/  BSYNC.RECONVERGENT B0 ;  /* 0x0000000000007941 */ /* 0x000fea0003800200 */
.L_x_3028:
        /* <DEDUP_REMOVED lines=31> */
.L_x_3031:
[----:B------:R-:W-:Y:S05]  /*0e90*/  BSYNC.RECONVERGENT B0 ;  /* 0x0000000000007941 */ /* 0x000fea0003800200 */
.L_x_3030:
        /* <DEDUP_REMOVED lines=24> */
.L_x_3033:
[----:B------:R-:W-:Y:S05]  /*1020*/  BSYNC.RECONVERGENT B0 ;  /* 0x0000000000007941 */ /* 0x000fea0003800200 */
.L_x_3032:
        /* <DEDUP_REMOVED lines=24> */
.L_x_3035:
[----:B------:R-:W-:Y:S05]  /*11b0*/  BSYNC.RECONVERGENT B0 ;  /* 0x0000000000007941 */ /* 0x000fea0003800200 */
.L_x_3034:
        /* <DEDUP_REMOVED lines=24> */
.L_x_3037:
[----:B------:R-:W-:Y:S05]  /*1340*/  BSYNC.RECONVERGENT B0 ;  /* 0x0000000000007941 */ /* 0x000fea0003800200 */
.L_x_3036:
        /* <DEDUP_REMOVED lines=24> */
.L_x_3039:
[----:B------:R-:W-:Y:S05]  /*14d0*/  BSYNC.RECONVERGENT B0 ;  /* 0x0000000000007941 */ /* 0x000fea0003800200 */
.L_x_3038:
        /* <DEDUP_REMOVED lines=23> */
.L_x_3041:
[----:B------:R-:W-:Y:S05]  /*1650*/  BSYNC.RECONVERGENT B0 ;  /* 0x0000000000007941 */ /* 0x000fea0003800200 */
.L_x_3040:
        /* <DEDUP_REMOVED lines=23> */
.L_x_3043:
[----:B------:R-:W-:Y:S05]  /*17d0*/  BSYNC.RECONVERGENT B0 ;  /* 0x0000000000007941 */ /* 0x000fea0003800200 */
.L_x_3042:
        /* <DEDUP_REMOVED lines=33> */
.L_x_3027:
        /* <DEDUP_REMOVED lines=14> */
.L_x_3044:
        /* <DEDUP_REMOVED lines=100> */
.L_x_3045:
        /* <DEDUP_REMOVED lines=15> */
.L_x_3047:
[----:B------:R-:W1:Y:S01]  /*2200*/  LDCU.64 UR10, c[0x0][0x3b8] ;  /* 0x00007700ff0a77ac */ /* 0x000e620008000a00 */
[----:B------:R-:W-:-:S04]  /*2210*/  UIADD3 UR15, UPT, UPT, UR7, UR16, URZ ;  /* 0x00000010070f7290 */ /* 0x000fc8000fffe0ff */
[----:B-1----:R-:W-:Y:S02]  /*2220*/  UIMAD.WIDE.U32 UR4, UR15, UR10, URZ ;  /* 0x0000000a0f0472a5 */ /* 0x002fe4000f8e00ff */
[----:B------:R-:W-:-:S04]  /*2230*/  UIMAD UR15, UR15, UR11, URZ ;  /* 0x0000000b0f0f72a4 */ /* 0x000fc8000f8e02ff */
[----:B------:R-:W-:Y:S01]  /*2240*/  UIADD3 UR15, UPT, UPT, UR5, UR15, URZ ;  /* 0x0000000f050f7290 */ /* 0x000fe2000fffe0ff */
[----:B------:R-:W-:-:S11]  /*2250*/  UMOV UR14, UR4 ;  /* 0x00000004000e7c82 */ /* 0x000fd60008000000 */
.L_x_3048:
        /* <DEDUP_REMOVED lines=15> */
.L_x_3049:
[----:B------:R-:W1:Y:S01]  /*2350*/  LDCU.64 UR8, c[0x0][0x3c0] ;  /* 0x00007800ff0877ac */ /* 0x000e620008000a00 */
[----:B------:R-:W-:-:S04]  /*2360*/  UIADD3 UR7, UPT, UPT, UR7, UR16, URZ ;  /* 0x0000001007077290 */ /* 0x000fc8000fffe0ff */
[----:B-1----:R-:W-:Y:S02]  /*2370*/  UIMAD.WIDE.U32 UR16, UR7, UR8, URZ ;  /* 0x00000008071072a5 */ /* 0x002fe4000f8e00ff */
[----:B------:R-:W-:-:S04]  /*2380*/  UIMAD UR5, UR7, UR9, URZ ;  /* 0x00000009070572a4 */ /* 0x000fc8000f8e02ff */
[----:B------:R-:W-:-:S12]  /*2390*/  UIADD3 UR5, UPT, UPT, UR17, UR5, URZ ;  /* 0x0000000511057290 */ /* 0x000fd8000fffe0ff */
.L_x_3050:
        /* <DEDUP_REMOVED lines=56> */
.L_x_3046:
[----:B------:R-:W-:Y:S01]  /*2720*/  UISETP.NE.AND UP0, UPT, UR27, -0x1, UPT ;  /* 0xffffffff1b00788c */ /* 0x000fe2000bf05270 */
[----:B------:R-:W-:Y:S01]  /*2730*/  IMAD.SHL.U32 R0, R218, 0x8, RZ ;  /* 0x00000008da007824 */ /* 0x000fe200078e00ff */
[----:B------:R-:W1:Y:S01]  /*2740*/  LDCU.64 UR14, c[0x0][0x388] ;  /* 0x00007100ff0e77ac */ /* 0x000e620008000a00 */
[----:B------:R-:W2:Y:S01]  /*2750*/  S2R R15, SR_CTAID.X ;  /* 0x00000000000f7919 */ /* 0x000ea20000002500 */
[--C-:B------:R-:W-:Y:S01]  /*2760*/  SHF.R.U32.HI R10, RZ, 0x3, R218.reuse ;  /* 0x00000003ff0a7819 */ /* 0x100fe200000116da */
[----:B------:R-:W-:Y:S01]  /*2770*/  IMAD.MOV.U32 R11, RZ, RZ, RZ ;  /* 0x000000ffff0b7224 */ /* 0x000fe200078e00ff */
[C---:B------:R-:W-:Y:S01]  /*2780*/  LOP3.LUT R186, R0.reuse, 0x38, RZ, 0xc0, !PT ;  /* 0x0000003800ba7812 */ /* 0x040fe200078ec0ff */
[----:B------:R-:W3:Y:S01]  /*2790*/  LDCU.64 UR6, c[0x0][0x390] ;  /* 0x00007200ff0677ac */ /* 0x000ee20008000a00 */
[----:B------:R-:W-:Y:S01]  /*27a0*/  LOP3.LUT R167, R0, 0x1f8, RZ, 0xc0, !PT ;  /* 0x000001f800a77812 */ /* 0x000fe200078ec0ff */
[----:B------:R-:W-:Y:S01]  /*27b0*/  BSSY.RECONVERGENT B0, `(.L_x_3051) ;  /* 0x0000053000007945 */ /* 0x000fe20003800200 */
[----:B------:R-:W-:Y:S01]  /*27c0*/  IADD3 R6, P0, PT, R186, R6, RZ ;  /* 0x00000006ba067210 */ /* 0x000fe20007f1e0ff */
[----:B------:R-:W4:Y:S01]  /*27d0*/  @!UP0 LDCU.64 UR4, c[0x0][0x398] ;  /* 0x00007300ff0487ac */ /* 0x000f220008000a00 */
[----:B------:R-:W-:-:S02]  /*27e0*/  LOP3.LUT R167, R167, 0x38, R218, 0x78, !PT ;  /* 0x00000038a7a77812 */ /* 0x000fc400078e78da */
[C---:B------:R-:W-:Y:S01]  /*27f0*/  LOP3.LUT R185, R186.reuse, 0x40, RZ, 0xfc, !PT ;  /* 0x00000040bab97812 */ /* 0x040fe200078efcff */
[----:B------:R-:W5:Y:S01]  /*2800*/  @UP0 LDCU.64 UR16, c[0x0][0x3b0] ;  /* 0x00007600ff1007ac */ /* 0x000f620008000a00 */
[----:B------:R-:W-:Y:S01]  /*2810*/  IMAD.X R7, RZ, RZ, R3, P0 ;  /* 0x000000ffff077224 */ /* 0x000fe200000e0603 */
[----:B------:R-:W-:Y:S01]  /*2820*/  IADD3 R4, P0, PT, R186, R4, RZ ;  /* 0x00000004ba047210 */ /* 0x000fe20007f1e0ff */
[----:B------:R-:W-:Y:S01]  /*2830*/  USHF.R.S32.HI UR29, URZ, 0x1f, UR28 ;  /* 0x0000001fff1d7899 */ /* 0x000fe2000801141c */
[----:B------:R-:W-:Y:S01]  /*2840*/  IMAD.WIDE.U32 R6, R10, UR10, R6 ;  /* 0x0000000a0a067c25 */ /* 0x000fe2000f8e0006 */
[----:B------:R-:W-:Y:S02]  /*2850*/  LOP3.LUT R167, R167, 0x1e00, R0, 0xf8, !PT ;  /* 0x00001e00a7a77812 */ /* 0x000fe400078ef800 */
[----:B------:R-:W-:Y:S01]  /*2860*/  LOP3.LUT R183, R186, 0x80, RZ, 0xfc, !PT ;  /* 0x00000080bab77812 */ /* 0x000fe200078efcff */
[----:B------:R-:W-:Y:S01]  /*2870*/  IMAD R227, R10, UR11, R7 ;  /* 0x0000000b0ae37c24 */ /* 0x000fe2000f8e0207 */
[----:B-1----:R-:W-:Y:S01]  /*2880*/  LEA R226, P1, R6, UR14, 0x1 ;  /* 0x0000000e06e27c11 */ /* 0x002fe2000f8208ff */
[----:B------:R-:W-:Y:S01]  /*2890*/  IMAD.X R5, RZ, RZ, R2, P0 ;  /* 0x000000ffff057224 */ /* 0x000fe200000e0602 */
[----:B------:R-:W-:Y:S01]  /*28a0*/  UMOV UR14, 0x400 ;  /* 0x00000400000e7882 */ /* 0x000fe20000000000 */
[----:B------:R-:W-:Y:S01]  /*28b0*/  VIADD R7, R10, 0x10 ;  /* 0x000000100a077836 */ /* 0x000fe20000000000 */
[----:B----4-:R-:W-:Y:S01]  /*28c0*/  @!UP0 UIMAD.WIDE.U32 UR32, UR19, UR4, URZ ;  /* 0x00000004132082a5 */ /* 0x010fe2000f8e00ff */
[----:B------:R-:W-:Y:S01]  /*28d0*/  LEA.HI.X R227, R6, UR15, R227, 0x1, P1 ;  /* 0x0000000f06e37c11 */ /* 0x000fe200088f0ce3 */
[----:B------:R-:W-:Y:S01]  /*28e0*/  IMAD.WIDE.U32 R4, R10, UR8, R4 ;  /* 0x000000080a047c25 */ /* 0x000fe2000f8e0004 */
[----:B------:R-:W-:Y:S01]  /*28f0*/  LOP3.LUT R182, R186, 0xc0, RZ, 0xfc, !PT ;  /* 0x000000c0bab67812 */ /* 0x000fe200078efcff */
[----:B-----5:R-:W-:-:S02]  /*2900*/  @UP0 UIMAD.WIDE.U32 UR34, UR27, UR16, URZ ;  /* 0x000000101b2202a5 */ /* 0x020fc4000f8e00ff */
[----:B------:R-:W-:Y:S01]  /*2910*/  @!UP0 UIMAD UR30, UR19, UR5, UR33 ;  /* 0x00000005131e82a4 */ /* 0x000fe2000f8e0221 */
[----:B------:R-:W-:Y:S01]  /*2920*/  IMAD R229, R10, UR9, R5 ;  /* 0x000000090ae57c24 */ /* 0x000fe2000f8e0205 */
[----:B------:R-:W-:Y:S01]  /*2930*/  @UP0 UIMAD UR30, UR27, UR17, UR35 ;  /* 0x000000111b1e02a4 */ /* 0x000fe2000f8e0223 */
[----:B------:R-:W1:Y:S01]  /*2940*/  S2UR UR17, SR_CgaCtaId ;  /* 0x00000000001179c3 */ /* 0x000e620000008800 */
[----:B------:R-:W4:Y:S01]  /*2950*/  LDCU.64 UR4, c[0x0][0x3c8] ;  /* 0x00007900ff0477ac */ /* 0x000f220008000a00 */
[----:B---3--:R-:W-:Y:S01]  /*2960*/  LEA R228, P1, R4, UR6, 0x1 ;  /* 0x0000000604e47c11 */ /* 0x008fe2000f8208ff */
[----:B------:R-:W-:Y:S01]  /*2970*/  VIADD R6, R10, 0x20 ;  /* 0x000000200a067836 */ /* 0x000fe20000000000 */
[----:B------:R-:W-:Y:S02]  /*2980*/  UIADD3 UR16, UPT, UPT, -UR25, UR26, URZ ;  /* 0x0000001a19107290 */ /* 0x000fe4000fffe1ff */
[----:B------:R-:W-:Y:S01]  /*2990*/  LEA.HI.X R229, R4, UR7, R229, 0x1, P1 ;  /* 0x0000000704e57c11 */ /* 0x000fe200088f0ce5 */
[----:B------:R-:W-:Y:S01]  /*29a0*/  @UP0 UMOV UR32, UR34 ;  /* 0x0000002200200c82 */ /* 0x000fe20008000000 */
[----:B------:R-:W-:Y:S01]  /*29b0*/  UIADD3 UR27, UPT, UPT, UR20, -0x1, URZ ;  /* 0xffffffff141b7890 */ /* 0x000fe2000fffe0ff */
[----:B------:R-:W-:Y:S01]  /*29c0*/  IADD3 R2, P0, PT, R186, UR32, RZ ;  /* 0x00000020ba027c10 */ /* 0x000fe2000ff1e0ff */
[----:B--2---:R-:W-:Y:S01]  /*29d0*/  IMAD.WIDE.U32 R14, R15, 0x40, R10 ;  /* 0x000000400f0e7825 */ /* 0x004fe200078e000a */
[----:B------:R-:W-:-:S02]  /*29e0*/  ISETP.GE.AND P2, PT, R10, UR16, PT ;  /* 0x000000100a007c0c */ /* 0x000fc4000bf46270 */
[----:B------:R-:W-:Y:S01]  /*29f0*/  ISETP.GE.AND P1, PT, R6, UR16, PT ;  /* 0x0000001006007c0c */ /* 0x000fe2000bf26270 */
[----:B------:R-:W-:Y:S01]  /*2a00*/  IMAD.X R3, RZ, RZ, UR30, P0 ;  /* 0x0000001eff037e24 */ /* 0x000fe200080e06ff */
[----:B------:R-:W-:Y:S01]  /*2a10*/  ISETP.GE.AND P0, PT, R7, UR16, PT ;  /* 0x0000001007007c0c */ /* 0x000fe2000bf06270 */
[----:B----4-:R-:W-:Y:S01]  /*2a20*/  UIMAD UR15, UR29, UR4, URZ ;  /* 0x000000041d0f72a4 */ /* 0x010fe2000f8e02ff */
[----:B------:R-:W-:-:S03]  /*2a30*/  IMAD.U32 R8, RZ, RZ, UR4 ;  /* 0x00000004ff087e24 */ /* 0x000fc6000f8e00ff */
[----:B------:R-:W-:Y:S01]  /*2a40*/  UIMAD UR5, UR28, UR5, UR15 ;  /* 0x000000051c0572a4 */ /* 0x000fe2000f8e020f */
[----:B------:R-:W-:Y:S01]  /*2a50*/  IMAD.WIDE.U32 R8, R8, UR28, R2 ;  /* 0x0000001c08087c25 */ /* 0x000fe2000f8e0002 */
[----:B-1----:R-:W-:Y:S02]  /*2a60*/  ULEA UR6, UR17, UR14, 0x18 ;  /* 0x0000000e11067291 */ /* 0x002fe4000f8ec0ff */
[----:B------:R-:W-:Y:S02]  /*2a70*/  USHF.L.U32 UR17, UR27, 0x6, URZ ;  /* 0x000000061b117899 */ /* 0x000fe400080006ff */
[----:B------:R-:W-:Y:S02]  /*2a80*/  VIADD R13, R9, UR5 ;  /* 0x00000005090d7c36 */ /* 0x000fe40008000000 */
[----:B------:R-:W-:Y:S01]  /*2a90*/  UIADD3 UR7, UPT, UPT, -UR17, UR24, URZ ;  /* 0x0000001811077290 */ /* 0x000fe2000fffe1ff */
        /* <DEDUP_REMOVED lines=36> */
.L_x_3052:
[----:B------:R-:W-:Y:S05]  /*2ce0*/  BSYNC.RECONVERGENT B0 ;  /* 0x0000000000007941 */ /* 0x000fea0003800200 */
.L_x_3051:
[----:B------:R-:W-:Y:S01]  /*2cf0*/  BSSY.RECONVERGENT B0, `(.L_x_3053) ;  /* 0x0000029000007945 */ /* 0x000fe20003800200 */
[C---:B------:R-:W-:Y:S02]  /*2d00*/  ISETP.GE.AND P6, PT, R10.reuse, UR7, PT ;  /* 0x000000070a007c0c */ /* 0x040fe4000bfc6270 */
        /* <DEDUP_REMOVED lines=8> */
[----:B------:R-:W1:Y:S03]  /*2d90*/  LDCU.64 UR4, c[0x0][0x380] ;  /* 0x00007000ff0477ac */ /* 0x000e660008000a00 */
[----:B--2---:R-:W-:-:S02]  /*2da0*/  IMAD R2, R2, UR14, RZ ;  /* 0x0000000e02027c24 */ /* 0x004fc4000f8e02ff */
[----:B------:R-:W-:Y:S01]  /*2db0*/  IMAD.WIDE.U32 R10, R3, UR14, R10 ;  /* 0x0000000e030a7c25 */ /* 0x000fe2000f8e000a */
[----:B---3--:R-:W-:-:S03]  /*2dc0*/  ISETP.GE.AND P4, PT, R186, UR30, PT ;  /* 0x0000001eba007c0c */ /* 0x008fc6000bf86270 */
[----:B------:R-:W-:Y:S01]  /*2dd0*/  IMAD R2, R3, UR15, R2 ;  /* 0x0000000f03027c24 */ /* 0x000fe2000f8e0202 */
[----:B------:R-:W-:Y:S02]  /*2de0*/  ISETP.GE.AND P3, PT, R185, UR30, PT ;  /* 0x0000001eb9007c0c */ /* 0x000fe4000bf66270 */
[----:B-1----:R-:W-:Y:S01]  /*2df0*/  LEA R16, P5, R10, UR4, 0x1 ;  /* 0x000000040a107c11 */ /* 0x002fe2000f8a08ff */
        /* <DEDUP_REMOVED lines=24> */
.L_x_3054:
[----:B------:R-:W-:Y:S05]  /*2f80*/  BSYNC.RECONVERGENT B0 ;  /* 0x0000000000007941 */ /* 0x000fea0003800200 */
.L_x_3053:
[----:B------:R-:W-:Y:S01]  /*2f90*/  USHF.L.U64.HI UR30, UR10, 0x4, UR11 ;  /* 0x000000040a1e7899 */ /* 0x000fe2000801020b */
[----:B------:R-:W-:Y:S01]  /*2fa0*/  BSSY.RECONVERGENT B0, `(.L_x_3055) ;  /* 0x0000028000007945 */ /* 0x000fe20003800200 */
[----:B------:R-:W-:-:S03]  /*2fb0*/  ISETP.GE.AND P0, PT, R5, UR16, PT ;  /* 0x0000001005007c0c */ /* 0x000fc6000bf06270 */
[----:B------:R-:W-:Y:S10]  /*2fc0*/  @P1 BRA `(.L_x_3056) ;  /* 0x0000000000941947 */ /* 0x000ff40003800000 */
[----:B------:R-:W3:Y:S01]  /*2fd0*/  LDCU.64 UR14, c[0x0][0x3b0] ;  /* 0x00007600ff0e77ac */ /* 0x000ee20008000a00 */
[----:B------:R-:W-:Y:S01]  /*2fe0*/  IADD3 R3, P1, PT, R14, 0x20, RZ ;  /* 0x000000200e037810 */ /* 0x000fe20007f3e0ff */
[----:B------:R-:W-:Y:S01]  /*2ff0*/  IMAD.MOV.U32 R10, RZ, RZ, R8 ;  /* 0x000000ffff0a7224 */ /* 0x000fe200078e0008 */
[----:B------:R-:W4:Y:S01]  /*3000*/  LDCU UR31, c[0x0][0x440] ;  /* 0x00008800ff1f77ac */ /* 0x000f220008000800 */
[----:B------:R-:W-:Y:S02]  /*3010*/  IMAD.MOV.U32 R11, RZ, RZ, R13 ;  /* 0x000000ffff0b7224 */ /* 0x000fe400078e000d */
[----:B------:R-:W-:Y:S01]  /*3020*/  IMAD.X R2, RZ, RZ, R15, P1 ;  /* 0x000000ffff027224 */ /* 0x000fe200008e060f */
[----:B------:R-:W1:Y:S03]  /*3030*/  LDCU.64 UR4, c[0x0][0x380] ;  /* 0x00007000ff0477ac */ /* 0x000e660008000a00 */
[----:B---3--:R-:W-:-:S02]  /*3040*/  IMAD R2, R2, UR14, RZ ;  /* 0x0000000e02027c24 */ /* 0x008fc4000f8e02ff */
[----:B------:R-:W-:Y:S01]  /*3050*/  IMAD.WIDE.U32 R10, R3, UR14, R10 ;  /* 0x0000000e030a7c25 */ /* 0x000fe2000f8e000a */
[----:B----4-:R-:W-:-:S03]  /*3060*/  ISETP.GE.AND P4, PT, R186, UR31, PT ;  /* 0x0000001fba007c0c */ /* 0x010fc6000bf86270 */
[----:B------:R-:W-:Y:S01]  /*3070*/  IMAD R2, R3, UR15, R2 ;  /* 0x0000000f03027c24 */ /* 0x000fe2000f8e0202 */
[----:B------:R-:W-:Y:S02]  /*3080*/  ISETP.GE.AND P3, PT, R185, UR31, PT ;  /* 0x0000001fb9007c0c */ /* 0x000fe4000bf66270 */
[----:B-12---:R-:W-:Y:S01]  /*3090*/  LEA R16, P5, R10, UR4, 0x1 ;  /* 0x000000040a107c11 */ /* 0x006fe2000f8a08ff */
        /* <DEDUP_REMOVED lines=24> */
.L_x_3056:
[----:B------:R-:W-:Y:S05]  /*3220*/  BSYNC.RECONVERGENT B0 ;  /* 0x0000000000007941 */ /* 0x000fea0003800200 */
.L_x_3055:
        /* <DEDUP_REMOVED lines=41> */
.L_x_3058:
[----:B------:R-:W-:Y:S05]  /*34c0*/  BSYNC.RECONVERGENT B0 ;  /* 0x0000000000007941 */ /* 0x000fea0003800200 */
.L_x_3057:
        /* <DEDUP_REMOVED lines=31> */
.L_x_3060:
[----:B------:R-:W-:Y:S05]  /*36c0*/  BSYNC.RECONVERGENT B0 ;  /* 0x0000000000007941 */ /* 0x000fea0003800200 */
.L_x_3059:
[----:B------:R-:W-:Y:S04]  /*36d0*/  BSSY.RECONVERGENT B0, `(.L_x_3061) ;  /* 0x000001f000007945 */ /* 0x000fe80003800200 */
[----:B------:R-:W-:Y:S05]  /*36e0*/  @P5 BRA `(.L_x_3062) ;  /* 0x0000000000745947 */ /* 0x000fea0003800000 */
[----:B------:R-:W5:Y:S01]  /*36f0*/  LDCU UR4, c[0x0][0x440] ;  /* 0x00008800ff0477ac */ /* 0x000f620008000800 */
[----:B----4-:R-:W-:Y:S02]  /*3700*/  IMAD.U32 R3, RZ, RZ, UR31 ;  /* 0x0000001fff037e24 */ /* 0x010fe4000f8e00ff */
        /* <DEDUP_REMOVED lines=27> */
.L_x_3062:
[----:B------:R-:W-:Y:S05]  /*38c0*/  BSYNC.RECONVERGENT B0 ;  /* 0x0000000000007941 */ /* 0x000fea0003800200 */
.L_x_3061:
[----:B------:R-:W-:Y:S01]  /*38d0*/  BSSY.RECONVERGENT B0, `(.L_x_3063) ;  /* 0x0000021000007945 */ /* 0x000fe20003800200 */
[----:B------:R-:W-:-:S03]  /*38e0*/  ISETP.GE.AND P0, PT, R5, UR7, PT ;  /* 0x0000000705007c0c */ /* 0x000fc6000bf06270 */
[----:B------:R-:W-:Y:S10]  /*38f0*/  @P4 BRA `(.L_x_3064) ;  /* 0x0000000000784947 */ /* 0x000ff40003800000 */
        /* <DEDUP_REMOVED lines=30> */
.L_x_3064:
[----:B------:R-:W-:Y:S05]  /*3ae0*/  BSYNC.RECONVERGENT B0 ;  /* 0x0000000000007941 */ /* 0x000fea0003800200 */
.L_x_3063:
[----:B------:R-:W-:Y:S04]  /*3af0*/  BSSY.RECONVERGENT B0, `(.L_x_3065) ;  /* 0x000001f000007945 */ /* 0x000fe80003800200 */
[----:B------:R-:W-:Y:S05]  /*3b00*/  @P0 BRA `(.L_x_3066) ;  /* 0x0000000000740947 */ /* 0x000fea0003800000 */
[----:B------:R-:W5:Y:S01]  /*3b10*/  LDCU UR4, c[0x0][0x440] ;  /* 0x00008800ff0477ac */ /* 0x000f620008000800 */
[----:B----4-:R-:W-:Y:S01]  /*3b20*/  IMAD.U32 R2, RZ, RZ, UR10 ;  /* 0x0000000aff027e24 */ /* 0x010fe2000f8e00ff */
        /* <DEDUP_REMOVED lines=27> */
.L_x_3066:
[----:B------:R-:W-:Y:S05]  /*3ce0*/  BSYNC.RECONVERGENT B0 ;  /* 0x0000000000007941 */ /* 0x000fea0003800200 */
.L_x_3065:
[----:B------:R-:W5:Y:S01]  /*3cf0*/  LDCU.64 UR14, c[0x0][0x540] ;  /* 0x0000a800ff0e77ac */ /* 0x000f620008000a00 */
[----:B------:R-:W0:Y:S01]  /*3d00*/  LDGDEPBAR ;  /* 0x00000000000079af */ /* 0x000e220000000000 */
[----:B------:R-:W1:Y:S01]  /*3d10*/  LDCU.64 UR4, c[0x0][0x538] ;  /* 0x0000a700ff0477ac */ /* 0x000e620008000a00 */
[----:B-----5:R-:W-:-:S04]  /*3d20*/  UIMAD.WIDE.U32 UR28, UR19, UR14, UR28 ;  /* 0x0000000e131c72a5 */ /* 0x020fc8000f8e001c */
[----:B------:R-:W-:Y:S02]  /*3d30*/  UIMAD UR15, UR19, UR15, UR29 ;  /* 0x0000000f130f72a4 */ /* 0x000fe4000f8e021d */
[----:B-1----:R-:W-:Y:S01]  /*3d40*/  ULEA UR4, UP0, UR28, UR4, 0x2 ;  /* 0x000000041c047291 */ /* 0x002fe2000f8010ff */
[--C-:B------:R-:W-:Y:S01]  /*3d50*/  SHF.R.U32.HI R220, RZ, 0x1, R218.reuse ;  /* 0x00000001ffdc7819 */ /* 0x100fe200000116da */
[----:B------:R-:W-:Y:S01]  /*3d60*/  IMAD.SHL.U32 R180, R218, 0x40, RZ ;  /* 0x00000040dab47824 */ /* 0x000fe200078e00ff */
[----:B------:R-:W-:Y:S01]  /*3d70*/  SHF.R.U32.HI R4, RZ, 0x2, R218 ;  /* 0x00000002ff047819 */ /* 0x000fe200000116da */
[----:B------:R-:W-:Y:S01]  /*3d80*/  ULEA.HI.X UR5, UR28, UR5, UR15, 0x2, UP0 ;  /* 0x000000051c057291 */ /* 0x000fe200080f140f */
[----:B----4-:R-:W-:Y:S01]  /*3d90*/  IMAD.U32 R9, RZ, RZ, UR25 ;  /* 0x00000019ff097e24 */ /* 0x010fe2000f8e00ff */
[----:B------:R-:W-:-:S04]  /*3da0*/  DEPBAR.LE SB0, 0x0 ;  /* 0x000080000000791a */ /* 0x000fc80000000000 */
[----:B------:R-:W-:Y:S02]  /*3db0*/  IMAD.U32 R11, RZ, RZ, UR5 ;  /* 0x00000005ff0b7e24 */ /* 0x000fe4000f8e00ff */
[----:B------:R-:W-:Y:S01]  /*3dc0*/  IMAD.U32 R10, RZ, RZ, UR4 ;  /* 0x00000004ff0a7e24 */ /* 0x000fe2000f8e00ff */
[----:B------:R-:W1:Y:S04]  /*3dd0*/  LDCU UR4, c[0x0][0x458] ;  /* 0x00008b00ff0477ac */ /* 0x000e680008000800 */
[----:B------:R-:W4:Y:S01]  /*3de0*/  LDG.E R11, desc[UR22][R10.64] ;  /* 0x000000160a0b7981 */ /* 0x000f22000c1e1900 */
[----:B------:R-:W-:Y:S01]  /*3df0*/  LOP3.LUT R8, R220, 0x1f0, RZ, 0xc0, !PT ;  /* 0x000001f0dc087812 */ /* 0x000fe200078ec0ff */
[----:B------:R-:W-:Y:S01]  /*3e00*/  IMAD.SHL.U32 R217, R218, 0x20, RZ ;  /* 0x00000020dad97824 */ /* 0x000fe200078e00ff */
[----:B------:R-:W-:Y:S01]  /*3e10*/  LOP3.LUT R3, R180, 0x1c0, RZ, 0xc0, !PT ;  /* 0x000001c0b4037812 */ /* 0x000fe200078ec0ff */
[----:B------:R-:W-:Y:S01]  /*3e20*/  IMAD.SHL.U32 R210, R218, 0x2, RZ ;  /* 0x00000002dad27824 */ /* 0x000fe200078e00ff */
[----:B------:R-:W-:Y:S01]  /*3e30*/  IADD3 R9, PT, PT, R8, 0x1, R9 ;  /* 0x0000000108097810 */ /* 0x000fe20007ffe009 */
[----:B------:R-:W-:Y:S01]  /*3e40*/  BSSY.RECONVERGENT B0, `(.L_x_3067) ;  /* 0x0000032000007945 */ /* 0x000fe20003800200 */
[----:B------:R-:W-:-:S02]  /*3e50*/  LOP3.LUT R4, R4, 0x7, RZ, 0xc0, !PT ;  /* 0x0000000704047812 */ /* 0x000fc400078ec0ff */
[----:B------:R-:W-:Y:S02]  /*3e60*/  LOP3.LUT R0, R3, 0x38, R0, 0xf8, !PT ;  /* 0x0000003803007812 */ /* 0x000fe400078ef800 */
[----:B------:R-:W-:Y:S02]  /*3e70*/  IADD3 R9, PT, PT, R9, -UR26, R4 ;  /* 0x8000001a09097c10 */ /* 0x000fe4000fffe004 */
[----:B------:R-:W-:Y:S01]  /*3e80*/  LOP3.LUT R217, R217, 0x7c00, RZ, 0xc0, !PT ;  /* 0x00007c00d9d97812 */ /* 0x000fe200078ec0ff */
[----:B-1----:R-:W4:Y:S01]  /*3e90*/  MUFU.RCP R2, UR4 ;  /* 0x0000000400027d08 */ /* 0x002f220008001000 */
[----:B------:R-:W-:Y:S02]  /*3ea0*/  LOP3.LUT R3, R220, 0x8, RZ, 0xc0, !PT ;  /* 0x00000008dc037812 */ /* 0x000fe400078ec0ff */
[----:B------:R-:W-:Y:S02]  /*3eb0*/  LOP3.LUT R210, R210, 0x6, RZ, 0xc0, !PT ;  /* 0x00000006d2d27812 */ /* 0x000fe400078ec0ff */
[----:B------:R-:W-:-:S02]  /*3ec0*/  LOP3.LUT R4, R217, 0x200, R180, 0xf8, !PT ;  /* 0x00000200d9047812 */ /* 0x000fc400078ef8b4 */
[----:B------:R-:W-:Y:S01]  /*3ed0*/  LOP3.LUT R3, R0, R3, RZ, 0x3c, !PT ;  /* 0x0000000300037212 */ /* 0x000fe200078e3cff */
[----:B------:R-:W-:Y:S01]  /*3ee0*/  BAR.SYNC.DEFER_BLOCKING 0x0 ;  /* 0x0000000000007b1d */ /* 0x000fe20000010000 */
[----:B----4-:R-:W-:-:S05]  /*3ef0*/  FMUL.FTZ R2, R11, R2 ;  /* 0x000000020b027220 */ /* 0x010fca0000410000 */
[----:B------:R-:W-:Y:S01]  /*3f00*/  R2UR UR5, R2 ;  /* 0x00000000020572ca */ /* 0x000fe200000e0000 */
[----:B------:R-:W-:-:S05]  /*3f10*/  IMAD.U32 R2, RZ, RZ, UR24 ;  /* 0x00000018ff027e24 */ /* 0x000fca000f8e00ff */
[----:B------:R-:W-:Y:S01]  /*3f20*/  IADD3 R2, PT, PT, R9, UR21, R2 ;  /* 0x0000001509027c10 */ /* 0x000fe2000fffe002 */
        /* <DEDUP_REMOVED lines=31> */
.L_x_3068:
[----:B------:R4:W-:Y:S04]  /*4120*/  STS.128 [R167+0x10000], RZ ;  /* 0x010000ffa7007388 */ /* 0x0009e80000000c00 */
[----:B------:R4:W-:Y:S04]  /*4130*/  STS.128 [R167+0x12000], RZ ;  /* 0x012000ffa7007388 */ /* 0x0009e80000000c00 */
[----:B------:R4:W-:Y:S04]  /*4140*/  STS.128 [R167+0x14000], RZ ;  /* 0x014000ffa7007388 */ /* 0x0009e80000000c00 */
[----:B------:R4:W-:Y:S02]  /*4150*/  STS.128 [R167+0x16000], RZ ;  /* 0x016000ffa7007388 */ /* 0x0009e40000000c00 */
.L_x_3069:
[----:B------:R-:W-:Y:S05]  /*4160*/  BSYNC.RECONVERGENT B0 ;  /* 0x0000000000007941 */ /* 0x000fea0003800200 */
.L_x_3067:
        /* <DEDUP_REMOVED lines=21> */
[----:B------:R-:W-:Y:S02]  /*42c0*/  LEA R6, P4, R5, R228, 0x1 ;  /* 0x000000e405067211 */ /* 0x000fe400078808ff */
        /* <DEDUP_REMOVED lines=25> */
.L_x_3071:
[----:B------:R-:W-:Y:S05]  /*4460*/  BSYNC.RECONVERGENT B0 ;  /* 0x0000000000007941 */ /* 0x000fea0003800200 */
.L_x_3070:
        /* <DEDUP_REMOVED lines=8> */
[----:B-1----:R-:W-:Y:S02]  /*44f0*/  IMAD.U32 R7, RZ, RZ, UR8 ;  /* 0x00000008ff077e24 */ /* 0x002fe4000f8e00ff */
        /* <DEDUP_REMOVED lines=28> */
.L_x_3073:
[----:B------:R-:W-:Y:S05]  /*46c0*/  BSYNC.RECONVERGENT B0 ;  /* 0x0000000000007941 */ /* 0x000fea0003800200 */
.L_x_3072:
        /* <DEDUP_REMOVED lines=35> */
.L_x_3075:
[----:B------:R-:W-:Y:S05]  /*4900*/  BSYNC.RECONVERGENT B0 ;  /* 0x0000000000007941 */ /* 0x000fea0003800200 */
.L_x_3074:
[----:B------:R-:W-:Y:S01]  /*4910*/  LDSM.16.M88.4 R20, [R85] ;  /* 0x000000005514783b */ /* 0x000fe20000000200 */
[----:B------:R-:W-:Y:S01]  /*4920*/  IMAD.MOV.U32 R88, RZ, RZ, 0x20 ;  /* 0x00000020ff587424 */ /* 0x000fe200078e00ff */
[----:B------:R-:W-:Y:S01]  /*4930*/  LOP3.LUT P6, RZ, R218, 0x2, RZ, 0xc0, !PT ;  /* 0x00000002daff7812 */ /* 0x000fe200078cc0ff */
[----:B------:R-:W-:Y:S01]  /*4940*/  VIADD R91, R84, UR6 ;  /* 0x00000006545b7c36 */ /* 0x000fe20008000000 */
[----:B------:R-:W5:Y:S01]  /*4950*/  LDSM.16.M88.4 R32, [R84+UR6+0x8000] ;  /* 0x008000065420783b */ /* 0x000f620008000200 */
[----:B------:R-:W-:Y:S01]  /*4960*/  IMAD.MOV.U32 R184, RZ, RZ, 0x40 ;  /* 0x00000040ffb87424 */ /* 0x000fe200078e00ff */
[----:B------:R-:W-:Y:S01]  /*4970*/  SEL R88, R88, 0xffffffe0, !P6 ;  /* 0xffffffe058587807 */ /* 0x000fe20007000000 */
[----:B------:R-:W-:Y:S01]  /*4980*/  UISETP.GT.AND UP0, UPT, UR27, UR18, UPT ;  /* 0x000000121b00728c */ /* 0x000fe2000bf04270 */
[----:B------:R-:W4:Y:S01]  /*4990*/  LDSM.16.M88.4 R24, [R84+UR6+0x8800] ;  /* 0x008800065418783b */ /* 0x000f220008000200 */
[----:B------:R-:W-:Y:S02]  /*49a0*/  LOP3.LUT P0, RZ, R218, 0x4, RZ, 0xc0, !PT ;  /* 0x00000004daff7812 */ /* 0x000fe4000780c0ff */
[--C-:B------:R-:W-:Y:S01]  /*49b0*/  IMAD.IADD R94, R85, 0x1, R88.reuse ;  /* 0x00000001555e7824 */ /* 0x100fe200078e0258 */
[----:B------:R-:W4:Y:S01]  /*49c0*/  LDSM.16.M88.4 R64, [R84+UR6+0x9000] ;  /* 0x009000065440783b */ /* 0x000f220008000200 */
[----:B------:R-:W-:Y:S01]  /*49d0*/  IMAD.IADD R92, R91, 0x1, R88 ;  /* 0x000000015b5c7824 */ /* 0x000fe200078e0258 */
[----:B------:R-:W-:-:S02]  /*49e0*/  SEL R184, R184, 0xffffffc0, !P0 ;  /* 0xffffffc0b8b87807 */ /* 0x000fc40004000000 */
[----:B------:R-:W4:Y:S01]  /*49f0*/  LDSM.16.M88.4 R12, [R84+UR6+0x9800] ;  /* 0x00980006540c783b */ /* 0x000f220008000200 */
[----:B------:R-:W-:Y:S02]  /*4a00*/  VIMNMX R165, PT, PT, R2, UR24, PT ;  /* 0x0000001802a57c48 */ /* 0x000fe4000bfe0100 */
[--C-:B------:R-:W-:Y:S01]  /*4a10*/  IMAD.IADD R93, R85, 0x1, R184.reuse ;  /* 0x00000001555d7824 */ /* 0x100fe200078e02b8 */
[----:B-1----:R-:W-:Y:S01]  /*4a20*/  LDSM.16.M88.4 R4, [R94] ;  /* 0x000000005e04783b */ /* 0x002fe20000000200 */
[----:B------:R-:W-:Y:S02]  /*4a30*/  IMAD.IADD R91, R91, 0x1, R184 ;  /* 0x000000015b5b7824 */ /* 0x000fe400078e02b8 */
[C---:B------:R-:W-:Y:S01]  /*4a40*/  IMAD.IADD R90, R88.reuse, 0x1, R93 ;  /* 0x00000001585a7824 */ /* 0x040fe200078e025d */
[----:B--23--:R-:W1:Y:S01]  /*4a50*/  LDSM.16.M88.4 R16, [R92+0x8000] ;  /* 0x008000005c10783b */ /* 0x00ce620000000200 */
[----:B------:R-:W-:-:S03]  /*4a60*/  IMAD.IADD R89, R88, 0x1, R91 ;  /* 0x0000000158597824 */ /* 0x000fc600078e025b */
[----:B------:R-:W2:Y:S04]  /*4a70*/  LDSM.16.M88.4 R8, [R92+0x8800] ;  /* 0x008800005c08783b */ /* 0x000ea80000000200 */
[----:B------:R-:W3:Y:S04]  /*4a80*/  LDSM.16.M88.4 R72, [R92+0x9000] ;  /* 0x009000005c48783b */ /* 0x000ee80000000200 */
[----:B------:R-:W3:Y:S04]  /*4a90*/  LDSM.16.M88.4 R48, [R92+0x9800] ;  /* 0x009800005c30783b */ /* 0x000ee80000000200 */
[----:B------:R-:W-:Y:S01]  /*4aa0*/  LDSM.16.M88.4 R40, [R91+0x8000] ;  /* 0x008000005b28783b */ /* 0x000fe20000000200 */
[C---:B-----5:R-:W-:Y:S03]  /*4ab0*/  HMMA.16816.F32 R36, R20.reuse, R32, RZ ;  /* 0x000000201424723c */ /* 0x060fe600000018ff */
[----:B------:R-:W-:Y:S04]  /*4ac0*/  LDSM.16.M88.4 R56, [R91+0x8800] ;  /* 0x008800005b38783b */ /* 0x000fe80000000200 */
[----:B------:R-:W-:Y:S01]  /*4ad0*/  LDSM.16.M88.4 R44, [R91+0x9800] ;  /* 0x009800005b2c783b */ /* 0x000fe20000000200 */
[C---:B----4-:R-:W-:Y:S03]  /*4ae0*/  HMMA.16816.F32 R28, R20.reuse, R24, RZ ;  /* 0x00000018141c723c */ /* 0x050fe600000018ff */
[----:B------:R-:W-:Y:S04]  /*4af0*/  LDSM.16.M88.4 R52, [R91+0x9000] ;  /* 0x009000005b34783b */ /* 0x000fe80000000200 */
[----:B------:R-:W-:Y:S01]  /*4b00*/  LDSM.16.M88.4 R76, [R90+0x2000] ;  /* 0x002000005a4c783b */ /* 0x000fe20000000200 */
        /* <DEDUP_REMOVED lines=8> */
[----:B------:R-:W4:Y:S07]  /*4b90*/  LDSM.16.M88.4 R12, [R93] ;  /* 0x000000005d0c783b */ /* 0x000f2e0000000200 */
[C---:B-1----:R-:W-:Y:S08]  /*4ba0*/  HMMA.16816.F32 R36, R4.reuse, R16, R36 ;  /* 0x000000100424723c */ /* 0x042ff00000001824 */
[C---:B------:R-:W-:Y:S01]  /*4bb0*/  HMMA.16816.F32 R32, R4.reuse, R18, R32 ;  /* 0x000000120420723c */ /* 0x040fe20000001820 */
[----:B------:R-:W-:Y:S07]  /*4bc0*/  LDSM.16.M88.4 R16, [R90] ;  /* 0x000000005a10783b */ /* 0x000fee0000000200 */
[C---:B--2---:R-:W-:Y:S08]  /*4bd0*/  HMMA.16816.F32 R28, R4.reuse, R8, R28 ;  /* 0x00000008041c723c */ /* 0x044ff0000000181c */
[C---:B------:R-:W-:Y:S01]  /*4be0*/  HMMA.16816.F32 R24, R4.reuse, R10, R24 ;  /* 0x0000000a0418723c */ /* 0x040fe20000001818 */
[----:B------:R-:W1:Y:S07]  /*4bf0*/  LDSM.16.M88.4 R8, [R89+0x8000] ;  /* 0x008000005908783b */ /* 0x000e6e0000000200 */
[C---:B---3--:R-:W-:Y:S08]  /*4c00*/  HMMA.16816.F32 R68, R4.reuse, R72, R68 ;  /* 0x000000480444723c */ /* 0x048ff00000001844 */
[C---:B------:R-:W-:Y:S01]  /*4c10*/  HMMA.16816.F32 R64, R4.reuse, R74, R64 ;  /* 0x0000004a0440723c */ /* 0x040fe20000001840 */
[----:B------:R-:W-:Y:S07]  /*4c20*/  LDSM.16.M88.4 R72, [R84+UR6+0xb800] ;  /* 0x00b800065448783b */ /* 0x000fee0008000200 */
[C---:B------:R-:W-:Y:S08]  /*4c30*/  HMMA.16816.F32 R60, R4.reuse, R48, R60 ;  /* 0x00000030043c723c */ /* 0x040ff0000000183c */
[----:B------:R-:W-:Y:S01]  /*4c40*/  HMMA.16816.F32 R20, R4, R50, R20 ;  /* 0x000000320414723c */ /* 0x000fe20000001814 */
[----:B------:R-:W2:Y:S04]  /*4c50*/  LDSM.16.M88.4 R4, [R89+0x8800] ;  /* 0x008800005904783b */ /* 0x000ea80000000200 */
[----:B------:R-:W-:Y:S03]  /*4c60*/  LDSM.16.M88.4 R48, [R89+0x9000] ;  /* 0x009000005930783b */ /* 0x000fe60000000200 */
[C---:B----4-:R-:W-:Y:S08]  /*4c70*/  HMMA.16816.F32 R36, R12.reuse, R40, R36 ;  /* 0x000000280c24723c */ /* 0x050ff00000001824 */
[C---:B------:R-:W-:Y:S01]  /*4c80*/  HMMA.16816.F32 R32, R12.reuse, R42, R32 ;  /* 0x0000002a0c20723c */ /* 0x040fe20000001820 */
[----:B------:R-:W3:Y:S07]  /*4c90*/  LDSM.16.M88.4 R40, [R89+0x9800] ;  /* 0x009800005928783b */ /* 0x000eee0000000200 */
        /* <DEDUP_REMOVED lines=9> */
[C---:B--2---:R-:W-:Y:S08]  /*4d30*/  HMMA.16816.F32 R28, R16.reuse, R4, R28 ;  /* 0x00000004101c723c */ /* 0x044ff0000000181c */
[----:B------:R-:W-:Y:S01]  /*4d40*/  HMMA.16816.F32 R24, R16, R6, R24 ;  /* 0x000000061018723c */ /* 0x000fe20000001818 */
[----:B------:R-:W2:Y:S07]  /*4d50*/  LDSM.16.M88.4 R4, [R84+UR6+0xb000] ;  /* 0x00b000065404783b */ /* 0x000eae0008000200 */
[C---:B------:R-:W-:Y:S08]  /*4d60*/  HMMA.16816.F32 R68, R12.reuse, R52, R68 ;  /* 0x000000340c44723c */ /* 0x040ff00000001844 */
[----:B------:R-:W-:Y:S01]  /*4d70*/  HMMA.16816.F32 R64, R12, R54, R64 ;  /* 0x000000360c40723c */ /* 0x000fe20000001840 */
[----:B------:R-:W4:Y:S04]  /*4d80*/  LDSM.16.M88.4 R12, [R84+UR6+0xa000] ;  /* 0x00a00006540c783b */ /* 0x000f280008000200 */
[----:B------:R-:W-:Y:S03]  /*4d90*/  LDSM.16.M88.4 R52, [R92+0xb800] ;  /* 0x00b800005c34783b */ /* 0x000fe60000000200 */
[C---:B---3--:R-:W-:Y:S08]  /*4da0*/  HMMA.16816.F32 R60, R16.reuse, R40, R60 ;  /* 0x00000028103c723c */ /* 0x048ff0000000183c */
[C---:B------:R-:W-:Y:S08]  /*4db0*/  HMMA.16816.F32 R68, R16.reuse, R48, R68 ;  /* 0x000000301044723c */ /* 0x040ff00000001844 */
[C---:B------:R-:W-:Y:S01]  /*4dc0*/  HMMA.16816.F32 R64, R16.reuse, R50, R64 ;  /* 0x000000321040723c */ /* 0x040fe20000001840 */
[----:B------:R-:W-:Y:S07]  /*4dd0*/  LDSM.16.M88.4 R48, [R94+0x2000] ;  /* 0x002000005e30783b */ /* 0x000fee0000000200 */
[----:B------:R-:W-:Y:S01]  /*4de0*/  HMMA.16816.F32 R20, R16, R42, R20 ;  /* 0x0000002a1014723c */ /* 0x000fe20000001814 */
[----:B------:R-:W3:Y:S04]  /*4df0*/  LDSM.16.M88.4 R16, [R92+0xa800] ;  /* 0x00a800005c10783b */ /* 0x000ee80000000200 */
[----:B------:R-:W5:Y:S03]  /*4e00*/  LDSM.16.M88.4 R40, [R92+0xa000] ;  /* 0x00a000005c28783b */ /* 0x000f660000000200 */
[C---:B-1----:R-:W-:Y:S08]  /*4e10*/  HMMA.16816.F32 R28, R44.reuse, R8, R28 ;  /* 0x000000082c1c723c */ /* 0x042ff0000000181c */
[C---:B------:R-:W-:Y:S01]  /*4e20*/  HMMA.16816.F32 R24, R44.reuse, R10, R24 ;  /* 0x0000000a2c18723c */ /* 0x040fe20000001818 */
[----:B------:R-:W-:Y:S07]  /*4e30*/  LDSM.16.M88.4 R8, [R93+0x2000] ;  /* 0x002000005d08783b */ /* 0x000fee0000000200 */
[C---:B--2---:R-:W-:Y:S08]  /*4e40*/  HMMA.16816.F32 R68, R44.reuse, R4, R68 ;  /* 0x000000042c44723c */ /* 0x044ff00000001844 */
[C---:B------:R-:W-:Y:S01]  /*4e50*/  HMMA.16816.F32 R64, R44.reuse, R6, R64 ;  /* 0x000000062c40723c */ /* 0x040fe20000001840 */
[----:B------:R-:W1:Y:S07]  /*4e60*/  LDSM.16.M88.4 R4, [R91+0xa800] ;  /* 0x00a800005b04783b */ /* 0x000e6e0000000200 */
[C---:B----4-:R-:W-:Y:S08]  /*4e70*/  HMMA.16816.F32 R36, R44.reuse, R12, R36 ;  /* 0x0000000c2c24723c */ /* 0x050ff00000001824 */
[C---:B------:R-:W-:Y:S01]  /*4e80*/  HMMA.16816.F32 R32, R44.reuse, R14, R32 ;  /* 0x0000000e2c20723c */ /* 0x040fe20000001820 */
[----:B------:R-:W2:Y:S07]  /*4e90*/  LDSM.16.M88.4 R12, [R91+0xa000] ;  /* 0x00a000005b0c783b */ /* 0x000eae0000000200 */
        /* <DEDUP_REMOVED lines=23> */
[C---:B----4-:R-:W-:Y:S08]  /*5010*/  HMMA.16816.F32 R68, R8.reuse, R44, R68 ;  /* 0x0000002c0844723c */ /* 0x050ff00000001844 */
[C---:B------:R-:W-:Y:S01]  /*5020*/  HMMA.16816.F32 R64, R8.reuse, R46, R64 ;  /* 0x0000002e0840723c */ /* 0x040fe20000001840 */
[----:B------:R-:W-:Y:S07]  /*5030*/  LDSM.16.M88.4 R44, [R84+UR6+0xc000] ;  /* 0x00c00006542c783b */ /* 0x000fee0008000200 */
[C---:B---3--:R-:W-:Y:S08]  /*5040*/  HMMA.16816.F32 R60, R8.reuse, R16, R60 ;  /* 0x00000010083c723c */ /* 0x048ff0000000183c */
[----:B------:R-:W-:Y:S01]  /*5050*/  HMMA.16816.F32 R20, R8, R18, R20 ;  /* 0x000000120814723c */ /* 0x000fe20000001814 */
[----:B------:R-:W3:Y:S04]  /*5060*/  LDSM.16.M88.4 R8, [R84+UR6+0xd000] ;  /* 0x00d000065408783b */ /* 0x000ee80008000200 */
[----:B------:R-:W4:Y:S03]  /*5070*/  LDSM.16.M88.4 R16, [R84+UR6+0xc800] ;  /* 0x00c800065410783b */ /* 0x000f260008000200 */
[C---:B-----5:R-:W-:Y:S08]  /*5080*/  HMMA.16816.F32 R36, R76.reuse, R40, R36 ;  /* 0x000000284c24723c */ /* 0x060ff00000001824 */
[C---:B------:R-:W-:Y:S01]  /*5090*/  HMMA.16816.F32 R32, R76.reuse, R42, R32 ;  /* 0x0000002a4c20723c */ /* 0x040fe20000001820 */
[----:B------:R-:W-:Y:S07]  /*50a0*/  LDSM.16.M88.4 R40, [R92+0xd000] ;  /* 0x00d000005c28783b */ /* 0x000fee0000000200 */
        /* <DEDUP_REMOVED lines=12> */
[----:B------:R-:W-:Y:S07]  /*5170*/  LDSM.16.M88.4 R8, [R91+0xc800] ;  /* 0x00c800005b08783b */ /* 0x000fee0000000200 */
[C---:B------:R-:W-:Y:S08]  /*5180*/  HMMA.16816.F32 R36, R56.reuse, R44, R36 ;  /* 0x0000002c3824723c */ /* 0x040ff00000001824 */
[C---:B------:R-:W-:Y:S01]  /*5190*/  HMMA.16816.F32 R32, R56.reuse, R46, R32 ;  /* 0x0000002e3820723c */ /* 0x040fe20000001820 */
[----:B------:R-:W-:Y:S07]  /*51a0*/  LDSM.16.M88.4 R44, [R91+0xc000] ;  /* 0x00c000005b2c783b */ /* 0x000fee0000000200 */
[C---:B----4-:R-:W-:Y:S08]  /*51b0*/  HMMA.16816.F32 R28, R56.reuse, R16, R28 ;  /* 0x00000010381c723c */ /* 0x050ff0000000181c */
[C---:B------:R-:W-:Y:S01]  /*51c0*/  HMMA.16816.F32 R24, R56.reuse, R18, R24 ;  /* 0x000000123818723c */ /* 0x040fe20000001818 */
[----:B------:R-:W3:Y:S07]  /*51d0*/  LDSM.16.M88.4 R16, [R93+0x4000] ;  /* 0x004000005d10783b */ /* 0x000eee0000000200 */
        /* <DEDUP_REMOVED lines=15> */
[----:B------:R-:W-:Y:S04]  /*52d0*/  LDSM.16.M88.4 R4, [R90+0x4000] ;  /* 0x004000005a04783b */ /* 0x000fe80000000200 */
[----:B------:R-:W2:Y:S03]  /*52e0*/  LDSM.16.M88.4 R12, [R89+0xc000] ;  /* 0x00c00000590c783b */ /* 0x000ea60000000200 */
[C---:B---3--:R-:W-:Y:S08]  /*52f0*/  HMMA.16816.F32 R36, R16.reuse, R44, R36 ;  /* 0x0000002c1024723c */ /* 0x048ff00000001824 */
[C---:B------:R-:W-:Y:S01]  /*5300*/  HMMA.16816.F32 R32, R16.reuse, R46, R32 ;  /* 0x0000002e1020723c */ /* 0x040fe20000001820 */
[----:B------:R-:W-:Y:S07]  /*5310*/  LDSM.16.M88.4 R44, [R84+UR6+0xe000] ;  /* 0x00e00006542c783b */ /* 0x000fee0008000200 */
[C---:B------:R-:W-:Y:S08]  /*5320*/  HMMA.16816.F32 R28, R16.reuse, R8, R28 ;  /* 0x00000008101c723c */ /* 0x040ff0000000181c */
[C---:B------:R-:W-:Y:S01]  /*5330*/  HMMA.16816.F32 R24, R16.reuse, R10, R24 ;  /* 0x0000000a1018723c */ /* 0x040fe20000001818 */
[----:B------:R-:W3:Y:S07]  /*5340*/  LDSM.16.M88.4 R8, [R85+0x6000] ;  /* 0x006000005508783b */ /* 0x000eee0000000200 */
[C---:B-1----:R-:W-:Y:S08]  /*5350*/  HMMA.16816.F32 R68, R16.reuse, R40, R68 ;  /* 0x000000281044723c */ /* 0x042ff00000001844 */
[C---:B------:R-:W-:Y:S01]  /*5360*/  HMMA.16816.F32 R64, R16.reuse, R42, R64 ;  /* 0x0000002a1040723c */ /* 0x040fe20000001840 */
[----:B------:R-:W1:Y:S07]  /*5370*/  LDSM.16.M88.4 R40, [R84+UR6+0xe800] ;  /* 0x00e800065428783b */ /* 0x000e6e0008000200 */
[C---:B------:R-:W-:Y:S08]  /*5380*/  HMMA.16816.F32 R60, R16.reuse, R72, R60 ;  /* 0x00000048103c723c */ /* 0x040ff0000000183c */
[----:B------:R-:W-:Y:S01]  /*5390*/  HMMA.16816.F32 R20, R16, R74, R20 ;  /* 0x0000004a1014723c */ /* 0x000fe20000001814 */
[----:B------:R-:W-:Y:S04]  /*53a0*/  LDSM.16.M88.4 R16, [R84+UR6+0xf000] ;  /* 0x00f000065410783b */ /* 0x000fe80008000200 */
[----:B------:R-:W-:Y:S03]  /*53b0*/  LDSM.16.M88.4 R72, [R92+0xf000] ;  /* 0x00f000005c48783b */ /* 0x000fe60000000200 */
[C---:B--2---:R-:W-:Y:S08]  /*53c0*/  HMMA.16816.F32 R36, R4.reuse, R12, R36 ;  /* 0x0000000c0424723c */ /* 0x044ff00000001824 */
[C---:B------:R-:W-:Y:S01]  /*53d0*/  HMMA.16816.F32 R32, R4.reuse, R14, R32 ;  /* 0x0000000e0420723c */ /* 0x040fe20000001820 */
[----:B------:R-:W2:Y:S04]  /*53e0*/  LDSM.16.M88.4 R12, [R84+UR6+0xf800] ;  /* 0x00f80006540c783b */ /* 0x000ea80008000200 */
        /* <DEDUP_REMOVED lines=11> */
[C---:B---3--:R-:W-:Y:S08]  /*54a0*/  HMMA.16816.F32 R36, R8.reuse, R44, R36 ;  /* 0x0000002c0824723c */ /* 0x048ff00000001824 */
[C---:B------:R-:W-:Y:S01]  /*54b0*/  HMMA.16816.F32 R32, R8.reuse, R46, R32 ;  /* 0x0000002e0820723c */ /* 0x040fe20000001820 */
[----:B------:R-:W-:Y:S07]  /*54c0*/  LDSM.16.M88.4 R44, [R91+0xf000] ;  /* 0x00f000005b2c783b */ /* 0x000fee0000000200 */
[C---:B-1----:R-:W-:Y:S08]  /*54d0*/  HMMA.16816.F32 R28, R8.reuse, R40, R28 ;  /* 0x00000028081c723c */ /* 0x042ff0000000181c */
[C---:B------:R-:W-:Y:S01]  /*54e0*/  HMMA.16816.F32 R24, R8.reuse, R42, R24 ;  /* 0x0000002a0818723c */ /* 0x040fe20000001818 */
[----:B------:R-:W1:Y:S07]  /*54f0*/  LDSM.16.M88.4 R40, [R91+0xf800] ;  /* 0x00f800005b28783b */ /* 0x000e6e0000000200 */
[C---:B--2---:R-:W-:Y:S08]  /*5500*/  HMMA.16816.F32 R20, R8.reuse, R14, R20 ;  /* 0x0000000e0814723c */ /* 0x044ff00000001814 */
        /* <DEDUP_REMOVED lines=18> */
[C---:B------:R-:W-:Y:S08]  /*5630*/  HMMA.16816.F32 R68, R76.reuse, R72, R68 ;  /* 0x000000484c44723c */ /* 0x040ff00000001844 */
[----:B------:R-:W-:Y:S08]  /*5640*/  HMMA.16816.F32 R64, R76, R74, R64 ;  /* 0x0000004a4c40723c */ /* 0x000ff00000001840 */
[----:B------:R-:W-:Y:S08]  /*5650*/  HMMA.16816.F32 R24, R56, R50, R24 ;  /* 0x000000323818723c */ /* 0x000ff00000001818 */
[C---:B--2---:R-:W-:Y:S08]  /*5660*/  HMMA.16816.F32 R36, R4.reuse, R16, R36 ;  /* 0x000000100424723c */ /* 0x044ff00000001824 */
[----:B------:R-:W-:Y:S01]  /*5670*/  HMMA.16816.F32 R52, R4, R10, R52 ;  /* 0x0000000a0434723c */ /* 0x000fe20000001834 */
[----:B------:R-:W-:-:S05]  /*5680*/  IMAD.U32 R11, RZ, RZ, UR24 ;  /* 0x00000018ff0b7e24 */ /* 0x000fca000f8e00ff */
[----:B------:R-:W-:Y:S02]  /*5690*/  VIADDMNMX R2, R2, 0x8, R11, PT ;  /* 0x0000000802027846 */ /* 0x000fe4000380010b */
[----:B------:R-:W-:Y:S01]  /*56a0*/  HMMA.16816.F32 R32, R4, R18, R32 ;  /* 0x000000120420723c */ /* 0x000fe20000001820 */
[----:B------:R-:W-:-:S04]  /*56b0*/  VIADD R19, R210, UR17 ;  /* 0x00000011d2137c36 */ /* 0x000fc80008000000 */
[C---:B------:R-:W-:Y:S02]  /*56c0*/  VIADD R10, R19.reuse, 0x38 ;  /* 0x00000038130a7836 */ /* 0x040fe40000000000 */
[C---:B------:R-:W-:Y:S01]  /*56d0*/  VIADD R16, R19.reuse, 0x11 ;  /* 0x0000001113107836 */ /* 0x040fe20000000000 */
[----:B------:R-:W-:Y:S01]  /*56e0*/  HMMA.16816.F32 R28, R4, R12, R28 ;  /* 0x0000000c041c723c */ /* 0x000fe2000000181c */
[----:B------:R-:W-:Y:S01]  /*56f0*/  VIADD R12, R19, 0x1 ;  /* 0x00000001130c7836 */ /* 0x000fe20000000000 */
[C---:B------:R-:W-:Y:S02]  /*5700*/  ISETP.GE.AND P4, PT, R10.reuse, R165, PT ;  /* 0x000000a50a00720c */ /* 0x040fe40003f86270 */
[----:B------:R-:W-:Y:S02]  /*5710*/  ISETP.GE.AND P5, PT, R10, R2, PT ;  /* 0x000000020a00720c */ /* 0x000fe40003fa6270 */
[----:B------:R-:W-:Y:S02]  /*5720*/  I2FP.F32.S32 R11, R10 ;  /* 0x0000000a000b7245 */ /* 0x000fe40000201400 */
[----:B------:R-:W-:Y:S01]  /*5730*/  HMMA.16816.F32 R68, R56, R44, R68 ;  /* 0x0000002c3844723c */ /* 0x000fe20000001844 */
[----:B------:R-:W-:-:S02]  /*5740*/  I2FP.F32.S32 R10, R12 ;  /* 0x0000000c000a7245 */ /* 0x000fc40000201400 */
[CC--:B------:R-:W-:Y:S01]  /*5750*/  ISETP.GE.AND P1, PT, R12.reuse, R165.reuse, PT ;  /* 0x000000a50c00720c */ /* 0x0c0fe20003f26270 */
[----:B------:R-:W-:Y:S01]  /*5760*/  FFMA.FTZ R54, R11, UR5, R54 ;  /* 0x000000050b367c23 */ /* 0x000fe20008010036 */
[----:B------:R-:W-:Y:S01]  /*5770*/  ISETP.GE.AND P2, PT, R12, R2, PT ;  /* 0x000000020c00720c */ /* 0x000fe20003f46270 */
[----:B------:R-:W-:Y:S02]  /*5780*/  VIADD R12, R19, 0x8 ;  /* 0x00000008130c7836 */ /* 0x000fe40000000000 */
[----:B------:R-:W-:Y:S01]  /*5790*/  FFMA.FTZ R37, R10, UR5, R37 ;  /* 0x000000050a257c23 */ /* 0x000fe20008010025 */
[----:B------:R-:W-:Y:S01]  /*57a0*/  HMMA.16816.F32 R64, R56, R46, R64 ;  /* 0x0000002e3840723c */ /* 0x000fe20000001840 */
[----:B------:R-:W-:Y:S01]  /*57b0*/  FSEL R206, R54, -INF , !P5 ;  /* 0xff80000036ce7808 */ /* 0x000fe20006800000 */
[----:B------:R-:W-:Y:S01]  /*57c0*/  FFMA.FTZ R52, R11, UR5, R52 ;  /* 0x000000050b347c23 */ /* 0x000fe20008010034 */
[----:B------:R-:W-:Y:S01]  /*57d0*/  I2FP.F32.S32 R13, R12 ;  /* 0x0000000c000d7245 */ /* 0x000fe20000201400 */
[----:B------:R-:W-:Y:S01]  /*57e0*/  VIADD R11, R19, 0x10 ;  /* 0x00000010130b7836 */ /* 0x000fe20000000000 */
[----:B------:R-:W-:Y:S01]  /*57f0*/  FSEL R37, R37, -INF , !P1 ;  /* 0xff80000025257808 */ /* 0x000fe20004800000 */
[----:B------:R-:W-:Y:S01]  /*5800*/  BAR.SYNC.DEFER_BLOCKING 0x0 ;  /* 0x0000000000007b1d */ /* 0x000fe20000010000 */
[----:B------:R-:W-:Y:S01]  /*5810*/  ISETP.GE.AND P3, PT, R12, R165, PT ;  /* 0x000000a50c00720c */ /* 0x000fe20003f66270 */
[----:B------:R-:W-:Y:S01]  /*5820*/  HMMA.16816.F32 R24, R4, R14, R24 ;  /* 0x0000000e0418723c */ /* 0x000fe20000001818 */
[----:B------:R-:W-:Y:S01]  /*5830*/  FFMA.FTZ R14, R10, UR5, R39 ;  /* 0x000000050a0e7c23 */ /* 0x000fe20008010027 */
[----:B------:R-:W-:-:S02]  /*5840*/  VIADD R10, R19, 0x9 ;  /* 0x00000009130a7836 */ /* 0x000fc40000000000 */
[C---:B------:R-:W-:Y:S01]  /*5850*/  FFMA.FTZ R32, R13.reuse, UR5, R32 ;  /* 0x000000050d207c23 */ /* 0x040fe20008010020 */
[----:B------:R-:W-:Y:S02]  /*5860*/  FSEL R215, R52, -INF , !P4 ;  /* 0xff80000034d77808 */ /* 0x000fe40006000000 */
[-C--:B------:R-:W-:Y:S01]  /*5870*/  ISETP.GE.AND P4, PT, R12, R2.reuse, PT ;  /* 0x000000020c00720c */ /* 0x080fe20003f86270 */
[----:B------:R-:W-:Y:S01]  /*5880*/  FFMA.FTZ R12, R13, UR5, R34 ;  /* 0x000000050d0c7c23 */ /* 0x000fe20008010022 */
[----:B------:R-:W-:Y:S01]  /*5890*/  HMMA.16816.F32 R60, R76, R84, R60 ;  /* 0x000000544c3c723c */ /* 0x000fe2000000183c */
[C---:B------:R-:W-:Y:S02]  /*58a0*/  ISETP.GE.AND P5, PT, R10.reuse, R165, PT ;  /* 0x000000a50a00720c */ /* 0x040fe40003fa6270 */
[----:B------:R-:W-:Y:S02]  /*58b0*/  ISETP.GE.AND P1, PT, R10, R2, PT ;  /* 0x000000020a00720c */ /* 0x000fe40003f26270 */
[----:B------:R-:W-:-:S02]  /*58c0*/  I2FP.F32.S32 R10, R10 ;  /* 0x0000000a000a7245 */ /* 0x000fc40000201400 */
[----:B------:R-:W-:Y:S01]  /*58d0*/  FSEL R14, R14, -INF , !P2 ;  /* 0xff8000000e0e7808 */ /* 0x000fe20005000000 */
[C---:B-1----:R-:W-:Y:S01]  /*58e0*/  HMMA.16816.F32 R68, R4.reuse, R20, R68 ;  /* 0x000000140444723c */ /* 0x042fe20000001844 */
[----:B------:R-:W-:Y:S01]  /*58f0*/  ISETP.GE.AND P2, PT, R11, R165, PT ;  /* 0x000000a50b00720c */ /* 0x000fe20003f46270 */
[----:B------:R-:W-:Y:S01]  /*5900*/  FFMA.FTZ R21, R10, UR5, R33 ;  /* 0x000000050a157c23 */ /* 0x000fe20008010021 */
[----:B------:R-:W-:Y:S01]  /*5910*/  FSEL R33, R32, -INF , !P3 ;  /* 0xff80000020217808 */ /* 0x000fe20005800000 */
[----:B------:R-:W-:Y:S01]  /*5920*/  VIADD R20, R19, 0x19 ;  /* 0x0000001913147836 */ /* 0x000fe20000000000 */
[-C--:B------:R-:W-:Y:S02]  /*5930*/  ISETP.GE.AND P3, PT, R11, R2.reuse, PT ;  /* 0x000000020b00720c */ /* 0x080fe40003f66270 */
[----:B------:R-:W-:Y:S01]  /*5940*/  I2FP.F32.S32 R11, R11 ;  /* 0x0000000b000b7245 */ /* 0x000fe20000201400 */
[----:B------:R-:W-:Y:S01]  /*5950*/  HMMA.16816.F32 R64, R4, R22, R64 ;  /* 0x000000160440723c */ /* 0x000fe20000001840 */
[----:B------:R-:W-:Y:S01]  /*5960*/  FSEL R12, R12, -INF , !P4 ;  /* 0xff8000000c0c7808 */ /* 0x000fe20006000000 */
[----:B------:R-:W-:Y:S01]  /*5970*/  FFMA.FTZ R22, R10, UR5, R35 ;  /* 0x000000050a167c23 */ /* 0x000fe20008010023 */
[----:B------:R-:W-:Y:S01]  /*5980*/  FSEL R21, R21, -INF , !P5 ;  /* 0xff80000015157808 */ /* 0x000fe20006800000 */
[C---:B------:R-:W-:Y:S01]  /*5990*/  FFMA.FTZ R15, R11.reuse, UR5, R28 ;  /* 0x000000050b0f7c23 */ /* 0x040fe2000801001c */
[CC--:B------:R-:W-:Y:S01]  /*59a0*/  ISETP.GE.AND P4, PT, R16.reuse, R165.reuse, PT ;  /* 0x000000a51000720c */ /* 0x0c0fe20003f86270 */
[----:B------:R-:W-:Y:S01]  /*59b0*/  FFMA.FTZ R10, R11, UR5, R30 ;  /* 0x000000050b0a7c23 */ /* 0x000fe2000801001e */
[----:B------:R-:W-:Y:S01]  /*59c0*/  ISETP.GE.AND P5, PT, R16, R2, PT ;  /* 0x000000021000720c */ /* 0x000fe20003fa6270 */
[C---:B------:R-:W-:Y:S01]  /*59d0*/  VIADD R11, R19.reuse, 0x18 ;  /* 0x00000018130b7836 */ /* 0x040fe20000000000 */
[----:B------:R-:W-:Y:S01]  /*59e0*/  I2FP.F32.S32 R16, R16 ;  /* 0x0000001000107245 */ /* 0x000fe20000201400 */
[----:B------:R-:W-:Y:S01]  /*59f0*/  HMMA.16816.F32 R60, R56, R40, R60 ;  /* 0x00000028383c723c */ /* 0x000fe2000000183c */
[----:B------:R-:W-:Y:S01]  /*5a00*/  FSEL R22, R22, -INF , !P1 ;  /* 0xff80000016167808 */ /* 0x000fe20004800000 */
[----:B------:R-:W-:Y:S01]  /*5a10*/  VIADD R23, R19, 0x20 ;  /* 0x0000002013177836 */ /* 0x000fe20000000000 */
[----:B------:R-:W-:Y:S01]  /*5a20*/  FSEL R15, R15, -INF , !P2 ;  /* 0xff8000000f0f7808 */ /* 0x000fe20005000000 */
[C---:B------:R-:W-:Y:S01]  /*5a30*/  FFMA.FTZ R13, R16.reuse, UR5, R29 ;  /* 0x00000005100d7c23 */ /* 0x040fe2000801001d */
[C---:B------:R-:W-:Y:S01]  /*5a40*/  ISETP.GE.AND P1, PT, R11.reuse, R165, PT ;  /* 0x000000a50b00720c */ /* 0x040fe20003f26270 */
[----:B------:R-:W-:Y:S01]  /*5a50*/  FFMA.FTZ R18, R16, UR5, R31 ;  /* 0x0000000510127c23 */ /* 0x000fe2000801001f */
[----:B------:R-:W-:-:S02]  /*5a60*/  ISETP.GE.AND P2, PT, R11, R2, PT ;  /* 0x000000020b00720c */ /* 0x000fc40003f46270 */
[----:B------:R-:W-:Y:S02]  /*5a70*/  I2FP.F32.S32 R11, R11 ;  /* 0x0000000b000b7245 */ /* 0x000fe40000201400 */
[----:B------:R-:W-:Y:S02]  /*5a80*/  FSEL R10, R10, -INF , !P3 ;  /* 0xff8000000a0a7808 */ /* 0x000fe40005800000 */
        /* <DEDUP_REMOVED lines=14> */
[----:B------:R-:W-:Y:S01]  /*5b70*/  ISETP.GE.AND P1, PT, R23, R2, PT ;  /* 0x000000021700720c */ /* 0x000fe20003f26270 */
[C---:B------:R-:W-:Y:S01]  /*5b80*/  VIADD R7, R19.reuse, 0x28 ;  /* 0x0000002813077836 */ /* 0x040fe20000000000 */
[----:B------:R-:W-:Y:S01]  /*5b90*/  I2FP.F32.S32 R23, R23 ;  /* 0x0000001700177245 */ /* 0x000fe20000201400 */
[----:B------:R-:W-:Y:S01]  /*5ba0*/  VIADD R4, R19, 0x30 ;  /* 0x0000003013047836 */ /* 0x000fe20000000000 */
[----:B------:R-:W-:-:S02]  /*5bb0*/  FSEL R16, R16, -INF , !P2 ;  /* 0xff80000010107808 */ /* 0x000fc40005000000 */
[----:B------:R-:W-:Y:S01]  /*5bc0*/  FSEL R11, R11, -INF , !P3 ;  /* 0xff8000000b0b7808 */ /* 0x000fe20005800000 */
[C---:B------:R-:W-:Y:S01]  /*5bd0*/  FFMA.FTZ R68, R23.reuse, UR5, R68 ;  /* 0x0000000517447c23 */ /* 0x040fe20008010044 */
[C---:B------:R-:W-:Y:S01]  /*5be0*/  ISETP.GE.AND P2, PT, R24.reuse, R165, PT ;  /* 0x000000a51800720c */ /* 0x040fe20003f46270 */
[----:B------:R-:W-:Y:S01]  /*5bf0*/  FFMA.FTZ R70, R23, UR5, R70 ;  /* 0x0000000517467c23 */ /* 0x000fe20008010046 */
[----:B------:R-:W-:Y:S02]  /*5c00*/  ISETP.GE.AND P3, PT, R24, R2, PT ;  /* 0x000000021800720c */ /* 0x000fe40003f66270 */
[----:B------:R-:W-:Y:S02]  /*5c10*/  I2FP.F32.S32 R24, R24 ;  /* 0x0000001800187245 */ /* 0x000fe40000201400 */
[----:B------:R-:W-:Y:S02]  /*5c20*/  FSEL R20, R20, -INF , !P4 ;  /* 0xff80000014147808 */ /* 0x000fe40006000000 */
[----:B------:R-:W-:Y:S01]  /*5c30*/  FSEL R211, R68, -INF , !P5 ;  /* 0xff80000044d37808 */ /* 0x000fe20006800000 */
[C---:B------:R-:W-:Y:S01]  /*5c40*/  FFMA.FTZ R69, R24.reuse, UR5, R69 ;  /* 0x0000000518457c23 */ /* 0x040fe20008010045 */
[----:B------:R-:W-:Y:S01]  /*5c50*/  I2FP.F32.S32 R6, R5 ;  /* 0x0000000500067245 */ /* 0x000fe20000201400 */
[----:B------:R-:W-:Y:S01]  /*5c60*/  FFMA.FTZ R71, R24, UR5, R71 ;  /* 0x0000000518477c23 */ /* 0x000fe20008010047 */
[----:B------:R-:W-:-:S02]  /*5c70*/  ISETP.GE.AND P4, PT, R7, R165, PT ;  /* 0x000000a50700720c */ /* 0x000fc40003f86270 */
[-C--:B------:R-:W-:Y:S01]  /*5c80*/  ISETP.GE.AND P5, PT, R7, R2.reuse, PT ;  /* 0x000000020700720c */ /* 0x080fe20003fa6270 */
[C---:B------:R-:W-:Y:S01]  /*5c90*/  FFMA.FTZ R65, R6.reuse, UR5, R65 ;  /* 0x0000000506417c23 */ /* 0x040fe20008010041 */
[----:B------:R-:W-:Y:S01]  /*5ca0*/  I2FP.F32.S32 R7, R7 ;  /* 0x0000000700077245 */ /* 0x000fe20000201400 */
[----:B------:R-:W-:Y:S01]  /*5cb0*/  FFMA.FTZ R67, R6, UR5, R67 ;  /* 0x0000000506437c23 */ /* 0x000fe20008010043 */
[----:B------:R-:W-:Y:S01]  /*5cc0*/  FSEL R208, R70, -INF , !P1 ;  /* 0xff80000046d07808 */ /* 0x000fe20004800000 */
[----:B------:R-:W-:Y:S01]  /*5cd0*/  VIADD R6, R19, 0x31 ;  /* 0x0000003113067836 */ /* 0x000fe20000000000 */
[----:B------:R-:W-:Y:S01]  /*5ce0*/  FSEL R209, R69, -INF , !P2 ;  /* 0xff80000045d17808 */ /* 0x000fe20005000000 */
[----:B------:R-:W-:Y:S01]  /*5cf0*/  FFMA.FTZ R64, R7, UR5, R64 ;  /* 0x0000000507407c23 */ /* 0x000fe20008010040 */
[----:B------:R-:W-:Y:S01]  /*5d00*/  ISETP.GE.AND P1, PT, R5, R165, PT ;  /* 0x000000a50500720c */ /* 0x000fe20003f26270 */
[----:B------:R-:W-:Y:S01]  /*5d10*/  FFMA.FTZ R66, R7, UR5, R66 ;  /* 0x0000000507427c23 */ /* 0x000fe20008010042 */
[----:B------:R-:W-:-:S02]  /*5d20*/  ISETP.GE.AND P2, PT, R5, R2, PT ;  /* 0x000000020500720c */ /* 0x000fc40003f46270 */
[----:B------:R-:W-:Y:S02]  /*5d30*/  I2FP.F32.S32 R5, R4 ;  /* 0x0000000400057245 */ /* 0x000fe40000201400 */
[----:B------:R-:W-:Y:S02]  /*5d40*/  FSEL R177, R65, -INF , !P1 ;  /* 0xff80000041b17808 */ /* 0x000fe40004800000 */
[----:B------:R-:W-:Y:S01]  /*5d50*/  FSEL R176, R67, -INF , !P2 ;  /* 0xff80000043b07808 */ /* 0x000fe20005000000 */
[C---:B------:R-:W-:Y:S01]  /*5d60*/  FFMA.FTZ R60, R5.reuse, UR5, R60 ;  /* 0x00000005053c7c23 */ /* 0x040fe2000801003c */
[C---:B------:R-:W-:Y:S01]  /*5d70*/  ISETP.GE.AND P1, PT, R6.reuse, R165, PT ;  /* 0x000000a50600720c */ /* 0x040fe20003f26270 */
[----:B------:R-:W-:Y:S01]  /*5d80*/  FFMA.FTZ R62, R5, UR5, R62 ;  /* 0x00000005053e7c23 */ /* 0x000fe2000801003e */
[----:B------:R-:W-:Y:S02]  /*5d90*/  ISETP.GE.AND P2, PT, R6, R2, PT ;  /* 0x000000020600720c */ /* 0x000fe40003f46270 */
[----:B------:R-:W-:-:S02]  /*5da0*/  FSEL R224, R71, -INF , !P3 ;  /* 0xff80000047e07808 */ /* 0x000fc40005800000 */
[----:B------:R-:W-:Y:S02]  /*5db0*/  FSEL R179, R64, -INF , !P4 ;  /* 0xff80000040b37808 */ /* 0x000fe40006000000 */
[----:B------:R-:W-:Y:S02]  /*5dc0*/  I2FP.F32.S32 R6, R6 ;  /* 0x0000000600067245 */ /* 0x000fe40000201400 */
[CC--:B------:R-:W-:Y:S02]  /*5dd0*/  ISETP.GE.AND P3, PT, R4.reuse, R165.reuse, PT ;  /* 0x000000a50400720c */ /* 0x0c0fe40003f66270 */
        /* <DEDUP_REMOVED lines=8> */
[----:B------:R-:W-:Y:S02]  /*5e60*/  I2FP.F32.S32 R19, R19 ;  /* 0x0000001300137245 */ /* 0x000fe40000201400 */
[----:B------:R-:W-:Y:S02]  /*5e70*/  I2FP.F32.S32 R8, R4 ;  /* 0x0000000400087245 */ /* 0x000fe40000201400 */
[----:B------:R-:W-:Y:S01]  /*5e80*/  FSEL R216, R62, -INF , !P4 ;  /* 0xff8000003ed87808 */ /* 0x000fe20006000000 */
[----:B------:R-:W-:Y:S01]  /*5e90*/  FFMA.FTZ R5, R19, UR5, R36 ;  /* 0x0000000513057c23 */ /* 0x000fe20008010024 */
[----:B------:R-:W-:Y:S01]  /*5ea0*/  FSEL R225, R61, -INF , !P1 ;  /* 0xff8000003de17808 */ /* 0x000fe20004800000 */
[----:B------:R-:W-:Y:S01]  /*5eb0*/  FFMA.FTZ R53, R8, UR5, R53 ;  /* 0x0000000508357c23 */ /* 0x000fe20008010035 */
[----:B------:R-:W-:Y:S01]  /*5ec0*/  ISETP.GE.AND P4, PT, R4, R165, PT ;  /* 0x000000a50400720c */ /* 0x000fe20003f86270 */
[----:B------:R-:W-:Y:S01]  /*5ed0*/  FFMA.FTZ R55, R8, UR5, R55 ;  /* 0x0000000508377c23 */ /* 0x000fe20008010037 */
[----:B------:R-:W-:Y:S01]  /*5ee0*/  ISETP.GE.AND P1, PT, R4, R2, PT ;  /* 0x000000020400720c */ /* 0x000fe20003f26270 */
        /* <DEDUP_REMOVED lines=18> */
.L_x_3077:
        /* <DEDUP_REMOVED lines=61> */
.L_x_3078:
        /* <DEDUP_REMOVED lines=98> */
.L_x_3076:
[----:B-1----:R-:W-:Y:S01]  /*6a00*/  FMNMX3.FTZ R24, R5, R37, R33, !PT ;  /* 0x0000002505187276 */ /* 0x002fe20007810021 */
        /* <DEDUP_REMOVED lines=19> */
[----:B------:R-:W-:-:S02]  /*6b40*/  MOV R234, 0x20 ;  /* 0x0000002000ea7802 */ /* 0x000fc40000000f00 */
[----:B------:R-:W-:Y:S01]  /*6b50*/  LEA R219, R166, UR6, 0x1 ;  /* 0x00000006a6db7c11 */ /* 0x000fe2000f8e08ff */
[----:B------:R-:W3:Y:S01]  /*6b60*/  SHFL.BFLY PT, R7, R8, 0x2, 0x1f ;  /* 0x0c401f0008077f89 */ /* 0x000ee200000e0000 */
[----:B------:R-:W-:Y:S02]  /*6b70*/  SEL R234, R234, 0xffffffe0, !P6 ;  /* 0xffffffe0eaea7807 */ /* 0x000fe40007000000 */
[-C--:B------:R-:W-:Y:S01]  /*6b80*/  IADD3 R204, PT, PT, R88, R219.reuse, RZ ;  /* 0x000000db58cc7210 */ /* 0x080fe20007ffe0ff */
[----:B------:R-:W-:Y:S01]  /*6b90*/  LDSM.16.MT88.4 R156, [R219+0x10000] ;  /* 0x01000000db9c783b */ /* 0x000fe20000004200 */
[----:B------:R-:W-:-:S03]  /*6ba0*/  IADD3 R203, PT, PT, R184, R219, RZ ;  /* 0x000000dbb8cb7210 */ /* 0x000fc60007ffe0ff */
[----:B------:R-:W-:Y:S01]  /*6bb0*/  LDSM.16.MT88.4 R72, [R204+0x12000] ;  /* 0x01200000cc48783b */ /* 0x000fe20000004200 */
[-C--:B------:R-:W-:Y:S02]  /*6bc0*/  IADD3 R221, PT, PT, R88, R203.reuse, RZ ;  /* 0x000000cb58dd7210 */ /* 0x080fe40007ffe0ff */
[----:B------:R-:W-:Y:S01]  /*6bd0*/  IADD3 R234, PT, PT, R234, R203, RZ ;  /* 0x000000cbeaea7210 */ /* 0x000fe20007ffe0ff */
        /* <DEDUP_REMOVED lines=23> */
[----:B------:R-:W3:Y:S01]  /*6d50*/  LDSM.16.MT88.4 R120, [R221+0x14000] ;  /* 0x01400000dd78783b */ /* 0x000ee20000004200 */
[--C-:B------:R-:W-:Y:S01]  /*6d60*/  FFMA.FTZ R201, R37, UR4, -R222.reuse ;  /* 0x0000000425c97c23 */ /* 0x100fe200080108de */
        /* <DEDUP_REMOVED lines=19> */
[----:B------:R-:W3:Y:S01]  /*6ea0*/  LDSM.16.MT88.4 R12, [R204+0x10800] ;  /* 0x01080000cc0c783b */ /* 0x000ee20000004200 */
[----:B------:R-:W5:Y:S01]  /*6eb0*/  MUFU.EX2 R197, R197 ;  /* 0x000000c500c57308 */ /* 0x000f620000000800 */
[--C-:B------:R-:W-:Y:S01]  /*6ec0*/  FFMA.FTZ R188, R16, UR4, -R207.reuse ;  /* 0x0000000410bc7c23 */ /* 0x100fe200080108cf */
[--C-:B------:R-:W-:Y:S01]  /*6ed0*/  FFMA.FTZ R187, R20, UR4, -R207.reuse ;  /* 0x0000000414bb7c23 */ /* 0x100fe200080108cf */
[----:B------:R-:W3:Y:S01]  /*6ee0*/  LDSM.16.MT88.4 R16, [R204+0x16800] ;  /* 0x01680000cc10783b */ /* 0x000ee20000004200 */
[----:B------:R-:W-:Y:S01]  /*6ef0*/  MUFU.EX2 R200, R200 ;  /* 0x000000c800c87308 */ /* 0x000fe20000000800 */
[--C-:B------:R-:W-:Y:S01]  /*6f00*/  FFMA.FTZ R214, R211, UR4, -R222.reuse ;  /* 0x00000004d3d67c23 */ /* 0x100fe200080108de */
[----:B----4-:R-:W-:Y:S01]  /*6f10*/  F2FP.F16.F32.PACK_AB R148, R201, R202 ;  /* 0x000000cac994723e */ /* 0x010fe200000000ff */
[----:B------:R-:W4:Y:S01]  /*6f20*/  LDSM.16.MT88.4 R20, [R204+0x14800] ;  /* 0x01480000cc14783b */ /* 0x000f220000004200 */
[----:B------:R-:W2:Y:S01]  /*6f30*/  MUFU.EX2 R199, R199 ;  /* 0x000000c700c77308 */ /* 0x000ea20000000800 */
[--C-:B------:R-:W-:Y:S01]  /*6f40*/  FFMA.FTZ R211, R209, UR4, -R222.reuse ;  /* 0x00000004d1d37c23 */ /* 0x100fe200080108de */
[--C-:B------:R-:W-:Y:S01]  /*6f50*/  FFMA.FTZ R209, R179, UR4, -R222.reuse ;  /* 0x00000004b3d17c23 */ /* 0x100fe200080108de */
[----:B------:R-:W-:Y:S01]  /*6f60*/  LDSM.16.MT88.4 R24, [R219+0x14800] ;  /* 0x01480000db18783b */ /* 0x000fe20000004200 */
[----:B------:R-:W-:Y:S01]  /*6f70*/  MUFU.EX2 R196, R196 ;  /* 0x000000c400c47308 */ /* 0x000fe20000000800 */
[--C-:B------:R-:W-:Y:S01]  /*6f80*/  FFMA.FTZ R223, R224, UR4, -R207.reuse ;  /* 0x00000004e0df7c23 */ /* 0x100fe200080108cf */
[----:B-----5:R-:W-:Y:S01]  /*6f90*/  F2FP.F16.F32.PACK_AB R150, R197, R198 ;  /* 0x000000c6c596723e */ /* 0x020fe200000000ff */
[----:B------:R-:W-:Y:S01]  /*6fa0*/  LDSM.16.MT88.4 R28, [R221+0x12800] ;  /* 0x01280000dd1c783b */ /* 0x000fe20000004200 */
[----:B------:R-:W5:Y:S01]  /*6fb0*/  MUFU.EX2 R195, R195 ;  /* 0x000000c300c37308 */ /* 0x000f620000000800 */
[----:B------:R-:W-:Y:S01]  /*6fc0*/  FFMA.FTZ R230, R176, UR4, -R207 ;  /* 0x00000004b0e67c23 */ /* 0x000fe200080108cf */
[--C-:B------:R-:W-:Y:S01]  /*6fd0*/  FFMA.FTZ R177, R177, UR4, -R222.reuse ;  /* 0x00000004b1b17c23 */ /* 0x100fe200080108de */
[----:B------:R-:W-:Y:S01]  /*6fe0*/  LDSM.16.MT88.4 R172, [R203+0x10800] ;  /* 0x01080000cbac783b */ /* 0x000fe20000004200 */
[----:B------:R-:W-:Y:S01]  /*6ff0*/  MUFU.EX2 R194, R194 ;  /* 0x000000c200c27308 */ /* 0x000fe20000000800 */
[----:B------:R-:W-:Y:S01]  /*7000*/  FFMA.FTZ R235, R213, UR4, -R222 ;  /* 0x00000004d5eb7c23 */ /* 0x000fe200080108de */
[----:B--2---:R-:W-:Y:S01]  /*7010*/  F2FP.F16.F32.PACK_AB R149, R199, R200 ;  /* 0x000000c8c795723e */ /* 0x004fe200000000ff */
[----:B------:R-:W-:Y:S01]  /*7020*/  LDSM.16.MT88.4 R168, [R221+0x10800] ;  /* 0x01080000dda8783b */ /* 0x000fe20000004200 */
[----:B------:R-:W2:Y:S01]  /*7030*/  MUFU.EX2 R193, R193 ;  /* 0x000000c100c17308 */ /* 0x000ea20000000800 */
[----:B------:R-:W-:Y:S01]  /*7040*/  FADD.FTZ R201, R202, R201 ;  /* 0x000000c9cac97221 */ /* 0x000fe20000010000 */
[----:B------:R-:W-:Y:S01]  /*7050*/  FADD.FTZ R199, R200, R199 ;  /* 0x000000c7c8c77221 */ /* 0x000fe20000010000 */
[----:B------:R-:W-:Y:S01]  /*7060*/  LDSM.16.MT88.4 R32, [R203+0x12800] ;  /* 0x01280000cb20783b */ /* 0x000fe20000004200 */
        /* <DEDUP_REMOVED lines=57> */
[----:B------:R-:W-:Y:S02]  /*7400*/  FADD.FTZ R190, R190, R193 ;  /* 0x000000c1bebe7221 */ /* 0x000fe40000010000 */
[----:B------:R-:W-:Y:S02]  /*7410*/  FADD.FTZ R188, R188, R191 ;  /* 0x000000bfbcbc7221 */ /* 0x000fe40000010000 */
[----:B------:R-:W-:-:S02]  /*7420*/  FADD.FTZ R189, R189, R190 ;  /* 0x000000bebdbd7221 */ /* 0x000fc40000010000 */
        /* <DEDUP_REMOVED lines=21> */
[----:B------:R5:W2:Y:S07]  /*7580*/  LDSM.16.MT88.4 R24, [R221+0x16800] ;  /* 0x01680000dd18783b */ /* 0x000aae0000004200 */
[C---:B---3--:R-:W-:Y:S08]  /*7590*/  HMMA.16816.F32 R116, R4.reuse, R16, R116 ;  /* 0x000000100474723c */ /* 0x048ff00000001874 */
[----:B------:R-:W-:Y:S01]  /*75a0*/  HMMA.16816.F32 R120, R4, R18, R120 ;  /* 0x000000120478723c */ /* 0x000fe20000001878 */
[----:B------:R-:W3:Y:S01]  /*75b0*/  LDSM.16.MT88.4 R16, [R204+0x13000] ;  /* 0x01300000cc10783b */ /* 0x000ee20000004200 */
[----:B-----5:R-:W-:-:S06]  /*75c0*/  FFMA.FTZ R221, R178, UR4, -R207 ;  /* 0x00000004b2dd7c23 */ /* 0x020fcc00080108cf */
[C---:B------:R-:W-:Y:S01]  /*75d0*/  HMMA.16816.F32 R84, R4.reuse, R28, R84 ;  /* 0x0000001c0454723c */ /* 0x040fe20000001854 */
[----:B------:R-:W-:Y:S02]  /*75e0*/  FFMA.FTZ R28, R208, UR4, -R207 ;  /* 0x00000004d01c7c23 */ /* 0x000fe400080108cf */
[----:B------:R5:W-:Y:S04]  /*75f0*/  MUFU.EX2 R208, R177 ;  /* 0x000000b100d07308 */ /* 0x000be80000000800 */
[----:B------:R4:W3:Y:S01]  /*7600*/  MUFU.EX2 R224, R28 ;  /* 0x0000001c00e07308 */ /* 0x0008e20000000800 */
[C---:B-1----:R-:W-:Y:S03]  /*7610*/  HMMA.16816.F32 R140, R4.reuse, R8, R140 ;  /* 0x00000008048c723c */ /* 0x042fe6000000188c */
[----:B------:R-:W1:Y:S05]  /*7620*/  MUFU.EX2 R221, R221 ;  /* 0x000000dd00dd7308 */ /* 0x000e6a0000000800 */
[C---:B------:R-:W-:Y:S01]  /*7630*/  HMMA.16816.F32 R144, R4.reuse, R10, R144 ;  /* 0x0000000a0490723c */ /* 0x040fe20000001890 */
[----:B------:R-:W1:Y:S04]  /*7640*/  LDSM.16.MT88.4 R8, [R204+0x17000] ;  /* 0x01700000cc08783b */ /* 0x000e680000004200 */
[----:B-----5:R-:W-:Y:S03]  /*7650*/  LDSM.16.MT88.4 R176, [R219+0x11000] ;  /* 0x01100000dbb0783b */ /* 0x020fe60000004200 */
        /* <DEDUP_REMOVED lines=14> */
[C---:B--2---:R-:W-:Y:S08]  /*7740*/  HMMA.16816.F32 R124, R4.reuse, R12, R124 ;  /* 0x0000000c047c723c */ /* 0x044ff0000000187c */
[C---:B------:R-:W-:Y:S01]  /*7750*/  HMMA.16816.F32 R128, R4.reuse, R14, R128 ;  /* 0x0000000e0480723c */ /* 0x040fe20000001880 */
[----:B------:R-:W2:Y:S07]  /*7760*/  LDSM.16.MT88.4 R12, [R204+0x15000] ;  /* 0x01500000cc0c783b */ /* 0x000eae0000004200 */
[C---:B------:R-:W-:Y:S08]  /*7770*/  HMMA.16816.F32 R152, R4.reuse, R24, R152 ;  /* 0x000000180498723c */ /* 0x040ff00000001898 */
[----:B------:R-:W-:Y:S01]  /*7780*/  HMMA.16816.F32 R148, R4, R26, R148 ;  /* 0x0000001a0494723c */ /* 0x000fe20000001894 */
[----:B------:R-:W-:Y:S01]  /*7790*/  F2FP.F16.F32.PACK_AB R4, R211, R214 ;  /* 0x000000d6d304723e */ /* 0x000fe200000000ff */
[----:B------:R-:W-:Y:S01]  /*77a0*/  LDSM.16.MT88.4 R24, [R219+0x15000] ;  /* 0x01500000db18783b */ /* 0x000fe20000004200 */
[----:B---3--:R-:W-:-:S02]  /*77b0*/  F2FP.F16.F32.PACK_AB R5, R223, R224 ;  /* 0x000000e0df05723e */ /* 0x008fc400000000ff */
[----:B------:R-:W-:Y:S02]  /*77c0*/  F2FP.F16.F32.PACK_AB R6, R208, R209 ;  /* 0x000000d1d006723e */ /* 0x000fe400000000ff */
        /* <DEDUP_REMOVED lines=28> */
[----:B------:R-:W-:Y:S01]  /*7990*/  HMMA.16816.F32 R84, R4, R28, R84 ;  /* 0x0000001c0454723c */ /* 0x000fe20000001854 */
[--C-:B------:R-:W-:Y:S01]  /*79a0*/  FFMA.FTZ R29, R212, UR4, -R207.reuse ;  /* 0x00000004d41d7c23 */ /* 0x100fe200080108cf */
[--C-:B------:R-:W-:Y:S01]  /*79b0*/  FFMA.FTZ R212, R205, UR4, -R207.reuse ;  /* 0x00000004cdd47c23 */ /* 0x100fe200080108cf */
[----:B------:R-:W-:-:S02]  /*79c0*/  FFMA.FTZ R28, R206, UR4, -R207 ;  /* 0x00000004ce1c7c23 */ /* 0x000fc400080108cf */
[----:B------:R-:W-:Y:S03]  /*79d0*/  MUFU.EX2 R206, R29 ;  /* 0x0000001d00ce7308 */ /* 0x000fe60000000800 */
[C---:B------:R-:W-:Y:S01]  /*79e0*/  HMMA.16816.F32 R160, R4.reuse, R176, R160 ;  /* 0x000000b004a0723c */ /* 0x040fe200000018a0 */
[--C-:B------:R-:W-:Y:S01]  /*79f0*/  FFMA.FTZ R176, R231, UR4, -R222.reuse ;  /* 0x00000004e7b07c23 */ /* 0x100fe200080108de */
[--C-:B------:R-:W-:Y:S01]  /*7a00*/  FFMA.FTZ R177, R225, UR4, -R222.reuse ;  /* 0x00000004e1b17c23 */ /* 0x100fe200080108de */
[----:B------:R-:W-:Y:S04]  /*7a10*/  MUFU.EX2 R205, R28 ;  /* 0x0000001c00cd7308 */ /* 0x000fe80000000800 */
[----:B------:R-:W-:Y:S01]  /*7a20*/  MUFU.EX2 R176, R176 ;  /* 0x000000b000b07308 */ /* 0x000fe20000000800 */
[C---:B------:R-:W-:Y:S01]  /*7a30*/  HMMA.16816.F32 R156, R4.reuse, R178, R156 ;  /* 0x000000b2049c723c */ /* 0x040fe2000000189c */
[----:B------:R-:W-:Y:S01]  /*7a40*/  FFMA.FTZ R178, R215, UR4, -R222 ;  /* 0x00000004d7b27c23 */ /* 0x000fe200080108de */
[----:B------:R-:W-:Y:S01]  /*7a50*/  FFMA.FTZ R179, R216, UR4, -R207 ;  /* 0x00000004d8b37c23 */ /* 0x000fe200080108cf */
[----:B------:R-:W3:Y:S04]  /*7a60*/  MUFU.EX2 R177, R177 ;  /* 0x000000b100b17308 */ /* 0x000ee80000000800 */
[----:B------:R-:W-:Y:S01]  /*7a70*/  MUFU.EX2 R178, R178 ;  /* 0x000000b200b27308 */ /* 0x000fe20000000800 */
[C---:B------:R-:W-:Y:S03]  /*7a80*/  HMMA.16816.F32 R44, R4.reuse, R172, R44 ;  /* 0x000000ac042c723c */ /* 0x040fe6000000182c */
[----:B------:R-:W2:Y:S04]  /*7a90*/  MUFU.EX2 R179, R179 ;  /* 0x000000b300b37308 */ /* 0x000ea80000000800 */
        /* <DEDUP_REMOVED lines=12> */
[----:B------:R-:W4:Y:S07]  /*7b60*/  LDSM.16.MT88.4 R20, [R204+0x13800] ;  /* 0x01380000cc14783b */ /* 0x000f2e0000004200 */
[C---:B-----5:R-:W-:Y:S08]  /*7b70*/  HMMA.16816.F32 R152, R4.reuse, R24, R152 ;  /* 0x000000180498723c */ /* 0x060ff00000001898 */
[----:B------:R-:W-:Y:S01]  /*7b80*/  HMMA.16816.F32 R148, R4, R26, R148 ;  /* 0x0000001a0494723c */ /* 0x000fe20000001894 */
[----:B---3--:R-:W-:Y:S01]  /*7b90*/  F2FP.F16.F32.PACK_AB R4, R177, R176 ;  /* 0x000000b0b104723e */ /* 0x008fe200000000ff */
[----:B------:R-:W-:Y:S01]  /*7ba0*/  LDSM.16.MT88.4 R24, [R219+0x13800] ;  /* 0x01380000db18783b */ /* 0x000fe20000004200 */
[----:B--2---:R-:W-:-:S02]  /*7bb0*/  F2FP.F16.F32.PACK_AB R5, R206, R179 ;  /* 0x000000b3ce05723e */ /* 0x004fc400000000ff */
[----:B------:R-:W-:Y:S02]  /*7bc0*/  F2FP.F16.F32.PACK_AB R6, R235, R178 ;  /* 0x000000b2eb06723e */ /* 0x000fe400000000ff */
        /* <DEDUP_REMOVED lines=10> */
[----:B----4-:R-:W-:Y:S01]  /*7c70*/  HMMA.16816.F32 R68, R4, R20, R68 ;  /* 0x000000140444723c */ /* 0x010fe20000001844 */
[----:B------:R-:W-:-:S04]  /*7c80*/  MOV R20, 0x20 ;  /* 0x0000002000147802 */ /* 0x000fc80000000f00 */
[----:B------:R-:W-:-:S03]  /*7c90*/  SEL R20, R20, 0xffffffe0, !P6 ;  /* 0xffffffe014147807 */ /* 0x000fc60007000000 */
[----:B-1----:R-:W-:Y:S01]  /*7ca0*/  HMMA.16816.F32 R140, R4, R8, R140 ;  /* 0x00000008048c723c */ /* 0x002fe2000000188c */
[----:B------:R-:W-:-:S05]  /*7cb0*/  IADD3 R204, PT, PT, R20, R203, RZ ;  /* 0x000000cb14cc7210 */ /* 0x000fca0007ffe0ff */
[----:B------:R-:W-:Y:S02]  /*7cc0*/  LDSM.16.MT88.4 R28, [R204+0x11800] ;  /* 0x01180000cc1c783b */ /* 0x000fe40000004200 */
[C---:B------:R-:W-:Y:S02]  /*7cd0*/  HMMA.16816.F32 R144, R4.reuse, R10, R144 ;  /* 0x0000000a0490723c */ /* 0x040fe40000001890 */
[----:B------:R-:W1:Y:S06]  /*7ce0*/  LDSM.16.MT88.4 R8, [R219+0x17800] ;  /* 0x01780000db08783b */ /* 0x000e6c0000004200 */
        /* <DEDUP_REMOVED lines=99> */
[C---:B------:R-:W-:Y:S01]  /*8320*/  IMAD R5, R6.reuse, UR9, R5 ;  /* 0x0000000906057c24 */ /* 0x040fe2000f8e0205 */
        /* <DEDUP_REMOVED lines=11> */
.L_x_3080:
[----:B------:R-:W-:Y:S01]  /*83e0*/  UMOV UR12, URZ ;  /* 0x000000ff000c7c82 */ /* 0x000fe20008000000 */
[----:B------:R-:W-:Y:S01]  /*83f0*/  USHF.L.U32 UR7, UR8, 0x6, URZ ;  /* 0x0000000608077899 */ /* 0x000fe200080006ff */
[----:B------:R-:W-:-:S05]  /*8400*/  IADD3 R5, P1, PT, RZ, -UR12, RZ ;  /* 0x8000000cff057c10 */ /* 0x000fca000ff3e0ff */
[----:B------:R-:W-:-:S05]  /*8410*/  IMAD.X R4, RZ, RZ, ~UR7, P1 ;  /* 0x80000007ff047e24 */ /* 0x000fca00088e06ff */
[----:B------:R-:W-:-:S04]  /*8420*/  SHF.R.S64 R5, R5, 0x1f, R4 ;  /* 0x0000001f05057819 */ /* 0x000fc80000001004 */
[----:B------:R-:W-:-:S04]  /*8430*/  IADD3 R228, P1, PT, R5, R228, RZ ;  /* 0x000000e405e47210 */ /* 0x000fc80007f3e0ff */
[----:B------:R-:W-:-:S09]  /*8440*/  LEA.HI.X.SX32 R229, R4, R229, 0x1, P1 ;  /* 0x000000e504e57211 */ /* 0x000fd200008f0eff */
.L_x_3081:
        /* <DEDUP_REMOVED lines=10> */
[----:B------:R-:W-:Y:S01]  /*84f0*/  LEA.HI.X R9, R5, R229, R4, 0x5, P1 ;  /* 0x000000e505097211 */ /* 0x000fe200008f2c04 */
[----:B------:R-:W-:Y:S01]  /*8500*/  UIADD3 UR27, UPT, UPT, UR20, -0x2, URZ ;  /* 0xfffffffe141b7890 */ /* 0x000fe2000fffe0ff */
[----:B------:R-:W-:Y:S01]  /*8510*/  LOP3.LUT R217, R217, 0x7c00, RZ, 0xc0, !PT ;  /* 0x00007c00d9d97812 */ /* 0x000fe200078ec0ff */
[----:B------:R-:W-:-:S02]  /*8520*/  VIADD R209, R214, UR6 ;  /* 0x00000006d6d17c36 */ /* 0x000fc40008000000 */
[----:B------:R-:W-:Y:S01]  /*8530*/  UISETP.GT.AND UP0, UPT, UR27, UR18, UPT ;  /* 0x000000121b00728c */ /* 0x000fe2000bf04270 */
[----:B------:R-:W-:Y:S02]  /*8540*/  LOP3.LUT R180, R217, 0x200, R180, 0xf8, !PT ;  /* 0x00000200d9b47812 */ /* 0x000fe400078ef8b4 */
[----:B-1----:R-:W-:Y:S02]  /*8550*/  ISETP.GE.AND P5, PT, R186, UR7, PT ;  /* 0x00000007ba007c0c */ /* 0x002fe4000bfa6270 */
[----:B------:R-:W-:Y:S02]  /*8560*/  ISETP.GE.AND P4, PT, R185, UR7, PT ;  /* 0x00000007b9007c0c */ /* 0x000fe4000bf86270 */
[----:B------:R-:W-:Y:S02]  /*8570*/  ISETP.GE.AND P3, PT, R183, UR7, PT ;  /* 0x00000007b7007c0c */ /* 0x000fe4000bf66270 */
[----:B------:R-:W-:Y:S01]  /*8580*/  ISETP.GE.AND P2, PT, R182, UR7, PT ;  /* 0x00000007b6007c0c */ /* 0x000fe2000bf46270 */
[----:B------:R-:W-:Y:S01]  /*8590*/  USHF.L.U32 UR7, UR8, 0x5, URZ ;  /* 0x0000000508077899 */ /* 0x000fe200080006ff */
[----:B------:R-:W-:Y:S01]  /*85a0*/  LOP3.LUT R7, R180, R0, R7, 0xf6, !PT ;  /* 0x00000000b4077212 */ /* 0x000fe200078ef607 */
[----:B------:R-:W-:Y:S01]  /*85b0*/  USHF.L.U64.HI UR8, UR8, 0x5, UR9 ;  /* 0x0000000508087899 */ /* 0x000fe20008010209 */
[----:B------:R-:W-:-:S02]  /*85c0*/  IMAD.MOV.U32 R0, RZ, RZ, 0x20 ;  /* 0x00000020ff007424 */ /* 0x000fc400078e00ff */
[----:B------:R-:W-:Y:S01]  /*85d0*/  LEA R215, R7, UR6, 0x1 ;  /* 0x0000000607d77c11 */ /* 0x000fe2000f8e08ff */
[----:B------:R-:W-:Y:S01]  /*85e0*/  @!PT LDS RZ, [RZ] ;  /* 0x00000000fffff984 */ /* 0x000fe20000000800 */
[----:B------:R-:W-:Y:S01]  /*85f0*/  @!PT LDS RZ, [RZ] ;  /* 0x00000000fffff984 */ /* 0x000fe20000000800 */
[----:B------:R-:W-:Y:S01]  /*8600*/  @!PT LDS RZ, [RZ] ;  /* 0x00000000fffff984 */ /* 0x000fe20000000800 */
[----:B------:R-:W-:Y:S01]  /*8610*/  @!P5 LDGSTS.E.BYPASS.LTC128B.128 [R167+0x10000], desc[UR22][R228.64] ;  /* 0x10000000e4a7dfae */ /* 0x000fe2000b981a16 */
[----:B------:R-:W-:Y:S02]  /*8620*/  IADD3 R4, P1, PT, R8, UR7, RZ ;  /* 0x0000000708047c10 */ /* 0x000fe4000ff3e0ff */
[----:B------:R-:W-:Y:S01]  /*8630*/  SEL R208, R0, 0xffffffe0, !P6 ;  /* 0xffffffe000d07807 */ /* 0x000fe20007000000 */
        /* <DEDUP_REMOVED lines=258> */
[----:B------:R-:W3:Y:S07]  /*9660*/  LDSM.16.M88.4 R196, [R211+0x6000] ;  /* 0x00600000d3c4783b */ /* 0x000eee0000000200 */
[C---:B------:R-:W-:Y:S08]  /*9670*/  HMMA.16816.F32 R20, R12.reuse, R184, R20 ;  /* 0x000000b80c14723c */ /* 0x040ff00000001814 */
[C---:B------:R-:W-:Y:S01]  /*9680*/  HMMA.16816.F32 R16, R12.reuse, R186, R16 ;  /* 0x000000ba0c10723c */ /* 0x040fe20000001810 */
[----:B------:R-:W-:Y:S07]  /*9690*/  LDSM.16.M88.4 R184, [R212+0xf000] ;  /* 0x00f00000d4b8783b */ /* 0x000fee0000000200 */
[----:B------:R-:W-:Y:S01]  /*96a0*/  HMMA.16816.F32 R192, R12, R182, R192 ;  /* 0x000000b60cc0723c */ /* 0x000fe200000018c0 */
[----:B------:R-:W5:Y:S04]  /*96b0*/  LDSM.16.M88.4 R12, [R209+0xf800] ;  /* 0x00f80000d10c783b */ /* 0x000f680000000200 */
[----:B------:R-:W-:Y:S03]  /*96c0*/  LDSM.16.M88.4 R180, [R208+0xf800] ;  /* 0x00f80000d0b4783b */ /* 0x000fe60000000200 */
[C---:B-1----:R-:W-:Y:S08]  /*96d0*/  HMMA.16816.F32 R168, R172.reuse, R8, R168 ;  /* 0x00000008aca8723c */ /* 0x042ff000000018a8 */
[C---:B------:R-:W-:Y:S01]  /*96e0*/  HMMA.16816.F32 R32, R172.reuse, R10, R32 ;  /* 0x0000000aac20723c */ /* 0x040fe20000001820 */
[----:B------:R1:W-:Y:S07]  /*96f0*/  LDSM.16.M88.4 R8, [R210+0x6000] ;  /* 0x00600000d208783b */ /* 0x0003ee0000000200 */
[C---:B--2---:R-:W-:Y:S08]  /*9700*/  HMMA.16816.F32 R28, R172.reuse, R4, R28 ;  /* 0x00000004ac1c723c */ /* 0x044ff0000000181c */
[C---:B------:R-:W-:Y:S01]  /*9710*/  HMMA.16816.F32 R24, R172.reuse, R6, R24 ;  /* 0x00000006ac18723c */ /* 0x040fe20000001818 */
[----:B------:R-:W2:Y:S07]  /*9720*/  LDSM.16.M88.4 R4, [R208+0xe000] ;  /* 0x00e00000d004783b */ /* 0x000eae0000000200 */
[----:B----4-:R-:W-:Y:S01]  /*9730*/  HMMA.16816.F32 R192, R172, R178, R192 ;  /* 0x000000b2acc0723c */ /* 0x010fe200000018c0 */
[----:B-1----:R-:W-:-:S05]  /*9740*/  IMAD.SHL.U32 R210, R218, 0x2, RZ ;  /* 0x00000002dad27824 */ /* 0x002fca00078e00ff */
[----:B------:R-:W-:Y:S02]  /*9750*/  LOP3.LUT R210, R210, 0x6, RZ, 0xc0, !PT ;  /* 0x00000006d2d27812 */ /* 0x000fe400078ec0ff */
[C---:B---3--:R-:W-:Y:S08]  /*9760*/  HMMA.16816.F32 R168, R196.reuse, R188, R168 ;  /* 0x000000bcc4a8723c */ /* 0x048ff000000018a8 */
[C---:B------:R-:W-:Y:S08]  /*9770*/  HMMA.16816.F32 R32, R196.reuse, R190, R32 ;  /* 0x000000bec420723c */ /* 0x040ff00000001820 */
[----:B-----5:R-:W-:Y:S08]  /*9780*/  HMMA.16816.F32 R192, R196, R14, R192 ;  /* 0x0000000ec4c0723c */ /* 0x020ff000000018c0 */
[----:B------:R-:W-:Y:S08]  /*9790*/  HMMA.16816.F32 R20, R172, R184, R20 ;  /* 0x000000b8ac14723c */ /* 0x000ff00000001814 */
[----:B--2---:R-:W-:Y:S01]  /*97a0*/  HMMA.16816.F32 R168, R8, R4, R168 ;  /* 0x0000000408a8723c */ /* 0x004fe200000018a8 */
[----:B------:R-:W-:-:S04]  /*97b0*/  IMAD.U32 R5, RZ, RZ, UR20 ;  /* 0x00000014ff057e24 */ /* 0x000fc8000f8e00ff */
[----:B------:R-:W-:-:S03]  /*97c0*/  IMAD R14, R5, 0x40, R210 ;  /* 0x00000040050e7824 */ /* 0x000fc600078e02d2 */
[----:B------:R-:W-:Y:S01]  /*97d0*/  HMMA.16816.F32 R16, R172, R186, R16 ;  /* 0x000000baac10723c */ /* 0x000fe20000001810 */
[C---:B------:R-:W-:Y:S02]  /*97e0*/  VIADD R5, R14.reuse, 0xffffff80 ;  /* 0xffffff800e057836 */ /* 0x040fe40000000000 */
[----:B------:R-:W-:-:S03]  /*97f0*/  VIADD R4, R14, 0xffffffb8 ;  /* 0xffffffb80e047836 */ /* 0x000fc60000000000 */
[----:B------:R-:W-:Y:S02]  /*9800*/  I2FP.F32.S32 R15, R5 ;  /* 0x00000005000f7245 */ /* 0x000fe40000201400 */
[----:B------:R-:W-:Y:S01]  /*9810*/  HMMA.16816.F32 R200, R172, R176, R200 ;  /* 0x000000b0acc8723c */ /* 0x000fe200000018c8 */
[----:B------:R-:W1:Y:S01]  /*9820*/  LDSM.16.M88.4 R172, [R208+0xe800] ;  /* 0x00e80000d0ac783b */ /* 0x000e620000000200 */
[----:B------:R-:W-:Y:S01]  /*9830*/  ISETP.GE.AND P1, PT, R5, R165, PT ;  /* 0x000000a50500720c */ /* 0x000fe20003f26270 */
[C---:B------:R-:W-:Y:S01]  /*9840*/  FFMA.FTZ R168, R15.reuse, UR5, R168 ;  /* 0x000000050fa87c23 */ /* 0x040fe200080100a8 */
[----:B------:R-:W-:Y:S01]  /*9850*/  FFMA.FTZ R170, R15, UR5, R170 ;  /* 0x000000050faa7c23 */ /* 0x000fe200080100aa */
[----:B------:R-:W2:Y:S03]  /*9860*/  LDSM.16.M88.4 R176, [R209+0xf000] ;  /* 0x00f00000d1b0783b */ /* 0x000ea60000000200 */
[----:B------:R-:W-:Y:S01]  /*9870*/  HMMA.16816.F32 R192, R8, R182, R192 ;  /* 0x000000b608c0723c */ /* 0x000fe200000018c0 */
[----:B------:R-:W-:-:S02]  /*9880*/  I2FP.F32.S32 R183, R4 ;  /* 0x0000000400b77245 */ /* 0x000fc40000201400 */
[----:B------:R-:W-:Y:S01]  /*9890*/  FSEL R15, R168, -INF , !P1 ;  /* 0xff800000a80f7808 */ /* 0x000fe20004800000 */
[C---:B------:R-:W-:Y:S01]  /*98a0*/  VIADD R168, R14.reuse, 0xffffff88 ;  /* 0xffffff880ea87836 */ /* 0x040fe20000000000 */
[----:B------:R-:W-:Y:S01]  /*98b0*/  ISETP.GE.AND P1, PT, R5, R2, PT ;  /* 0x000000020500720c */ /* 0x000fe20003f26270 */
[----:B------:R-:W-:Y:S02]  /*98c0*/  VIADD R5, R14, 0xffffff81 ;  /* 0xffffff810e057836 */ /* 0x000fe40000000000 */
[----:B------:R-:W-:Y:S01]  /*98d0*/  HMMA.16816.F32 R32, R8, R6, R32 ;  /* 0x000000060820723c */ /* 0x000fe20000001820 */
[----:B------:R-:W-:Y:S01]  /*98e0*/  FSEL R184, R170, -INF , !P1 ;  /* 0xff800000aab87808 */ /* 0x000fe20004800000 */
[----:B------:R-:W-:Y:S01]  /*98f0*/  VIADD R170, R14, 0xffffff89 ;  /* 0xffffff890eaa7836 */ /* 0x000fe20000000000 */
[----:B------:R-:W-:Y:S02]  /*9900*/  ISETP.GE.AND P1, PT, R4, R165, PT ;  /* 0x000000a50400720c */ /* 0x000fe40003f26270 */
[----:B------:R-:W-:-:S03]  /*9910*/  I2FP.F32.S32 R6, R5 ;  /* 0x0000000500067245 */ /* 0x000fc60000201400 */
[----:B------:R-:W-:Y:S02]  /*9920*/  HMMA.16816.F32 R28, R196, R204, R28 ;  /* 0x000000ccc41c723c */ /* 0x000fe4000000181c */
[C---:B------:R-:W-:Y:S01]  /*9930*/  FFMA.FTZ R169, R6.reuse, UR5, R169 ;  /* 0x0000000506a97c23 */ /* 0x040fe200080100a9 */
[C---:B------:R-:W-:Y:S01]  /*9940*/  FFMA.FTZ R7, R183.reuse, UR5, R192 ;  /* 0x00000005b7077c23 */ /* 0x040fe200080100c0 */
[----:B------:R-:W-:Y:S01]  /*9950*/  FFMA.FTZ R192, R183, UR5, R194 ;  /* 0x00000005b7c07c23 */ /* 0x000fe200080100c2 */
[----:B------:R-:W-:-:S03]  /*9960*/  FFMA.FTZ R171, R6, UR5, R171 ;  /* 0x0000000506ab7c23 */ /* 0x000fc600080100ab */
[----:B------:R-:W-:Y:S01]  /*9970*/  FSEL R194, R7, -INF , !P1 ;  /* 0xff80000007c27808 */ /* 0x000fe20004800000 */
[----:B------:R-:W-:Y:S01]  /*9980*/  HMMA.16816.F32 R24, R196, R206, R24 ;  /* 0x000000cec418723c */ /* 0x000fe20000001818 */
[----:B------:R-:W-:-:S04]  /*9990*/  ISETP.GE.AND P1, PT, R4, R2, PT ;  /* 0x000000020400720c */ /* 0x000fc80003f26270 */
[----:B------:R-:W-:Y:S02]  /*99a0*/  FSEL R192, R192, -INF , !P1 ;  /* 0xff800000c0c07808 */ /* 0x000fe40004800000 */
[-C--:B------:R-:W-:Y:S01]  /*99b0*/  ISETP.GE.AND P1, PT, R5, R165.reuse, PT ;  /* 0x000000a50500720c */ /* 0x080fe20003f26270 */
[----:B------:R-:W-:Y:S03]  /*99c0*/  HMMA.16816.F32 R200, R196, R12, R200 ;  /* 0x0000000cc4c8723c */ /* 0x000fe600000018c8 */
[----:B------:R-:W-:Y:S02]  /*99d0*/  FSEL R185, R169, -INF , !P1 ;  /* 0xff800000a9b97808 */ /* 0x000fe40004800000 */
[----:B------:R-:W-:Y:S02]  /*99e0*/  I2FP.F32.S32 R169, R168 ;  /* 0x000000a800a97245 */ /* 0x000fe40000201400 */
[----:B------:R-:W-:Y:S01]  /*99f0*/  ISETP.GE.AND P1, PT, R5, R2, PT ;  /* 0x000000020500720c */ /* 0x000fe20003f26270 */
[----:B-1----:R-:W-:Y:S01]  /*9a00*/  HMMA.16816.F32 R28, R8, R172, R28 ;  /* 0x000000ac081c723c */ /* 0x002fe2000000181c */
[----:B------:R-:W1:Y:S01]  /*9a10*/  LDSM.16.M88.4 R4, [R208+0xf000] ;  /* 0x00f00000d004783b */ /* 0x000e620000000200 */
[----:B------:R-:W-:Y:S01]  /*9a20*/  FFMA.FTZ R187, R169, UR5, R32 ;  /* 0x00000005a9bb7c23 */ /* 0x000fe20008010020 */
[----:B------:R-:W-:Y:S01]  /*9a30*/  FSEL R32, R171, -INF , !P1 ;  /* 0xff800000ab207808 */ /* 0x000fe20004800000 */
[----:B------:R-:W-:Y:S01]  /*9a40*/  FFMA.FTZ R34, R169, UR5, R34 ;  /* 0x00000005a9227c23 */ /* 0x000fe20008010022 */
[----:B------:R-:W-:Y:S01]  /*9a50*/  ISETP.GE.AND P1, PT, R168, R165, PT ;  /* 0x000000a5a800720c */ /* 0x000fe20003f26270 */
[----:B------:R-:W-:-:S04]  /*9a60*/  DEPBAR.LE SB0, 0x0 ;  /* 0x000080000000791a */ /* 0x000fc80000000000 */
[----:B------:R-:W-:Y:S01]  /*9a70*/  I2FP.F32.S32 R172, R170 ;  /* 0x000000aa00ac7245 */ /* 0x000fe20000201400 */
[----:B--2---:R-:W-:Y:S01]  /*9a80*/  HMMA.16816.F32 R20, R196, R176, R20 ;  /* 0x000000b0c414723c */ /* 0x004fe20000001814 */
[----:B------:R-:W-:Y:S01]  /*9a90*/  FSEL R187, R187, -INF , !P1 ;  /* 0xff800000bbbb7808 */ /* 0x000fe20004800000 */
[----:B------:R-:W-:Y:S01]  /*9aa0*/  BAR.SYNC.DEFER_BLOCKING 0x0 ;  /* 0x0000000000007b1d */ /* 0x000fe20000010000 */
[----:B------:R-:W-:Y:S01]  /*9ab0*/  ISETP.GE.AND P1, PT, R168, R2, PT ;  /* 0x00000002a800720c */ /* 0x000fe20003f26270 */
[----:B------:R-:W-:Y:S02]  /*9ac0*/  VIADD R168, R14, 0xffffff90 ;  /* 0xffffff900ea87836 */ /* 0x000fe40000000000 */
[C---:B------:R-:W-:Y:S01]  /*9ad0*/  FFMA.FTZ R33, R172.reuse, UR5, R33 ;  /* 0x00000005ac217c23 */ /* 0x040fe20008010021 */
[----:B------:R-:W-:Y:S01]  /*9ae0*/  FFMA.FTZ R172, R172, UR5, R35 ;  /* 0x00000005acac7c23 */ /* 0x000fe20008010023 */
[----:B------:R-:W-:Y:S01]  /*9af0*/  FSEL R34, R34, -INF , !P1 ;  /* 0xff80000022227808 */ /* 0x000fe20004800000 */
[----:B------:R-:W-:Y:S01]  /*9b00*/  VIADD R35, R14, 0xffffff91 ;  /* 0xffffff910e237836 */ /* 0x000fe20000000000 */
[----:B------:R-:W-:Y:S01]  /*9b10*/  ISETP.GE.AND P1, PT, R170, R165, PT ;  /* 0x000000a5aa00720c */ /* 0x000fe20003f26270 */
[----:B------:R-:W-:Y:S01]  /*9b20*/  HMMA.16816.F32 R24, R8, R174, R24 ;  /* 0x000000ae0818723c */ /* 0x000fe20000001818 */
[----:B------:R-:W-:-:S02]  /*9b30*/  I2FP.F32.S32 R169, R168 ;  /* 0x000000a800a97245 */ /* 0x000fc40000201400 */
[----:B------:R-:W-:Y:S02]  /*9b40*/  FSEL R33, R33, -INF , !P1 ;  /* 0xff80000021217808 */ /* 0x000fe40004800000 */
[----:B------:R-:W-:Y:S01]  /*9b50*/  ISETP.GE.AND P1, PT, R170, R2, PT ;  /* 0x00000002aa00720c */ /* 0x000fe20003f26270 */
[C---:B------:R-:W-:Y:S01]  /*9b60*/  FFMA.FTZ R173, R169.reuse, UR5, R28 ;  /* 0x00000005a9ad7c23 */ /* 0x040fe2000801001c */
[----:B------:R-:W-:Y:S01]  /*9b70*/  FFMA.FTZ R171, R169, UR5, R30 ;  /* 0x00000005a9ab7c23 */ /* 0x000fe2000801001e */
[----:B------:R-:W-:Y:S01]  /*9b80*/  I2FP.F32.S32 R170, R35 ;  /* 0x0000002300aa7245 */ /* 0x000fe20000201400 */
[----:B------:R-:W-:Y:S01]  /*9b90*/  VIADD R30, R14, 0xffffff98 ;  /* 0xffffff980e1e7836 */ /* 0x000fe20000000000 */
[----:B------:R-:W-:Y:S01]  /*9ba0*/  FSEL R28, R172, -INF , !P1 ;  /* 0xff800000ac1c7808 */ /* 0x000fe20004800000 */
[----:B------:R-:W-:Y:S01]  /*9bb0*/  HMMA.16816.F32 R16, R196, R178, R16 ;  /* 0x000000b2c410723c */ /* 0x000fe20000001810 */
[----:B------:R-:W-:Y:S01]  /*9bc0*/  ISETP.GE.AND P1, PT, R168, R165, PT ;  /* 0x000000a5a800720c */ /* 0x000fe20003f26270 */
[C---:B------:R-:W-:Y:S01]  /*9bd0*/  FFMA.FTZ R172, R170.reuse, UR5, R29 ;  /* 0x00000005aaac7c23 */ /* 0x040fe2000801001d */
[----:B------:R-:W-:Y:S01]  /*9be0*/  FFMA.FTZ R170, R170, UR5, R31 ;  /* 0x00000005aaaa7c23 */ /* 0x000fe2000801001f */
[----:B------:R-:W-:-:S02]  /*9bf0*/  I2FP.F32.S32 R29, R30 ;  /* 0x0000001e001d7245 */ /* 0x000fc40000201400 */
[----:B------:R-:W-:Y:S02]  /*9c00*/  FSEL R169, R173, -INF , !P1 ;  /* 0xff800000ada97808 */ /* 0x000fe40004800000 */
[----:B------:R-:W-:Y:S01]  /*9c10*/  ISETP.GE.AND P1, PT, R168, R2, PT ;  /* 0x00000002a800720c */ /* 0x000fe20003f26270 */
[C---:B-1----:R-:W-:Y:S01]  /*9c20*/  HMMA.16816.F32 R20, R8.reuse, R4, R20 ;  /* 0x000000040814723c */ /* 0x042fe20000001814 */
[C---:B------:R-:W-:Y:S02]  /*9c30*/  VIADD R4, R14.reuse, 0xffffff99 ;  /* 0xffffff990e047836 */ /* 0x040fe40000000000 */
[----:B------:R-:W-:Y:S01]  /*9c40*/  FFMA.FTZ R173, R29, UR5, R24 ;  /* 0x000000051dad7c23 */ /* 0x000fe20008010018 */
[----:B------:R-:W-:Y:S01]  /*9c50*/  FSEL R168, R171, -INF , !P1 ;  /* 0xff800000aba87808 */ /* 0x000fe20004800000 */
[----:B------:R-:W-:Y:S01]  /*9c60*/  FFMA.FTZ R26, R29, UR5, R26 ;  /* 0x000000051d1a7c23 */ /* 0x000fe2000801001a */
[----:B------:R-:W-:Y:S01]  /*9c70*/  ISETP.GE.AND P1, PT, R35, R165, PT ;  /* 0x000000a52300720c */ /* 0x000fe20003f26270 */
[----:B------:R-:W-:Y:S01]  /*9c80*/  VIADD R5, R14, 0xffffffa0 ;  /* 0xffffffa00e057836 */ /* 0x000fe20000000000 */
[----:B------:R-:W-:Y:S01]  /*9c90*/  I2FP.F32.S32 R24, R4 ;  /* 0x0000000400187245 */ /* 0x000fe20000201400 */
[----:B------:R-:W-:Y:S01]  /*9ca0*/  HMMA.16816.F32 R200, R8, R180, R200 ;  /* 0x000000b408c8723c */ /* 0x000fe200000018c8 */
[----:B------:R-:W-:-:S02]  /*9cb0*/  FSEL R171, R172, -INF , !P1 ;  /* 0xff800000acab7808 */ /* 0x000fc40004800000 */
[----:B------:R-:W-:Y:S01]  /*9cc0*/  ISETP.GE.AND P1, PT, R35, R2, PT ;  /* 0x000000022300720c */ /* 0x000fe20003f26270 */
[C---:B------:R-:W-:Y:S01]  /*9cd0*/  FFMA.FTZ R25, R24.reuse, UR5, R25 ;  /* 0x0000000518197c23 */ /* 0x040fe20008010019 */
[----:B------:R-:W-:Y:S01]  /*9ce0*/  FFMA.FTZ R27, R24, UR5, R27 ;  /* 0x00000005181b7c23 */ /* 0x000fe2000801001b */
[----:B------:R-:W-:Y:S02]  /*9cf0*/  I2FP.F32.S32 R13, R5 ;  /* 0x00000005000d7245 */ /* 0x000fe40000201400 */
[----:B------:R-:W-:Y:S01]  /*9d00*/  FSEL R170, R170, -INF , !P1 ;  /* 0xff800000aaaa7808 */ /* 0x000fe20004800000 */
[----:B------:R-:W-:Y:S01]  /*9d10*/  HMMA.16816.F32 R16, R8, R6, R16 ;  /* 0x000000060810723c */ /* 0x000fe20000001810 */
[----:B------:R-:W-:Y:S01]  /*9d20*/  ISETP.GE.AND P1, PT, R30, R165, PT ;  /* 0x000000a51e00720c */ /* 0x000fe20003f26270 */
[----:B------:R-:W-:Y:S02]  /*9d30*/  VIADD R6, R14, 0xffffffa1 ;  /* 0xffffffa10e067836 */ /* 0x000fe40000000000 */
[C---:B------:R-:W-:Y:S01]  /*9d40*/  FFMA.FTZ R20, R13.reuse, UR5, R20 ;  /* 0x000000050d147c23 */ /* 0x040fe20008010014 */
[----:B------:R-:W-:Y:S01]  /*9d50*/  FFMA.FTZ R22, R13, UR5, R22 ;  /* 0x000000050d167c23 */ /* 0x000fe20008010016 */
[----:B------:R-:W-:-:S02]  /*9d60*/  FSEL R173, R173, -INF , !P1 ;  /* 0xff800000adad7808 */ /* 0x000fc40004800000 */
[----:B------:R-:W-:Y:S02]  /*9d70*/  ISETP.GE.AND P1, PT, R30, R2, PT ;  /* 0x000000021e00720c */ /* 0x000fe40003f26270 */
[----:B------:R-:W-:Y:S02]  /*9d80*/  I2FP.F32.S32 R12, R6 ;  /* 0x00000006000c7245 */ /* 0x000fe40000201400 */
[----:B------:R-:W-:Y:S02]  /*9d90*/  FSEL R172, R26, -INF , !P1 ;  /* 0xff8000001aac7808 */ /* 0x000fe40004800000 */
[----:B------:R-:W-:Y:S01]  /*9da0*/  ISETP.GE.AND P1, PT, R4, R165, PT ;  /* 0x000000a50400720c */ /* 0x000fe20003f26270 */
[C---:B------:R-:W-:Y:S01]  /*9db0*/  FFMA.FTZ R21, R12.reuse, UR5, R21 ;  /* 0x000000050c157c23 */ /* 0x040fe20008010015 */
[----:B------:R-:W-:Y:S02]  /*9dc0*/  FFMA.FTZ R23, R12, UR5, R23 ;  /* 0x000000050c177c23 */ /* 0x000fe40008010017 */
[----:B------:R-:W-:-:S02]  /*9dd0*/  FSEL R175, R25, -INF , !P1 ;  /* 0xff80000019af7808 */ /* 0x000fc40004800000 */
[----:B------:R-:W-:Y:S01]  /*9de0*/  ISETP.GE.AND P1, PT, R4, R2, PT ;  /* 0x000000020400720c */ /* 0x000fe20003f26270 */
[----:B------:R-:W-:-:S03]  /*9df0*/  VIADD R4, R14, 0xffffffa8 ;  /* 0xffffffa80e047836 */ /* 0x000fc60000000000 */
[----:B------:R-:W-:Y:S02]  /*9e00*/  FSEL R174, R27, -INF , !P1 ;  /* 0xff8000001bae7808 */ /* 0x000fe40004800000 */
[----:B------:R-:W-:-:S04]  /*9e10*/  ISETP.GE.AND P1, PT, R5, R165, PT ;  /* 0x000000a50500720c */ /* 0x000fc80003f26270 */
[----:B------:R-:W-:Y:S02]  /*9e20*/  FSEL R183, R20, -INF , !P1 ;  /* 0xff80000014b77808 */ /* 0x000fe40004800000 */
[----:B------:R-:W-:Y:S02]  /*9e30*/  ISETP.GE.AND P1, PT, R5, R2, PT ;  /* 0x000000020500720c */ /* 0x000fe40003f26270 */
[----:B------:R-:W-:Y:S02]  /*9e40*/  I2FP.F32.S32 R5, R4 ;  /* 0x0000000400057245 */ /* 0x000fe40000201400 */
[----:B------:R-:W-:Y:S02]  /*9e50*/  FSEL R182, R22, -INF , !P1 ;  /* 0xff80000016b67808 */ /* 0x000fe40004800000 */
[----:B------:R-:W-:Y:S01]  /*9e60*/  ISETP.GE.AND P1, PT, R6, R165, PT ;  /* 0x000000a50600720c */ /* 0x000fe20003f26270 */
[C---:B------:R-:W-:Y:S01]  /*9e70*/  FFMA.FTZ R16, R5.reuse, UR5, R16 ;  /* 0x0000000505107c23 */ /* 0x040fe20008010010 */
[----:B------:R-:W-:Y:S01]  /*9e80*/  FFMA.FTZ R18, R5, UR5, R18 ;  /* 0x0000000505127c23 */ /* 0x000fe20008010012 */
[----:B------:R-:W-:Y:S01]  /*9e90*/  VIADD R5, R14, 0xffffffb1 ;  /* 0xffffffb10e057836 */ /* 0x000fe20000000000 */
[----:B------:R-:W-:-:S02]  /*9ea0*/  FSEL R189, R21, -INF , !P1 ;  /* 0xff80000015bd7808 */ /* 0x000fc40004800000 */
[----:B------:R-:W-:Y:S01]  /*9eb0*/  ISETP.GE.AND P1, PT, R6, R2, PT ;  /* 0x000000020600720c */ /* 0x000fe20003f26270 */
[----:B------:R-:W-:-:S03]  /*9ec0*/  VIADD R6, R14, 0xffffffa9 ;  /* 0xffffffa90e067836 */ /* 0x000fc60000000000 */
[----:B------:R-:W-:Y:S02]  /*9ed0*/  FSEL R230, R23, -INF , !P1 ;  /* 0xff80000017e67808 */ /* 0x000fe40004800000 */
[-C--:B------:R-:W-:Y:S02]  /*9ee0*/  ISETP.GE.AND P1, PT, R4, R165.reuse, PT ;  /* 0x000000a50400720c */ /* 0x080fe40003f26270 */
[----:B------:R-:W-:Y:S02]  /*9ef0*/  I2FP.F32.S32 R8, R6 ;  /* 0x0000000600087245 */ /* 0x000fe40000201400 */
[----:B------:R-:W-:Y:S02]  /*9f00*/  FSEL R191, R16, -INF , !P1 ;  /* 0xff80000010bf7808 */ /* 0x000fe40004800000 */
[----:B------:R-:W-:Y:S01]  /*9f10*/  ISETP.GE.AND P1, PT, R4, R2, PT ;  /* 0x000000020400720c */ /* 0x000fe20003f26270 */
[----:B------:R-:W-:Y:S02]  /*9f20*/  VIADD R4, R14, 0xffffffb0 ;  /* 0xffffffb00e047836 */ /* 0x000fe40000000000 */
[C---:B------:R-:W-:Y:S01]  /*9f30*/  FFMA.FTZ R17, R8.reuse, UR5, R17 ;  /* 0x0000000508117c23 */ /* 0x040fe20008010011 */
[----:B------:R-:W-:Y:S01]  /*9f40*/  FFMA.FTZ R19, R8, UR5, R19 ;  /* 0x0000000508137c23 */ /* 0x000fe20008010013 */
[----:B------:R-:W-:Y:S01]  /*9f50*/  FSEL R190, R18, -INF , !P1 ;  /* 0xff80000012be7808 */ /* 0x000fe20004800000 */
[----:B------:R-:W-:Y:S01]  /*9f60*/  VIADD R14, R14, 0xffffffb9 ;  /* 0xffffffb90e0e7836 */ /* 0x000fe20000000000 */
[----:B------:R-:W-:-:S02]  /*9f70*/  ISETP.GE.AND P1, PT, R6, R165, PT ;  /* 0x000000a50600720c */ /* 0x000fc40003f26270 */
[----:B------:R-:W-:Y:S02]  /*9f80*/  I2FP.F32.S32 R7, R4 ;  /* 0x0000000400077245 */ /* 0x000fe40000201400 */
[----:B------:R-:W-:Y:S02]  /*9f90*/  FSEL R181, R17, -INF , !P1 ;  /* 0xff80000011b57808 */ /* 0x000fe40004800000 */
[----:B------:R-:W-:Y:S01]  /*9fa0*/  ISETP.GE.AND P1, PT, R6, R2, PT ;  /* 0x000000020600720c */ /* 0x000fe20003f26270 */
[C---:B------:R-:W-:Y:S01]  /*9fb0*/  FFMA.FTZ R200, R7.reuse, UR5, R200 ;  /* 0x0000000507c87c23 */ /* 0x040fe200080100c8 */
[----:B------:R-:W-:Y:S01]  /*9fc0*/  I2FP.F32.S32 R6, R5 ;  /* 0x0000000500067245 */ /* 0x000fe20000201400 */
[----:B------:R-:W-:Y:S01]  /*9fd0*/  FFMA.FTZ R202, R7, UR5, R202 ;  /* 0x0000000507ca7c23 */ /* 0x000fe200080100ca */
[----:B------:R-:W-:Y:S02]  /*9fe0*/  FSEL R188, R19, -INF , !P1 ;  /* 0xff80000013bc7808 */ /* 0x000fe40004800000 */
[----:B------:R-:W-:Y:S01]  /*9ff0*/  ISETP.GE.AND P1, PT, R4, R165, PT ;  /* 0x000000a50400720c */ /* 0x000fe20003f26270 */
[C---:B------:R-:W-:Y:S01]  /*a000*/  FFMA.FTZ R201, R6.reuse, UR5, R201 ;  /* 0x0000000506c97c23 */ /* 0x040fe200080100c9 */
[----:B------:R-:W-:-:S02]  /*a010*/  FFMA.FTZ R203, R6, UR5, R203 ;  /* 0x0000000506cb7c23 */ /* 0x000fc400080100cb */
[----:B------:R-:W-:Y:S02]  /*a020*/  FSEL R237, R200, -INF , !P1 ;  /* 0xff800000c8ed7808 */ /* 0x000fe40004800000 */
[----:B------:R-:W-:Y:S02]  /*a030*/  ISETP.GE.AND P1, PT, R4, R2, PT ;  /* 0x000000020400720c */ /* 0x000fe40003f26270 */
[----:B------:R-:W-:Y:S02]  /*a040*/  I2FP.F32.S32 R4, R14 ;  /* 0x0000000e00047245 */ /* 0x000fe40000201400 */
[----:B------:R-:W-:Y:S02]  /*a050*/  FSEL R222, R202, -INF , !P1 ;  /* 0xff800000cade7808 */ /* 0x000fe40004800000 */
[----:B------:R-:W-:Y:S01]  /*a060*/  ISETP.GE.AND P1, PT, R5, R165, PT ;  /* 0x000000a50500720c */ /* 0x000fe20003f26270 */
[C---:B------:R-:W-:Y:S01]  /*a070*/  FFMA.FTZ R193, R4.reuse, UR5, R193 ;  /* 0x0000000504c17c23 */ /* 0x040fe200080100c1 */
[----:B------:R-:W-:-:S02]  /*a080*/  FFMA.FTZ R195, R4, UR5, R195 ;  /* 0x0000000504c37c23 */ /* 0x000fc400080100c3 */
        /* <DEDUP_REMOVED lines=42> */
[----:B------:R-:W-:-:S11]  /*a330*/  LOP3.LUT R2, R6, UR7, RZ, 0x3c, !PT ;  /* 0x0000000706027c12 */ /* 0x000fd6000f8e3cff */
[----:B------:R-:W-:Y:S02]  /*a340*/  @P1 IADD3 R4, PT, PT, R4, 0x1, RZ ;  /* 0x0000000104041810 */ /* 0x000fe40007ffe0ff */
        /* <DEDUP_REMOVED lines=30> */
.L_x_3083:
[----:B------:R-:W-:Y:S01]  /*a530*/  UMOV UR7, URZ ;  /* 0x000000ff00077c82 */ /* 0x000fe20008000000 */
[----:B------:R-:W-:Y:S01]  /*a540*/  USHF.L.U32 UR4, UR10, 0x6, URZ ;  /* 0x000000060a047899 */ /* 0x000fe200080006ff */
[----:B------:R-:W-:-:S05]  /*a550*/  IADD3 R5, P1, PT, RZ, -UR7, RZ ;  /* 0x80000007ff057c10 */ /* 0x000fca000ff3e0ff */
[----:B------:R-:W-:-:S05]  /*a560*/  IMAD.X R2, RZ, RZ, ~UR4, P1 ;  /* 0x80000004ff027e24 */ /* 0x000fca00088e06ff */
[----:B------:R-:W-:-:S04]  /*a570*/  SHF.R.S64 R5, R5, 0x1f, R2 ;  /* 0x0000001f05057819 */ /* 0x000fc80000001002 */
[----:B------:R-:W-:-:S04]  /*a580*/  IADD3 R226, P1, PT, R5, R226, RZ ;  /* 0x000000e205e27210 */ /* 0x000fc80007f3e0ff */
[----:B------:R-:W-:-:S09]  /*a590*/  LEA.HI.X.SX32 R227, R2, R227, 0x1, P1 ;  /* 0x000000e302e37211 */ /* 0x000fd200008f0eff */
.L_x_3084:
        /* <DEDUP_REMOVED lines=11> */
[----:B------:R-:W-:Y:S01]  /*a650*/  USHF.L.U64.HI UR10, UR10, 0x5, UR11 ;  /* 0x000000050a0a7899 */ /* 0x000fe2000801020b */
[----:B------:R-:W-:Y:S01]  /*a660*/  LEA.HI.X R7, R4, R227, R2, 0x5, P1 ;  /* 0x000000e304077211 */ /* 0x000fe200008f2c02 */
[----:B------:R-:W-:Y:S01]  /*a670*/  @!P3 IMAD.MOV.U32 R4, RZ, RZ, R226 ;  /* 0x000000ffff04b224 */ /* 0x000fe200078e00e2 */
        /* <DEDUP_REMOVED lines=80> */
.L_x_3082:
        /* <DEDUP_REMOVED lines=25> */
[----:B------:R-:W-:Y:S02]  /*ad10*/  @P0 IADD3 R215, PT, PT, R16, -0x40, RZ ;  /* 0xffffffc010d70810 */ /* 0x000fe40007ffe0ff */
[C---:B------:R-:W-:Y:S02]  /*ad20*/  IADD3 R193, PT, PT, R24.reuse, R219, RZ ;  /* 0x000000db18c17210 */ /* 0x040fe40007ffe0ff */
        /* <DEDUP_REMOVED lines=27> */
[--C-:B------:R-:W-:Y:S01]  /*aee0*/  FFMA.FTZ R202, R187, UR4, -R224.reuse ;  /* 0x00000004bbca7c23 */ /* 0x100fe200080108e0 */
[--C-:B------:R-:W-:Y:S01]  /*aef0*/  FFMA.FTZ R201, R33, UR4, -R224.reuse ;  /* 0x0000000421c97c23 */ /* 0x100fe200080108e0 */
[--C-:B------:R-:W-:Y:S01]  /*af00*/  FFMA.FTZ R200, R184, UR4, -R221.reuse ;  /* 0x00000004b8c87c23 */ /* 0x100fe200080108dd */
[----:B------:R-:W3:Y:S01]  /*af10*/  MUFU.EX2 R0, R0 ;  /* 0x0000000000007308 */ /* 0x000ee20000000800 */
[--C-:B------:R-:W-:Y:S01]  /*af20*/  FFMA.FTZ R199, R32, UR4, -R221.reuse ;  /* 0x0000000420c77c23 */ /* 0x100fe200080108dd */
[--C-:B------:R-:W-:Y:S01]  /*af30*/  FFMA.FTZ R203, R34, UR4, -R221.reuse ;  /* 0x0000000422cb7c23 */ /* 0x100fe200080108dd */
[----:B------:R-:W-:Y:S01]  /*af40*/  LDSM.16.MT88.4 R12, [R219+0x10000] ;  /* 0x01000000db0c783b */ /* 0x000fe20000004200 */
[----:B------:R-:W-:Y:S01]  /*af50*/  MUFU.EX2 R198, R198 ;  /* 0x000000c600c67308 */ /* 0x000fe20000000800 */
[--C-:B------:R-:W-:Y:S01]  /*af60*/  FFMA.FTZ R209, R173, UR4, -R224.reuse ;  /* 0x00000004add17c23 */ /* 0x100fe200080108e0 */
[--C-:B------:R-:W-:Y:S01]  /*af70*/  FFMA.FTZ R206, R175, UR4, -R224.reuse ;  /* 0x00000004afce7c23 */ /* 0x100fe200080108e0 */
[--C-:B------:R-:W-:Y:S01]  /*af80*/  FFMA.FTZ R207, R172, UR4, -R221.reuse ;  /* 0x00000004accf7c23 */ /* 0x100fe200080108dd */
[----:B------:R-:W4:Y:S01]  /*af90*/  MUFU.EX2 R197, R197 ;  /* 0x000000c500c57308 */ /* 0x000f220000000800 */
[--C-:B------:R-:W-:Y:S01]  /*afa0*/  FFMA.FTZ R212, R174, UR4, -R221.reuse ;  /* 0x00000004aed47c23 */ /* 0x100fe200080108dd */
[-C--:B--2---:R-:W-:Y:S01]  /*afb0*/  FMUL.FTZ R24, R44, R3.reuse ;  /* 0x000000032c187220 */ /* 0x084fe20000410000 */
[-C--:B------:R-:W-:Y:S01]  /*afc0*/  FMUL.FTZ R25, R45, R3.reuse ;  /* 0x000000032d197220 */ /* 0x080fe20000410000 */
[-C--:B------:R-:W-:Y:S01]  /*afd0*/  FMUL.FTZ R16, R36, R3.reuse ;  /* 0x0000000324107220 */ /* 0x080fe20000410000 */
[-C--:B------:R-:W-:Y:S01]  /*afe0*/  FMUL.FTZ R17, R37, R3.reuse ;  /* 0x0000000325117220 */ /* 0x080fe20000410000 */
[-C--:B---3--:R-:W-:Y:S01]  /*aff0*/  FMUL.FTZ R26, R46, R0.reuse ;  /* 0x000000002e1a7220 */ /* 0x088fe20000410000 */
[-C--:B------:R-:W-:Y:S01]  /*b000*/  FMUL.FTZ R27, R47, R0.reuse ;  /* 0x000000002f1b7220 */ /* 0x080fe20000410000 */
[-C--:B------:R-:W-:Y:S01]  /*b010*/  FMUL.FTZ R18, R38, R0.reuse ;  /* 0x0000000026127220 */ /* 0x080fe20000410000 */
[----:B------:R-:W-:Y:S01]  /*b020*/  LDSM.16.MT88.4 R44, [R219+0x12000] ;  /* 0x01200000db2c783b */ /* 0x000fe20000004200 */
[----:B------:R-:W-:Y:S01]  /*b030*/  FMUL.FTZ R19, R39, R0 ;  /* 0x0000000027137220 */ /* 0x000fe20000410000 */
[----:B------:R-:W-:Y:S01]  /*b040*/  MUFU.EX2 R202, R202 ;  /* 0x000000ca00ca7308 */ /* 0x000fe20000000800 */
[-C--:B------:R-:W-:Y:S01]  /*b050*/  FMUL.FTZ R32, R52, R3.reuse ;  /* 0x0000000334207220 */ /* 0x080fe20000410000 */
[----:B------:R-:W2:Y:S01]  /*b060*/  LDSM.16.MT88.4 R36, [R205] ;  /* 0x00000000cd24783b */ /* 0x000ea20000004200 */
[----:B----4-:R-:W-:Y:S01]  /*b070*/  F2FP.F16.F32.PACK_AB R4, R197, R198 ;  /* 0x000000c6c504723e */ /* 0x010fe200000000ff */
[----:B------:R-:W3:Y:S01]  /*b080*/  MUFU.EX2 R201, R201 ;  /* 0x000000c900c97308 */ /* 0x000ee20000000800 */
[-C--:B------:R-:W-:Y:S01]  /*b090*/  FMUL.FTZ R33, R53, R3.reuse ;  /* 0x0000000335217220 */ /* 0x080fe20000410000 */
[-C--:B------:R-:W-:Y:S01]  /*b0a0*/  FMUL.FTZ R34, R54, R0.reuse ;  /* 0x0000000036227220 */ /* 0x080fe20000410000 */
[-C--:B------:R-:W-:Y:S01]  /*b0b0*/  FMUL.FTZ R35, R55, R0.reuse ;  /* 0x0000000037237220 */ /* 0x080fe20000410000 */
[----:B------:R-:W-:Y:S01]  /*b0c0*/  MUFU.EX2 R200, R200 ;  /* 0x000000c800c87308 */ /* 0x000fe20000000800 */
[-C--:B------:R-:W-:Y:S01]  /*b0d0*/  FMUL.FTZ R48, R48, R3.reuse ;  /* 0x0000000330307220 */ /* 0x080fe20000410000 */
[-C--:B------:R-:W-:Y:S01]  /*b0e0*/  FMUL.FTZ R49, R49, R3.reuse ;  /* 0x0000000331317220 */ /* 0x080fe20000410000 */
[-C--:B------:R-:W-:Y:S01]  /*b0f0*/  FMUL.FTZ R50, R50, R0.reuse ;  /* 0x0000000032327220 */ /* 0x080fe20000410000 */
[----:B------:R-:W4:Y:S01]  /*b100*/  MUFU.EX2 R199, R199 ;  /* 0x000000c700c77308 */ /* 0x000f220000000800 */
[----:B------:R-:W-:Y:S01]  /*b110*/  FMUL.FTZ R51, R51, R0 ;  /* 0x0000000033337220 */ /* 0x000fe20000410000 */
[----:B------:R-:W5:Y:S01]  /*b120*/  LDSM.16.MT88.4 R52, [R193+0x12000] ;  /* 0x01200000c134783b */ /* 0x000f620000004200 */
[-C--:B------:R-:W-:Y:S01]  /*b130*/  FMUL.FTZ R40, R40, R3.reuse ;  /* 0x0000000328287220 */ /* 0x080fe20000410000 */
[----:B------:R-:W-:Y:S01]  /*b140*/  MUFU.EX2 R203, R203 ;  /* 0x000000cb00cb7308 */ /* 0x000fe20000000800 */
[-C--:B------:R-:W-:Y:S01]  /*b150*/  FMUL.FTZ R41, R41, R3.reuse ;  /* 0x0000000329297220 */ /* 0x080fe20000410000 */
[----:B---3--:R-:W-:Y:S01]  /*b160*/  F2FP.F16.F32.PACK_AB R6, R201, R202 ;  /* 0x000000cac906723e */ /* 0x008fe200000000ff */
[-C--:B------:R-:W-:Y:S01]  /*b170*/  FMUL.FTZ R42, R42, R0.reuse ;  /* 0x000000002a2a7220 */ /* 0x080fe20000410000 */
[----:B------:R-:W3:Y:S01]  /*b180*/  MUFU.EX2 R204, R204 ;  /* 0x000000cc00cc7308 */ /* 0x000ee20000000800 */
        /* <DEDUP_REMOVED lines=13> */
[----:B---3--:R-:W-:Y:S01]  /*b260*/  F2FP.F16.F32.PACK_AB R7, R204, R203 ;  /* 0x000000cbcc07723e */ /* 0x008fe200000000ff */
        /* <DEDUP_REMOVED lines=53> */
[----:B------:R-:W-:Y:S01]  /*b5c0*/  LDSM.16.MT88.4 R172, [R205+0x2800] ;  /* 0x00280000cdac783b */ /* 0x000fe20000004200 */
        /* <DEDUP_REMOVED lines=16> */
[C---:B-----5:R-:W-:Y:S01]  /*b6d0*/  HMMA.16816.F32 R48, R4.reuse, R52, R48 ;  /* 0x000000340430723c */ /* 0x060fe20000001830 */
[--C-:B------:R-:W-:Y:S01]  /*b6e0*/  FFMA.FTZ R214, R169, UR4, -R224.reuse ;  /* 0x00000004a9d67c23 */ /* 0x100fe200080108e0 */
[--C-:B------:R-:W-:Y:S01]  /*b6f0*/  FFMA.FTZ R211, R171, UR4, -R224.reuse ;  /* 0x00000004abd37c23 */ /* 0x100fe200080108e0 */
[--C-:B------:R-:W-:Y:S01]  /*b700*/  FFMA.FTZ R208, R168, UR4, -R221.reuse ;  /* 0x00000004a8d07c23 */ /* 0x100fe200080108dd */
[--C-:B------:R-:W-:Y:S01]  /*b710*/  FFMA.FTZ R213, R170, UR4, -R221.reuse ;  /* 0x00000004aad57c23 */ /* 0x100fe200080108dd */
        /* <DEDUP_REMOVED lines=10> */
[----:B------:R-:W-:Y:S01]  /*b7c0*/  MUFU.EX2 R214, R214 ;  /* 0x000000d600d67308 */ /* 0x000fe20000000800 */
[C---:B-1----:R-:W-:Y:S01]  /*b7d0*/  HMMA.16816.F32 R64, R4.reuse, R68, R64 ;  /* 0x000000440440723c */ /* 0x042fe20000001840 */
[--C-:B------:R-:W-:Y:S01]  /*b7e0*/  FFMA.FTZ R243, R230, UR4, -R221.reuse ;  /* 0x00000004e6f37c23 */ /* 0x100fe200080108dd */
[----:B------:R-:W-:Y:S01]  /*b7f0*/  LDSM.16.MT88.4 R168, [R215+0x4800] ;  /* 0x00480000d7a8783b */ /* 0x000fe20000004200 */
[----:B------:R-:W-:Y:S01]  /*b800*/  MUFU.EX2 R211, R211 ;  /* 0x000000d300d37308 */ /* 0x000fe20000000800 */
        /* <DEDUP_REMOVED lines=10> */
[----:B------:R-:W1:Y:S01]  /*b8b0*/  LDSM.16.MT88.4 R108, [R219+0x16000] ;  /* 0x01600000db6c783b */ /* 0x000e620000004200 */
[--C-:B------:R-:W-:Y:S01]  /*b8c0*/  FFMA.FTZ R241, R191, UR4, -R224.reuse ;  /* 0x00000004bff17c23 */ /* 0x100fe200080108e0 */
[C---:B---3--:R-:W-:Y:S01]  /*b8d0*/  HMMA.16816.F32 R56, R4.reuse, R60, R56 ;  /* 0x0000003c0438723c */ /* 0x048fe20000001838 */
[----:B------:R-:W3:Y:S01]  /*b8e0*/  MUFU.EX2 R208, R208 ;  /* 0x000000d000d07308 */ /* 0x000ee20000000800 */
[----:B------:R-:W-:Y:S01]  /*b8f0*/  LDSM.16.MT88.4 R184, [R215+0x6800] ;  /* 0x00680000d7b8783b */ /* 0x000fe20000004200 */
[--C-:B------:R-:W-:Y:S01]  /*b900*/  FFMA.FTZ R236, R181, UR4, -R224.reuse ;  /* 0x00000004b5ec7c23 */ /* 0x100fe200080108e0 */
[--C-:B------:R-:W-:Y:S01]  /*b910*/  FFMA.FTZ R238, R182, UR4, -R221.reuse ;  /* 0x00000004b6ee7c23 */ /* 0x100fe200080108dd */
[----:B------:R-:W5:Y:S01]  /*b920*/  MUFU.EX2 R213, R213 ;  /* 0x000000d500d57308 */ /* 0x000f620000000800 */
[--C-:B------:R-:W-:Y:S01]  /*b930*/  FFMA.FTZ R230, R190, UR4, -R221.reuse ;  /* 0x00000004bee67c23 */ /* 0x100fe200080108dd */
[--C-:B------:R-:W-:Y:S01]  /*b940*/  FFMA.FTZ R245, R188, UR4, -R221.reuse ;  /* 0x00000004bcf57c23 */ /* 0x100fe200080108dd */
[C---:B------:R-:W-:Y:S01]  /*b950*/  HMMA.16816.F32 R60, R4.reuse, R62, R80 ;  /* 0x0000003e043c723c */ /* 0x040fe20000001850 */
[-C--:B------:R-:W-:Y:S01]  /*b960*/  FMUL.FTZ R80, R100, R3.reuse ;  /* 0x0000000364507220 */ /* 0x080fe20000410000 */
[-C--:B------:R-:W-:Y:S01]  /*b970*/  FMUL.FTZ R81, R101, R3.reuse ;  /* 0x0000000365517220 */ /* 0x080fe20000410000 */
[-C--:B------:R-:W-:Y:S01]  /*b980*/  FMUL.FTZ R82, R102, R0.reuse ;  /* 0x0000000066527220 */ /* 0x080fe20000410000 */
[----:B------:R-:W-:Y:S01]  /*b990*/  FMUL.FTZ R83, R103, R0 ;  /* 0x0000000067537220 */ /* 0x000fe20000410000 */
[----:B------:R-:W5:Y:S01]  /*b9a0*/  MUFU.EX2 R207, R207 ;  /* 0x000000cf00cf7308 */ /* 0x000f620000000800 */
[----:B------:R-:W3:Y:S01]  /*b9b0*/  LDSM.16.MT88.4 R100, [R205+0x4000] ;  /* 0x00400000cd64783b */ /* 0x000ee20000004200 */
[--C-:B------:R-:W-:Y:S01]  /*b9c0*/  FFMA.FTZ R240, R225, UR4, -R224.reuse ;  /* 0x00000004e1f07c23 */ /* 0x100fe200080108e0 */
[----:B--2---:R-:W-:Y:S01]  /*b9d0*/  HMMA.16816.F32 R72, R4, R76, R72 ;  /* 0x0000004c0448723c */ /* 0x004fe20000001848 */
[----:B------:R-:W2:Y:S01]  /*b9e0*/  MUFU.EX2 R212, R212 ;  /* 0x000000d400d47308 */ /* 0x000ea20000000800 */
[----:B------:R-:W-:Y:S01]  /*b9f0*/  FFMA.FTZ R194, R194, UR4, -R224 ;  /* 0x00000004c2c27c23 */ /* 0x000fe200080108e0 */
[----:B------:R-:W-:Y:S01]  /*ba00*/  FFMA.FTZ R192, R192, UR4, -R221 ;  /* 0x00000004c0c07c23 */ /* 0x000fe200080108dd */
[----:B------:R-:W-:Y:S01]  /*ba10*/  FFMA.FTZ R198, R235, R3, R198 ;  /* 0x00000003ebc67223 */ /* 0x000fe200000100c6 */
[----:B------:R-:W-:Y:S01]  /*ba20*/  MUFU.EX2 R234, R234 ;  /* 0x000000ea00ea7308 */ /* 0x000fe20000000800 */
[----:B------:R-:W-:-:S02]  /*ba30*/  PLOP3.LUT P1, PT, PT, PT, UP0, 0x80, 0x8 ;  /* 0x000000000008781c */ /* 0x000fc40003f2f008 */
[----:B------:R-:W-:Y:S01]  /*ba40*/  HMMA.16816.F32 R80, R4, R84, R80 ;  /* 0x000000540450723c */ /* 0x000fe20000001850 */
[----:B------:R-:W2:Y:S01]  /*ba50*/  MUFU.EX2 R239, R239 ;  /* 0x000000ef00ef7308 */ /* 0x000ea20000000800 */
[----:B------:R-:W-:-:S03]  /*ba60*/  FADD.FTZ R197, R197, R198 ;  /* 0x000000c6c5c57221 */ /* 0x000fc60000010000 */
[----:B------:R-:W-:Y:S01]  /*ba70*/  MUFU.EX2 R241, R241 ;  /* 0x000000f100f17308 */ /* 0x000fe20000000800 */
[----:B------:R-:W-:Y:S02]  /*ba80*/  FADD.FTZ R202, R202, R197 ;  /* 0x000000c5caca7221 */ /* 0x000fe40000010000 */
        /* <DEDUP_REMOVED lines=14> */
[----:B------:R-:W5:Y:S02]  /*bb70*/  LDSM.16.MT88.4 R116, [R193+0x16000] ;  /* 0x01600000c174783b */ /* 0x000f640000004200 */
[C---:B----4-:R-:W-:Y:S01]  /*bb80*/  HMMA.16816.F32 R88, R4.reuse, R92, R88 ;  /* 0x0000005c0458723c */ /* 0x050fe20000001858 */
[----:B------:R-:W4:Y:S04]  /*bb90*/  MUFU.EX2 R243, R243 ;  /* 0x000000f300f37308 */ /* 0x000f280000000800 */
[----:B------:R-:W-:Y:S03]  /*bba0*/  MUFU.EX2 R230, R230 ;  /* 0x000000e600e67308 */ /* 0x000fe60000000800 */
[C---:B------:R-:W-:Y:S01]  /*bbb0*/  HMMA.16816.F32 R92, R4.reuse, R94, R112 ;  /* 0x0000005e045c723c */ /* 0x040fe20000001870 */
[-C--:B------:R-:W-:Y:S01]  /*bbc0*/  FMUL.FTZ R112, R132, R3.reuse ;  /* 0x0000000384707220 */ /* 0x080fe20000410000 */
[-C--:B------:R-:W-:Y:S01]  /*bbd0*/  FMUL.FTZ R113, R133, R3.reuse ;  /* 0x0000000385717220 */ /* 0x080fe20000410000 */
[-C--:B------:R-:W-:Y:S01]  /*bbe0*/  FMUL.FTZ R114, R134, R0.reuse ;  /* 0x0000000086727220 */ /* 0x080fe20000410000 */
[-C--:B------:R-:W-:Y:S01]  /*bbf0*/  FMUL.FTZ R115, R135, R0.reuse ;  /* 0x0000000087737220 */ /* 0x080fe20000410000 */
[----:B------:R-:W4:Y:S01]  /*bc00*/  MUFU.EX2 R245, R245 ;  /* 0x000000f500f57308 */ /* 0x000f220000000800 */
[----:B------:R-:W2:Y:S02]  /*bc10*/  LDSM.16.MT88.4 R132, [R205+0x6000] ;  /* 0x00600000cd84783b */ /* 0x000ea40000004200 */
[C---:B-1----:R-:W-:Y:S01]  /*bc20*/  HMMA.16816.F32 R104, R4.reuse, R108, R104 ;  /* 0x0000006c0468723c */ /* 0x042fe20000001868 */
[----:B------:R-:W-:Y:S07]  /*bc30*/  MUFU.EX2 R240, R240 ;  /* 0x000000f000f07308 */ /* 0x000fee0000000800 */
[----:B------:R-:W-:Y:S01]  /*bc40*/  HMMA.16816.F32 R108, R4, R110, R128 ;  /* 0x0000006e046c723c */ /* 0x000fe20000001880 */
[-C--:B------:R-:W-:Y:S01]  /*bc50*/  FMUL.FTZ R128, R152, R3.reuse ;  /* 0x0000000398807220 */ /* 0x080fe20000410000 */
[----:B------:R-:W-:Y:S01]  /*bc60*/  FMUL.FTZ R129, R153, R3 ;  /* 0x0000000399817220 */ /* 0x000fe20000410000 */
[-C--:B------:R-:W-:Y:S01]  /*bc70*/  FMUL.FTZ R130, R154, R0.reuse ;  /* 0x000000009a827220 */ /* 0x080fe20000410000 */
[----:B------:R-:W-:-:S02]  /*bc80*/  FMUL.FTZ R131, R155, R0 ;  /* 0x000000009b837220 */ /* 0x000fc40000410000 */
[----:B------:R-:W1:Y:S02]  /*bc90*/  LDSM.16.MT88.4 R152, [R215+0x800] ;  /* 0x00080000d798783b */ /* 0x000e640000004200 */
[C---:B---3--:R-:W-:Y:S08]  /*bca0*/  HMMA.16816.F32 R96, R4.reuse, R100, R96 ;  /* 0x000000640460723c */ /* 0x048ff00000001860 */
[----:B------:R-:W-:Y:S01]  /*bcb0*/  HMMA.16816.F32 R100, R4, R102, R120 ;  /* 0x000000660464723c */ /* 0x000fe20000001878 */
[-C--:B------:R-:W-:Y:S01]  /*bcc0*/  FMUL.FTZ R120, R140, R3.reuse ;  /* 0x000000038c787220 */ /* 0x080fe20000410000 */
[----:B------:R-:W-:Y:S01]  /*bcd0*/  FMUL.FTZ R121, R141, R3 ;  /* 0x000000038d797220 */ /* 0x000fe20000410000 */
[-C--:B------:R-:W-:Y:S01]  /*bce0*/  FMUL.FTZ R122, R142, R0.reuse ;  /* 0x000000008e7a7220 */ /* 0x080fe20000410000 */
[----:B------:R-:W-:-:S02]  /*bcf0*/  FMUL.FTZ R123, R143, R0 ;  /* 0x000000008f7b7220 */ /* 0x000fc40000410000 */
[----:B------:R-:W3:Y:S02]  /*bd00*/  LDSM.16.MT88.4 R140, [R219+0x10800] ;  /* 0x01080000db8c783b */ /* 0x000ee40000004200 */
[C---:B-----5:R-:W-:Y:S08]  /*bd10*/  HMMA.16816.F32 R112, R4.reuse, R116, R112 ;  /* 0x000000740470723c */ /* 0x060ff00000001870 */
[C---:B------:R-:W-:Y:S08]  /*bd20*/  HMMA.16816.F32 R120, R4.reuse, R124, R120 ;  /* 0x0000007c0478723c */ /* 0x040ff00000001878 */
[C---:B------:R-:W-:Y:S01]  /*bd30*/  HMMA.16816.F32 R124, R4.reuse, R126, R144 ;  /* 0x0000007e047c723c */ /* 0x040fe20000001890 */
[-C--:B------:R-:W-:Y:S01]  /*bd40*/  FMUL.FTZ R144, R148, R3.reuse ;  /* 0x0000000394907220 */ /* 0x080fe20000410000 */
[----:B------:R-:W-:Y:S01]  /*bd50*/  FMUL.FTZ R145, R149, R3 ;  /* 0x0000000395917220 */ /* 0x000fe20000410000 */
[-C--:B------:R-:W-:Y:S01]  /*bd60*/  FMUL.FTZ R146, R150, R0.reuse ;  /* 0x0000000096927220 */ /* 0x080fe20000410000 */
[-C--:B------:R-:W-:Y:S01]  /*bd70*/  FMUL.FTZ R147, R151, R0.reuse ;  /* 0x0000000097937220 */ /* 0x080fe20000410000 */
[----:B------:R-:W-:Y:S01]  /*bd80*/  FFMA.FTZ R0, R231, R0, R200 ;  /* 0x00000000e7007223 */ /* 0x000fe200000100c8 */
[----:B------:R-:W5:Y:S02]  /*bd90*/  LDSM.16.MT88.4 R148, [R205+0x800] ;  /* 0x00080000cd94783b */ /* 0x000f640000004200 */
[----:B------:R-:W-:Y:S01]  /*bda0*/  HMMA.16816.F32 R116, R4, R118, R136 ;  /* 0x000000760474723c */ /* 0x000fe20000001888 */
[----:B------:R-:W-:Y:S01]  /*bdb0*/  FADD.FTZ R0, R199, R0 ;  /* 0x00000000c7007221 */ /* 0x000fe20000010000 */
[----:B------:R-:W4:Y:S03]  /*bdc0*/  LDSM.16.MT88.4 R136, [R193+0x10800] ;  /* 0x01080000c188783b */ /* 0x000f260000004200 */
[----:B------:R-:W-:-:S03]  /*bdd0*/  FADD.FTZ R3, R203, R0 ;  /* 0x00000000cb037221 */ /* 0x000fc60000010000 */
[----:B------:R-:W-:Y:S01]  /*bde0*/  HMMA.16816.F32 R8, R4, R12, R8 ;  /* 0x0000000c0408723c */ /* 0x000fe20000001808 */
[----:B------:R-:W-:-:S04]  /*bdf0*/  FADD.FTZ R3, R204, R3 ;  /* 0x00000003cc037221 */ /* 0x000fc80000010000 */
[----:B------:R-:W-:-:S03]  /*be00*/  FADD.FTZ R0, R208, R3 ;  /* 0x00000003d0007221 */ /* 0x000fc60000010000 */
[----:B------:R-:W-:Y:S01]  /*be10*/  HMMA.16816.F32 R12, R4, R14, R156 ;  /* 0x0000000e040c723c */ /* 0x000fe2000000189c */
[----:B------:R-:W4:Y:S01]  /*be20*/  LDSM.16.MT88.4 R156, [R219+0x16800] ;  /* 0x01680000db9c783b */ /* 0x000f220000004200 */
[----:B------:R-:W-:-:S04]  /*be30*/  FADD.FTZ R0, R213, R0 ;  /* 0x00000000d5007221 */ /* 0x000fc80000010000 */
[----:B------:R-:W-:Y:S02]  /*be40*/  FADD.FTZ R3, R207, R0 ;  /* 0x00000000cf037221 */ /* 0x000fe40000010000 */
[C---:B--2---:R-:W-:Y:S01]  /*be50*/  HMMA.16816.F32 R128, R4.reuse, R132, R128 ;  /* 0x000000840480723c */ /* 0x044fe20000001880 */
[----:B------:R-:W-:Y:S01]  /*be60*/  F2FP.F16.F32.PACK_AB R132, R211, R214 ;  /* 0x000000d6d384723e */ /* 0x000fe200000000ff */
[----:B------:R-:W-:Y:S01]  /*be70*/  FADD.FTZ R214, R214, R201 ;  /* 0x000000c9d6d67221 */ /* 0x000fe20000010000 */
[----:B------:R-:W-:Y:S01]  /*be80*/  F2FP.F16.F32.PACK_AB R133, R213, R208 ;  /* 0x000000d0d585723e */ /* 0x000fe200000000ff */
[----:B------:R-:W-:Y:S02]  /*be90*/  FADD.FTZ R3, R212, R3 ;  /* 0x00000003d4037221 */ /* 0x000fe40000010000 */
[----:B------:R-:W-:Y:S02]  /*bea0*/  FADD.FTZ R214, R211, R214 ;  /* 0x000000d6d3d67221 */ /* 0x000fe40000010000 */
[----:B------:R-:W-:Y:S01]  /*beb0*/  HMMA.16816.F32 R4, R4, R134, R144 ;  /* 0x000000860404723c */ /* 0x000fe20000001890 */
[----:B------:R-:W-:Y:S01]  /*bec0*/  F2FP.F16.F32.PACK_AB R134, R206, R209 ;  /* 0x000000d1ce86723e */ /* 0x000fe200000000ff */
[----:B------:R-:W-:Y:S01]  /*bed0*/  LDSM.16.MT88.4 R144, [R215+0x2800] ;  /* 0x00280000d790783b */ /* 0x000fe20000004200 */
[----:B------:R-:W-:Y:S01]  /*bee0*/  F2FP.F16.F32.PACK_AB R135, R212, R207 ;  /* 0x000000cfd487723e */ /* 0x000fe200000000ff */
[----:B------:R-:W-:-:S04]  /*bef0*/  FADD.FTZ R209, R209, R214 ;  /* 0x000000d6d1d17221 */ /* 0x000fc80000010000 */
[----:B------:R-:W-:Y:S02]  /*bf00*/  FADD.FTZ R209, R206, R209 ;  /* 0x000000d1ced17221 */ /* 0x000fe40000010000 */
[C---:B-1----:R-:W-:Y:S08]  /*bf10*/  HMMA.16816.F32 R24, R132.reuse, R152, R24 ;  /* 0x000000988418723c */ /* 0x042ff00000001818 */
[C---:B------:R-:W-:Y:S01]  /*bf20*/  HMMA.16816.F32 R28, R132.reuse, R154, R28 ;  /* 0x0000009a841c723c */ /* 0x040fe2000000181c */
[----:B------:R-:W1:Y:S07]  /*bf30*/  LDSM.16.MT88.4 R152, [R193+0x14800] ;  /* 0x01480000c198783b */ /* 0x000e6e0000004200 */
[C---:B---3--:R-:W-:Y:S08]  /*bf40*/  HMMA.16816.F32 R8, R132.reuse, R140, R8 ;  /* 0x0000008c8408723c */ /* 0x048ff00000001808 */
[C---:B------:R-:W-:Y:S01]  /*bf50*/  HMMA.16816.F32 R12, R132.reuse, R142, R12 ;  /* 0x0000008e840c723c */ /* 0x040fe2000000180c */
[----:B------:R-:W2:Y:S07]  /*bf60*/  LDSM.16.MT88.4 R140, [R219+0x12800] ;  /* 0x01280000db8c783b */ /* 0x000eae0000004200 */
[C---:B-----5:R-:W-:Y:S08]  /*bf70*/  HMMA.16816.F32 R32, R132.reuse, R148, R32 ;  /* 0x000000948420723c */ /* 0x060ff00000001820 */
[C---:B------:R-:W-:Y:S08]  /*bf80*/  HMMA.16816.F32 R36, R132.reuse, R150, R36 ;  /* 0x000000968424723c */ /* 0x040ff00000001824 */
        /* <DEDUP_REMOVED lines=47> */
[----:B------:R-:W-:Y:S01]  /*c280*/  FADD.FTZ R243, R243, R238 ;  /* 0x000000eef3f37221 */ /* 0x000fe20000010000 */
[-C--:B------:R-:W-:Y:S01]  /*c290*/  MOV R3, R2.reuse ;  /* 0x0000000200037202 */ /* 0x080fe20000000f00 */
[----:B------:R-:W-:Y:S01]  /*c2a0*/  FADD.FTZ R241, R241, R234 ;  /* 0x000000eaf1f17221 */ /* 0x000fe20000010000 */
[----:B------:R-:W-:Y:S01]  /*c2b0*/  @P1 MOV R3, R2 ;  /* 0x0000000200031202 */ /* 0x000fe20000000f00 */
[----:B------:R-:W-:-:S02]  /*c2c0*/  FADD.FTZ R230, R230, R243 ;  /* 0x000000f3e6e67221 */ /* 0x000fc40000010000 */
        /* <DEDUP_REMOVED lines=21> */
[--C-:B------:R-:W-:Y:S01]  /*c420*/  FFMA.FTZ R13, R223, UR4, -R224.reuse ;  /* 0x00000004df0d7c23 */ /* 0x100fe200080108e0 */
[--C-:B------:R-:W-:Y:S01]  /*c430*/  FFMA.FTZ R12, R222, UR4, -R221.reuse ;  /* 0x00000004de0c7c23 */ /* 0x100fe200080108dd */
[----:B------:R-:W-:Y:S04]  /*c440*/  MUFU.EX2 R223, R194 ;  /* 0x000000c200df7308 */ /* 0x000fe80000000800 */
[----:B------:R-:W-:Y:S01]  /*c450*/  MUFU.EX2 R222, R13 ;  /* 0x0000000d00de7308 */ /* 0x000fe20000000800 */
[C---:B------:R-:W-:Y:S01]  /*c460*/  HMMA.16816.F32 R168, R132.reuse, R14, R168 ;  /* 0x0000000e84a8723c */ /* 0x040fe200000018a8 */
[----:B------:R-:W-:Y:S01]  /*c470*/  FFMA.FTZ R14, R237, UR4, -R224 ;  /* 0x00000004ed0e7c23 */ /* 0x000fe200080108e0 */
[--C-:B------:R-:W-:Y:S01]  /*c480*/  FFMA.FTZ R237, R216, UR4, -R221.reuse ;  /* 0x00000004d8ed7c23 */ /* 0x100fe200080108dd */
[----:B------:R-:W-:Y:S01]  /*c490*/  FFMA.FTZ R224, R195, UR4, -R221 ;  /* 0x00000004c3e07c23 */ /* 0x000fe200080108dd */
[----:B------:R-:W-:Y:S04]  /*c4a0*/  MUFU.EX2 R216, R12 ;  /* 0x0000000c00d87308 */ /* 0x000fe80000000800 */
[----:B------:R4:W5:Y:S01]  /*c4b0*/  MUFU.EX2 R225, R14 ;  /* 0x0000000e00e17308 */ /* 0x0009620000000800 */
[C---:B------:R-:W-:Y:S03]  /*c4c0*/  HMMA.16816.F32 R112, R132.reuse, R8, R112 ;  /* 0x000000088470723c */ /* 0x040fe60000001870 */
[----:B------:R-:W2:Y:S04]  /*c4d0*/  MUFU.EX2 R237, R237 ;  /* 0x000000ed00ed7308 */ /* 0x000ea80000000800 */
[----:B------:R-:W-:Y:S01]  /*c4e0*/  MUFU.EX2 R221, R192 ;  /* 0x000000c000dd7308 */ /* 0x000fe20000000800 */
[C---:B------:R-:W-:Y:S01]  /*c4f0*/  HMMA.16816.F32 R8, R132.reuse, R10, R176 ;  /* 0x0000000a8408723c */ /* 0x040fe200000018b0 */
[----:B------:R-:W-:Y:S02]  /*c500*/  LDSM.16.MT88.4 R176, [R219+0x11800] ;  /* 0x01180000dbb0783b */ /* 0x000fe40000004200 */
[----:B------:R-:W3:Y:S02]  /*c510*/  MUFU.EX2 R224, R224 ;  /* 0x000000e000e07308 */ /* 0x000ee40000000800 */
[----:B----4-:R-:W-:Y:S03]  /*c520*/  LDSM.16.MT88.4 R12, [R215+0x1800] ;  /* 0x00180000d70c783b */ /* 0x010fe60000004200 */
[C---:B------:R-:W-:Y:S08]  /*c530*/  HMMA.16816.F32 R24, R132.reuse, R52, R24 ;  /* 0x000000348418723c */ /* 0x040ff00000001818 */
[C---:B------:R-:W-:Y:S08]  /*c540*/  HMMA.16816.F32 R28, R132.reuse, R54, R28 ;  /* 0x00000036841c723c */ /* 0x040ff0000000181c */
[C---:B------:R-:W-:Y:S08]  /*c550*/  HMMA.16816.F32 R52, R132.reuse, R56, R32 ;  /* 0x000000388434723c */ /* 0x040ff00000001820 */
[C---:B------:R-:W-:Y:S08]  /*c560*/  HMMA.16816.F32 R32, R132.reuse, R118, R152 ;  /* 0x000000768420723c */ /* 0x040ff00000001898 */
[C---:B-1----:R-:W-:Y:S01]  /*c570*/  HMMA.16816.F32 R152, R132.reuse, R148, R188 ;  /* 0x000000948498723c */ /* 0x042fe200000018bc */
[----:B------:R-:W-:Y:S07]  /*c580*/  LDSM.16.MT88.4 R188, [R215+0x7800] ;  /* 0x00780000d7bc783b */ /* 0x000fee0000004200 */
[C---:B------:R-:W-:Y:S01]  /*c590*/  HMMA.16816.F32 R148, R132.reuse, R150, R4 ;  /* 0x000000968494723c */ /* 0x040fe20000001804 */
[----:B-----5:R-:W-:Y:S01]  /*c5a0*/  F2FP.F16.F32.PACK_AB R4, R240, R225 ;  /* 0x000000e1f004723e */ /* 0x020fe200000000ff */
[----:B------:R-:W-:Y:S01]  /*c5b0*/  FADD.FTZ R225, R225, R236 ;  /* 0x000000ece1e17221 */ /* 0x000fe20000010000 */
[C---:B--2---:R-:W-:Y:S01]  /*c5c0*/  F2FP.F16.F32.PACK_AB R5, R237.reuse, R216 ;  /* 0x000000d8ed05723e */ /* 0x044fe200000000ff */
[----:B------:R-:W-:Y:S01]  /*c5d0*/  FADD.FTZ R216, R216, R245 ;  /* 0x000000f5d8d87221 */ /* 0x000fe20000010000 */
[----:B------:R-:W-:Y:S01]  /*c5e0*/  F2FP.F16.F32.PACK_AB R6, R222, R223 ;  /* 0x000000dfde06723e */ /* 0x000fe200000000ff */
[----:B------:R-:W-:Y:S01]  /*c5f0*/  FADD.FTZ R240, R240, R225 ;  /* 0x000000e1f0f07221 */ /* 0x000fe20000010000 */
[----:B---3--:R-:W-:Y:S01]  /*c600*/  F2FP.F16.F32.PACK_AB R7, R224, R221 ;  /* 0x000000dde007723e */ /* 0x008fe200000000ff */
[----:B------:R-:W-:Y:S01]  /*c610*/  HMMA.16816.F32 R88, R132, R90, R68 ;  /* 0x0000005a8458723c */ /* 0x000fe20000001844 */
[----:B------:R-:W-:Y:S01]  /*c620*/  FADD.FTZ R216, R237, R216 ;  /* 0x000000d8edd87221 */ /* 0x000fe20000010000 */
[----:B------:R-:W-:-:S03]  /*c630*/  FADD.FTZ R223, R223, R240 ;  /* 0x000000f0dfdf7221 */ /* 0x000fc60000010000 */
[----:B------:R-:W-:Y:S01]  /*c640*/  FADD.FTZ R221, R221, R216 ;  /* 0x000000d8dddd7221 */ /* 0x000fe20000010000 */
[----:B------:R-:W-:Y:S02]  /*c650*/  FADD.FTZ R235, R222, R223 ;  /* 0x000000dfdeeb7221 */ /* 0x000fe40000010000 */
[----:B------:R-:W-:Y:S01]  /*c660*/  HMMA.16816.F32 R56, R132, R58, R36 ;  /* 0x0000003a8438723c */ /* 0x000fe20000001824 */
[----:B------:R-:W1:Y:S01]  /*c670*/  LDSM.16.MT88.4 R36, [R215+0x7000] ;  /* 0x00700000d724783b */ /* 0x000e620000004200 */
[----:B------:R-:W-:-:S06]  /*c680*/  FADD.FTZ R231, R224, R221 ;  /* 0x000000dde0e77221 */ /* 0x000fcc0000010000 */
[C---:B------:R-:W-:Y:S08]  /*c690*/  HMMA.16816.F32 R68, R4.reuse, R72, R48 ;  /* 0x000000480444723c */ /* 0x040ff00000001830 */
[C---:B------:R-:W-:Y:S08]  /*c6a0*/  HMMA.16816.F32 R72, R4.reuse, R74, R136 ;  /* 0x0000004a0448723c */ /* 0x040ff00000001888 */
[----:B------:R-:W-:Y:S01]  /*c6b0*/  HMMA.16816.F32 R136, R4, R46, R8 ;  /* 0x0000002e0488723c */ /* 0x000fe20000001808 */
[----:B------:R-:W2:Y:S07]  /*c6c0*/  LDSM.16.MT88.4 R8, [R219+0x15800] ;  /* 0x01580000db08783b */ /* 0x000eae0000004200 */
[C---:B------:R-:W-:Y:S08]  /*c6d0*/  HMMA.16816.F32 R96, R132.reuse, R98, R76 ;  /* 0x000000628460723c */ /* 0x040ff0000000184c */
[C---:B------:R-:W-:Y:S08]  /*c6e0*/  HMMA.16816.F32 R80, R132.reuse, R116, R80 ;  /* 0x000000748450723c */ /* 0x040ff00000001850 */
[C---:B------:R-:W-:Y:S01]  /*c6f0*/  HMMA.16816.F32 R116, R132.reuse, R120, R172 ;  /* 0x000000788474723c */ /* 0x040fe200000018ac */
[----:B------:R-:W-:Y:S07]  /*c700*/  LDSM.16.MT88.4 R172, [R205+0x1800] ;  /* 0x00180000cdac783b */ /* 0x000fee0000004200 */
[C---:B------:R-:W-:Y:S01]  /*c710*/  HMMA.16816.F32 R124, R132.reuse, R128, R104 ;  /* 0x00000080847c723c */ /* 0x040fe20000001868 */
[----:B------:R-:W3:Y:S04]  /*c720*/  LDSM.16.MT88.4 R104, [R193+0x15800] ;  /* 0x01580000c168783b */ /* 0x000ee80000004200 */
[----:B------:R-:W-:Y:S03]  /*c730*/  LDSM.16.MT88.4 R192, [R215+0x5800] ;  /* 0x00580000d7c0783b */ /* 0x000fe60000004200 */
[C---:B------:R-:W-:Y:S08]  /*c740*/  HMMA.16816.F32 R120, R132.reuse, R122, R100 ;  /* 0x0000007a8478723c */ /* 0x040ff00000001864 */
[C---:B------:R-:W-:Y:S01]  /*c750*/  HMMA.16816.F32 R128, R132.reuse, R130, R108 ;  /* 0x000000828480723c */ /* 0x040fe2000000186c */
[----:B------:R-:W4:Y:S07]  /*c760*/  LDSM.16.MT88.4 R108, [R215+0x3800] ;  /* 0x00380000d76c783b */ /* 0x000f2e0000004200 */
[C---:B-1----:R-:W-:Y:S08]  /*c770*/  HMMA.16816.F32 R180, R132.reuse, R36, R180 ;  /* 0x0000002484b4723c */ /* 0x042ff000000018b4 */
[----:B------:R-:W-:Y:S08]  /*c780*/  HMMA.16816.F32 R184, R132, R38, R184 ;  /* 0x0000002684b8723c */ /* 0x000ff000000018b8 */
[C---:B------:R-:W-:Y:S01]  /*c790*/  HMMA.16816.F32 R36, R4.reuse, R40, R16 ;  /* 0x000000280424723c */ /* 0x040fe20000001810 */
[----:B------:R-:W-:Y:S07]  /*c7a0*/  LDSM.16.MT88.4 R16, [R205+0x3800] ;  /* 0x00380000cd10783b */ /* 0x000fee0000004200 */
[C---:B------:R-:W-:Y:S08]  /*c7b0*/  HMMA.16816.F32 R132, R4.reuse, R44, R112 ;  /* 0x0000002c0484723c */ /* 0x040ff00000001870 */
[C---:B------:R-:W-:Y:S01]  /*c7c0*/  HMMA.16816.F32 R40, R4.reuse, R42, R20 ;  /* 0x0000002a0428723c */ /* 0x040fe20000001814 */
[----:B------:R-:W1:Y:S07]  /*c7d0*/  LDSM.16.MT88.4 R20, [R219+0x13800] ;  /* 0x01380000db14783b */ /* 0x000e6e0000004200 */
[C---:B------:R-:W-:Y:S01]  /*c7e0*/  HMMA.16816.F32 R44, R4.reuse, R12, R24 ;  /* 0x0000000c042c723c */ /* 0x040fe20000001818 */
[----:B------:R-:W-:Y:S07]  /*c7f0*/  LDSM.16.MT88.4 R24, [R219+0x17800] ;  /* 0x01780000db18783b */ /* 0x000fee0000004200 */
[C---:B------:R-:W-:Y:S01]  /*c800*/  HMMA.16816.F32 R48, R4.reuse, R14, R28 ;  /* 0x0000000e0430723c */ /* 0x040fe2000000181c */
[----:B------:R-:W5:Y:S07]  /*c810*/  LDSM.16.MT88.4 R12, [R205+0x5800] ;  /* 0x00580000cd0c783b */ /* 0x000f6e0000004200 */
[C---:B--2---:R-:W-:Y:S08]  /*c820*/  HMMA.16816.F32 R92, R4.reuse, R8, R92 ;  /* 0x00000008045c723c */ /* 0x044ff0000000185c */
[C---:B------:R-:W-:Y:S01]  /*c830*/  HMMA.16816.F32 R96, R4.reuse, R10, R96 ;  /* 0x0000000a0460723c */ /* 0x040fe20000001860 */
[----:B------:R-:W2:Y:S07]  /*c840*/  LDSM.16.MT88.4 R8, [R205+0x7800] ;  /* 0x00780000cd08783b */ /* 0x000eae0000004200 */
[C---:B---3--:R-:W-:Y:S08]  /*c850*/  HMMA.16816.F32 R100, R4.reuse, R104, R80 ;  /* 0x000000680464723c */ /* 0x048ff00000001850 */
        /* <DEDUP_REMOVED lines=14> */
[C---:B-----5:R-:W-:Y:S08]  /*c940*/  HMMA.16816.F32 R116, R4.reuse, R12, R116 ;  /* 0x0000000c0474723c */ /* 0x060ff00000001874 */
[C---:B------:R-:W-:Y:S08]  /*c950*/  HMMA.16816.F32 R120, R4.reuse, R14, R120 ;  /* 0x0000000e0478723c */ /* 0x040ff00000001878 */
[C---:B------:R-:W-:Y:S08]  /*c960*/  HMMA.16816.F32 R124, R4.reuse, R24, R124 ;  /* 0x00000018047c723c */ /* 0x040ff0000000187c */
        /* <DEDUP_REMOVED lines=8> */
.L_x_3079:
[----:B------:R-:W-:-:S12]  /*c9f0*/  UIADD3 UR20, UPT, UPT, UR27, -0x1, URZ ;  /* 0xffffffff1b147890 */ /* 0x000fd8000fffe0ff */
.L_x_3085:
        /* <DEDUP_REMOVED lines=10> */
[----:B------:R-:W-:Y:S01]  /*caa0*/  USHF.L.U32 UR25, UR20, 0x6, URZ ;  /* 0x0000000614197899 */ /* 0x000fe200080006ff */
[----:B------:R-:W-:Y:S01]  /*cab0*/  UMOV UR7, 0x400 ;  /* 0x0000040000077882 */ /* 0x000fe20000000000 */
[----:B------:R-:W-:-:S02]  /*cac0*/  UIADD3 UR24, UPT, UPT, UR20, 0x1, URZ ;  /* 0x0000000114187890 */ /* 0x000fc4000fffe0ff */
[----:B------:R-:W-:Y:S01]  /*cad0*/  IMAD.IADD R216, R216, 0x1, R219 ;  /* 0x00000001d8d87824 */ /* 0x000fe200078e02db */
[----:B------:R-:W4:Y:S01]  /*cae0*/  LDCU UR20, c[0x0][0x440] ;  /* 0x00008800ff1477ac */ /* 0x000f220008000800 */
[----:B------:R-:W-:Y:S01]  /*caf0*/  IMAD.U32 R5, RZ, RZ, UR25 ;  /* 0x00000019ff057e24 */ /* 0x000fe2000f8e00ff */
[----:B------:R-:W1:Y:S04]  /*cb00*/  LDCU UR4, c[0x0][0x45c] ;  /* 0x00008b80ff0477ac */ /* 0x000e680008000800 */
[----:B------:R-:W-:Y:S01]  /*cb10*/  LOP3.LUT R230, R5, 0x20, R210, 0xfe, !PT ;  /* 0x0000002005e67812 */ /* 0x000fe200078efed2 */
[----:B--2---:R-:W-:Y:S02]  /*cb20*/  UISETP.NE.U32.AND UP1, UPT, UR8, URZ, UPT ;  /* 0x000000ff0800728c */ /* 0x004fe4000bf25070 */
[----:B---3--:R-:W-:-:S02]  /*cb30*/  UISETP.NE.U32.AND UP0, UPT, UR10, URZ, UPT ;  /* 0x000000ff0a00728c */ /* 0x008fc4000bf05070 */
[----:B------:R-:W-:Y:S02]  /*cb40*/  UISETP.NE.AND.EX UP1, UPT, UR9, URZ, UPT, UP1 ;  /* 0x000000ff0900728c */ /* 0x000fe4000bf25310 */
[----:B------:R-:W-:Y:S01]  /*cb50*/  UISETP.NE.AND.EX UP0, UPT, UR11, URZ, UPT, UP0 ;  /* 0x000000ff0b00728c */ /* 0x000fe2000bf05300 */
[----:B------:R-:W2:Y:S01]  /*cb60*/  LDCU.64 UR12, c[0x0][0x3a0] ;  /* 0x00007400ff0c77ac */ /* 0x000ea20008000a00 */
[----:B------:R-:W3:Y:S01]  /*cb70*/  LDCU.64 UR10, c[0x0][0x3c0] ;  /* 0x00007800ff0a77ac */ /* 0x000ee20008000a00 */
[----:B------:R-:W2:Y:S01]  /*cb80*/  LDCU.64 UR14, c[0x0][0x3a8] ;  /* 0x00007500ff0e77ac */ /* 0x000ea20008000a00 */
[----:B------:R-:W2:Y:S01]  /*cb90*/  LDCU.64 UR8, c[0x0][0x3b8] ;  /* 0x00007700ff0877ac */ /* 0x000ea20008000a00 */
[----:B------:R-:W-:Y:S02]  /*cba0*/  UIADD3 UR25, UPT, UPT, UR25, 0x40, URZ ;  /* 0x0000004019197890 */ /* 0x000fe4000fffe0ff */
[----:B-1--4-:R-:W-:-:S12]  /*cbb0*/  ULEA UR6, UR6, UR7, 0x18 ;  /* 0x0000000706067291 */ /* 0x012fd8000f8ec0ff */
.L_x_3090:
        /* <DEDUP_REMOVED lines=22> */
[----:B------:R-:W-:Y:S02]  /*cd20*/  LOP3.LUT R6, R5, 0x80, RZ, 0xfc, !PT ;  /* 0x0000008005067812 */ /* 0x000fe400078efcff */
        /* <DEDUP_REMOVED lines=82> */
.L_x_3087:
        /* <DEDUP_REMOVED lines=16> */
[----:B------:R-:W-:Y:S01]  /*d350*/  UIADD3 UR24, UPT, UPT, UR24, -0x1, URZ ;  /* 0xffffffff18187890 */ /* 0x000fe2000fffe0ff */
[----:B------:R-:W-:Y:S01]  /*d360*/  LEA.HI.X R215, R215, R229, R212, 0x5, P0 ;  /* 0x000000e5d7d77211 */ /* 0x000fe200000f2cd4 */
[----:B------:R-:W-:Y:S01]  /*d370*/  @P3 STS.128 [R237+0x12000], RZ ;  /* 0x012000ffed003388 */ /* 0x000fe20000000c00 */
[----:B------:R-:W-:Y:S01]  /*d380*/  IADD3 R238, P5, PT, R214, UR7, RZ ;  /* 0x00000007d6ee7c10 */ /* 0x000fe2000ffbe0ff */
[----:B------:R-:W-:Y:S01]  /*d390*/  UISETP.GT.AND UP2, UPT, UR24, UR18, UPT ;  /* 0x000000121800728c */ /* 0x000fe2000bf44270 */
[----:B------:R-:W-:Y:S01]  /*d3a0*/  MOV R221, 0x20 ;  /* 0x0000002000dd7802 */ /* 0x000fe20000000f00 */
[----:B------:R-:W-:Y:S01]  /*d3b0*/  @!PT LDS RZ, [RZ] ;  /* 0x00000000fffff984 */ /* 0x000fe20000000800 */
[----:B------:R-:W-:Y:S01]  /*d3c0*/  @!PT LDS RZ, [RZ] ;  /* 0x00000000fffff984 */ /* 0x000fe20000000800 */
[----:B------:R-:W-:Y:S01]  /*d3d0*/  @!PT LDS RZ, [RZ] ;  /* 0x00000000fffff984 */ /* 0x000fe20000000800 */
[----:B------:R-:W-:Y:S01]  /*d3e0*/  @!P2 LDGSTS.E.BYPASS.LTC128B.128 [R237+0x14000], desc[UR22][R228.64+0x100] ;  /* 0x14000100e4edafae */ /* 0x000fe2000b981a16 */
[----:B------:R-:W-:Y:S01]  /*d3f0*/  IADD3 R212, P0, PT, R238, UR7, RZ ;  /* 0x00000007eed47c10 */ /* 0x000fe2000ff1e0ff */
[C---:B------:R-:W-:Y:S01]  /*d400*/  IMAD.X R239, R213.reuse, 0x1, R215, P5 ;  /* 0x00000001d5ef7824 */ /* 0x040fe200028e06d7 */
[----:B------:R-:W-:Y:S01]  /*d410*/  MOV R3, 0x40 ;  /* 0x0000004000037802 */ /* 0x000fe20000000f00 */
        /* <DEDUP_REMOVED lines=9> */
[----:B------:R-:W-:Y:S03]  /*d4b0*/  LOP3.LUT P0, RZ, R218, 0x4, RZ, 0xc0, !PT ;  /* 0x00000004daff7812 */ /* 0x000fe6000780c0ff */
[----:B------:R-:W-:Y:S01]  /*d4c0*/  @!PT LDS RZ, [RZ] ;  /* 0x00000000fffff984 */ /* 0x000fe20000000800 */
[----:B------:R-:W-:Y:S01]  /*d4d0*/  @!PT LDS RZ, [RZ] ;  /* 0x00000000fffff984 */ /* 0x000fe20000000800 */
[----:B------:R-:W-:Y:S01]  /*d4e0*/  @!PT LDS RZ, [RZ] ;  /* 0x00000000fffff984 */ /* 0x000fe20000000800 */
[----:B------:R-:W-:Y:S01]  /*d4f0*/  @!P4 LDGSTS.E.BYPASS.LTC128B.128 [R237+0x10800], desc[UR22][R214.64] ;  /* 0x10800000d6edcfae */ /* 0x000fe2000b981a16 */
[----:B------:R-:W-:Y:S01]  /*d500*/  IMAD.IADD R222, R221, 0x1, R224 ;  /* 0x00000001ddde7824 */ /* 0x000fe200078e02e0 */
[----:B------:R-:W-:Y:S01]  /*d510*/  SEL R3, R3, 0xffffffc0, !P0 ;  /* 0xffffffc003037807 */ /* 0x000fe20004000000 */
[----:B------:R-:W-:Y:S01]  /*d520*/  IMAD.IADD R167, R221, 0x1, R164 ;  /* 0x00000001dda77824 */ /* 0x000fe200078e02a4 */
        /* <DEDUP_REMOVED lines=351> */
.L_x_3089:
        /* <DEDUP_REMOVED lines=93> */
.L_x_3088:
[C---:B--2---:R-:W-:Y:S01]  /*f0f0*/  IADD3 R2, PT, PT, R230.reuse, -0x1f, RZ ;  /* 0xffffffe1e6027810 */ /* 0x044fe20007ffe0ff */
[----:B------:R-:W-:Y:S01]  /*f100*/  LDSM.16.MT88.4 R172, [R216+0x10000] ;  /* 0x01000000d8ac783b */ /* 0x000fe20000004200 */
[----:B------:R-:W-:Y:S01]  /*f110*/  I2FP.F32.S32 R3, R230 ;  /* 0x000000e600037245 */ /* 0x000fe20000201400 */
[----:B------:R-:W-:Y:S01]  /*f120*/  UISETP.GT.AND UP2, UPT, UR24, UR18, UPT ;  /* 0x000000121800728c */ /* 0x000fe2000bf44270 */
[----:B------:R-:W-:Y:S01]  /*f130*/  I2FP.F32.S32 R2, R2 ;  /* 0x0000000200027245 */ /* 0x000fe20000201400 */
        /* <DEDUP_REMOVED lines=8> */
[----:B------:R-:W-:Y:S02]  /*f1c0*/  IADD3 R3, PT, PT, R230, -0x18, RZ ;  /* 0xffffffe8e6037810 */ /* 0x000fe40007ffe0ff */
[----:B------:R-:W-:Y:S02]  /*f1d0*/  I2FP.F32.S32 R2, R2 ;  /* 0x0000000200027245 */ /* 0x000fe40000201400 */
[----:B------:R-:W-:Y:S02]  /*f1e0*/  I2FP.F32.S32 R3, R3 ;  /* 0x0000000300037245 */ /* 0x000fe40000201400 */
[----:B------:R-:W-:Y:S01]  /*f1f0*/  I2FP.F32.S32 R167, R167 ;  /* 0x000000a700a77245 */ /* 0x000fe20000201400 */
        /* <DEDUP_REMOVED lines=9> */
[----:B------:R-:W-:Y:S01]  /*f290*/  I2FP.F32.S32 R2, R2 ;  /* 0x0000000200027245 */ /* 0x000fe20000201400 */
[----:B------:R-:W-:Y:S01]  /*f2a0*/  LDSM.16.MT88.4 R192, [R216+0x16800] ;  /* 0x01680000d8c0783b */ /* 0x000fe20000004200 */
[----:B------:R-:W-:Y:S02]  /*f2b0*/  I2FP.F32.S32 R164, R164 ;  /* 0x000000a400a47245 */ /* 0x000fe40000201400 */
[----:B------:R-:W-:Y:S01]  /*f2c0*/  IADD3 R167, PT, PT, R230, -0x10, RZ ;  /* 0xfffffff0e6a77810 */ /* 0x000fe20007ffe0ff */
[C---:B------:R-:W-:Y:S01]  /*f2d0*/  FFMA.FTZ R25, R2.reuse, UR5, R25 ;  /* 0x0000000502197c23 */ /* 0x040fe20008010019 */
[----:B------:R-:W-:Y:S01]  /*f2e0*/  I2FP.F32.S32 R166, R166 ;  /* 0x000000a600a67245 */ /* 0x000fe20000201400 */
[----:B------:R-:W-:Y:S01]  /*f2f0*/  FFMA.FTZ R27, R2, UR5, R27 ;  /* 0x00000005021b7c23 */ /* 0x000fe2000801001b */
[----:B------:R-:W-:Y:S01]  /*f300*/  IADD3 R3, PT, PT, R230, -0x8, RZ ;  /* 0xfffffff8e6037810 */ /* 0x000fe20007ffe0ff */
[C---:B------:R-:W-:Y:S01]  /*f310*/  FFMA.FTZ R9, R164.reuse, UR5, R9 ;  /* 0x00000005a4097c23 */ /* 0x040fe20008010009 */
[----:B------:R-:W-:Y:S01]  /*f320*/  I2FP.F32.S32 R167, R167 ;  /* 0x000000a700a77245 */ /* 0x000fe20000201400 */
[----:B------:R-:W-:Y:S01]  /*f330*/  FFMA.FTZ R11, R164, UR5, R11 ;  /* 0x00000005a40b7c23 */ /* 0x000fe2000801000b */
[----:B------:R-:W-:Y:S01]  /*f340*/  I2FP.F32.S32 R3, R3 ;  /* 0x0000000300037245 */ /* 0x000fe20000201400 */
        /* <DEDUP_REMOVED lines=13> */
[----:B------:R-:W-:Y:S02]  /*f420*/  I2FP.F32.S32 R164, R164 ;  /* 0x000000a400a47245 */ /* 0x000fe40000201400 */
[----:B------:R-:W-:Y:S02]  /*f430*/  I2FP.F32.S32 R3, R3 ;  /* 0x0000000300037245 */ /* 0x000fe40000201400 */
[----:B------:R-:W-:Y:S01]  /*f440*/  FMNMX3.FTZ R166, R166, R12, R13, !PT ;  /* 0x0000000ca6a67276 */ /* 0x000fe2000781000d */
[----:B------:R-:W-:Y:S01]  /*f450*/  FFMA.FTZ R21, R164, UR5, R21 ;  /* 0x00000005a4157c23 */ /* 0x000fe20008010015 */
[----:B------:R-:W-:Y:S01]  /*f460*/  FMNMX3.FTZ R2, R2, R14, R15, !PT ;  /* 0x0000000e02027276 */ /* 0x000fe2000781000f */
[----:B------:R-:W-:Y:S01]  /*f470*/  FFMA.FTZ R23, R164, UR5, R23 ;  /* 0x00000005a4177c23 */ /* 0x000fe20008010017 */
[----:B------:R-:W-:Y:S01]  /*f480*/  I2FP.F32.S32 R167, R167 ;  /* 0x000000a700a77245 */ /* 0x000fe20000201400 */
[C---:B------:R-:W-:Y:S01]  /*f490*/  FFMA.FTZ R28, R3.reuse, UR5, R28 ;  /* 0x00000005031c7c23 */ /* 0x040fe2000801001c */
[----:B------:R-:W-:Y:S01]  /*f4a0*/  IADD3 R168, PT, PT, R230, 0x11, RZ ;  /* 0x00000011e6a87810 */ /* 0x000fe20007ffe0ff */
[----:B------:R-:W-:Y:S01]  /*f4b0*/  FFMA.FTZ R30, R3, UR5, R30 ;  /* 0x00000005031e7c23 */ /* 0x000fe2000801001e */
[----:B------:R-:W-:Y:S01]  /*f4c0*/  FMNMX3.FTZ R166, R166, R16, R17, !PT ;  /* 0x00000010a6a67276 */ /* 0x000fe20007810011 */
[C---:B------:R-:W-:Y:S01]  /*f4d0*/  FFMA.FTZ R24, R167.reuse, UR5, R24 ;  /* 0x00000005a7187c23 */ /* 0x040fe20008010018 */
[----:B------:R-:W-:Y:S01]  /*f4e0*/  FMNMX3.FTZ R2, R2, R18, R19, !PT ;  /* 0x0000001202027276 */ /* 0x000fe20007810013 */
[----:B------:R-:W-:Y:S01]  /*f4f0*/  FFMA.FTZ R26, R167, UR5, R26 ;  /* 0x00000005a71a7c23 */ /* 0x000fe2000801001a */
[----:B------:R-:W-:Y:S02]  /*f500*/  I2FP.F32.S32 R168, R168 ;  /* 0x000000a800a87245 */ /* 0x000fe40000201400 */
[C---:B------:R-:W-:Y:S02]  /*f510*/  IADD3 R164, PT, PT, R230.reuse, 0x19, RZ ;  /* 0x00000019e6a47810 */ /* 0x040fe40007ffe0ff */
[----:B------:R-:W-:Y:S01]  /*f520*/  IADD3 R3, PT, PT, R230, 0x18, RZ ;  /* 0x00000018e6037810 */ /* 0x000fe20007ffe0ff */
[----:B------:R-:W-:Y:S01]  /*f530*/  FFMA.FTZ R29, R168, UR5, R29 ;  /* 0x00000005a81d7c23 */ /* 0x000fe2000801001d */
[----:B------:R-:W-:Y:S01]  /*f540*/  FMNMX3.FTZ R166, R166, R20, R21, !PT ;  /* 0x00000014a6a67276 */ /* 0x000fe20007810015 */
[----:B------:R-:W-:Y:S01]  /*f550*/  FFMA.FTZ R31, R168, UR5, R31 ;  /* 0x00000005a81f7c23 */ /* 0x000fe2000801001f */
[----:B------:R-:W-:Y:S02]  /*f560*/  FMNMX3.FTZ R2, R2, R22, R23, !PT ;  /* 0x0000001602027276 */ /* 0x000fe40007810017 */
[----:B------:R-:W-:Y:S02]  /*f570*/  I2FP.F32.S32 R164, R164 ;  /* 0x000000a400a47245 */ /* 0x000fe40000201400 */
[----:B------:R-:W-:Y:S02]  /*f580*/  I2FP.F32.S32 R3, R3 ;  /* 0x0000000300037245 */ /* 0x000fe40000201400 */
        /* <DEDUP_REMOVED lines=28> */
[----:B------:R-:W-:Y:S01]  /*f750*/  FMUL.FTZ R2, R166, UR4 ;  /* 0x00000004a6027c20 */ /* 0x000fe20008410000 */
[----:B------:R-:W-:Y:S01]  /*f760*/  IADD3 R166, PT, PT, R219, 0x10040, RZ ;  /* 0x00010040dba67810 */ /* 0x000fe20007ffe0ff */
        /* <DEDUP_REMOVED lines=10> */
[----:B------:R-:W-:Y:S01]  /*f810*/  @P0 IADD3 R166, PT, PT, R225, -0x40, RZ ;  /* 0xffffffc0e1a60810 */ /* 0x000fe20007ffe0ff */
[--C-:B------:R-:W-:Y:S01]  /*f820*/  FFMA.FTZ R205, R12, UR4, -R203.reuse ;  /* 0x000000040ccd7c23 */ /* 0x100fe200080108cb */
[--C-:B------:R-:W-:Y:S07]  /*f830*/  FFMA.FTZ R204, R13, UR4, -R203.reuse ;  /* 0x000000040dcc7c23 */ /* 0x100fee00080108cb */
[----:B------:R-:W3:Y:S01]  /*f840*/  MUFU.EX2 R0, R0 ;  /* 0x0000000000007308 */ /* 0x000ee20000000800 */
[----:B------:R-:W-:Y:S01]  /*f850*/  IADD3 R221, PT, PT, R221, R166, RZ ;  /* 0x000000a6dddd7210 */ /* 0x000fe20007ffe0ff */
[----:B------:R-:W4:Y:S01]  /*f860*/  LDSM.16.MT88.4 R176, [R166] ;  /* 0x00000000a6b0783b */ /* 0x000f220000004200 */
[--C-:B------:R-:W-:Y:S07]  /*f870*/  FFMA.FTZ R209, R14, UR4, -R202.reuse ;  /* 0x000000040ed17c23 */ /* 0x100fee00080108ca */
[----:B------:R-:W-:Y:S01]  /*f880*/  MUFU.EX2 R201, R201 ;  /* 0x000000c900c97308 */ /* 0x000fe20000000800 */
[--C-:B------:R-:W-:Y:S01]  /*f890*/  FFMA.FTZ R208, R15, UR4, -R202.reuse ;  /* 0x000000040fd07c23 */ /* 0x100fe200080108ca */
[--C-:B------:R-:W-:Y:S01]  /*f8a0*/  FFMA.FTZ R206, R16, UR4, -R203.reuse ;  /* 0x0000000410ce7c23 */ /* 0x100fe200080108cb */
[----:B------:R-:W-:Y:S07]  /*f8b0*/  FFMA.FTZ R211, R17, UR4, -R203 ;  /* 0x0000000411d37c23 */ /* 0x000fee00080108cb */
[----:B------:R-:W5:Y:S01]  /*f8c0*/  MUFU.EX2 R200, R200 ;  /* 0x000000c800c87308 */ /* 0x000f620000000800 */
[--C-:B------:R-:W-:Y:S01]  /*f8d0*/  FFMA.FTZ R207, R18, UR4, -R202.reuse ;  /* 0x0000000412cf7c23 */ /* 0x100fe200080108ca */
        /* <DEDUP_REMOVED lines=19> */
[C---:B------:R-:W-:Y:S01]  /*fa10*/  FMUL.FTZ R40, R2.reuse, R40 ;  /* 0x0000002802287220 */ /* 0x040fe20000410000 */
        /* <DEDUP_REMOVED lines=155> */
[----:B------:R-:W-:Y:S01]  /*103d0*/  FFMA.FTZ R210, R19, UR4, -R202 ;  /* 0x0000000413d27c23 */ /* 0x000fe200080108ca */
[----:B------:R-:W-:Y:S01]  /*103e0*/  FMUL.FTZ R16, R2, R148 ;  /* 0x0000009402107220 */ /* 0x000fe20000410000 */
[----:B--2---:R-:W-:Y:S01]  /*103f0*/  F2FP.F16.F32.PACK_AB R148, R204, R205 ;  /* 0x000000cdcc94723e */ /* 0x004fe200000000ff */
[----:B------:R-:W-:Y:S01]  /*10400*/  FMUL.FTZ R17, R2, R149 ;  /* 0x0000009502117220 */ /* 0x000fe20000410000 */
[----:B------:R-:W-:Y:S01]  /*10410*/  F2FP.F16.F32.PACK_AB R149, R208, R209 ;  /* 0x000000d1d095723e */ /* 0x000fe200000000ff */
[C---:B-1----:R-:W-:Y:S01]  /*10420*/  HMMA.16816.F32 R108, R160.reuse, R168, R108 ;  /* 0x000000a8a06c723c */ /* 0x042fe2000000186c */
[----:B------:R-:W1:Y:S02]  /*10430*/  MUFU.EX2 R210, R210 ;  /* 0x000000d200d27308 */ /* 0x000e640000000800 */
[C---:B------:R-:W-:Y:S01]  /*10440*/  FMUL.FTZ R18, R0.reuse, R150 ;  /* 0x0000009600127220 */ /* 0x040fe20000410000 */
[----:B----4-:R-:W-:Y:S01]  /*10450*/  F2FP.F16.F32.PACK_AB R150, R211, R206 ;  /* 0x000000ced396723e */ /* 0x010fe200000000ff */
[----:B------:R-:W-:Y:S01]  /*10460*/  FMUL.FTZ R19, R0, R151 ;  /* 0x0000009700137220 */ /* 0x000fe20000410000 */
[----:B------:R-:W-:Y:S01]  /*10470*/  FFMA.FTZ R201, R2, R235, R201 ;  /* 0x000000eb02c97223 */ /* 0x000fe200000100c9 */
[----:B------:R-:W-:Y:S01]  /*10480*/  FFMA.FTZ R199, R0, R231, R199 ;  /* 0x000000e700c77223 */ /* 0x000fe200000100c7 */
[C---:B------:R-:W-:Y:S01]  /*10490*/  HMMA.16816.F32 R112, R160.reuse, R170, R112 ;  /* 0x000000aaa070723c */ /* 0x040fe20000001870 */
[----:B------:R-:W2:Y:S02]  /*104a0*/  LDSM.16.MT88.4 R168, [R216+0x16000] ;  /* 0x01600000d8a8783b */ /* 0x000ea40000004200 */
[----:B------:R-:W-:Y:S01]  /*104b0*/  FADD.FTZ R201, R200, R201 ;  /* 0x000000c9c8c97221 */ /* 0x000fe20000010000 */
[----:B------:R-:W-:Y:S01]  /*104c0*/  FADD.FTZ R199, R197, R199 ;  /* 0x000000c7c5c77221 */ /* 0x000fe20000010000 */
[----:B-1----:R-:W-:Y:S03]  /*104d0*/  F2FP.F16.F32.PACK_AB R151, R210, R207 ;  /* 0x000000cfd297723e */ /* 0x002fe600000000ff */
[C---:B-----5:R-:W-:Y:S03]  /*104e0*/  HMMA.16816.F32 R116, R160.reuse, R172, R116 ;  /* 0x000000aca074723c */ /* 0x060fe60000001874 */
[----:B------:R-:W-:Y:S01]  /*104f0*/  FADD.FTZ R0, R198, R201 ;  /* 0x000000c9c6007221 */ /* 0x000fe20000010000 */
[----:B------:R-:W-:Y:S03]  /*10500*/  FADD.FTZ R2, R196, R199 ;  /* 0x000000c7c4027221 */ /* 0x000fe60000010000 */
[----:B------:R-:W-:Y:S01]  /*10510*/  FADD.FTZ R0, R167, R0 ;  /* 0x00000000a7007221 */ /* 0x000fe20000010000 */
[C---:B------:R-:W-:Y:S01]  /*10520*/  HMMA.16816.F32 R120, R160.reuse, R174, R120 ;  /* 0x000000aea078723c */ /* 0x040fe20000001878 */
[----:B------:R-:W1:Y:S02]  /*10530*/  LDSM.16.MT88.4 R172, [R166+0x6000] ;  /* 0x00600000a6ac783b */ /* 0x000e640000004200 */
[----:B------:R-:W-:Y:S01]  /*10540*/  FADD.FTZ R2, R165, R2 ;  /* 0x00000002a5027221 */ /* 0x000fe20000010000 */
[----:B------:R-:W-:Y:S03]  /*10550*/  MOV R165, R164 ;  /* 0x000000a400a57202 */ /* 0x000fe60000000f00 */
        /* <DEDUP_REMOVED lines=209> */
[----:B------:R-:W-:Y:S01]  /*11270*/  MOV R0, R3 ;  /* 0x0000000300007202 */ /* 0x000fe20000000f00 */
[----:B------:R-:W-:Y:S02]  /*11280*/  FADD.FTZ R235, R203, R180 ;  /* 0x000000b4cbeb7221 */ /* 0x000fe40000010000 */
[----:B------:R-:W-:Y:S01]  /*11290*/  FADD.FTZ R231, R202, R181 ;  /* 0x000000b5cae77221 */ /* 0x000fe20000010000 */
[----:B------:R-:W-:Y:S06]  /*112a0*/  BRA.U UP2, `(.L_x_3090) ;  /* 0xffffffb902447547 */ /* 0x000fec000b83ffff */
.L_x_3086:
[----:B------:R-:W1:Y:S01]  /*112b0*/  SHFL.BFLY PT, R0, R235, 0x2, 0x1f ;  /* 0x0c401f00eb007f89 */ /* 0x000e6200000e0000 */
[----:B------:R-:W-:Y:S01]  /*112c0*/  LOP3.LUT R9, R220, 0x30, RZ, 0xc0, !PT ;  /* 0x00000030dc097812 */ /* 0x000fe200078ec0ff */
[----:B------:R-:W2:Y:S01]  /*112d0*/  S2UR UR12, SR_CTAID.Y ;  /* 0x00000000000c79c3 */ /* 0x000ea20000002600 */
[----:B------:R-:W-:Y:S01]  /*112e0*/  SHF.R.U32.HI R2, RZ, 0x2, R218 ;  /* 0x00000002ff027819 */ /* 0x000fe200000116da */
[----:B------:R-:W3:Y:S01]  /*112f0*/  SHFL.BFLY PT, R8, R231, 0x2, 0x1f ;  /* 0x0c401f00e7087f89 */ /* 0x000ee200000e0000 */
[C---:B------:R-:W-:Y:S01]  /*11300*/  SHF.L.U32 R4, R218.reuse, 0x4, RZ ;  /* 0x00000004da047819 */ /* 0x040fe200000006ff */
[----:B------:R-:W2:Y:S01]  /*11310*/  LDCU.64 UR4, c[0x0][0x430] ;  /* 0x00008600ff0477ac */ /* 0x000ea20008000a00 */
[----:B------:R-:W-:Y:S01]  /*11320*/  LOP3.LUT R2, R9, 0x7, R2, 0xf8, !PT ;  /* 0x0000000709027812 */ /* 0x000fe200078ef802 */
[----:B------:R-:W-:Y:S01]  /*11330*/  BSSY.RECONVERGENT B0, `(.L_x_3091) ;  /* 0x0000136000007945 */ /* 0x000fe20003800200 */
[----:B------:R-:W-:Y:S01]  /*11340*/  SHF.L.U32 R10, R218, 0x1, RZ ;  /* 0x00000001da0a7819 */ /* 0x000fe200000006ff */
[----:B------:R-:W4:Y:S01]  /*11350*/  S2UR UR11, SR_CTAID.Z ;  /* 0x00000000000b79c3 */ /* 0x000f220000002700 */
[----:B------:R-:W-:Y:S01]  /*11360*/  LOP3.LUT R9, R4, 0x1c0, RZ, 0xc0, !PT ;  /* 0x000001c004097812 */ /* 0x000fe200078ec0ff */
[----:B------:R-:W4:Y:S01]  /*11370*/  LDCU UR9, c[0x0][0x3e0] ;  /* 0x00007c00ff0977ac */ /* 0x000f220008000800 */
[----:B------:R-:W-:-:S02]  /*11380*/  LOP3.LUT R217, R217, 0x6, R10, 0xf8, !PT ;  /* 0x00000006d9d97812 */ /* 0x000fc400078ef80a */
[----:B------:R-:W-:Y:S01]  /*11390*/  LOP3.LUT R10, R9, 0x38, R10, 0xf8, !PT ;  /* 0x00000038090a7812 */ /* 0x000fe200078ef80a */
[----:B------:R-:W5:Y:S01]  /*113a0*/  LDCU UR7, c[0x0][0x44c] ;  /* 0x00008980ff0777ac */ /* 0x000f620008000800 */
[C---:B------:R-:W-:Y:S01]  /*113b0*/  R2P PR, R218.reuse, 0x18 ;  /* 0x00000018da007804 */ /* 0x040fe20000000000 */
[----:B------:R-:W5:Y:S01]  /*113c0*/  S2UR UR8, SR_CTAID.X ;  /* 0x00000000000879c3 */ /* 0x000f620000002500 */
[----:B------:R-:W-:Y:S01]  /*113d0*/  LOP3.LUT P5, RZ, R218, 0x3, RZ, 0xc0, !PT ;  /* 0x00000003daff7812 */ /* 0x000fe200078ac0ff */
[----:B------:R-:W-:Y:S01]  /*113e0*/  UIADD3 UR10, UPT, UPT, -UR19, URZ, URZ ;  /* 0x000000ff130a7290 */ /* 0x000fe2000fffe1ff */
[----:B------:R-:W-:Y:S02]  /*113f0*/  LOP3.LUT R10, R217, R10, RZ, 0xfc, !PT ;  /* 0x0000000ad90a7212 */ /* 0x000fe400078efcff */
[----:B------:R-:W-:Y:S01]  /*11400*/  LOP3.LUT R165, R4, 0x10, RZ, 0xc0, !PT ;  /* 0x0000001004a57812 */ /* 0x000fe200078ec0ff */
[----:B-1----:R-:W-:Y:S01]  /*11410*/  FADD.FTZ R0, R0, R235 ;  /* 0x000000eb00007221 */ /* 0x002fe20000010000 */
[----:B------:R-:W-:Y:S01]  /*11420*/  LEA R10, R10, UR6, 0x2 ;  /* 0x000000060a0a7c11 */ /* 0x000fe2000f8e10ff */
[----:B--2---:R-:W-:Y:S01]  /*11430*/  UIMAD UR4, UR12, UR4, UR19 ;  /* 0x000000040c0472a4 */ /* 0x004fe2000f8e0213 */
[----:B---3--:R-:W-:-:S02]  /*11440*/  FADD.FTZ R8, R8, R231 ;  /* 0x000000e708087221 */ /* 0x008fc40000010000 */
[----:B------:R-:W1:Y:S04]  /*11450*/  SHFL.BFLY PT, R7, R0, 0x1, 0x1f ;  /* 0x0c201f0000077f89 */ /* 0x000e6800000e0000 */
[----:B------:R-:W2:Y:S01]  /*11460*/  SHFL.BFLY PT, R5, R8, 0x1, 0x1f ;  /* 0x0c201f0008057f89 */ /* 0x000ea200000e0000 */
[----:B----4-:R-:W-:-:S04]  /*11470*/  UIMAD UR10, UR9, UR10, UR11 ;  /* 0x0000000a090a72a4 */ /* 0x010fc8000f8e020b */
[----:B------:R-:W-:Y:S02]  /*11480*/  UIMAD UR4, UR4, UR9, UR10 ;  /* 0x00000009040472a4 */ /* 0x000fe4000f8e020a */
[----:B-----5:R-:W-:-:S04]  /*11490*/  USHF.L.U32 UR8, UR8, 0x6, URZ ;  /* 0x0000000608087899 */ /* 0x020fc800080006ff */
[----:B------:R-:W-:-:S04]  /*114a0*/  UIMAD UR8, UR4, UR5, UR8 ;  /* 0x00000005040872a4 */ /* 0x000fc8000f8e0208 */
[----:B------:R-:W-:Y:S01]  /*114b0*/  UIMAD UR7, UR8, UR7, URZ ;  /* 0x00000007080772a4 */ /* 0x000fe2000f8e02ff */
[----:B-1----:R-:W-:Y:S01]  /*114c0*/  FADD.FTZ R6, R0, R7 ;  /* 0x0000000700067221 */ /* 0x002fe20000010000 */
[----:B------:R-:W-:Y:S02]  /*114d0*/  SHF.L.U32 R0, R218, 0x2, RZ ;  /* 0x00000002da007819 */ /* 0x000fe400000006ff */
[----:B------:R-:W-:Y:S01]  /*114e0*/  SHF.R.U32.HI R218, RZ, 0x4, R218 ;  /* 0x00000004ffda7819 */ /* 0x000fe200000116da */
[----:B--2---:R-:W-:Y:S01]  /*114f0*/  FADD.FTZ R5, R8, R5 ;  /* 0x0000000508057221 */ /* 0x004fe20000010000 */
[----:B------:R-:W1:Y:S01]  /*11500*/  MUFU.RCP R11, R6 ;  /* 0x00000006000b7308 */ /* 0x000e620000001000 */
[----:B------:R-:W-:Y:S02]  /*11510*/  MOV R8, 0x40 ;  /* 0x0000004000087802 */ /* 0x000fe40000000f00 */
[----:B------:R-:W-:Y:S01]  /*11520*/  LOP3.LUT R7, R0, 0x1f8, RZ, 0xc0, !PT ;  /* 0x000001f800077812 */ /* 0x000fe200078ec0ff */
[----:B------:R-:W-:Y:S01]  /*11530*/  BAR.SYNC.DEFER_BLOCKING 0x0 ;  /* 0x0000000000007b1d */ /* 0x000fe20000010000 */
[----:B------:R-:W-:-:S02]  /*11540*/  FSETP.NE.FTZ.AND P6, PT, R6, RZ, PT ;  /* 0x000000ff0600720b */ /* 0x000fc40003fd5000 */
[----:B------:R-:W-:Y:S02]  /*11550*/  IADD3 R12, PT, PT, R218, 0x10, RZ ;  /* 0x00000010da0c7810 */ /* 0x000fe40007ffe0ff */
[----:B------:R-:W-:Y:S01]  /*11560*/  SEL R8, R8, 0xffffffc0, !P3 ;  /* 0xffffffc008087807 */ /* 0x000fe20005800000 */
[----:B------:R-:W2:Y:S01]  /*11570*/  MUFU.RCP R9, R5 ;  /* 0x0000000500097308 */ /* 0x000ea20000001000 */
[----:B------:R-:W-:Y:S02]  /*11580*/  FSETP.NE.FTZ.AND P3, PT, R5, RZ, PT ;  /* 0x000000ff0500720b */ /* 0x000fe40003f75000 */
[----:B------:R-:W-:Y:S02]  /*11590*/  LOP3.LUT R220, R7, 0x38, R220, 0x78, !PT ;  /* 0x0000003807dc7812 */ /* 0x000fe400078e78dc */
[----:B------:R-:W-:Y:S02]  /*115a0*/  MOV R7, 0x20 ;  /* 0x0000002000077802 */ /* 0x000fe40000000f00 */
[----:B------:R-:W-:Y:S01]  /*115b0*/  ISETP.GE.AND P1, PT, R12, UR16, PT ;  /* 0x000000100c007c0c */ /* 0x000fe2000bf26270 */
[----:B------:R-:W3:Y:S01]  /*115c0*/  @P6 LDC R15, c[0x0][0x458] ;  /* 0x00011600ff0f6b82 */ /* 0x000ee20000000800 */
[----:B-1----:R-:W-:Y:S01]  /*115d0*/  FSEL R11, R11, 1, P6 ;  /* 0x3f8000000b0b7808 */ /* 0x002fe20003000000 */
[----:B------:R-:W1:Y:S01]  /*115e0*/  @P6 MUFU.LG2 R6, R6 ;  /* 0x0000000600066308 */ /* 0x000e620000000c00 */
[----:B------:R-:W-:-:S02]  /*115f0*/  IADD3 R12, PT, PT, R218, 0x18, RZ ;  /* 0x00000018da0c7810 */ /* 0x000fc40007ffe0ff */
[----:B------:R-:W-:Y:S01]  /*11600*/  SEL R7, R7, 0xffffffe0, !P0 ;  /* 0xffffffe007077807 */ /* 0x000fe20004000000 */
        /* <DEDUP_REMOVED lines=65> */
[----:B------:R-:W-:Y:S01]  /*11a20*/  IADD3 R13, PT, PT, R218, 0x8, RZ ;  /* 0x00000008da0d7810 */ /* 0x000fe20007ffe0ff */
        /* <DEDUP_REMOVED lines=70> */
[----:B------:R-:W-:Y:S01]  /*11e90*/  ISETP.GE.AND P2, PT, R13, UR16, PT ;  /* 0x000000100d007c0c */ /* 0x000fe2000bf46270 */
[----:B------:R-:W2:Y:S01]  /*11ea0*/  @P3 LDC R16, c[0x0][0x458] ;  /* 0x00011600ff103b82 */ /* 0x000ea20000000800 */
[C---:B------:R-:W-:Y:S01]  /*11eb0*/  IADD3 R13, PT, PT, R7.reuse, R12, RZ ;  /* 0x0000000c070d7210 */ /* 0x040fe20007ffe0ff */
[----:B------:R-:W-:Y:S01]  /*11ec0*/  STS.64 [R10+0x800], R162 ;  /* 0x000800a20a007388 */ /* 0x000fe20000000a00 */
[-C--:B------:R-:W-:Y:S01]  /*11ed0*/  IADD3 R8, PT, PT, R8, R11.reuse, RZ ;  /* 0x0000000b08087210 */ /* 0x080fe20007ffe0ff */
[----:B------:R-:W4:Y:S01]  /*11ee0*/  @P3 MUFU.LG2 R5, R5 ;  /* 0x0000000500053308 */ /* 0x000f220000000c00 */
[C---:B------:R-:W-:Y:S01]  /*11ef0*/  IADD3 R14, PT, PT, R7.reuse, R11, RZ ;  /* 0x0000000b070e7210 */ /* 0x040fe20007ffe0ff */
[----:B------:R-:W-:Y:S01]  /*11f00*/  STS.64 [R9], R156 ;  /* 0x0000009c09007388 */ /* 0x000fe20000000a00 */
[----:B------:R-:W-:-:S02]  /*11f10*/  IADD3 R7, PT, PT, R7, R8, RZ ;  /* 0x0000000807077210 */ /* 0x000fc40007ffe0ff */
[----:B------:R-:W-:Y:S01]  /*11f20*/  LEA R165, R220, R165, 0x2 ;  /* 0x000000a5dca57211 */ /* 0x000fe200078e10ff */
        /* <DEDUP_REMOVED lines=52> */
[----:B------:R-:W-:Y:S04]  /*12270*/  STS.64 [R13+0xc800], R138 ;  /* 0x00c8008a0d007388 */ /* 0x000fe80000000a00 */
[----:B------:R-:W-:Y:S04]  /*12280*/  STS.64 [R11+0xc000], R140 ;  /* 0x00c0008c0b007388 */ /* 0x000fe80000000a00 */
        /* <DEDUP_REMOVED lines=10> */
[----:B----4-:R-:W-:-:S03]  /*12330*/  MOV R137, UR7 ;  /* 0x0000000700897c02 */ /* 0x010fc60008000f00 */
[----:B------:R1:W-:Y:S04]  /*12340*/  STS.64 [R7+0xc000], R148 ;  /* 0x00c0009407007388 */ /* 0x0003e80000000a00 */
[----:B------:R1:W-:Y:S01]  /*12350*/  STS.64 [R7+0xc800], R150 ;  /* 0x00c8009607007388 */ /* 0x0003e20000000a00 */
[----:B--2---:R-:W-:Y:S01]  /*12360*/  LOP3.LUT R11, R4, 0x3f00, RZ, 0xc0, !PT ;  /* 0x00003f00040b7812 */ /* 0x004fe200078ec0ff */
[----:B------:R-:W-:Y:S01]  /*12370*/  BAR.SYNC.DEFER_BLOCKING 0x0 ;  /* 0x0000000000007b1d */ /* 0x000fe20000010000 */
[----:B------:R-:W-:Y:S02]  /*12380*/  @P3 FMUL.FTZ R4, R5, 0.69314718246459960938 ;  /* 0x3f31721805043820 */ /* 0x000fe40000410000 */
[----:B------:R-:W-:Y:S02]  /*12390*/  LOP3.LUT R11, R11, 0x3c, R0, 0xf8, !PT ;  /* 0x0000003c0b0b7812 */ /* 0x000fe400078ef800 */
[----:B------:R-:W-:Y:S01]  /*123a0*/  @P3 FFMA.FTZ R133, R3, R16, R4 ;  /* 0x0000001003853223 */ /* 0x000fe20000010004 */
[----:B------:R-:W-:-:S02]  /*123b0*/  IADD3 R3, PT, PT, R218, 0x28, RZ ;  /* 0x00000028da037810 */ /* 0x000fc40007ffe0ff */
[----:B------:R-:W-:Y:S01]  /*123c0*/  IADD3 R132, P3, PT, R11, UR7, RZ ;  /* 0x000000070b847c10 */ /* 0x000fe2000ff7e0ff */
        /* <DEDUP_REMOVED lines=44> */
.L_x_3092:
[----:B------:R-:W-:Y:S05]  /*12690*/  BSYNC.RECONVERGENT B0 ;  /* 0x0000000000007941 */ /* 0x000fea0003800200 */
.L_x_3091:
[C---:B------:R-:W-:Y:S01]  /*126a0*/  ISETP.GE.AND P4, PT, R218.reuse, UR16, PT ;  /* 0x00000010da007c0c */ /* 0x040fe2000bf86270 */
        /* <DEDUP_REMOVED lines=24> */
.L_x_3094:
[----:B------:R-:W-:Y:S05]  /*12830*/  BSYNC.RECONVERGENT B0 ;  /* 0x0000000000007941 */ /* 0x000fea0003800200 */
.L_x_3093:
        /* <DEDUP_REMOVED lines=26> */
.L_x_3096:
[----:B------:R-:W-:Y:S05]  /*129e0*/  BSYNC.RECONVERGENT B0 ;  /* 0x0000000000007941 */ /* 0x000fea0003800200 */
.L_x_3095:
        /* <DEDUP_REMOVED lines=24> */
.L_x_3098:
[----:B------:R-:W-:Y:S05]  /*12b70*/  BSYNC.RECONVERGENT B0 ;  /* 0x0000000000007941 */ /* 0x000fea0003800200 */
.L_x_3097:
        /* <DEDUP_REMOVED lines=23> */
.L_x_3100:
[----:B------:R-:W-:Y:S05]  /*12cf0*/  BSYNC.RECONVERGENT B0 ;  /* 0x0000000000007941 */ /* 0x000fea0003800200 */
.L_x_3099:
        /* <DEDUP_REMOVED lines=24> */
.L_x_3102:
[----:B------:R-:W-:Y:S05]  /*12e80*/  BSYNC.RECONVERGENT B0 ;  /* 0x0000000000007941 */ /* 0x000fea0003800200 */
.L_x_3101:
        /* <DEDUP_REMOVED lines=24> */
.L_x_3104:
[----:B------:R-:W-:Y:S05]  /*13010*/  BSYNC.RECONVERGENT B0 ;  /* 0x0000000000007941 */ /* 0x000fea0003800200 */
.L_x_3103:
        /* <DEDUP_REMOVED lines=24> */
.L_x_3106:
[----:B------:R-:W-:Y:S05]  /*131a0*/  BSYNC.RECONVERGENT B0 ;  /* 0x0000000000007941 */ /* 0x000fea0003800200 */
.L_x_3105:
        /* <DEDUP_REMOVED lines=24> */
.L_x_3107:
        /* <DEDUP_REMOVED lines=13> */
.L_x_4086:


//--------------------- .text._ZN5flash24flash_fwd_splitkv_kernelI23Flash_fwd_kernel_traitsILi256ELi64ELi64ELi4ELb0ELb0EN7cutlass6half_tE19Flash_kernel_traitsILi256ELi64ELi64ELi4ES3_EELb1ELb0ELb1ELb0ELb0ELb1ELb1ELb0EEEvNS_16Flash_fwd_paramsE --------------------------
	.section	.text._ZN5flash24flash_fwd_splitkv_kernelI23Flash_fwd_kernel_traitsILi256ELi64ELi64ELi4ELb0ELb0EN7cutlass6half_tE19Flash_kernel_traitsILi256ELi64ELi64ELi4ES3_EELb1ELb0ELb1ELb0ELb0ELb1ELb1ELb0EEEvNS_16Flash_fwd_paramsE,"ax",@progbits
	.align	128
        .global         _ZN5flash24flash_fwd_splitkv_kernelI23Flash_fwd_kernel_traitsILi256ELi64ELi64ELi4ELb0ELb0EN7cutlass6half_tE19Flash_kernel_traitsILi256ELi64ELi64ELi4ES3_EELb1ELb0ELb1ELb0ELb0ELb1ELb1ELb0EEEvNS_16Flash_fwd_paramsE
        .type           _ZN5flash24flash_fwd_splitkv_kernelI23Flash_fwd_kernel_traitsILi256ELi64ELi64ELi4ELb0ELb0EN7cutlass6half_tE19Flash_kernel_traitsILi256ELi64ELi64ELi4ES3_EELb1ELb0ELb1ELb0ELb0ELb1ELb1ELb0EEEvNS_16Flash_fwd_paramsE,@function
        .size           _ZN5flash24flash_fwd_splitkv_kernelI23Flash_fwd_kernel_traitsILi256ELi64ELi64ELi4ELb0ELb0EN7cutlass6half_tE19Flash_kernel_traitsILi256ELi64ELi64ELi4ES3_EELb1ELb0ELb1ELb0ELb0ELb1ELb1ELb0EEEvNS_16Flash_fwd_paramsE,(.L_x_4087 - _ZN5flash24flash_fwd_splitkv_kernelI23Flash_fwd_kernel_traitsILi256ELi64ELi64ELi4ELb0ELb0EN7cutlass6half_tE19Flash_kernel_traitsILi256ELi64ELi64ELi4ES3_EELb1ELb0ELb1ELb0ELb0ELb1ELb1ELb0EEEvNS_16Flash_fwd_paramsE)
        .other          _ZN5flash24flash_fwd_splitkv_kernelI23Flash_fwd_kernel_traitsILi256ELi64ELi64ELi4ELb0ELb0EN7cutlass6half_tE19Flash_kernel_traitsILi256ELi64ELi64ELi4ES3_EELb1ELb0ELb1ELb0ELb0ELb1ELb1ELb0EEEvNS_16Flash_fwd_paramsE,@"STO_CUDA_ENTRY STV_DEFAULT"
_ZN5flash24flash_fwd_splitkv_kernelI23Flash_fwd_kernel_traitsILi256ELi64ELi64ELi4ELb0ELb0EN7cutlass6half_tE19Flash_kernel_traitsILi256ELi64ELi64ELi4ES3_EELb1ELb0ELb1ELb0ELb0ELb1ELb1ELb0EEEvNS_16Flash_fwd_paramsE:
.text._ZN5flash24flash_fwd_splitkv_kernelI23Flash_fwd_kernel_traitsILi256ELi64ELi64ELi4ELb0ELb0EN7cutlass6half_tE19Flash_kernel_traitsILi256ELi64ELi64ELi4ES3_EELb1ELb0ELb1ELb0ELb0ELb1ELb1ELb0EEEvNS_16Flash_fwd_paramsE:
        /* <DEDUP_REMOVED lines=87> */
.L_x_3108:
        /* <DEDUP_REMOVED lines=114> */
.L_x_3111:
[----:B------:R-:W-:Y:S05]  /*0c90*/  BSYNC.RECONVERGENT B0 ;  /* 0x0000000000007941 */ /* 0x000fea0003800200 */
.L_x_3110:
        /* <DEDUP_REMOVED lines=31> */
.L_x_3113:
[----:B------:R-:W-:Y:S05]  /*0e90*/  BSYNC.RECONVERGENT B0 ;  /* 0x0000000000007941 */ /* 0x000fea0003800200 */
.L_x_3112:
        /* <DEDUP_REMOVED lines=24> */
.L_x_3115:
[----:B------:R-:W-:Y:S05]  /*1020*/  BSYNC.RECONVERGENT B0 ;  /* 0x0000000000007941 */ /* 0x000fea0003800200 */
.L_x_3114:
        /* <DEDUP_REMOVED lines=24> */
.L_x_3117:
[----:B------:R-:W-:Y:S05]  /*11b0*/  BSYNC.RECONVERGENT B0 ;  /* 0x0000000000007941 */ /* 0x000fea0003800200 */
.L_x_3116:
        /* <DEDUP_REMOVED lines=24> */
.L_x_3119:
[----:B------:R-:W-:Y:S05]  /*1340*/  BSYNC.RECONVERGENT B0 ;  /* 0x0000000000007941 */ /* 0x000fea0003800200 */
.L_x_3118:
        /* <DEDUP_REMOVED lines=24> */
.L_x_3121:
[----:B------:R-:W-:Y:S05]  /*14d0*/  BSYNC.RECONVERGENT B0 ;  /* 0x0000000000007941 */ /* 0x000fea0003800200 */
.L_x_3120:
        /* <DEDUP_REMOVED lines=23> */
.L_x_3123:
[----:B------:R-:W-:Y:S05]  /*1650*/  BSYNC.RECONVERGENT B0 ;  /* 0x0000000000007941 */ /* 0x000fea0003800200 */
.L_x_3122:
        /* <DEDUP_REMOVED lines=23> */
.L_x_3125:
[----:B------:R-:W-:Y:S05]  /*17d0*/  BSYNC.RECONVERGENT B0 ;  /* 0x0000000000007941 */ /* 0x000fea0003800200 */
.L_x_3124:
        /* <DEDUP_REMOVED lines=33> */
.L_x_3109:
        /* <DEDUP_REMOVED lines=14> */
.L_x_3126:
        /* <DEDUP_REMOVED lines=100> */
.L_x_3127:
        /* <DEDUP_REMOVED lines=15> */
.L_x_3129:
[----:B------:R-:W1:Y:S01]  /*2200*/  LDCU.64 UR10, c[0x0][0x3b8] ;  /* 0x00007700ff0a77ac */ /* 0x000e620008000a00 */
[----:B------:R-:W-:-:S04]  /*2210*/  UIADD3 UR15, UPT, UPT, UR7, UR16, URZ ;  /* 0x00000010070f7290 */ /* 0x000fc8000fffe0ff */
[----:B-1----:R-:W-:Y:S02]  /*2220*/  UIMAD.WIDE.U32 UR4, UR15, UR10, URZ ;  /* 0x0000000a0f0472a5 */ /* 0x002fe4000f8e00ff */
[----:B------:R-:W-:-:S04]  /*2230*/  UIMAD UR15, UR15, UR11, URZ ;  /* 0x0000000b0f0f72a4 */ /* 0x000fc8000f8e02ff */
[----:B------:R-:W-:Y:S01]  /*2240*/  UIADD3 UR15, UPT, UPT, UR5, UR15, URZ ;  /* 0x0000000f050f7290 */ /* 0x000fe2000fffe0ff */
[----:B------:R-:W-:-:S11]  /*2250*/  UMOV UR14, UR4 ;  /* 0x00000004000e7c82 */ /* 0x000fd60008000000 */
.L_x_3130:
        /* <DEDUP_REMOVED lines=15> */
.L_x_3131:
[----:B------:R-:W1:Y:S01]  /*2350*/  LDCU.64 UR8, c[0x0][0x3c0] ;  /* 0x00007800ff0877ac */ /* 0x000e620008000a00 */
[----:B------:R-:W-:-:S04]  /*2360*/  UIADD3 UR7, UPT, UPT, UR7, UR16, URZ ;  /* 0x0000001007077290 */ /* 0x000fc8000fffe0ff */
[----:B-1----:R-:W-:Y:S02]  /*2370*/  UIMAD.WIDE.U32 UR16, UR7, UR8, URZ ;  /* 0x00000008071072a5 */ /* 0x002fe4000f8e00ff */
[----:B------:R-:W-:-:S04]  /*2380*/  UIMAD UR5, UR7, UR9, URZ ;  /* 0x00000009070572a4 */ /* 0x000fc8000f8e02ff */
[----:B------:R-:W-:-:S12]  /*2390*/  UIADD3 UR5, UPT, UPT, UR17, UR5, URZ ;  /* 0x0000000511057290 */ /* 0x000fd8000fffe0ff */
.L_x_3132:
        /* <DEDUP_REMOVED lines=56> */
.L_x_3128:
        /* <DEDUP_REMOVED lines=18> */
[C---:B------:R-:W-:Y:S01]  /*2840*/  IMAD.WIDE.U32 R6, R10.reuse, UR10, R6 ;  /* 0x0000000a0a067c25 */ /* 0x040fe2000f8e0006 */
[----:B------:R-:W-:Y:S02]  /*2850*/  LOP3.LUT R167, R167, 0x1e00, R0, 0xf8, !PT ;  /* 0x00001e00a7a77812 */ /* 0x000fe400078ef800 */
[C---:B------:R-:W-:Y:S01]  /*2860*/  LOP3.LUT R183, R185.reuse, 0x80, RZ, 0xfc, !PT ;  /* 0x00000080b9b77812 */ /* 0x040fe200078efcff */
        /* <DEDUP_REMOVED lines=71> */
.L_x_3134:
[----:B------:R-:W-:Y:S05]  /*2ce0*/  BSYNC.RECONVERGENT B0 ;  /* 0x0000000000007941 */ /* 0x000fea0003800200 */
.L_x_3133:
        /* <DEDUP_REMOVED lines=41> */
.L_x_3136:
[----:B------:R-:W-:Y:S05]  /*2f80*/  BSYNC.RECONVERGENT B0 ;  /* 0x0000000000007941 */ /* 0x000fea0003800200 */
.L_x_3135:
        /* <DEDUP_REMOVED lines=41> */
.L_x_3138:
[----:B------:R-:W-:Y:S05]  /*3220*/  BSYNC.RECONVERGENT B0 ;  /* 0x0000000000007941 */ /* 0x000fea0003800200 */
.L_x_3137:
        /* <DEDUP_REMOVED lines=41> */
.L_x_3140:
[----:B------:R-:W-:Y:S05]  /*34c0*/  BSYNC.RECONVERGENT B0 ;  /* 0x0000000000007941 */ /* 0x000fea0003800200 */
.L_x_3139:
        /* <DEDUP_REMOVED lines=31> */
.L_x_3142:
[----:B------:R-:W-:Y:S05]  /*36c0*/  BSYNC.RECONVERGENT B0 ;  /* 0x0000000000007941 */ /* 0x000fea0003800200 */
.L_x_3141:
        /* <DEDUP_REMOVED lines=31> */
.L_x_3144:
[----:B------:R-:W-:Y:S05]  /*38c0*/  BSYNC.RECONVERGENT B0 ;  /* 0x0000000000007941 */ /* 0x000fea0003800200 */
.L_x_3143:
        /* <DEDUP_REMOVED lines=33> */
.L_x_3146:
[----:B------:R-:W-:Y:S05]  /*3ae0*/  BSYNC.RECONVERGENT B0 ;  /* 0x0000000000007941 */ /* 0x000fea0003800200 */
.L_x_3145:
        /* <DEDUP_REMOVED lines=31> */
.L_x_3148:
[----:B------:R-:W-:Y:S05]  /*3ce0*/  BSYNC.RECONVERGENT B0 ;  /* 0x0000000000007941 */ /* 0x000fea0003800200 */
.L_x_3147:
        /* <DEDUP_REMOVED lines=67> */
.L_x_3150:
[----:B------:R4:W-:Y:S04]  /*4120*/  STS.128 [R167+0x10000], RZ ;  /* 0x010000ffa7007388 */ /* 0x0009e80000000c00 */
[----:B------:R4:W-:Y:S04]  /*4130*/  STS.128 [R167+0x12000], RZ ;  /* 0x012000ffa7007388 */ /* 0x0009e80000000c00 */
[----:B------:R4:W-:Y:S04]  /*4140*/  STS.128 [R167+0x14000], RZ ;  /* 0x014000ffa7007388 */ /* 0x0009e80000000c00 */
[----:B------:R4:W-:Y:S02]  /*4150*/  STS.128 [R167+0x16000], RZ ;  /* 0x016000ffa7007388 */ /* 0x0009e40000000c00 */
.L_x_3151:
[----:B------:R-:W-:Y:S05]  /*4160*/  BSYNC.RECONVERGENT B0 ;  /* 0x0000000000007941 */ /* 0x000fea0003800200 */
.L_x_3149:
        /* <DEDUP_REMOVED lines=47> */
.L_x_3153:
[----:B------:R-:W-:Y:S05]  /*4460*/  BSYNC.RECONVERGENT B0 ;  /* 0x0000000000007941 */ /* 0x000fea0003800200 */
.L_x_3152:
        /* <DEDUP_REMOVED lines=37> */
.L_x_3155:
[----:B------:R-:W-:Y:S05]  /*46c0*/  BSYNC.RECONVERGENT B0 ;  /* 0x0000000000007941 */ /* 0x000fea0003800200 */
.L_x_3154:
        /* <DEDUP_REMOVED lines=35> */
.L_x_3157:
[----:B------:R-:W-:Y:S05]  /*4900*/  BSYNC.RECONVERGENT B0 ;  /* 0x0000000000007941 */ /* 0x000fea0003800200 */
.L_x_3156:
[----:B------:R-:W-:Y:S01]  /*4910*/  LDSM.16.M88.4 R52, [R93] ;  /* 0x000000005d34783b */ /* 0x000fe20000000200 */
[----:B------:R-:W-:Y:S01]  /*4920*/  IMAD.MOV.U32 R84, RZ, RZ, 0x20 ;  /* 0x00000020ff547424 */ /* 0x000fe200078e00ff */
[----:B------:R-:W-:Y:S01]  /*4930*/  LOP3.LUT P6, RZ, R218, 0x2, RZ, 0xc0, !PT ;  /* 0x00000002daff7812 */ /* 0x000fe200078cc0ff */
[----:B------:R-:W-:Y:S01]  /*4940*/  VIADD R87, R90, UR6 ;  /* 0x000000065a577c36 */ /* 0x000fe20008000000 */
[----:B------:R-:W5:Y:S01]  /*4950*/  LDSM.16.M88.4 R24, [R90+UR6+0x8000] ;  /* 0x008000065a18783b */ /* 0x000f620008000200 */
[----:B------:R-:W-:Y:S01]  /*4960*/  IMAD.MOV.U32 R192, RZ, RZ, 0x40 ;  /* 0x00000040ffc07424 */ /* 0x000fe200078e00ff */
[----:B------:R-:W-:Y:S01]  /*4970*/  SEL R84, R84, 0xffffffe0, !P6 ;  /* 0xffffffe054547807 */ /* 0x000fe20007000000 */
[----:B------:R-:W4:Y:S01]  /*4980*/  LDCU UR4, c[0x0][0x50c] ;  /* 0x0000a180ff0477ac */ /* 0x000f220008000800 */
[----:B--23--:R-:W2:Y:S01]  /*4990*/  LDSM.16.M88.4 R16, [R90+UR6+0x8800] ;  /* 0x008800065a10783b */ /* 0x00cea20008000200 */
[----:B------:R-:W-:Y:S02]  /*49a0*/  LOP3.LUT P0, RZ, R218, 0x4, RZ, 0xc0, !PT ;  /* 0x00000004daff7812 */ /* 0x000fe4000780c0ff */
[--C-:B------:R-:W-:Y:S01]  /*49b0*/  IMAD.IADD R91, R93, 0x1, R84.reuse ;  /* 0x000000015d5b7824 */ /* 0x100fe200078e0254 */
[----:B------:R-:W3:Y:S01]  /*49c0*/  LDSM.16.M88.4 R60, [R90+UR6+0x9000] ;  /* 0x009000065a3c783b */ /* 0x000ee20008000200 */
[----:B------:R-:W-:Y:S01]  /*49d0*/  IMAD.IADD R86, R87, 0x1, R84 ;  /* 0x0000000157567824 */ /* 0x000fe200078e0254 */
[----:B------:R-:W-:Y:S01]  /*49e0*/  SEL R192, R192, 0xffffffc0, !P0 ;  /* 0xffffffc0c0c07807 */ /* 0x000fe20004000000 */
[----:B------:R-:W-:Y:S01]  /*49f0*/  UISETP.GT.AND UP0, UPT, UR27, UR18, UPT ;  /* 0x000000121b00728c */ /* 0x000fe2000bf04270 */
[----:B------:R-:W-:Y:S01]  /*4a00*/  LDSM.16.M88.4 R36, [R91] ;  /* 0x000000005b24783b */ /* 0x000fe20000000200 */
[----:B------:R-:W-:-:S02]  /*4a10*/  VIMNMX R165, PT, PT, R2, UR24, PT ;  /* 0x0000001802a57c48 */ /* 0x000fc4000bfe0100 */
[--C-:B------:R-:W-:Y:S01]  /*4a20*/  IMAD.IADD R89, R93, 0x1, R192.reuse ;  /* 0x000000015d597824 */ /* 0x100fe200078e02c0 */
[----:B-1----:R-:W1:Y:S01]  /*4a30*/  LDSM.16.M88.4 R8, [R86+0x8000] ;  /* 0x008000005608783b */ /* 0x002e620000000200 */
[----:B------:R-:W-:Y:S02]  /*4a40*/  IMAD.IADD R87, R87, 0x1, R192 ;  /* 0x0000000157577824 */ /* 0x000fe400078e02c0 */
[C---:B------:R-:W-:Y:S01]  /*4a50*/  IMAD.IADD R88, R84.reuse, 0x1, R89 ;  /* 0x0000000154587824 */ /* 0x040fe200078e0259 */
[----:B------:R-:W4:Y:S02]  /*4a60*/  LDSM.16.M88.4 R32, [R90+UR6+0x9800] ;  /* 0x009800065a20783b */ /* 0x000f240008000200 */
[----:B------:R-:W-:Y:S02]  /*4a70*/  IADD3 R85, PT, PT, R84, R87, RZ ;  /* 0x0000005754557210 */ /* 0x000fe40007ffe0ff */
[----:B------:R-:W4:Y:S04]  /*4a80*/  LDSM.16.M88.4 R12, [R86+0x8800] ;  /* 0x00880000560c783b */ /* 0x000f280000000200 */
[----:B------:R-:W4:Y:S04]  /*4a90*/  LDSM.16.M88.4 R4, [R86+0x9000] ;  /* 0x009000005604783b */ /* 0x000f280000000200 */
        /* <DEDUP_REMOVED lines=8> */
[C---:B--2---:R-:W-:Y:S03]  /*4b20*/  HMMA.16816.F32 R20, R52.reuse, R16, RZ ;  /* 0x000000103414723c */ /* 0x044fe600000018ff */
[----:B------:R-:W-:Y:S04]  /*4b30*/  LDSM.16.M88.4 R76, [R85+0xb000] ;  /* 0x00b00000554c783b */ /* 0x000fe80000000200 */
[----:B------:R-:W0:Y:S01]  /*4b40*/  LDGDEPBAR ;  /* 0x00000000000079af */ /* 0x000e220000000000 */
[C---:B---3--:R-:W-:Y:S08]  /*4b50*/  HMMA.16816.F32 R64, R52.reuse, R60, RZ ;  /* 0x0000003c3440723c */ /* 0x048ff000000018ff */
[C---:B------:R-:W-:Y:S08]  /*4b60*/  HMMA.16816.F32 R16, R52.reuse, R18, RZ ;  /* 0x000000123410723c */ /* 0x040ff000000018ff */
[----:B------:R-:W-:Y:S08]  /*4b70*/  HMMA.16816.F32 R60, R52, R62, RZ ;  /* 0x0000003e343c723c */ /* 0x000ff000000018ff */
[C---:B-1----:R-:W-:Y:S08]  /*4b80*/  HMMA.16816.F32 R28, R36.reuse, R8, R28 ;  /* 0x00000008241c723c */ /* 0x042ff0000000181c */
[----:B------:R-:W-:Y:S01]  /*4b90*/  HMMA.16816.F32 R24, R36, R10, R24 ;  /* 0x0000000a2418723c */ /* 0x000fe20000001818 */
[----:B------:R-:W1:Y:S07]  /*4ba0*/  LDSM.16.M88.4 R8, [R87+0x8000] ;  /* 0x008000005708783b */ /* 0x000e6e0000000200 */
[C---:B----4-:R-:W-:Y:S08]  /*4bb0*/  HMMA.16816.F32 R56, R52.reuse, R32, RZ ;  /* 0x000000203438723c */ /* 0x050ff000000018ff */
[----:B------:R-:W-:Y:S01]  /*4bc0*/  HMMA.16816.F32 R52, R52, R34, RZ ;  /* 0x000000223434723c */ /* 0x000fe200000018ff */
[----:B------:R-:W-:Y:S07]  /*4bd0*/  LDSM.16.M88.4 R32, [R85+0x8000] ;  /* 0x008000005520783b */ /* 0x000fee0000000200 */
[C---:B------:R-:W-:Y:S08]  /*4be0*/  HMMA.16816.F32 R20, R36.reuse, R12, R20 ;  /* 0x0000000c2414723c */ /* 0x040ff00000001814 */
[C---:B------:R-:W-:Y:S01]  /*4bf0*/  HMMA.16816.F32 R16, R36.reuse, R14, R16 ;  /* 0x0000000e2410723c */ /* 0x040fe20000001810 */
[----:B------:R-:W-:Y:S07]  /*4c00*/  LDSM.16.M88.4 R12, [R85+0x8800] ;  /* 0x00880000550c783b */ /* 0x000fee0000000200 */
[C---:B------:R-:W-:Y:S08]  /*4c10*/  HMMA.16816.F32 R64, R36.reuse, R4, R64 ;  /* 0x000000042440723c */ /* 0x040ff00000001840 */
        /* <DEDUP_REMOVED lines=119> */
[----:B------:R-:W-:Y:S07]  /*5390*/  LDSM.16.M88.4 R44, [R91+0x6000] ;  /* 0x006000005b2c783b */ /* 0x000fee0000000200 */
[----:B--2---:R-:W-:Y:S01]  /*53a0*/  HMMA.16816.F32 R68, R48, R40, R20 ;  /* 0x000000283044723c */ /* 0x004fe20000001814 */
[----:B------:R-:W2:Y:S07]  /*53b0*/  LDSM.16.M88.4 R20, [R86+0xe000] ;  /* 0x00e000005614783b */ /* 0x000eae0000000200 */
[C---:B------:R-:W-:Y:S08]  /*53c0*/  HMMA.16816.F32 R64, R76.reuse, R72, R64 ;  /* 0x000000484c40723c */ /* 0x040ff00000001840 */
[----:B------:R-:W-:Y:S01]  /*53d0*/  HMMA.16816.F32 R60, R76, R74, R60 ;  /* 0x0000004a4c3c723c */ /* 0x000fe2000000183c */
[----:B------:R-:W-:Y:S07]  /*53e0*/  LDSM.16.M88.4 R72, [R90+UR6+0xf000] ;  /* 0x00f000065a48783b */ /* 0x000fee0008000200 */
[----:B------:R-:W-:Y:S08]  /*53f0*/  HMMA.16816.F32 R16, R48, R42, R16 ;  /* 0x0000002a3010723c */ /* 0x000ff00000001810 */
[C---:B---3--:R-:W-:Y:S08]  /*5400*/  HMMA.16816.F32 R28, R12.reuse, R8, R28 ;  /* 0x000000080c1c723c */ /* 0x048ff0000000181c */
[----:B------:R-:W-:Y:S01]  /*5410*/  HMMA.16816.F32 R24, R12, R10, R24 ;  /* 0x0000000a0c18723c */ /* 0x000fe20000001818 */
[----:B------:R-:W3:Y:S07]  /*5420*/  LDSM.16.M88.4 R8, [R90+UR6+0xf800] ;  /* 0x00f800065a08783b */ /* 0x000eee0008000200 */
        /* <DEDUP_REMOVED lines=8> */
[----:B------:R-:W-:Y:S01]  /*54b0*/  HMMA.16816.F32 R16, R12, R6, R16 ;  /* 0x000000060c10723c */ /* 0x000fe20000001810 */
[----:B------:R-:W1:Y:S07]  /*54c0*/  LDSM.16.M88.4 R4, [R86+0xe800] ;  /* 0x00e800005604783b */ /* 0x000e6e0000000200 */
[C---:B--2---:R-:W-:Y:S01]  /*54d0*/  HMMA.16816.F32 R40, R44.reuse, R20, R28 ;  /* 0x000000142c28723c */ /* 0x044fe2000000181c */
[----:B------:R-:W-:Y:S07]  /*54e0*/  LDSM.16.M88.4 R28, [R88+0x6000] ;  /* 0x00600000581c783b */ /* 0x000fee0000000200 */
[----:B------:R-:W-:Y:S01]  /*54f0*/  HMMA.16816.F32 R24, R44, R22, R24 ;  /* 0x000000162c18723c */ /* 0x000fe20000001818 */
[----:B------:R-:W2:Y:S07]  /*5500*/  LDSM.16.M88.4 R20, [R86+0xf800] ;  /* 0x00f800005614783b */ /* 0x000eae0000000200 */
[C---:B---3--:R-:W-:Y:S08]  /*5510*/  HMMA.16816.F32 R56, R12.reuse, R8, R56 ;  /* 0x000000080c38723c */ /* 0x048ff00000001838 */
[C---:B------:R-:W-:Y:S01]  /*5520*/  HMMA.16816.F32 R52, R12.reuse, R10, R52 ;  /* 0x0000000a0c34723c */ /* 0x040fe20000001834 */
[----:B------:R-:W3:Y:S07]  /*5530*/  LDSM.16.M88.4 R8, [R87+0xf800] ;  /* 0x00f800005708783b */ /* 0x000eee0000000200 */
[C---:B------:R-:W-:Y:S08]  /*5540*/  HMMA.16816.F32 R64, R12.reuse, R72, R64 ;  /* 0x000000480c40723c */ /* 0x040ff00000001840 */
[----:B------:R-:W-:Y:S01]  /*5550*/  HMMA.16816.F32 R60, R12, R74, R60 ;  /* 0x0000004a0c3c723c */ /* 0x000fe2000000183c */
[----:B------:R-:W5:Y:S04]  /*5560*/  LDSM.16.M88.4 R72, [R86+0xf000] ;  /* 0x00f000005648783b */ /* 0x000f680000000200 */
[----:B------:R-:W-:Y:S03]  /*5570*/  LDSM.16.M88.4 R12, [R85+0xe800] ;  /* 0x00e80000550c783b */ /* 0x000fe60000000200 */
        /* <DEDUP_REMOVED lines=10> */
[----:B---3--:R-:W-:Y:S03]  /*5620*/  HMMA.16816.F32 R52, R36, R10, R52 ;  /* 0x0000000a2434723c */ /* 0x008fe60000001834 */
[----:B------:R-:W-:Y:S01]  /*5630*/  FMUL.FTZ R41, R41, UR4 ;  /* 0x0000000429297c20 */ /* 0x000fe20008410000 */
[----:B------:R-:W-:-:S04]  /*5640*/  FMUL.FTZ R40, R40, UR4 ;  /* 0x0000000428287c20 */ /* 0x000fc80008410000 */
[----:B------:R-:W-:Y:S01]  /*5650*/  HMMA.16816.F32 R56, R44, R20, R56 ;  /* 0x000000142c38723c */ /* 0x000fe20000001838 */
[----:B------:R-:W3:Y:S01]  /*5660*/  LDSM.16.M88.4 R20, [R85+0xf000] ;  /* 0x00f000005514783b */ /* 0x000ee20000000200 */
[----:B------:R-:W-:Y:S01]  /*5670*/  MUFU.TANH R41, R41 ;  /* 0x0000002900297308 */ /* 0x000fe20000002400 */
[----:B------:R-:W-:Y:S01]  /*5680*/  FMUL.FTZ R10, R24, UR4 ;  /* 0x00000004180a7c20 */ /* 0x000fe20008410000 */
[----:B------:R-:W-:Y:S01]  /*5690*/  FMUL.FTZ R11, R25, UR4 ;  /* 0x00000004190b7c20 */ /* 0x000fe20008410000 */
[----:B------:R-:W-:-:S04]  /*56a0*/  DEPBAR.LE SB0, 0x0 ;  /* 0x000080000000791a */ /* 0x000fc80000000000 */
[C---:B-----5:R-:W-:Y:S01]  /*56b0*/  HMMA.16816.F32 R60, R44.reuse, R74, R60 ;  /* 0x0000004a2c3c723c */ /* 0x060fe2000000183c */
[----:B------:R-:W-:Y:S07]  /*56c0*/  MUFU.TANH R10, R10 ;  /* 0x0000000a000a7308 */ /* 0x000fee0000002400 */
[----:B------:R-:W-:Y:S01]  /*56d0*/  HMMA.16816.F32 R64, R44, R72, R64 ;  /* 0x000000482c40723c */ /* 0x000fe20000001840 */
[----:B------:R-:W-:Y:S07]  /*56e0*/  MUFU.TANH R11, R11 ;  /* 0x0000000b000b7308 */ /* 0x000fee0000002400 */
[----:B-1----:R-:W-:Y:S01]  /*56f0*/  HMMA.16816.F32 R16, R36, R6, R16 ;  /* 0x000000062410723c */ /* 0x002fe20000001810 */
[----:B------:R-:W-:Y:S01]  /*5700*/  FMUL.FTZ R7, R27, UR4 ;  /* 0x000000041b077c20 */ /* 0x000fe20008410000 */
[----:B------:R-:W-:Y:S01]  /*5710*/  FMUL.FTZ R6, R26, UR4 ;  /* 0x000000041a067c20 */ /* 0x000fe20008410000 */
[----:B------:R-:W-:Y:S05]  /*5720*/  MUFU.TANH R40, R40 ;  /* 0x0000002800287308 */ /* 0x000fea0000002400 */
[----:B------:R-:W-:Y:S03]  /*5730*/  HMMA.16816.F32 R52, R28, R34, R52 ;  /* 0x000000221c34723c */ /* 0x000fe60000001834 */
[----:B------:R-:W-:Y:S05]  /*5740*/  MUFU.TANH R7, R7 ;  /* 0x0000000700077308 */ /* 0x000fea0000002400 */
[C---:B------:R-:W-:Y:S01]  /*5750*/  HMMA.16816.F32 R68, R36.reuse, R4, R68 ;  /* 0x000000042444723c */ /* 0x040fe20000001844 */
[----:B------:R-:W-:Y:S01]  /*5760*/  FMUL.FTZ R5, R43, UR4 ;  /* 0x000000042b057c20 */ /* 0x000fe20008410000 */
[----:B------:R-:W-:Y:S01]  /*5770*/  FMUL.FTZ R4, R42, UR4 ;  /* 0x000000042a047c20 */ /* 0x000fe20008410000 */
[----:B------:R-:W-:Y:S05]  /*5780*/  MUFU.TANH R6, R6 ;  /* 0x0000000600067308 */ /* 0x000fea0000002400 */
[----:B--2---:R-:W-:Y:S03]  /*5790*/  HMMA.16816.F32 R60, R36, R50, R60 ;  /* 0x00000032243c723c */ /* 0x004fe6000000183c */
[----:B------:R-:W-:Y:S01]  /*57a0*/  MUFU.TANH R5, R5 ;  /* 0x0000000500057308 */ /* 0x000fe20000002400 */
[----:B------:R-:W-:Y:S01]  /*57b0*/  FMUL.FTZ R53, R53, UR4 ;  /* 0x0000000435357c20 */ /* 0x000fe20008410000 */
[----:B------:R-:W-:-:S03]  /*57c0*/  FMUL.FTZ R55, R55, UR4 ;  /* 0x0000000437377c20 */ /* 0x000fc60008410000 */
[----:B------:R-:W-:Y:S03]  /*57d0*/  HMMA.16816.F32 R64, R36, R48, R64 ;  /* 0x000000302440723c */ /* 0x000fe60000001840 */
[----:B------:R-:W-:Y:S05]  /*57e0*/  MUFU.TANH R4, R4 ;  /* 0x0000000400047308 */ /* 0x000fea0000002400 */
[----:B------:R-:W-:Y:S01]  /*57f0*/  HMMA.16816.F32 R16, R28, R14, R16 ;  /* 0x0000000e1c10723c */ /* 0x000fe20000001810 */
[----:B------:R-:W-:Y:S01]  /*5800*/  FMUL.FTZ R14, R54, UR4 ;  /* 0x00000004360e7c20 */ /* 0x000fe20008410000 */
[----:B------:R-:W-:Y:S01]  /*5810*/  VIADD R15, R188, UR17 ;  /* 0x00000011bc0f7c36 */ /* 0x000fe20008000000 */
[----:B------:R-:W-:Y:S05]  /*5820*/  MUFU.TANH R53, R53 ;  /* 0x0000003500357308 */ /* 0x000fea0000002400 */
[----:B------:R-:W-:Y:S01]  /*5830*/  HMMA.16816.F32 R56, R36, R8, R56 ;  /* 0x000000082438723c */ /* 0x000fe20000001838 */
[----:B------:R-:W-:-:S02]  /*5840*/  FMUL.FTZ R9, R52, UR4 ;  /* 0x0000000434097c20 */ /* 0x000fc40008410000 */
[----:B------:R-:W1:Y:S05]  /*5850*/  MUFU.TANH R14, R14 ;  /* 0x0000000e000e7308 */ /* 0x000e6a0000002400 */
[----:B------:R-:W-:Y:S03]  /*5860*/  HMMA.16816.F32 R68, R28, R12, R68 ;  /* 0x0000000c1c44723c */ /* 0x000fe60000001844 */
[----:B------:R-:W2:Y:S01]  /*5870*/  MUFU.TANH R9, R9 ;  /* 0x0000000900097308 */ /* 0x000ea20000002400 */
[----:B------:R-:W-:Y:S01]  /*5880*/  FMUL.FTZ R26, R18, UR4 ;  /* 0x00000004121a7c20 */ /* 0x000fe20008410000 */
[----:B------:R-:W-:-:S02]  /*5890*/  VIADD R18, R15, 0x9 ;  /* 0x000000090f127836 */ /* 0x000fc40000000000 */
[----:B------:R-:W-:Y:S01]  /*58a0*/  FMUL.FTZ R17, R17, UR4 ;  /* 0x0000000411117c20 */ /* 0x000fe20008410000 */
[C---:B---3--:R-:W-:Y:S01]  /*58b0*/  HMMA.16816.F32 R60, R28.reuse, R22, R60 ;  /* 0x000000161c3c723c */ /* 0x048fe2000000183c */
[----:B------:R-:W-:Y:S02]  /*58c0*/  IMAD.U32 R23, RZ, RZ, UR24 ;  /* 0x00000018ff177e24 */ /* 0x000fe4000f8e00ff */
[----:B------:R-:W-:Y:S01]  /*58d0*/  FMUL.FTZ R22, R19, UR4 ;  /* 0x0000000413167c20 */ /* 0x000fe20008410000 */
[----:B------:R-:W-:Y:S02]  /*58e0*/  MUFU.TANH R55, R55 ;  /* 0x0000003700377308 */ /* 0x000fe40000002400 */
[----:B------:R-:W-:Y:S01]  /*58f0*/  VIADDMNMX R2, R2, 0x8, R23, PT ;  /* 0x0000000802027846 */ /* 0x000fe20003800117 */
[----:B------:R-:W-:Y:S01]  /*5900*/  FMUL.FTZ R23, R16, UR4 ;  /* 0x0000000410177c20 */ /* 0x000fe20008410000 */
[----:B------:R-:W-:Y:S01]  /*5910*/  HMMA.16816.F32 R64, R28, R20, R64 ;  /* 0x000000141c40723c */ /* 0x000fe20000001840 */
[----:B------:R-:W-:-:S02]  /*5920*/  VIADD R21, R15, 0x38 ;  /* 0x000000380f157836 */ /* 0x000fc40000000000 */
[----:B------:R-:W-:Y:S02]  /*5930*/  VIADD R16, R15, 0x1 ;  /* 0x000000010f107836 */ /* 0x000fe40000000000 */
[----:B------:R-:W-:Y:S01]  /*5940*/  FMUL.FTZ R12, R68, UR4 ;  /* 0x00000004440c7c20 */ /* 0x000fe20008410000 */
[----:B------:R-:W-:Y:S01]  /*5950*/  FMUL.FTZ R8, R70, UR4 ;  /* 0x0000000446087c20 */ /* 0x000fe20008410000 */
[----:B------:R-:W-:Y:S01]  /*5960*/  I2FP.F32.S32 R24, R21 ;  /* 0x0000001500187245 */ /* 0x000fe20000201400 */
[----:B------:R-:W-:Y:S01]  /*5970*/  FMUL.FTZ R13, R69, UR4 ;  /* 0x00000004450d7c20 */ /* 0x000fe20008410000 */
[CC--:B------:R-:W-:Y:S01]  /*5980*/  ISETP.GE.AND P1, PT, R16.reuse, R165.reuse, PT ;  /* 0x000000a51000720c */ /* 0x0c0fe20003f26270 */
[----:B------:R-:W-:Y:S01]  /*5990*/  HMMA.16816.F32 R56, R28, R32, R56 ;  /* 0x000000201c38723c */ /* 0x000fe20000001838 */
[----:B------:R-:W-:Y:S01]  /*59a0*/  ISETP.GE.AND P2, PT, R16, R2, PT ;  /* 0x000000021000720c */ /* 0x000fe20003f46270 */
[C---:B-1----:R-:W-:Y:S01]  /*59b0*/  FFMA.FTZ R207, R24.reuse, UR5, R14 ;  /* 0x0000000518cf7c23 */ /* 0x042fe2000801000e */
[----:B------:R-:W-:Y:S01]  /*59c0*/  I2FP.F32.S32 R14, R16 ;  /* 0x00000010000e7245 */ /* 0x000fe20000201400 */
[----:B--2---:R-:W-:Y:S01]  /*59d0*/  FFMA.FTZ R9, R24, UR5, R9 ;  /* 0x0000000518097c23 */ /* 0x004fe20008010009 */
[-C--:B------:R-:W-:Y:S01]  /*59e0*/  ISETP.GE.AND P5, PT, R21, R2.reuse, PT ;  /* 0x000000021500720c */ /* 0x080fe20003fa6270 */
[----:B------:R-:W-:Y:S01]  /*59f0*/  VIADD R29, R15, 0x8 ;  /* 0x000000080f1d7836 */ /* 0x000fe20000000000 */
[-C--:B------:R-:W-:Y:S01]  /*5a00*/  ISETP.GE.AND P4, PT, R21, R165.reuse, PT ;  /* 0x000000a51500720c */ /* 0x080fe20003f86270 */
[C---:B------:R-:W-:Y:S01]  /*5a10*/  FFMA.FTZ R16, R14.reuse, UR5, R41 ;  /* 0x000000050e107c23 */ /* 0x040fe20008010029 */
[----:B------:R-:W-:Y:S01]  /*5a20*/  MUFU.TANH R12, R12 ;  /* 0x0000000c000c7308 */ /* 0x000fe20000002400 */
[----:B------:R-:W-:Y:S01]  /*5a30*/  FSEL R207, R207, -INF , !P5 ;  /* 0xff800000cfcf7808 */ /* 0x000fe20006800000 */
[----:B------:R-:W-:Y:S01]  /*5a40*/  FFMA.FTZ R19, R14, UR5, R5 ;  /* 0x000000050e137c23 */ /* 0x000fe20008010005 */
[----:B------:R-:W-:Y:S01]  /*5a50*/  FSEL R216, R9, -INF , !P4 ;  /* 0xff80000009d87808 */ /* 0x000fe20006000000 */
[----:B------:R-:W-:Y:S01]  /*5a60*/  FMUL.FTZ R20, R71, UR4 ;  /* 0x0000000447147c20 */ /* 0x000fe20008410000 */
[----:B------:R-:W-:Y:S01]  /*5a70*/  FSEL R16, R16, -INF , !P1 ;  /* 0xff80000010107808 */ /* 0x000fe20004800000 */
[----:B------:R-:W-:Y:S01]  /*5a80*/  FMUL.FTZ R24, R64, UR4 ;  /* 0x0000000440187c20 */ /* 0x000fe20008410000 */
[CC--:B------:R-:W-:Y:S01]  /*5a90*/  ISETP.GE.AND P5, PT, R18.reuse, R165.reuse, PT ;  /* 0x000000a51200720c */ /* 0x0c0fe20003fa6270 */
[----:B------:R-:W1:Y:S01]  /*5aa0*/  MUFU.TANH R8, R8 ;  /* 0x0000000800087308 */ /* 0x000e620000002400 */
[-C--:B------:R-:W-:Y:S01]  /*5ab0*/  ISETP.GE.AND P1, PT, R18, R2.reuse, PT ;  /* 0x000000021200720c */ /* 0x080fe20003f26270 */
[----:B------:R-:W-:Y:S01]  /*5ac0*/  FMUL.FTZ R25, R66, UR4 ;  /* 0x0000000442197c20 */ /* 0x000fe20008410000 */
[----:B------:R-:W-:Y:S01]  /*5ad0*/  ISETP.GE.AND P3, PT, R29, R165, PT ;  /* 0x000000a51d00720c */ /* 0x000fe20003f66270 */
[----:B------:R-:W-:Y:S01]  /*5ae0*/  FMUL.FTZ R67, R67, UR4 ;  /* 0x0000000443437c20 */ /* 0x000fe20008410000 */
[----:B------:R-:W-:Y:S01]  /*5af0*/  ISETP.GE.AND P4, PT, R29, R2, PT ;  /* 0x000000021d00720c */ /* 0x000fe20003f86270 */
[----:B------:R-:W-:Y:S01]  /*5b00*/  FMUL.FTZ R60, R60, UR4 ;  /* 0x000000043c3c7c20 */ /* 0x000fe20008410000 */
[----:B------:R-:W-:Y:S01]  /*5b10*/  I2FP.F32.S32 R18, R18 ;  /* 0x0000001200127245 */ /* 0x000fe20000201400 */
[----:B------:R-:W-:Y:S01]  /*5b20*/  MUFU.TANH R13, R13 ;  /* 0x0000000d000d7308 */ /* 0x000fe20000002400 */
[----:B------:R-:W-:Y:S01]  /*5b30*/  I2FP.F32.S32 R29, R29 ;  /* 0x0000001d001d7245 */ /* 0x000fe20000201400 */
[----:B------:R-:W-:-:S02]  /*5b40*/  VIADD R28, R15, 0x20 ;  /* 0x000000200f1c7836 */ /* 0x000fc40000000000 */
[----:B------:R-:W-:Y:S01]  /*5b50*/  FMUL.FTZ R61, R61, UR4 ;  /* 0x000000043d3d7c20 */ /* 0x000fe20008410000 */
[C---:B------:R-:W-:Y:S01]  /*5b60*/  FFMA.FTZ R5, R18.reuse, UR5, R7 ;  /* 0x0000000512057c23 */ /* 0x040fe20008010007 */
[----:B------:R-:W-:Y:S01]  /*5b70*/  IADD3 R7, PT, PT, R15, 0x10, RZ ;  /* 0x000000100f077810 */ /* 0x000fe20007ffe0ff */
[C---:B------:R-:W-:Y:S01]  /*5b80*/  FFMA.FTZ R27, R29.reuse, UR5, R10 ;  /* 0x000000051d1b7c23 */ /* 0x040fe2000801000a */
[----:B------:R-:W-:Y:S01]  /*5b90*/  FFMA.FTZ R6, R29, UR5, R6 ;  /* 0x000000051d067c23 */ /* 0x000fe20008010006 */
[----:B------:R-:W-:Y:S01]  /*5ba0*/  FFMA.FTZ R14, R18, UR5, R11 ;  /* 0x00000005120e7c23 */ /* 0x000fe2000801000b */
[----:B------:R2:W3:Y:S01]  /*5bb0*/  MUFU.TANH R21, R23 ;  /* 0x0000001700157308 */ /* 0x0004e20000002400 */
[----:B------:R-:W-:Y:S01]  /*5bc0*/  FSEL R11, R19, -INF , !P2 ;  /* 0xff800000130b7808 */ /* 0x000fe20005000000 */
[----:B------:R-:W-:Y:S01]  /*5bd0*/  VIADD R10, R15, 0x18 ;  /* 0x000000180f0a7836 */ /* 0x000fe20000000000 */
[----:B------:R-:W-:Y:S01]  /*5be0*/  I2FP.F32.S32 R19, R7 ;  /* 0x0000000700137245 */ /* 0x000fe20000201400 */
[----:B------:R-:W-:Y:S01]  /*5bf0*/  FMUL.FTZ R63, R63, UR4 ;  /* 0x000000043f3f7c20 */ /* 0x000fe20008410000 */
[----:B------:R-:W-:Y:S01]  /*5c00*/  FSEL R18, R27, -INF , !P3 ;  /* 0xff8000001b127808 */ /* 0x000fe20005800000 */
[----:B------:R-:W-:Y:S01]  /*5c10*/  FMUL.FTZ R62, R62, UR4 ;  /* 0x000000043e3e7c20 */ /* 0x000fe20008410000 */
[CC--:B------:R-:W-:Y:S01]  /*5c20*/  ISETP.GE.AND P2, PT, R7.reuse, R165.reuse, PT ;  /* 0x000000a50700720c */ /* 0x0c0fe20003f46270 */
[----:B------:R4:W5:Y:S01]  /*5c30*/  MUFU.TANH R9, R26 ;  /* 0x0000001a00097308 */ /* 0x0009620000002400 */
[-C--:B------:R-:W-:Y:S01]  /*5c40*/  ISETP.GE.AND P3, PT, R7, R2.reuse, PT ;  /* 0x000000020700720c */ /* 0x080fe20003f66270 */
[C---:B-1----:R-:W-:Y:S01]  /*5c50*/  FFMA.FTZ R8, R19.reuse, UR5, R8 ;  /* 0x0000000513087c23 */ /* 0x042fe20008010008 */
[----:B------:R-:W-:Y:S01]  /*5c60*/  FSEL R7, R6, -INF , !P4 ;  /* 0xff80000006077808 */ /* 0x000fe20006000000 */
[----:B------:R-:W-:Y:S01]  /*5c70*/  FMUL.FTZ R56, R56, UR4 ;  /* 0x0000000438387c20 */ /* 0x000fe20008410000 */
[----:B------:R-:W-:Y:S01]  /*5c80*/  FSEL R6, R14, -INF , !P5 ;  /* 0xff8000000e067808 */ /* 0x000fe20006800000 */
[----:B------:R-:W-:Y:S01]  /*5c90*/  FFMA.FTZ R14, R19, UR5, R12 ;  /* 0x00000005130e7c23 */ /* 0x000fe2000801000c */
[----:B------:R-:W-:Y:S01]  /*5ca0*/  FSEL R5, R5, -INF , !P1 ;  /* 0xff80000005057808 */ /* 0x000fe20004800000 */
[----:B------:R-:W1:Y:S01]  /*5cb0*/  MUFU.TANH R20, R20 ;  /* 0x0000001400147308 */ /* 0x000e620000002400 */
[----:B------:R-:W-:Y:S01]  /*5cc0*/  ISETP.GE.AND P1, PT, R10, R165, PT ;  /* 0x000000a50a00720c */ /* 0x000fe20003f26270 */
[----:B--2---:R-:W-:Y:S01]  /*5cd0*/  FMUL.FTZ R23, R65, UR4 ;  /* 0x0000000441177c20 */ /* 0x004fe20008410000 */
[----:B------:R-:W-:Y:S01]  /*5ce0*/  FSEL R14, R14, -INF , !P2 ;  /* 0xff8000000e0e7808 */ /* 0x000fe20005000000 */
[----:B------:R-:W-:Y:S01]  /*5cf0*/  FMUL.FTZ R58, R58, UR4 ;  /* 0x000000043a3a7c20 */ /* 0x000fe20008410000 */
[----:B------:R-:W-:Y:S01]  /*5d00*/  ISETP.GE.AND P2, PT, R10, R2, PT ;  /* 0x000000020a00720c */ /* 0x000fe20003f46270 */
[----:B------:R-:W-:Y:S01]  /*5d10*/  FMUL.FTZ R57, R57, UR4 ;  /* 0x0000000439397c20 */ /* 0x000fe20008410000 */
[----:B------:R-:W-:Y:S01]  /*5d20*/  I2FP.F32.S32 R10, R10 ;  /* 0x0000000a000a7245 */ /* 0x000fe20000201400 */
[----:B------:R-:W2:Y:S01]  /*5d30*/  MUFU.TANH R17, R17 ;  /* 0x0000001100117308 */ /* 0x000ea20000002400 */
[----:B------:R-:W-:Y:S01]  /*5d40*/  FMUL.FTZ R59, R59, UR4 ;  /* 0x000000043b3b7c20 */ /* 0x000fe20008410000 */
[----:B----4-:R-:W-:-:S02]  /*5d50*/  VIADD R26, R15, 0x11 ;  /* 0x000000110f1a7836 */ /* 0x010fc40000000000 */
[C---:B---3--:R-:W-:Y:S01]  /*5d60*/  FFMA.FTZ R19, R10.reuse, UR5, R21 ;  /* 0x000000050a137c23 */ /* 0x048fe20008010015 */
[----:B-----5:R-:W-:Y:S01]  /*5d70*/  FFMA.FTZ R27, R10, UR5, R9 ;  /* 0x000000050a1b7c23 */ /* 0x020fe20008010009 */
[C---:B------:R-:W-:Y:S01]  /*5d80*/  VIADD R10, R15.reuse, 0x19 ;  /* 0x000000190f0a7836 */ /* 0x040fe20000000000 */
[----:B------:R-:W-:Y:S01]  /*5d90*/  I2FP.F32.S32 R12, R26 ;  /* 0x0000001a000c7245 */ /* 0x000fe20000201400 */
[----:B------:R-:W3:Y:S01]  /*5da0*/  MUFU.TANH R22, R22 ;  /* 0x0000001600167308 */ /* 0x000ee20000002400 */
[C---:B------:R-:W-:Y:S02]  /*5db0*/  ISETP.GE.AND P4, PT, R26.reuse, R165, PT ;  /* 0x000000a51a00720c */ /* 0x040fe40003f86270 */
[----:B------:R-:W-:Y:S01]  /*5dc0*/  ISETP.GE.AND P5, PT, R26, R2, PT ;  /* 0x000000021a00720c */ /* 0x000fe20003fa6270 */
[C---:B------:R-:W-:Y:S01]  /*5dd0*/  FFMA.FTZ R26, R12.reuse, UR5, R13 ;  /* 0x000000050c1a7c23 */ /* 0x040fe2000801000d */
[----:B-1----:R-:W-:Y:S01]  /*5de0*/  FFMA.FTZ R20, R12, UR5, R20 ;  /* 0x000000050c147c23 */ /* 0x002fe20008010014 */
[----:B------:R-:W-:Y:S01]  /*5df0*/  FSEL R9, R8, -INF , !P3 ;  /* 0xff80000008097808 */ /* 0x000fe20005800000 */
[----:B------:R-:W-:Y:S01]  /*5e00*/  VIADD R13, R15, 0x21 ;  /* 0x000000210f0d7836 */ /* 0x000fe20000000000 */
[----:B------:R-:W1:Y:S01]  /*5e10*/  MUFU.TANH R24, R24 ;  /* 0x0000001800187308 */ /* 0x000e620000002400 */
[----:B------:R-:W-:-:S02]  /*5e20*/  FSEL R12, R26, -INF , !P4 ;  /* 0xff8000001a0c7808 */ /* 0x000fc40006000000 */
[----:B------:R-:W-:Y:S02]  /*5e30*/  I2FP.F32.S32 R26, R10 ;  /* 0x0000000a001a7245 */ /* 0x000fe40000201400 */
[C---:B------:R-:W-:Y:S02]  /*5e40*/  ISETP.GE.AND P3, PT, R10.reuse, R165, PT ;  /* 0x000000a50a00720c */ /* 0x040fe40003f66270 */
[----:B------:R-:W-:Y:S01]  /*5e50*/  ISETP.GE.AND P4, PT, R10, R2, PT ;  /* 0x000000020a00720c */ /* 0x000fe20003f86270 */
[----:B------:R-:W4:Y:S01]  /*5e60*/  MUFU.TANH R25, R25 ;  /* 0x0000001900197308 */ /* 0x000f220000002400 */
[C---:B--2---:R-:W-:Y:S01]  /*5e70*/  FFMA.FTZ R8, R26.reuse, UR5, R17 ;  /* 0x000000051a087c23 */ /* 0x044fe20008010011 */
[----:B------:R-:W-:Y:S01]  /*5e80*/  I2FP.F32.S32 R17, R28 ;  /* 0x0000001c00117245 */ /* 0x000fe20000201400 */
[----:B---3--:R-:W-:Y:S01]  /*5e90*/  FFMA.FTZ R22, R26, UR5, R22 ;  /* 0x000000051a167c23 */ /* 0x008fe20008010016 */
[----:B------:R-:W-:Y:S02]  /*5ea0*/  FSEL R21, R20, -INF , !P5 ;  /* 0xff80000014157808 */ /* 0x000fe40006800000 */
[----:B------:R-:W-:-:S02]  /*5eb0*/  FSEL R10, R19, -INF , !P1 ;  /* 0xff800000130a7808 */ /* 0x000fc40004800000 */
[----:B------:R-:W2:Y:S01]  /*5ec0*/  MUFU.TANH R23, R23 ;  /* 0x0000001700177308 */ /* 0x000ea20000002400 */
[----:B------:R-:W-:Y:S01]  /*5ed0*/  ISETP.GE.AND P5, PT, R28, R165, PT ;  /* 0x000000a51c00720c */ /* 0x000fe20003fa6270 */
[----:B-1----:R-:W-:Y:S01]  /*5ee0*/  FFMA.FTZ R24, R17, UR5, R24 ;  /* 0x0000000511187c23 */ /* 0x002fe20008010018 */
[----:B------:R-:W-:Y:S02]  /*5ef0*/  FSEL R19, R27, -INF , !P2 ;  /* 0xff8000001b137808 */ /* 0x000fe40005000000 */
[----:B------:R-:W-:Y:S02]  /*5f00*/  I2FP.F32.S32 R20, R13 ;  /* 0x0000000d00147245 */ /* 0x000fe40000201400 */
[----:B------:R-:W-:Y:S01]  /*5f10*/  IADD3 R27, PT, PT, R15, 0x28, RZ ;  /* 0x000000280f1b7810 */ /* 0x000fe20007ffe0ff */
[----:B------:R-:W1:Y:S01]  /*5f20*/  MUFU.TANH R67, R67 ;  /* 0x0000004300437308 */ /* 0x000e620000002400 */
[----:B------:R-:W-:Y:S01]  /*5f30*/  FSEL R212, R24, -INF , !P5 ;  /* 0xff80000018d47808 */ /* 0x000fe20006800000 */
[----:B----4-:R-:W-:Y:S01]  /*5f40*/  FFMA.FTZ R25, R17, UR5, R25 ;  /* 0x0000000511197c23 */ /* 0x010fe20008010019 */
[----:B------:R-:W-:-:S02]  /*5f50*/  FSEL R17, R22, -INF , !P4 ;  /* 0xff80000016117808 */ /* 0x000fc40006000000 */
[C---:B------:R-:W-:Y:S02]  /*5f60*/  ISETP.GE.AND P4, PT, R27.reuse, R165, PT ;  /* 0x000000a51b00720c */ /* 0x040fe40003f86270 */
[-C--:B------:R-:W-:Y:S01]  /*5f70*/  ISETP.GE.AND P5, PT, R27, R2.reuse, PT ;  /* 0x000000021b00720c */ /* 0x080fe20003fa6270 */
[----:B------:R-:W3:Y:S01]  /*5f80*/  MUFU.TANH R60, R60 ;  /* 0x0000003c003c7308 */ /* 0x000ee20000002400 */
[----:B------:R-:W-:Y:S01]  /*5f90*/  I2FP.F32.S32 R27, R27 ;  /* 0x0000001b001b7245 */ /* 0x000fe20000201400 */
[----:B--2---:R-:W-:Y:S01]  /*5fa0*/  FFMA.FTZ R23, R20, UR5, R23 ;  /* 0x0000000514177c23 */ /* 0x004fe20008010017 */
[-C--:B------:R-:W-:Y:S02]  /*5fb0*/  ISETP.GE.AND P1, PT, R28, R2.reuse, PT ;  /* 0x000000021c00720c */ /* 0x080fe40003f26270 */
[C---:B------:R-:W-:Y:S02]  /*5fc0*/  ISETP.GE.AND P2, PT, R13.reuse, R165, PT ;  /* 0x000000a50d00720c */ /* 0x040fe40003f46270 */
[----:B------:R-:W-:Y:S01]  /*5fd0*/  FSEL R8, R8, -INF , !P3 ;  /* 0xff80000008087808 */ /* 0x000fe20005800000 */
[----:B------:R-:W2:Y:S01]  /*5fe0*/  MUFU.TANH R61, R61 ;  /* 0x0000003d003d7308 */ /* 0x000ea20000002400 */
[----:B------:R-:W-:Y:S01]  /*5ff0*/  ISETP.GE.AND P3, PT, R13, R2, PT ;  /* 0x000000020d00720c */ /* 0x000fe20003f66270 */
[----:B-1----:R-:W-:Y:S01]  /*6000*/  FFMA.FTZ R67, R20, UR5, R67 ;  /* 0x0000000514437c23 */ /* 0x002fe20008010043 */
[----:B------:R-:W-:Y:S01]  /*6010*/  VIADD R20, R15, 0x29 ;  /* 0x000000290f147836 */ /* 0x000fe20000000000 */
[----:B------:R-:W-:Y:S01]  /*6020*/  FSEL R209, R25, -INF , !P1 ;  /* 0xff80000019d17808 */ /* 0x000fe20004800000 */
[----:B------:R-:W-:Y:S01]  /*6030*/  VIADD R13, R15, 0x30 ;  /* 0x000000300f0d7836 */ /* 0x000fe20000000000 */
[----:B------:R-:W-:-:S02]  /*6040*/  FSEL R210, R23, -INF , !P2 ;  /* 0xff80000017d27808 */ /* 0x000fc40005000000 */
[----:B------:R-:W1:Y:S01]  /*6050*/  MUFU.TANH R63, R63 ;  /* 0x0000003f003f7308 */ /* 0x000e620000002400 */
[CC--:B------:R-:W-:Y:S01]  /*6060*/  ISETP.GE.AND P1, PT, R20.reuse, R165.reuse, PT ;  /* 0x000000a51400720c */ /* 0x0c0fe20003f26270 */
[----:B---3--:R-:W-:Y:S01]  /*6070*/  FFMA.FTZ R60, R27, UR5, R60 ;  /* 0x000000051b3c7c23 */ /* 0x008fe2000801003c */
[----:B------:R-:W-:Y:S02]  /*6080*/  ISETP.GE.AND P2, PT, R20, R2, PT ;  /* 0x000000021400720c */ /* 0x000fe40003f46270 */
[----:B------:R-:W-:Y:S02]  /*6090*/  I2FP.F32.S32 R20, R20 ;  /* 0x0000001400147245 */ /* 0x000fe40000201400 */
[----:B------:R-:W-:Y:S01]  /*60a0*/  FSEL R223, R67, -INF , !P3 ;  /* 0xff80000043df7808 */ /* 0x000fe20005800000 */
[----:B------:R-:W3:Y:S01]  /*60b0*/  MUFU.TANH R62, R62 ;  /* 0x0000003e003e7308 */ /* 0x000ee20000002400 */
[----:B------:R-:W-:Y:S01]  /*60c0*/  FSEL R178, R60, -INF , !P4 ;  /* 0xff8000003cb27808 */ /* 0x000fe20006000000 */
[----:B--2---:R-:W-:Y:S01]  /*60d0*/  FFMA.FTZ R61, R20, UR5, R61 ;  /* 0x00000005143d7c23 */ /* 0x004fe2000801003d */
[----:B------:R-:W-:-:S02]  /*60e0*/  ISETP.GE.AND P3, PT, R13, R165, PT ;  /* 0x000000a50d00720c */ /* 0x000fc40003f66270 */
[----:B------:R-:W-:Y:S02]  /*60f0*/  ISETP.GE.AND P4, PT, R13, R2, PT ;  /* 0x000000020d00720c */ /* 0x000fe40003f86270 */
[----:B------:R-:W-:Y:S01]  /*6100*/  I2FP.F32.S32 R13, R13 ;  /* 0x0000000d000d7245 */ /* 0x000fe20000201400 */
[----:B------:R-:W2:Y:S01]  /*6110*/  MUFU.TANH R56, R56 ;  /* 0x0000003800387308 */ /* 0x000ea20000002400 */
[----:B------:R-:W-:Y:S01]  /*6120*/  FSEL R176, R61, -INF , !P1 ;  /* 0xff8000003db07808 */ /* 0x000fe20004800000 */
[----:B-1----:R-:W-:Y:S01]  /*6130*/  FFMA.FTZ R63, R20, UR5, R63 ;  /* 0x00000005143f7c23 */ /* 0x002fe2000801003f */
[----:B------:R-:W-:-:S04]  /*6140*/  VIADD R20, R15, 0x31 ;  /* 0x000000310f147836 */ /* 0x000fc80000000000 */
[----:B------:R-:W-:Y:S01]  /*6150*/  FSEL R177, R63, -INF , !P2 ;  /* 0xff8000003fb17808 */ /* 0x000fe20005000000 */
[----:B------:R-:W1:Y:S01]  /*6160*/  MUFU.TANH R58, R58 ;  /* 0x0000003a003a7308 */ /* 0x000e620000002400 */
[----:B------:R-:W-:Y:S01]  /*6170*/  BAR.SYNC.DEFER_BLOCKING 0x0 ;  /* 0x0000000000007b1d */ /* 0x000fe20000010000 */
[----:B---3--:R-:W-:Y:S01]  /*6180*/  FFMA.FTZ R62, R27, UR5, R62 ;  /* 0x000000051b3e7c23 */ /* 0x008fe2000801003e */
[CC--:B------:R-:W-:Y:S02]  /*6190*/  ISETP.GE.AND P1, PT, R20.reuse, R165.reuse, PT ;  /* 0x000000a51400720c */ /* 0x0c0fe40003f26270 */
[----:B------:R-:W-:Y:S02]  /*61a0*/  ISETP.GE.AND P2, PT, R20, R2, PT ;  /* 0x000000021400720c */ /* 0x000fe40003f46270 */
[----:B------:R-:W-:Y:S01]  /*61b0*/  I2FP.F32.S32 R20, R20 ;  /* 0x0000001400147245 */ /* 0x000fe20000201400 */
[----:B------:R-:W3:Y:S01]  /*61c0*/  MUFU.TANH R57, R57 ;  /* 0x0000003900397308 */ /* 0x000ee20000002400 */
[----:B------:R-:W-:Y:S01]  /*61d0*/  FSEL R179, R62, -INF , !P5 ;  /* 0xff8000003eb37808 */ /* 0x000fe20006800000 */
[----:B--2---:R-:W-:Y:S01]  /*61e0*/  FFMA.FTZ R56, R13, UR5, R56 ;  /* 0x000000050d387c23 */ /* 0x004fe20008010038 */
[----:B------:R-:W-:-:S04]  /*61f0*/  ISETP.GE.AND P5, PT, R15, R165, PT ;  /* 0x000000a50f00720c */ /* 0x000fc80003fa6270 */
[----:B------:R-:W-:Y:S01]  /*6200*/  FSEL R234, R56, -INF , !P3 ;  /* 0xff80000038ea7808 */ /* 0x000fe20005800000 */
[----:B------:R-:W2:Y:S01]  /*6210*/  MUFU.TANH R59, R59 ;  /* 0x0000003b003b7308 */ /* 0x000ea20000002400 */
[----:B------:R-:W-:Y:S01]  /*6220*/  ISETP.GE.AND P3, PT, R15, R2, PT ;  /* 0x000000020f00720c */ /* 0x000fe20003f66270 */
[----:B-1----:R-:W-:Y:S01]  /*6230*/  FFMA.FTZ R58, R13, UR5, R58 ;  /* 0x000000050d3a7c23 */ /* 0x002fe2000801003a */
[----:B------:R-:W-:Y:S01]  /*6240*/  VIADD R13, R15, 0x39 ;  /* 0x000000390f0d7836 */ /* 0x000fe20000000000 */
[----:B------:R-:W-:-:S03]  /*6250*/  I2FP.F32.S32 R15, R15 ;  /* 0x0000000f000f7245 */ /* 0x000fc60000201400 */
[----:B------:R-:W-:Y:S02]  /*6260*/  FSEL R215, R58, -INF , !P4 ;  /* 0xff8000003ad77808 */ /* 0x000fe40006000000 */
[----:B------:R-:W-:Y:S01]  /*6270*/  I2FP.F32.S32 R22, R13 ;  /* 0x0000000d00167245 */ /* 0x000fe20000201400 */
[----:B---3--:R-:W-:Y:S01]  /*6280*/  FFMA.FTZ R57, R20, UR5, R57 ;  /* 0x0000000514397c23 */ /* 0x008fe20008010039 */
[C---:B------:R-:W-:Y:S01]  /*6290*/  FFMA.FTZ R40, R15.reuse, UR5, R40 ;  /* 0x000000050f287c23 */ /* 0x040fe20008010028 */
[----:B------:R-:W-:Y:S01]  /*62a0*/  FFMA.FTZ R4, R15, UR5, R4 ;  /* 0x000000050f047c23 */ /* 0x000fe20008010004 */
[----:B------:R-:W-:Y:S01]  /*62b0*/  ISETP.GE.AND P4, PT, R13, R165, PT ;  /* 0x000000a50d00720c */ /* 0x000fe20003f86270 */
[C---:B------:R-:W-:Y:S01]  /*62c0*/  FFMA.FTZ R53, R22.reuse, UR5, R53 ;  /* 0x0000000516357c23 */ /* 0x040fe20008010035 */
[----:B------:R-:W-:Y:S01]  /*62d0*/  FSEL R230, R57, -INF , !P1 ;  /* 0xff80000039e67808 */ /* 0x000fe20004800000 */
[----:B------:R-:W-:Y:S01]  /*62e0*/  FFMA.FTZ R55, R22, UR5, R55 ;  /* 0x0000000516377c23 */ /* 0x000fe20008010037 */
[----:B------:R-:W-:Y:S01]  /*62f0*/  ISETP.GE.AND P1, PT, R13, R2, PT ;  /* 0x000000020d00720c */ /* 0x000fe20003f26270 */
[----:B--2---:R-:W-:Y:S01]  /*6300*/  FFMA.FTZ R59, R20, UR5, R59 ;  /* 0x00000005143b7c23 */ /* 0x004fe2000801003b */
        /* <DEDUP_REMOVED lines=17> */
.L_x_3159:
        /* <DEDUP_REMOVED lines=61> */
.L_x_3160:
        /* <DEDUP_REMOVED lines=98> */
.L_x_3158:
[----:B------:R-:W-:Y:S01]  /*6e10*/  FMNMX3.FTZ R15, R204, R16, R18, !PT ;  /* 0x00000010cc0f7276 */ /* 0x000fe20007810012 */
[----:B------:R-:W2:Y:S01]  /*6e20*/  LDCU UR4, c[0x0][0x45c] ;  /* 0x00008b80ff0477ac */ /* 0x000ea20008000800 */
        /* <DEDUP_REMOVED lines=14> */
[----:B-1----:R-:W-:Y:S02]  /*6f10*/  FMNMX.FTZ R22, R214, R15, !PT ;  /* 0x0000000fd6167209 */ /* 0x002fe40007810000 */
[----:B------:R-:W-:Y:S02]  /*6f20*/  FMNMX3.FTZ R15, R4, R211, R207, !PT ;  /* 0x000000d3040f7276 */ /* 0x000fe400078100cf */
[----:B------:R-:W-:Y:S01]  /*6f30*/  LEA R219, R166, UR6, 0x1 ;  /* 0x00000006a6db7c11 */ /* 0x000fe2000f8e08ff */
[----:B------:R-:W1:Y:S01]  /*6f40*/  SHFL.BFLY PT, R23, R22, 0x2, 0x1f ;  /* 0x0c401f0016177f89 */ /* 0x000e6200000e0000 */
        /* <DEDUP_REMOVED lines=9> */
[----:B-1----:R-:W-:-:S03]  /*6fe0*/  FMNMX.FTZ R23, R22, R23, !PT ;  /* 0x0000001716177209 */ /* 0x002fc60007810000 */
[----:B------:R-:W-:Y:S04]  /*6ff0*/  LDSM.16.MT88.4 R112, [R205+0x16000] ;  /* 0x01600000cd70783b */ /* 0x000fe80000004200 */
[----:B------:R-:W1:Y:S01]  /*7000*/  SHFL.BFLY PT, R164, R23, 0x1, 0x1f ;  /* 0x0c201f0017a47f89 */ /* 0x000e6200000e0000 */
[----:B---3--:R-:W-:-:S03]  /*7010*/  FMNMX.FTZ R15, R20, R15, !PT ;  /* 0x0000000f140f7209 */ /* 0x008fc60007810000 */
[----:B------:R-:W-:Y:S04]  /*7020*/  LDSM.16.MT88.4 R140, [R203+0x10000] ;  /* 0x01000000cb8c783b */ /* 0x000fe80000004200 */
[----:B------:R-:W3:Y:S04]  /*7030*/  SHFL.BFLY PT, R4, R15, 0x1, 0x1f ;  /* 0x0c201f000f047f89 */ /* 0x000ee800000e0000 */
[----:B------:R-:W4:Y:S04]  /*7040*/  LDSM.16.MT88.4 R132, [R222+0x10000] ;  /* 0x01000000de84783b */ /* 0x000f280000004200 */
[----:B------:R-:W5:Y:S04]  /*7050*/  LDSM.16.MT88.4 R40, [R219+0x12000] ;  /* 0x01200000db28783b */ /* 0x000f680000004200 */
[----:B------:R-:W5:Y:S01]  /*7060*/  LDSM.16.MT88.4 R56, [R203+0x12000] ;  /* 0x01200000cb38783b */ /* 0x000f620000004200 */
[----:B-1----:R-:W-:-:S03]  /*7070*/  FMNMX.FTZ R164, R23, R164, !PT ;  /* 0x000000a417a47209 */ /* 0x002fc60007810000 */
[----:B------:R-:W1:Y:S01]  /*7080*/  LDSM.16.MT88.4 R64, [R222+0x12000] ;  /* 0x01200000de40783b */ /* 0x000e620000004200 */
[C---:B------:R-:W-:Y:S01]  /*7090*/  FSETP.NEU.FTZ.AND P1, PT, R164.reuse, -INF , PT ;  /* 0xff800000a400780b */ /* 0x040fe20003f3d000 */
[----:B--2---:R-:W-:Y:S02]  /*70a0*/  FMUL.FTZ R221, R164, UR4 ;  /* 0x00000004a4dd7c20 */ /* 0x004fe40008410000 */
[----:B------:R-:W2:Y:S01]  /*70b0*/  LDSM.16.MT88.4 R72, [R219+0x14000] ;  /* 0x01400000db48783b */ /* 0x000ea20000004200 */
[----:B---3--:R-:W-:Y:S02]  /*70c0*/  FMNMX.FTZ R3, R15, R4, !PT ;  /* 0x000000040f037209 */ /* 0x008fe40007810000 */
[----:B------:R-:W-:Y:S01]  /*70d0*/  FSEL R221, R221, RZ, P1 ;  /* 0x000000ffdddd7208 */ /* 0x000fe20000800000 */
[----:B------:R-:W3:Y:S01]  /*70e0*/  LDSM.16.MT88.4 R88, [R203+0x14000] ;  /* 0x01400000cb58783b */ /* 0x000ee20000004200 */
[C---:B------:R-:W-:Y:S01]  /*70f0*/  FSETP.NEU.FTZ.AND P1, PT, R3.reuse, -INF , PT ;  /* 0xff8000000300780b */ /* 0x040fe20003f3d000 */
[----:B------:R-:W-:-:S02]  /*7100*/  FMUL.FTZ R208, R3, UR4 ;  /* 0x0000000403d07c20 */ /* 0x000fc40008410000 */
[--C-:B------:R-:W-:Y:S01]  /*7110*/  FFMA.FTZ R197, R6, UR4, -R221.reuse ;  /* 0x0000000406c57c23 */ /* 0x100fe200080108dd */
[----:B------:R-:W3:Y:S01]  /*7120*/  LDSM.16.MT88.4 R96, [R222+0x14000] ;  /* 0x01400000de60783b */ /* 0x000ee20000004200 */
[--C-:B------:R-:W-:Y:S01]  /*7130*/  FFMA.FTZ R204, R204, UR4, -R221.reuse ;  /* 0x00000004cccc7c23 */ /* 0x100fe200080108dd */
[----:B------:R-:W-:Y:S01]  /*7140*/  FSEL R208, R208, RZ, P1 ;  /* 0x000000ffd0d07208 */ /* 0x000fe20000800000 */
[--C-:B------:R-:W-:Y:S01]  /*7150*/  FFMA.FTZ R201, R16, UR4, -R221.reuse ;  /* 0x0000000410c97c23 */ /* 0x100fe200080108dd */
[----:B------:R-:W3:Y:S01]  /*7160*/  LDSM.16.MT88.4 R104, [R219+0x16000] ;  /* 0x01600000db68783b */ /* 0x000ee20000004200 */
[--C-:B------:R-:W-:Y:S01]  /*7170*/  FFMA.FTZ R200, R18, UR4, -R221.reuse ;  /* 0x0000000412c87c23 */ /* 0x100fe200080108dd */
[----:B------:R-:W-:Y:S01]  /*7180*/  MUFU.EX2 R197, R197 ;  /* 0x000000c500c57308 */ /* 0x000fe20000000800 */
[--C-:B------:R-:W-:Y:S01]  /*7190*/  FFMA.FTZ R198, R7, UR4, -R208.reuse ;  /* 0x0000000407c67c23 */ /* 0x100fe200080108d0 */
[--C-:B------:R-:W-:Y:S01]  /*71a0*/  FFMA.FTZ R195, R5, UR4, -R208.reuse ;  /* 0x0000000405c37c23 */ /* 0x100fe200080108d0 */
[----:B------:R-:W3:Y:S01]  /*71b0*/  LDSM.16.MT88.4 R120, [R203+0x16000] ;  /* 0x01600000cb78783b */ /* 0x000ee20000004200 */
[--C-:B------:R-:W-:Y:S01]  /*71c0*/  FFMA.FTZ R202, R13, UR4, -R208.reuse ;  /* 0x000000040dca7c23 */ /* 0x100fe200080108d0 */
[--C-:B------:R-:W-:Y:S01]  /*71d0*/  FFMA.FTZ R199, R11, UR4, -R208.reuse ;  /* 0x000000040bc77c23 */ /* 0x100fe200080108d0 */
[----:B------:R-:W-:Y:S01]  /*71e0*/  MUFU.EX2 R204, R204 ;  /* 0x000000cc00cc7308 */ /* 0x000fe20000000800 */
[----:B------:R-:W3:Y:S01]  /*71f0*/  LDSM.16.MT88.4 R4, [R222+0x16000] ;  /* 0x01600000de04783b */ /* 0x000ee20000004200 */
[--C-:B------:R-:W-:Y:S01]  /*7200*/  FFMA.FTZ R196, R14, UR4, -R221.reuse ;  /* 0x000000040ec47c23 */ /* 0x100fe200080108dd */
[--C-:B------:R-:W-:Y:S01]  /*7210*/  FFMA.FTZ R193, R12, UR4, -R221.reuse ;  /* 0x000000040cc17c23 */ /* 0x100fe200080108dd */
[----:B------:R-:W4:Y:S01]  /*7220*/  MUFU.EX2 R201, R201 ;  /* 0x000000c900c97308 */ /* 0x000f220000000800 */
[----:B------:R-:W3:Y:S01]  /*7230*/  LDSM.16.MT88.4 R12, [R205+0x10800] ;  /* 0x01080000cd0c783b */ /* 0x000ee20000004200 */
[--C-:B------:R-:W-:Y:S01]  /*7240*/  FFMA.FTZ R190, R10, UR4, -R221.reuse ;  /* 0x000000040abe7c23 */ /* 0x100fe200080108dd */
[--C-:B------:R-:W-:Y:S01]  /*7250*/  FFMA.FTZ R189, R8, UR4, -R221.reuse ;  /* 0x0000000408bd7c23 */ /* 0x100fe200080108dd */
[----:B------:R-:W5:Y:S01]  /*7260*/  MUFU.EX2 R200, R200 ;  /* 0x000000c800c87308 */ /* 0x000f620000000800 */
[--C-:B------:R-:W-:Y:S01]  /*7270*/  FFMA.FTZ R194, R9, UR4, -R208.reuse ;  /* 0x0000000409c27c23 */ /* 0x100fe200080108d0 */
[--C-:B------:R-:W-:Y:S01]  /*7280*/  FFMA.FTZ R191, R21, UR4, -R208.reuse ;  /* 0x0000000415bf7c23 */ /* 0x100fe200080108d0 */
[----:B------:R-:W3:Y:S01]  /*7290*/  LDSM.16.MT88.4 R8, [R205+0x12800] ;  /* 0x01280000cd08783b */ /* 0x000ee20000004200 */
[----:B------:R-:W-:Y:S01]  /*72a0*/  MUFU.EX2 R202, R202 ;  /* 0x000000ca00ca7308 */ /* 0x000fe20000000800 */
[--C-:B------:R-:W-:Y:S01]  /*72b0*/  FFMA.FTZ R187, R19, UR4, -R208.reuse ;  /* 0x0000000413bb7c23 */ /* 0x100fe200080108d0 */
[--C-:B------:R-:W-:Y:S01]  /*72c0*/  FFMA.FTZ R186, R17, UR4, -R208.reuse ;  /* 0x0000000411ba7c23 */ /* 0x100fe200080108d0 */
[----:B------:R-:W-:Y:S01]  /*72d0*/  LDSM.16.MT88.4 R20, [R205+0x14800] ;  /* 0x01480000cd14783b */ /* 0x000fe20000004200 */
[----:B------:R-:W1:Y:S01]  /*72e0*/  MUFU.EX2 R199, R199 ;  /* 0x000000c700c77308 */ /* 0x000e620000000800 */
[--C-:B------:R-:W-:Y:S01]  /*72f0*/  FFMA.FTZ R213, R212, UR4, -R221.reuse ;  /* 0x00000004d4d57c23 */ /* 0x100fe200080108dd */
[----:B----4-:R-:W-:Y:S01]  /*7300*/  F2FP.F16.F32.PACK_AB R128, R201, R204 ;  /* 0x000000ccc980723e */ /* 0x010fe200000000ff */
[----:B------:R-:W4:Y:S01]  /*7310*/  LDSM.16.MT88.4 R16, [R205+0x16800] ;  /* 0x01680000cd10783b */ /* 0x000f220000004200 */
[----:B------:R-:W-:Y:S01]  /*7320*/  MUFU.EX2 R198, R198 ;  /* 0x000000c600c67308 */ /* 0x000fe20000000800 */
[--C-:B------:R-:W-:Y:S01]  /*7330*/  FFMA.FTZ R212, R210, UR4, -R221.reuse ;  /* 0x00000004d2d47c23 */ /* 0x100fe200080108dd */
[----:B-----5:R-:W-:Y:S01]  /*7340*/  F2FP.F16.F32.PACK_AB R130, R197, R200 ;  /* 0x000000c8c582723e */ /* 0x020fe200000000ff */
[----:B------:R-:W-:Y:S01]  /*7350*/  LDSM.16.MT88.4 R24, [R219+0x14800] ;  /* 0x01480000db18783b */ /* 0x000fe20000004200 */
[----:B------:R-:W5:Y:S01]  /*7360*/  MUFU.EX2 R195, R195 ;  /* 0x000000c300c37308 */ /* 0x000f620000000800 */
[--C-:B------:R-:W-:Y:S01]  /*7370*/  FFMA.FTZ R210, R178, UR4, -R221.reuse ;  /* 0x00000004b2d27c23 */ /* 0x100fe200080108dd */
[--C-:B------:R-:W-:Y:S01]  /*7380*/  FFMA.FTZ R224, R209, UR4, -R208.reuse ;  /* 0x00000004d1e07c23 */ /* 0x100fe200080108d0 */
[----:B------:R-:W-:Y:S01]  /*7390*/  LDSM.16.MT88.4 R172, [R203+0x10800] ;  /* 0x01080000cbac783b */ /* 0x000fe20000004200 */
[----:B------:R-:W-:Y:S01]  /*73a0*/  MUFU.EX2 R196, R196 ;  /* 0x000000c400c47308 */ /* 0x000fe20000000800 */
[--C-:B------:R-:W-:Y:S01]  /*73b0*/  FFMA.FTZ R223, R223, UR4, -R208.reuse ;  /* 0x00000004dfdf7c23 */ /* 0x100fe200080108d0 */
[----:B-1----:R-:W-:Y:S01]  /*73c0*/  F2FP.F16.F32.PACK_AB R129, R199, R202 ;  /* 0x000000cac781723e */ /* 0x002fe200000000ff */
[----:B------:R-:W-:Y:S01]  /*73d0*/  LDSM.16.MT88.4 R168, [R222+0x10800] ;  /* 0x01080000dea8783b */ /* 0x000fe20000004200 */
[----:B------:R-:W1:Y:S01]  /*73e0*/  MUFU.EX2 R193, R193 ;  /* 0x000000c100c17308 */ /* 0x000e620000000800 */
[--C-:B------:R-:W-:Y:S01]  /*73f0*/  FFMA.FTZ R225, R177, UR4, -R208.reuse ;  /* 0x00000004b1e17c23 */ /* 0x100fe200080108d0 */
[--C-:B------:R-:W-:Y:S01]  /*7400*/  FFMA.FTZ R176, R176, UR4, -R221.reuse ;  /* 0x00000004b0b07c23 */ /* 0x100fe200080108dd */
[----:B------:R-:W-:Y:S01]  /*7410*/  LDSM.16.MT88.4 R32, [R203+0x12800] ;  /* 0x01280000cb20783b */ /* 0x000fe20000004200 */
[----:B------:R-:W-:Y:S01]  /*7420*/  MUFU.EX2 R190, R190 ;  /* 0x000000be00be7308 */ /* 0x000fe20000000800 */
[----:B------:R-:W-:Y:S01]  /*7430*/  FFMA.FTZ R235, R214, UR4, -R221 ;  /* 0x00000004d6eb7c23 */ /* 0x000fe200080108dd */
[----:B-----5:R-:W-:Y:S01]  /*7440*/  F2FP.F16.F32.PACK_AB R131, R195, R198 ;  /* 0x000000c6c383723e */ /* 0x020fe200000000ff */
[----:B------:R-:W-:Y:S01]  /*7450*/  LDSM.16.MT88.4 R28, [R222+0x12800] ;  /* 0x01280000de1c783b */ /* 0x000fe20000004200 */
[----:B------:R-:W-:Y:S01]  /*7460*/  MUFU.EX2 R189, R189 ;  /* 0x000000bd00bd7308 */ /* 0x000fe20000000800 */
[--C-:B------:R-:W-:Y:S01]  /*7470*/  FFMA.FTZ R214, R211, UR4, -R208.reuse ;  /* 0x00000004d3d67c23 */ /* 0x100fe200080108d0 */
[----:B------:R-:W-:Y:S01]  /*7480*/  FFMA.FTZ R207, R207, UR4, -R208 ;  /* 0x00000004cfcf7c23 */ /* 0x000fe200080108d0 */
[----:B------:R-:W-:Y:S01]  /*7490*/  FADD.FTZ R201, R204, R201 ;  /* 0x000000c9ccc97221 */ /* 0x000fe20000010000 */
[----:B------:R-:W-:Y:S01]  /*74a0*/  MUFU.EX2 R194, R194 ;  /* 0x000000c200c27308 */ /* 0x000fe20000000800 */
[C---:B------:R-:W-:Y:S01]  /*74b0*/  HMMA.16816.F32 R152, R128.reuse, R148, RZ ;  /* 0x000000948098723c */ /* 0x040fe200000018ff */
[----:B------:R-:W-:Y:S01]  /*74c0*/  FADD.FTZ R199, R202, R199 ;  /* 0x000000c7cac77221 */ /* 0x000fe20000010000 */
[----:B------:R-:W-:Y:S01]  /*74d0*/  FADD.FTZ R200, R200, R201 ;  /* 0x000000c9c8c87221 */ /* 0x000fe20000010000 */
[----:B------:R-:W5:Y:S02]  /*74e0*/  MUFU.EX2 R191, R191 ;  /* 0x000000bf00bf7308 */ /* 0x000f640000000800 */
        /* <DEDUP_REMOVED lines=8> */
[----:B------:R-:W4:Y:S04]  /*7570*/  MUFU.EX2 R212, R212 ;  /* 0x000000d400d47308 */ /* 0x000f280000000800 */
[----:B------:R-:W-:Y:S01]  /*7580*/  MUFU.EX2 R210, R210 ;  /* 0x000000d200d27308 */ /* 0x000fe20000000800 */
[C---:B------:R-:W-:Y:S03]  /*7590*/  HMMA.16816.F32 R48, R128.reuse, R50, RZ ;  /* 0x000000328030723c */ /* 0x040fe600000018ff */
[----:B------:R4:W-:Y:S04]  /*75a0*/  MUFU.EX2 R209, R176 ;  /* 0x000000b000d17308 */ /* 0x0009e80000000800 */
[----:B------:R-:W-:Y:S01]  /*75b0*/  MUFU.EX2 R224, R224 ;  /* 0x000000e000e07308 */ /* 0x000fe20000000800 */
[C---:B------:R-:W-:Y:S03]  /*75c0*/  HMMA.16816.F32 R76, R128.reuse, R80, RZ ;  /* 0x00000050804c723c */ /* 0x040fe600000018ff */
[----:B------:R-:W4:Y:S04]  /*75d0*/  MUFU.EX2 R223, R223 ;  /* 0x000000df00df7308 */ /* 0x000f280000000800 */
        /* <DEDUP_REMOVED lines=10> */
[C---:B--2---:R-:W-:Y:S08]  /*7680*/  HMMA.16816.F32 R68, R128.reuse, R72, RZ ;  /* 0x000000488044723c */ /* 0x044ff000000018ff */
        /* <DEDUP_REMOVED lines=20> */
[----:B-----5:R-:W-:-:S03]  /*77d0*/  F2FP.F16.F32.PACK_AB R5, R191, R194 ;  /* 0x000000c2bf05723e */ /* 0x020fc600000000ff */
[----:B------:R-:W-:Y:S02]  /*77e0*/  FADD.FTZ R193, R193, R196 ;  /* 0x000000c4c1c17221 */ /* 0x000fe40000010000 */
[----:B------:R-:W-:Y:S01]  /*77f0*/  HMMA.16816.F32 R128, R128, R6, RZ ;  /* 0x000000068080723c */ /* 0x000fe200000018ff */
[----:B------:R-:W-:Y:S02]  /*7800*/  F2FP.F16.F32.PACK_AB R6, R189, R190 ;  /* 0x000000bebd06723e */ /* 0x000fe400000000ff */
[----:B----4-:R-:W-:-:S07]  /*7810*/  F2FP.F16.F32.PACK_AB R7, R186, R187 ;  /* 0x000000bbba07723e */ /* 0x010fce00000000ff */
        /* <DEDUP_REMOVED lines=21> */
[C---:B---3--:R-:W-:Y:S08]  /*7970*/  HMMA.16816.F32 R92, R4.reuse, R16, R92 ;  /* 0x00000010045c723c */ /* 0x048ff0000000185c */
[----:B------:R-:W-:Y:S01]  /*7980*/  HMMA.16816.F32 R96, R4, R18, R96 ;  /* 0x000000120460723c */ /* 0x000fe20000001860 */
[----:B------:R-:W3:Y:S01]  /*7990*/  LDSM.16.MT88.4 R16, [R205+0x13000] ;  /* 0x01300000cd10783b */ /* 0x000ee20000004200 */
[----:B-----5:R-:W-:-:S06]  /*79a0*/  FFMA.FTZ R222, R179, UR4, -R208 ;  /* 0x00000004b3de7c23 */ /* 0x020fcc00080108d0 */
[C---:B-1----:R-:W-:Y:S01]  /*79b0*/  HMMA.16816.F32 R100, R4.reuse, R12, R100 ;  /* 0x0000000c0464723c */ /* 0x042fe20000001864 */
[----:B------:R-:W-:Y:S01]  /*79c0*/  LDSM.16.MT88.4 R176, [R219+0x11000] ;  /* 0x01100000dbb0783b */ /* 0x000fe20000004200 */
[----:B------:R-:W1:Y:S06]  /*79d0*/  MUFU.EX2 R222, R222 ;  /* 0x000000de00de7308 */ /* 0x000e6c0000000800 */
        /* <DEDUP_REMOVED lines=14> */
[C---:B------:R-:W-:Y:S08]  /*7ac0*/  HMMA.16816.F32 R64, R4.reuse, R30, R64 ;  /* 0x0000001e0440723c */ /* 0x040ff00000001840 */
[C---:B----4-:R-:W-:Y:S08]  /*7ad0*/  HMMA.16816.F32 R84, R4.reuse, R20, R84 ;  /* 0x000000140454723c */ /* 0x050ff00000001854 */
[C---:B------:R-:W-:Y:S01]  /*7ae0*/  HMMA.16816.F32 R88, R4.reuse, R22, R88 ;  /* 0x000000160458723c */ /* 0x040fe20000001858 */
[----:B------:R-:W4:Y:S07]  /*7af0*/  LDSM.16.MT88.4 R20, [R205+0x11000] ;  /* 0x01100000cd14783b */ /* 0x000f2e0000004200 */
[C---:B------:R-:W-:Y:S08]  /*7b00*/  HMMA.16816.F32 R124, R4.reuse, R24, R124 ;  /* 0x00000018047c723c */ /* 0x040ff0000000187c */
[----:B------:R-:W-:Y:S01]  /*7b10*/  HMMA.16816.F32 R128, R4, R26, R128 ;  /* 0x0000001a0480723c */ /* 0x000fe20000001880 */
[----:B------:R-:W-:Y:S01]  /*7b20*/  F2FP.F16.F32.PACK_AB R4, R212, R213 ;  /* 0x000000d5d404723e */ /* 0x000fe200000000ff */
[----:B------:R-:W-:Y:S01]  /*7b30*/  LDSM.16.MT88.4 R24, [R219+0x15000] ;  /* 0x01500000db18783b */ /* 0x000fe20000004200 */
[----:B------:R-:W-:-:S02]  /*7b40*/  F2FP.F16.F32.PACK_AB R5, R223, R224 ;  /* 0x000000e0df05723e */ /* 0x000fc400000000ff */
[----:B------:R-:W-:Y:S02]  /*7b50*/  F2FP.F16.F32.PACK_AB R6, R209, R210 ;  /* 0x000000d2d106723e */ /* 0x000fe400000000ff */
[----:B-1----:R-:W-:-:S07]  /*7b60*/  F2FP.F16.F32.PACK_AB R7, R225, R222 ;  /* 0x000000dee107723e */ /* 0x002fce00000000ff */
[----:B---3--:R-:W-:Y:S01]  /*7b70*/  HMMA.16816.F32 R44, R4, R16, R44 ;  /* 0x00000010042c723c */ /* 0x008fe2000000182c */
[----:B------:R-:W-:-:S04]  /*7b80*/  MOV R16, 0x20 ;  /* 0x0000002000107802 */ /* 0x000fc80000000f00 */
[----:B------:R-:W-:-:S03]  /*7b90*/  SEL R16, R16, 0xffffffe0, !P6 ;  /* 0xffffffe010107807 */ /* 0x000fc60007000000 */
[C---:B------:R-:W-:Y:S01]  /*7ba0*/  HMMA.16816.F32 R48, R4.reuse, R18, R48 ;  /* 0x000000120430723c */ /* 0x040fe20000001830 */
[----:B------:R-:W-:Y:S02]  /*7bb0*/  IADD3 R231, PT, PT, R16, R203, RZ ;  /* 0x000000cb10e77210 */ /* 0x000fe40007ffe0ff */
[----:B------:R-:W1:Y:S04]  /*7bc0*/  LDSM.16.MT88.4 R16, [R219+0x13000] ;  /* 0x01300000db10783b */ /* 0x000e680000004200 */
[----:B------:R-:W-:Y:S01]  /*7bd0*/  LDSM.16.MT88.4 R168, [R231+0x11000] ;  /* 0x01100000e7a8783b */ /* 0x000fe20000004200 */
[C---:B-----5:R-:W-:Y:S03]  /*7be0*/  HMMA.16816.F32 R76, R4.reuse, R12, R76 ;  /* 0x0000000c044c723c */ /* 0x060fe6000000184c */
[----:B------:R-:W-:Y:S05]  /*7bf0*/  LDSM.16.MT88.4 R28, [R231+0x13000] ;  /* 0x01300000e71c783b */ /* 0x000fea0000004200 */
        /* <DEDUP_REMOVED lines=11> */
[C---:B------:R-:W-:Y:S08]  /*7cb0*/  HMMA.16816.F32 R68, R4.reuse, R24, R68 ;  /* 0x000000180444723c */ /* 0x040ff00000001844 */
[C---:B------:R-:W-:Y:S01]  /*7cc0*/  HMMA.16816.F32 R72, R4.reuse, R26, R72 ;  /* 0x0000001a0448723c */ /* 0x040fe20000001848 */
[----:B------:R5:W4:Y:S07]  /*7cd0*/  LDSM.16.MT88.4 R24, [R231+0x17000] ;  /* 0x01700000e718783b */ /* 0x000b2e0000004200 */
[C---:B---3--:R-:W-:Y:S08]  /*7ce0*/  HMMA.16816.F32 R92, R4.reuse, R12, R92 ;  /* 0x0000000c045c723c */ /* 0x048ff0000000185c */
[C---:B------:R-:W-:Y:S01]  /*7cf0*/  HMMA.16816.F32 R96, R4.reuse, R14, R96 ;  /* 0x0000000e0460723c */ /* 0x040fe20000001860 */
[----:B------:R-:W3:Y:S07]  /*7d00*/  LDSM.16.MT88.4 R12, [R205+0x11800] ;  /* 0x01180000cd0c783b */ /* 0x000eee0000004200 */
[----:B--2---:R-:W-:Y:S01]  /*7d10*/  HMMA.16816.F32 R100, R4, R8, R100 ;  /* 0x000000080464723c */ /* 0x004fe20000001864 */
[----:B-----5:R-:W-:-:S02]  /*7d20*/  FFMA.FTZ R231, R206, UR4, -R208 ;  /* 0x00000004cee77c23 */ /* 0x020fc400080108d0 */
[----:B------:R-:W-:Y:S04]  /*7d30*/  MUFU.EX2 R206, R207 ;  /* 0x000000cf00ce7308 */ /* 0x000fe80000000800 */
[----:B------:R-:W-:Y:S01]  /*7d40*/  MUFU.EX2 R231, R231 ;  /* 0x000000e700e77308 */ /* 0x000fe20000000800 */
        /* <DEDUP_REMOVED lines=8> */
[----:B------:R-:W-:Y:S01]  /*7dd0*/  FFMA.FTZ R179, R215, UR4, -R208 ;  /* 0x00000004d7b37c23 */ /* 0x000fe200080108d0 */
[----:B------:R-:W5:Y:S04]  /*7de0*/  MUFU.EX2 R177, R177 ;  /* 0x000000b100b17308 */ /* 0x000f680000000800 */
[----:B------:R-:W-:Y:S01]  /*7df0*/  MUFU.EX2 R178, R178 ;  /* 0x000000b200b27308 */ /* 0x000fe20000000800 */
[C---:B-1----:R-:W-:Y:S03]  /*7e00*/  HMMA.16816.F32 R116, R4.reuse, R16, R116 ;  /* 0x000000100474723c */ /* 0x042fe60000001874 */
[----:B------:R-:W1:Y:S05]  /*7e10*/  MUFU.EX2 R179, R179 ;  /* 0x000000b300b37308 */ /* 0x000e6a0000000800 */
[C---:B------:R-:W-:Y:S01]  /*7e20*/  HMMA.16816.F32 R120, R4.reuse, R18, R120 ;  /* 0x000000120478723c */ /* 0x040fe20000001878 */
[----:B------:R-:W2:Y:S07]  /*7e30*/  LDSM.16.MT88.4 R16, [R205+0x17800] ;  /* 0x01780000cd10783b */ /* 0x000eae0000004200 */
[C---:B----4-:R-:W-:Y:S08]  /*7e40*/  HMMA.16816.F32 R84, R4.reuse, R20, R84 ;  /* 0x000000140454723c */ /* 0x050ff00000001854 */
[C---:B------:R-:W-:Y:S01]  /*7e50*/  HMMA.16816.F32 R88, R4.reuse, R22, R88 ;  /* 0x000000160458723c */ /* 0x040fe20000001858 */
[----:B------:R-:W4:Y:S07]  /*7e60*/  LDSM.16.MT88.4 R20, [R205+0x13800] ;  /* 0x01380000cd14783b */ /* 0x000f2e0000004200 */
        /* <DEDUP_REMOVED lines=12> */
[----:B------:R-:W-:Y:S01]  /*7f30*/  HMMA.16816.F32 R128, R4, R26, R128 ;  /* 0x0000001a0480723c */ /* 0x000fe20000001880 */
[----:B-----5:R-:W-:Y:S01]  /*7f40*/  F2FP.F16.F32.PACK_AB R4, R177, R176 ;  /* 0x000000b0b104723e */ /* 0x020fe200000000ff */
[----:B------:R-:W-:Y:S01]  /*7f50*/  LDSM.16.MT88.4 R24, [R219+0x13800] ;  /* 0x01380000db18783b */ /* 0x000fe20000004200 */
[----:B-1----:R-:W-:-:S02]  /*7f60*/  F2FP.F16.F32.PACK_AB R5, R214, R179 ;  /* 0x000000b3d605723e */ /* 0x002fc400000000ff */
[----:B------:R-:W-:Y:S02]  /*7f70*/  F2FP.F16.F32.PACK_AB R6, R235, R178 ;  /* 0x000000b2eb06723e */ /* 0x000fe400000000ff */
[----:B------:R-:W-:-:S07]  /*7f80*/  F2FP.F16.F32.PACK_AB R7, R231, R206 ;  /* 0x000000cee707723e */ /* 0x000fce00000000ff */
[C---:B---3--:R-:W-:Y:S08]  /*7f90*/  HMMA.16816.F32 R152, R4.reuse, R12, R152 ;  /* 0x0000000c0498723c */ /* 0x048ff00000001898 */
[C---:B------:R-:W-:Y:S01]  /*7fa0*/  HMMA.16816.F32 R148, R4.reuse, R14, R148 ;  /* 0x0000000e0494723c */ /* 0x040fe20000001894 */
[----:B------:R-:W1:Y:S07]  /*7fb0*/  LDSM.16.MT88.4 R12, [R219+0x11800] ;  /* 0x01180000db0c783b */ /* 0x000e6e0000004200 */
[C---:B--2---:R-:W-:Y:S08]  /*7fc0*/  HMMA.16816.F32 R76, R4.reuse, R8, R76 ;  /* 0x00000008044c723c */ /* 0x044ff0000000184c */
        /* <DEDUP_REMOVED lines=24> */
[C---:B------:R-:W-:Y:S08]  /*8150*/  HMMA.16816.F32 R144, R4.reuse, R172, R144 ;  /* 0x000000ac0490723c */ /* 0x040ff00000001890 */
[----:B--2---:R-:W-:Y:S01]  /*8160*/  HMMA.16816.F32 R100, R4, R8, R100 ;  /* 0x000000080464723c */ /* 0x004fe20000001864 */
        /* <DEDUP_REMOVED lines=104> */
.L_x_3162:
[----:B------:R-:W-:Y:S01]  /*87f0*/  UMOV UR12, URZ ;  /* 0x000000ff000c7c82 */ /* 0x000fe20008000000 */
[----:B------:R-:W-:Y:S01]  /*8800*/  USHF.L.U32 UR7, UR8, 0x6, URZ ;  /* 0x0000000608077899 */ /* 0x000fe200080006ff */
[----:B------:R-:W-:-:S05]  /*8810*/  IADD3 R5, P1, PT, RZ, -UR12, RZ ;  /* 0x8000000cff057c10 */ /* 0x000fca000ff3e0ff */
[----:B------:R-:W-:-:S05]  /*8820*/  IMAD.X R4, RZ, RZ, ~UR7, P1 ;  /* 0x80000007ff047e24 */ /* 0x000fca00088e06ff */
[----:B------:R-:W-:-:S04]  /*8830*/  SHF.R.S64 R5, R5, 0x1f, R4 ;  /* 0x0000001f05057819 */ /* 0x000fc80000001004 */
[----:B------:R-:W-:-:S04]  /*8840*/  IADD3 R228, P1, PT, R5, R228, RZ ;  /* 0x000000e405e47210 */ /* 0x000fc80007f3e0ff */
[----:B------:R-:W-:-:S09]  /*8850*/  LEA.HI.X.SX32 R229, R4, R229, 0x1, P1 ;  /* 0x000000e504e57211 */ /* 0x000fd200008f0eff */
.L_x_3163:
        /* <DEDUP_REMOVED lines=39> */
[C---:B------:R-:W-:Y:S01]  /*8ad0*/  IMAD.IADD R214, R208.reuse, 0x1, R215 ;  /* 0x00000001d0d67824 */ /* 0x040fe200078e02d7 */
[----:B------:R-:W1:Y:S01]  /*8ae0*/  LDCU UR7, c[0x0][0x50c] ;  /* 0x0000a180ff0777ac */ /* 0x000e620008000800 */
[----:B------:R-:W-:Y:S01]  /*8af0*/  IADD3.X R5, PT, PT, R11, UR8, RZ, P1, !PT ;  /* 0x000000080b057c10 */ /* 0x000fe20008ffe4ff */
[----:B------:R-:W-:Y:S01]  /*8b00*/  @P4 STS.128 [R167+0x12000], RZ ;  /* 0x012000ffa7004388 */ /* 0x000fe20000000c00 */
[----:B------:R-:W-:-:S02]  /*8b10*/  IMAD.IADD R210, R208, 0x1, R209 ;  /* 0x00000001d0d27824 */ /* 0x000fc400078e02d1 */
        /* <DEDUP_REMOVED lines=79> */
[----:B------:R-:W1:Y:S04]  /*9010*/  LDSM.16.M88.4 R20, [R210+0x8000] ;  /* 0x00800000d214783b */ /* 0x000e680000000200 */
[----:B--2---:R-:W2:Y:S04]  /*9020*/  LDSM.16.M88.4 R8, [R210+0x8800] ;  /* 0x00880000d208783b */ /* 0x004ea80000000200 */
[----:B---3--:R-:W3:Y:S04]  /*9030*/  LDSM.16.M88.4 R4, [R210+0x9000] ;  /* 0x00900000d204783b */ /* 0x008ee80000000200 */
[----:B------:R-:W3:Y:S04]  /*9040*/  LDSM.16.M88.4 R32, [R210+0x9800] ;  /* 0x00980000d220783b */ /* 0x000ee80000000200 */
[----:B------:R-:W-:Y:S01]  /*9050*/  LDSM.16.M88.4 R192, [R212] ;  /* 0x00000000d4c0783b */ /* 0x000fe20000000200 */
        /* <DEDUP_REMOVED lines=10> */
[C---:B------:R-:W-:Y:S08]  /*9100*/  HMMA.16816.F32 R172, R168.reuse, R24, RZ ;  /* 0x00000018a8ac723c */ /* 0x040ff000000018ff */
[----:B------:R-:W-:Y:S01]  /*9110*/  HMMA.16816.F32 R168, R168, R26, RZ ;  /* 0x0000001aa8a8723c */ /* 0x000fe200000018ff */
[----:B------:R-:W1:Y:S07]  /*9120*/  LDSM.16.M88.4 R24, [R209+0x8000] ;  /* 0x00800000d118783b */ /* 0x000e6e0000000200 */
[C---:B------:R-:W-:Y:S08]  /*9130*/  HMMA.16816.F32 R16, R28.reuse, R20, R16 ;  /* 0x000000141c10723c */ /* 0x040ff00000001810 */
[C---:B------:R-:W-:Y:S01]  /*9140*/  HMMA.16816.F32 R12, R28.reuse, R22, R12 ;  /* 0x000000161c0c723c */ /* 0x040fe2000000180c */
[----:B------:R-:W4:Y:S07]  /*9150*/  LDSM.16.M88.4 R20, [R209+0x8800] ;  /* 0x00880000d114783b */ /* 0x000f2e0000000200 */
[C---:B--2---:R-:W-:Y:S08]  /*9160*/  HMMA.16816.F32 R188, R28.reuse, R8, R188 ;  /* 0x000000081cbc723c */ /* 0x044ff000000018bc */
[C---:B------:R-:W-:Y:S01]  /*9170*/  HMMA.16816.F32 R184, R28.reuse, R10, R184 ;  /* 0x0000000a1cb8723c */ /* 0x040fe200000018b8 */
[----:B------:R-:W-:Y:S07]  /*9180*/  LDSM.16.M88.4 R8, [R213] ;  /* 0x00000000d508783b */ /* 0x000fee0000000200 */
[C---:B---3--:R-:W-:Y:S08]  /*9190*/  HMMA.16816.F32 R180, R28.reuse, R4, R180 ;  /* 0x000000041cb4723c */ /* 0x048ff000000018b4 */
[C---:B------:R-:W-:Y:S01]  /*91a0*/  HMMA.16816.F32 R176, R28.reuse, R6, R176 ;  /* 0x000000061cb0723c */ /* 0x040fe200000018b0 */
[----:B------:R-:W2:Y:S07]  /*91b0*/  LDSM.16.M88.4 R4, [R208+0x8000] ;  /* 0x00800000d004783b */ /* 0x000eae0000000200 */
[C---:B------:R-:W-:Y:S08]  /*91c0*/  HMMA.16816.F32 R172, R28.reuse, R32, R172 ;  /* 0x000000201cac723c */ /* 0x040ff000000018ac */
[----:B------:R-:W-:Y:S01]  /*91d0*/  HMMA.16816.F32 R168, R28, R34, R168 ;  /* 0x000000221ca8723c */ /* 0x000fe200000018a8 */
[----:B------:R-:W3:Y:S04]  /*91e0*/  LDSM.16.M88.4 R32, [R208+0x8800] ;  /* 0x00880000d020783b */ /* 0x000ee80000000200 */
[----:B------:R-:W5:Y:S03]  /*91f0*/  LDSM.16.M88.4 R28, [R208+0x9000] ;  /* 0x00900000d01c783b */ /* 0x000f660000000200 */
[C---:B-1----:R-:W-:Y:S08]  /*9200*/  HMMA.16816.F32 R16, R192.reuse, R24, R16 ;  /* 0x00000018c010723c */ /* 0x042ff00000001810 */
[C---:B------:R-:W-:Y:S01]  /*9210*/  HMMA.16816.F32 R12, R192.reuse, R26, R12 ;  /* 0x0000001ac00c723c */ /* 0x040fe2000000180c */
[----:B------:R-:W1:Y:S07]  /*9220*/  LDSM.16.M88.4 R24, [R208+0x9800] ;  /* 0x00980000d018783b */ /* 0x000e6e0000000200 */
[C---:B----4-:R-:W-:Y:S08]  /*9230*/  HMMA.16816.F32 R188, R192.reuse, R20, R188 ;  /* 0x00000014c0bc723c */ /* 0x050ff000000018bc */
[C---:B------:R-:W-:Y:S01]  /*9240*/  HMMA.16816.F32 R184, R192.reuse, R22, R184 ;  /* 0x00000016c0b8723c */ /* 0x040fe200000018b8 */
[----:B------:R-:W4:Y:S07]  /*9250*/  LDSM.16.M88.4 R20, [R211+UR6+0xa000] ;  /* 0x00a00006d314783b */ /* 0x000f2e0008000200 */
        /* <DEDUP_REMOVED lines=10> */
[C---:B---3--:R-:W-:Y:S08]  /*9300*/  HMMA.16816.F32 R188, R8.reuse, R32, R188 ;  /* 0x0000002008bc723c */ /* 0x048ff000000018bc */
[C---:B------:R-:W-:Y:S01]  /*9310*/  HMMA.16816.F32 R184, R8.reuse, R34, R184 ;  /* 0x0000002208b8723c */ /* 0x040fe200000018b8 */
[----:B------:R-:W3:Y:S07]  /*9320*/  LDSM.16.M88.4 R32, [R211+UR6+0xb000] ;  /* 0x00b00006d320783b */ /* 0x000eee0008000200 */
[C---:B-----5:R-:W-:Y:S08]  /*9330*/  HMMA.16816.F32 R180, R8.reuse, R28, R180 ;  /* 0x0000001c08b4723c */ /* 0x060ff000000018b4 */
        /* <DEDUP_REMOVED lines=8> */
[----:B------:R-:W-:Y:S07]  /*93c0*/  LDSM.16.M88.4 R20, [R209+0xa000] ;  /* 0x00a00000d114783b */ /* 0x000fee0000000200 */
[C---:B--2---:R-:W-:Y:S08]  /*93d0*/  HMMA.16816.F32 R188, R200.reuse, R4, R188 ;  /* 0x00000004c8bc723c */ /* 0x044ff000000018bc */
[C---:B------:R-:W-:Y:S01]  /*93e0*/  HMMA.16816.F32 R184, R200.reuse, R6, R184 ;  /* 0x00000006c8b8723c */ /* 0x040fe200000018b8 */
[----:B------:R-:W2:Y:S07]  /*93f0*/  LDSM.16.M88.4 R4, [R212+0x2000] ;  /* 0x00200000d404783b */ /* 0x000eae0000000200 */
[C---:B---3--:R-:W-:Y:S08]  /*9400*/  HMMA.16816.F32 R180, R200.reuse, R32, R180 ;  /* 0x00000020c8b4723c */ /* 0x048ff000000018b4 */
        /* <DEDUP_REMOVED lines=120> */
[----:B------:R-:W4:Y:S07]  /*9b90*/  LDSM.16.M88.4 R16, [R210+0xf000] ;  /* 0x00f00000d210783b */ /* 0x000f2e0000000200 */
[----:B--2---:R-:W-:Y:S03]  /*9ba0*/  HMMA.16816.F32 R204, R28, R14, R204 ;  /* 0x0000000e1ccc723c */ /* 0x004fe600000018cc */
[----:B------:R-:W-:Y:S01]  /*9bb0*/  FMUL.FTZ R7, R200, UR7 ;  /* 0x00000007c8077c20 */ /* 0x000fe20008410000 */
[----:B------:R-:W-:Y:S01]  /*9bc0*/  FMUL.FTZ R6, R201, UR7 ;  /* 0x00000007c9067c20 */ /* 0x000fe20008410000 */
[----:B------:R-:W-:-:S03]  /*9bd0*/  FMUL.FTZ R15, R203, UR7 ;  /* 0x00000007cb0f7c20 */ /* 0x000fc60008410000 */
[----:B-----5:R-:W-:Y:S01]  /*9be0*/  HMMA.16816.F32 R196, R28, R32, R196 ;  /* 0x000000201cc4723c */ /* 0x020fe200000018c4 */
[----:B------:R-:W-:Y:S01]  /*9bf0*/  FMUL.FTZ R33, R202, UR7 ;  /* 0x00000007ca217c20 */ /* 0x000fe20008410000 */
[----:B------:R-:W2:Y:S01]  /*9c00*/  MUFU.TANH R7, R7 ;  /* 0x0000000700077308 */ /* 0x000ea20000002400 */
[----:B------:R-:W-:-:S05]  /*9c10*/  FMUL.FTZ R32, R192, UR7 ;  /* 0x00000007c0207c20 */ /* 0x000fca0008410000 */
[----:B------:R-:W-:Y:S01]  /*9c20*/  HMMA.16816.F32 R184, R8, R22, R184 ;  /* 0x0000001608b8723c */ /* 0x000fe200000018b8 */
[----:B------:R-:W5:Y:S01]  /*9c30*/  LDSM.16.M88.4 R20, [R209+0xf000] ;  /* 0x00f00000d114783b */ /* 0x000f620000000200 */
[----:B------:R-:W2:Y:S03]  /*9c40*/  MUFU.TANH R33, R33 ;  /* 0x0000002100217308 */ /* 0x000ea60000002400 */
[----:B------:R-:W5:Y:S01]  /*9c50*/  LDSM.16.M88.4 R208, [R208+0xf000] ;  /* 0x00f00000d0d0783b */ /* 0x000f620000000200 */
[----:B------:R-:W-:-:S04]  /*9c60*/  DEPBAR.LE SB0, 0x0 ;  /* 0x000080000000791a */ /* 0x000fc80000000000 */
[----:B-1----:R-:W-:Y:S01]  /*9c70*/  HMMA.16816.F32 R204, R24, R170, R204 ;  /* 0x000000aa18cc723c */ /* 0x002fe200000018cc */
[----:B------:R-:W-:Y:S01]  /*9c80*/  MUFU.TANH R6, R6 ;  /* 0x0000000600067308 */ /* 0x000fe20000002400 */
[----:B------:R-:W-:-:S06]  /*9c90*/  FMUL.FTZ R170, R194, UR7 ;  /* 0x00000007c2aa7c20 */ /* 0x000fcc0008410000 */
[----:B---3--:R-:W-:Y:S01]  /*9ca0*/  HMMA.16816.F32 R196, R24, R188, R196 ;  /* 0x000000bc18c4723c */ /* 0x008fe200000018c4 */
[----:B------:R-:W-:Y:S01]  /*9cb0*/  IMAD.SHL.U32 R188, R218, 0x2, RZ ;  /* 0x00000002dabc7824 */ /* 0x000fe200078e00ff */
[----:B------:R-:W-:Y:S01]  /*9cc0*/  MUFU.TANH R15, R15 ;  /* 0x0000000f000f7308 */ /* 0x000fe20000002400 */
[----:B------:R-:W-:-:S03]  /*9cd0*/  FMUL.FTZ R189, R193, UR7 ;  /* 0x00000007c1bd7c20 */ /* 0x000fc60008410000 */
[----:B------:R-:W-:Y:S02]  /*9ce0*/  LOP3.LUT R188, R188, 0x6, RZ, 0xc0, !PT ;  /* 0x00000006bcbc7812 */ /* 0x000fe400078ec0ff */
[----:B----4-:R-:W-:Y:S01]  /*9cf0*/  HMMA.16816.F32 R180, R8, R16, R180 ;  /* 0x0000001008b4723c */ /* 0x010fe200000018b4 */
[----:B------:R-:W-:Y:S01]  /*9d00*/  IMAD.U32 R17, RZ, RZ, UR20 ;  /* 0x00000014ff117e24 */ /* 0x000fe2000f8e00ff */
[----:B------:R-:W-:Y:S01]  /*9d10*/  MUFU.TANH R32, R32 ;  /* 0x0000002000207308 */ /* 0x000fe20000002400 */
[----:B------:R-:W-:Y:S01]  /*9d20*/  FMUL.FTZ R204, R204, UR7 ;  /* 0x00000007cccc7c20 */ /* 0x000fe20008410000 */
[----:B------:R-:W-:Y:S01]  /*9d30*/  FMUL.FTZ R205, R205, UR7 ;  /* 0x00000007cdcd7c20 */ /* 0x000fe20008410000 */
[----:B------:R-:W-:Y:S02]  /*9d40*/  IMAD R14, R17, 0x40, R188 ;  /* 0x00000040110e7824 */ /* 0x000fe400078e02bc */
[----:B------:R-:W-:Y:S01]  /*9d50*/  FMUL.FTZ R207, R207, UR7 ;  /* 0x00000007cfcf7c20 */ /* 0x000fe20008410000 */
[----:B------:R-:W-:Y:S01]  /*9d60*/  HMMA.16816.F32 R184, R28, R34, R184 ;  /* 0x000000221cb8723c */ /* 0x000fe200000018b8 */
[C---:B------:R-:W-:Y:S01]  /*9d70*/  VIADD R35, R14.reuse, 0xffffff80 ;  /* 0xffffff800e237836 */ /* 0x040fe20000000000 */
[----:B------:R-:W1:Y:S01]  /*9d80*/  MUFU.TANH R17, R204 ;  /* 0x000000cc00117308 */ /* 0x000e620000002400 */
[----:B------:R-:W-:-:S02]  /*9d90*/  VIADD R171, R14, 0xffffffb8 ;  /* 0xffffffb80eab7836 */ /* 0x000fc40000000000 */
[----:B------:R-:W-:Y:S01]  /*9da0*/  FMUL.FTZ R34, R195, UR7 ;  /* 0x00000007c3227c20 */ /* 0x000fe20008410000 */
[----:B------:R-:W-:Y:S01]  /*9db0*/  FMUL.FTZ R196, R196, UR7 ;  /* 0x00000007c4c47c20 */ /* 0x000fe20008410000 */
[----:B------:R-:W-:Y:S01]  /*9dc0*/  ISETP.GE.AND P1, PT, R35, R165, PT ;  /* 0x000000a52300720c */ /* 0x000fe20003f26270 */
[----:B------:R-:W-:Y:S01]  /*9dd0*/  FMUL.FTZ R197, R197, UR7 ;  /* 0x00000007c5c57c20 */ /* 0x000fe20008410000 */
[----:B------:R-:W-:Y:S01]  /*9de0*/  HMMA.16816.F32 R176, R8, R18, R176 ;  /* 0x0000001208b0723c */ /* 0x000fe200000018b0 */
[----:B------:R-:W-:Y:S01]  /*9df0*/  FMUL.FTZ R19, R206, UR7 ;  /* 0x00000007ce137c20 */ /* 0x000fe20008410000 */
[----:B------:R-:W-:Y:S01]  /*9e00*/  I2FP.F32.S32 R18, R35 ;  /* 0x0000002300127245 */ /* 0x000fe20000201400 */
[----:B------:R-:W-:Y:S01]  /*9e10*/  MUFU.TANH R170, R170 ;  /* 0x000000aa00aa7308 */ /* 0x000fe20000002400 */
[----:B------:R-:W-:-:S03]  /*9e20*/  FMUL.FTZ R199, R199, UR7 ;  /* 0x00000007c7c77c20 */ /* 0x000fc60008410000 */
[C---:B--2---:R-:W-:Y:S01]  /*9e30*/  FFMA.FTZ R7, R18.reuse, UR5, R7 ;  /* 0x0000000512077c23 */ /* 0x044fe20008010007 */
[----:B------:R-:W-:Y:S01]  /*9e40*/  FFMA.FTZ R33, R18, UR5, R33 ;  /* 0x0000000512217c23 */ /* 0x000fe20008010021 */
[----:B-----5:R-:W-:Y:S01]  /*9e50*/  HMMA.16816.F32 R180, R28, R20, R180 ;  /* 0x000000141cb4723c */ /* 0x020fe200000018b4 */
[----:B------:R-:W-:Y:S01]  /*9e60*/  VIADD R21, R14, 0xffffff81 ;  /* 0xffffff810e157836 */ /* 0x000fe20000000000 */
[----:B------:R-:W2:Y:S01]  /*9e70*/  MUFU.TANH R19, R19 ;  /* 0x0000001300137308 */ /* 0x000ea20000002400 */
[----:B------:R-:W-:Y:S01]  /*9e80*/  FSEL R7, R7, -INF , !P1 ;  /* 0xff80000007077808 */ /* 0x000fe20004800000 */
[----:B------:R-:W-:Y:S01]  /*9e90*/  FMUL.FTZ R20, R198, UR7 ;  /* 0x00000007c6147c20 */ /* 0x000fe20008410000 */
[----:B------:R-:W-:-:S03]  /*9ea0*/  ISETP.GE.AND P1, PT, R35, R2, PT ;  /* 0x000000022300720c */ /* 0x000fc60003f26270 */
[----:B------:R-:W-:Y:S01]  /*9eb0*/  HMMA.16816.F32 R184, R24, R190, R184 ;  /* 0x000000be18b8723c */ /* 0x000fe200000018b8 */
[----:B------:R-:W-:Y:S01]  /*9ec0*/  I2FP.F32.S32 R190, R171 ;  /* 0x000000ab00be7245 */ /* 0x000fe20000201400 */
[----:B------:R-:W3:Y:S04]  /*9ed0*/  MUFU.TANH R189, R189 ;  /* 0x000000bd00bd7308 */ /* 0x000ee80000002400 */
[----:B-1----:R-:W-:Y:S01]  /*9ee0*/  FFMA.FTZ R203, R190, UR5, R17 ;  /* 0x00000005becb7c23 */ /* 0x002fe20008010011 */
[----:B------:R-:W-:Y:S01]  /*9ef0*/  FSEL R17, R33, -INF , !P1 ;  /* 0xff80000021117808 */ /* 0x000fe20004800000 */
[----:B------:R-:W-:Y:S01]  /*9f00*/  HMMA.16816.F32 R172, R8, R4, R172 ;  /* 0x0000000408ac723c */ /* 0x000fe200000018ac */
[----:B------:R-:W-:Y:S01]  /*9f10*/  ISETP.GE.AND P1, PT, R171, R165, PT ;  /* 0x000000a5ab00720c */ /* 0x000fe20003f26270 */
[----:B------:R-:W-:Y:S01]  /*9f20*/  VIADD R10, R14, 0xffffff88 ;  /* 0xffffff880e0a7836 */ /* 0x000fe20000000000 */
[----:B------:R-:W-:Y:S01]  /*9f30*/  I2FP.F32.S32 R5, R21 ;  /* 0x0000001500057245 */ /* 0x000fe20000201400 */
[----:B--2---:R-:W-:Y:S01]  /*9f40*/  FFMA.FTZ R19, R190, UR5, R19 ;  /* 0x00000005be137c23 */ /* 0x004fe20008010013 */
[----:B------:R-:W-:Y:S01]  /*9f50*/  FSEL R203, R203, -INF , !P1 ;  /* 0xff800000cbcb7808 */ /* 0x000fe20004800000 */
[----:B------:R-:W1:Y:S01]  /*9f60*/  MUFU.TANH R34, R34 ;  /* 0x0000002200227308 */ /* 0x000e620000002400 */
[----:B------:R-:W-:Y:S01]  /*9f70*/  ISETP.GE.AND P1, PT, R171, R2, PT ;  /* 0x00000002ab00720c */ /* 0x000fe20003f26270 */
[C---:B------:R-:W-:Y:S01]  /*9f80*/  FFMA.FTZ R9, R5.reuse, UR5, R6 ;  /* 0x0000000505097c23 */ /* 0x040fe20008010006 */
[----:B------:R-:W-:Y:S01]  /*9f90*/  FFMA.FTZ R5, R5, UR5, R15 ;  /* 0x0000000505057c23 */ /* 0x000fe2000801000f */
[----:B------:R-:W-:Y:S01]  /*9fa0*/  I2FP.F32.S32 R15, R10 ;  /* 0x0000000a000f7245 */ /* 0x000fe20000201400 */
[----:B------:R-:W-:Y:S01]  /*9fb0*/  HMMA.16816.F32 R176, R28, R22, R176 ;  /* 0x000000161cb0723c */ /* 0x000fe200000018b0 */
[----:B------:R-:W-:Y:S01]  /*9fc0*/  FSEL R204, R19, -INF , !P1 ;  /* 0xff80000013cc7808 */ /* 0x000fe20004800000 */
[----:B------:R-:W-:Y:S01]  /*9fd0*/  FMUL.FTZ R184, R184, UR7 ;  /* 0x00000007b8b87c20 */ /* 0x000fe20008410000 */
[-C--:B------:R-:W-:Y:S01]  /*9fe0*/  ISETP.GE.AND P1, PT, R21, R165.reuse, PT ;  /* 0x000000a51500720c */ /* 0x080fe20003f26270 */
[C---:B------:R-:W-:Y:S01]  /*9ff0*/  FFMA.FTZ R11, R15.reuse, UR5, R32 ;  /* 0x000000050f0b7c23 */ /* 0x040fe20008010020 */
[----:B------:R-:W2:Y:S01]  /*a000*/  MUFU.TANH R16, R196 ;  /* 0x000000c400107308 */ /* 0x000ea20000002400 */
[----:B------:R-:W-:Y:S01]  /*a010*/  FFMA.FTZ R19, R15, UR5, R170 ;  /* 0x000000050f137c23 */ /* 0x000fe200080100aa */
[----:B------:R-:W-:Y:S01]  /*a020*/  FSEL R9, R9, -INF , !P1 ;  /* 0xff80000009097808 */ /* 0x000fe20004800000 */
[C---:B------:R-:W-:Y:S01]  /*a030*/  VIADD R32, R14.reuse, 0xffffff90 ;  /* 0xffffff900e207836 */ /* 0x040fe20000000000 */
[----:B------:R-:W-:Y:S01]  /*a040*/  ISETP.GE.AND P1, PT, R21, R2, PT ;  /* 0x000000021500720c */ /* 0x000fe20003f26270 */
[----:B------:R-:W-:Y:S01]  /*a050*/  VIADD R21, R14, 0xffffff89 ;  /* 0xffffff890e157836 */ /* 0x000fe20000000000 */
[----:B------:R-:W-:Y:S01]  /*a060*/  HMMA.16816.F32 R180, R24, R208, R180 ;  /* 0x000000d018b4723c */ /* 0x000fe200000018b4 */
[----:B------:R-:W-:Y:S01]  /*a070*/  FMUL.FTZ R8, R185, UR7 ;  /* 0x00000007b9087c20 */ /* 0x000fe20008410000 */
[----:B------:R-:W-:Y:S01]  /*a080*/  FSEL R5, R5, -INF , !P1 ;  /* 0xff80000005057808 */ /* 0x000fe20004800000 */
[----:B------:R-:W4:Y:S01]  /*a090*/  MUFU.TANH R20, R20 ;  /* 0x0000001400147308 */ /* 0x000f220000002400 */
[----:B------:R-:W-:Y:S01]  /*a0a0*/  ISETP.GE.AND P1, PT, R10, R165, PT ;  /* 0x000000a50a00720c */ /* 0x000fe20003f26270 */
[----:B------:R-:W-:Y:S01]  /*a0b0*/  FMUL.FTZ R187, R187, UR7 ;  /* 0x00000007bbbb7c20 */ /* 0x000fe20008410000 */
[----:B------:R-:W-:-:S02]  /*a0c0*/  I2FP.F32.S32 R22, R21 ;  /* 0x0000001500167245 */ /* 0x000fc40000201400 */
[----:B------:R-:W-:Y:S01]  /*a0d0*/  FSEL R11, R11, -INF , !P1 ;  /* 0xff8000000b0b7808 */ /* 0x000fe20004800000 */
[----:B------:R-:W-:Y:S01]  /*a0e0*/  HMMA.16816.F32 R172, R28, R12, R172 ;  /* 0x0000000c1cac723c */ /* 0x000fe200000018ac */
[----:B------:R-:W-:Y:S01]  /*a0f0*/  ISETP.GE.AND P1, PT, R10, R2, PT ;  /* 0x000000020a00720c */ /* 0x000fe20003f26270 */
[C---:B---3--:R-:W-:Y:S01]  /*a100*/  FFMA.FTZ R15, R22.reuse, UR5, R189 ;  /* 0x00000005160f7c23 */ /* 0x048fe200080100bd */
[----:B------:R-:W3:Y:S01]  /*a110*/  MUFU.TANH R18, R197 ;  /* 0x000000c500127308 */ /* 0x000ee20000002400 */
[----:B-1----:R-:W-:Y:S01]  /*a120*/  FFMA.FTZ R34, R22, UR5, R34 ;  /* 0x0000000516227c23 */ /* 0x002fe20008010022 */
[----:B------:R-:W-:Y:S01]  /*a130*/  FSEL R19, R19, -INF , !P1 ;  /* 0xff80000013137808 */ /* 0x000fe20004800000 */
[----:B------:R-:W-:Y:S01]  /*a140*/  VIADD R13, R14, 0xffffff91 ;  /* 0xffffff910e0d7836 */ /* 0x000fe20000000000 */
[----:B------:R-:W-:Y:S01]  /*a150*/  ISETP.GE.AND P1, PT, R21, R165, PT ;  /* 0x000000a51500720c */ /* 0x000fe20003f26270 */
[----:B------:R-:W-:Y:S01]  /*a160*/  FMUL.FTZ R10, R186, UR7 ;  /* 0x00000007ba0a7c20 */ /* 0x000fe20008410000 */
[----:B------:R-:W-:Y:S01]  /*a170*/  I2FP.F32.S32 R23, R32 ;  /* 0x0000002000177245 */ /* 0x000fe20000201400 */
[----:B------:R-:W-:Y:S01]  /*a180*/  FMUL.FTZ R12, R180, UR7 ;  /* 0x00000007b40c7c20 */ /* 0x000fe20008410000 */
[----:B------:R-:W-:Y:S01]  /*a190*/  FSEL R15, R15, -INF , !P1 ;  /* 0xff8000000f0f7808 */ /* 0x000fe20004800000 */
[----:B------:R-:W1:Y:S01]  /*a1a0*/  MUFU.TANH R4, R199 ;  /* 0x000000c700047308 */ /* 0x000e620000002400 */
[-C--:B------:R-:W-:Y:S01]  /*a1b0*/  ISETP.GE.AND P1, PT, R21, R2.reuse, PT ;  /* 0x000000021500720c */ /* 0x080fe20003f26270 */
[C---:B--2---:R-:W-:Y:S01]  /*a1c0*/  FFMA.FTZ R16, R23.reuse, UR5, R16 ;  /* 0x0000000517107c23 */ /* 0x044fe20008010010 */
[----:B------:R-:W-:Y:S01]  /*a1d0*/  I2FP.F32.S32 R29, R13 ;  /* 0x0000000d001d7245 */ /* 0x000fe20000201400 */
[----:B----4-:R-:W-:Y:S01]  /*a1e0*/  FFMA.FTZ R195, R23, UR5, R20 ;  /* 0x0000000517c37c23 */ /* 0x010fe20008010014 */
[----:B------:R-:W-:Y:S01]  /*a1f0*/  FSEL R21, R34, -INF , !P1 ;  /* 0xff80000022157808 */ /* 0x000fe20004800000 */
[----:B------:R-:W-:Y:S01]  /*a200*/  VIADD R20, R14, 0xffffff98 ;  /* 0xffffff980e147836 */ /* 0x000fe20000000000 */
[-C--:B------:R-:W-:Y:S01]  /*a210*/  ISETP.GE.AND P1, PT, R32, R165.reuse, PT ;  /* 0x000000a52000720c */ /* 0x080fe20003f26270 */
[----:B------:R-:W2:Y:S01]  /*a220*/  MUFU.TANH R6, R184 ;  /* 0x000000b800067308 */ /* 0x000ea20000002400 */
[----:B---3--:R-:W-:Y:S01]  /*a230*/  FFMA.FTZ R18, R29, UR5, R18 ;  /* 0x000000051d127c23 */ /* 0x008fe20008010012 */
[C---:B------:R-:W-:Y:S01]  /*a240*/  HMMA.16816.F32 R176, R24.reuse, R210, R176 ;  /* 0x000000d218b0723c */ /* 0x040fe200000018b0 */
[----:B------:R-:W-:Y:S01]  /*a250*/  FSEL R197, R16, -INF , !P1 ;  /* 0xff80000010c57808 */ /* 0x000fe20004800000 */
[----:B------:R-:W-:Y:S01]  /*a260*/  FMUL.FTZ R182, R182, UR7 ;  /* 0x00000007b6b67c20 */ /* 0x000fe20008410000 */
[----:B------:R-:W-:Y:S01]  /*a270*/  ISETP.GE.AND P1, PT, R32, R2, PT ;  /* 0x000000022000720c */ /* 0x000fe20003f26270 */
[----:B------:R-:W-:Y:S01]  /*a280*/  FMUL.FTZ R16, R181, UR7 ;  /* 0x00000007b5107c20 */ /* 0x000fe20008410000 */
[----:B------:R-:W-:Y:S01]  /*a290*/  I2FP.F32.S32 R23, R20 ;  /* 0x0000001400177245 */ /* 0x000fe20000201400 */
[----:B------:R-:W3:Y:S01]  /*a2a0*/  MUFU.TANH R10, R10 ;  /* 0x0000000a000a7308 */ /* 0x000ee20000002400 */
[----:B------:R-:W-:Y:S01]  /*a2b0*/  FSEL R195, R195, -INF , !P1 ;  /* 0xff800000c3c37808 */ /* 0x000fe20004800000 */
[----:B-1----:R-:W-:Y:S01]  /*a2c0*/  FFMA.FTZ R171, R29, UR5, R4 ;  /* 0x000000051dab7c23 */ /* 0x002fe20008010004 */
[----:B------:R-:W-:Y:S01]  /*a2d0*/  ISETP.GE.AND P1, PT, R13, R165, PT ;  /* 0x000000a50d00720c */ /* 0x000fe20003f26270 */
[----:B------:R-:W-:Y:S01]  /*a2e0*/  HMMA.16816.F32 R172, R24, R168, R172 ;  /* 0x000000a818ac723c */ /* 0x000fe200000018ac */
[----:B------:R-:W-:-:S02]  /*a2f0*/  FMUL.FTZ R183, R183, UR7 ;  /* 0x00000007b7b77c20 */ /* 0x000fc40008410000 */
[----:B------:R-:W-:Y:S01]  /*a300*/  FSEL R239, R18, -INF , !P1 ;  /* 0xff80000012ef7808 */ /* 0x000fe20004800000 */
[----:B------:R-:W1:Y:S01]  /*a310*/  MUFU.TANH R8, R8 ;  /* 0x0000000800087308 */ /* 0x000e620000002400 */
[-C--:B------:R-:W-:Y:S01]  /*a320*/  ISETP.GE.AND P1, PT, R13, R2.reuse, PT ;  /* 0x000000020d00720c */ /* 0x080fe20003f26270 */
[----:B--2---:R-:W-:Y:S01]  /*a330*/  FFMA.FTZ R199, R23, UR5, R6 ;  /* 0x0000000517c77c23 */ /* 0x004fe20008010006 */
[----:B------:R-:W-:Y:S02]  /*a340*/  VIADD R13, R14, 0xffffff99 ;  /* 0xffffff990e0d7836 */ /* 0x000fe40000000000 */
[----:B------:R-:W-:Y:S01]  /*a350*/  FSEL R171, R171, -INF , !P1 ;  /* 0xff800000abab7808 */ /* 0x000fe20004800000 */
[----:B------:R-:W-:Y:S01]  /*a360*/  FMUL.FTZ R176, R176, UR7 ;  /* 0x00000007b0b07c20 */ /* 0x000fe20008410000 */
[----:B------:R-:W-:Y:S01]  /*a370*/  ISETP.GE.AND P1, PT, R20, R165, PT ;  /* 0x000000a51400720c */ /* 0x000fe20003f26270 */
[----:B------:R-:W2:Y:S01]  /*a380*/  MUFU.TANH R22, R187 ;  /* 0x000000bb00167308 */ /* 0x000ea20000002400 */
[----:B------:R-:W-:Y:S01]  /*a390*/  I2FP.F32.S32 R25, R13 ;  /* 0x0000000d00197245 */ /* 0x000fe20000201400 */
[----:B---3--:R-:W-:Y:S01]  /*a3a0*/  FFMA.FTZ R201, R23, UR5, R10 ;  /* 0x0000000517c97c23 */ /* 0x008fe2000801000a */
[----:B------:R-:W-:Y:S01]  /*a3b0*/  FSEL R199, R199, -INF , !P1 ;  /* 0xff800000c7c77808 */ /* 0x000fe20004800000 */
[----:B------:R-:W-:Y:S01]  /*a3c0*/  VIADD R10, R14, 0xffffffa0 ;  /* 0xffffffa00e0a7836 */ /* 0x000fe20000000000 */
[----:B------:R-:W-:Y:S01]  /*a3d0*/  ISETP.GE.AND P1, PT, R20, R2, PT ;  /* 0x000000021400720c */ /* 0x000fe20003f26270 */
[----:B------:R-:W-:Y:S01]  /*a3e0*/  FMUL.FTZ R178, R178, UR7 ;  /* 0x00000007b2b27c20 */ /* 0x000fe20008410000 */
[----:B------:R-:W-:Y:S01]  /*a3f0*/  FMUL.FTZ R177, R177, UR7 ;  /* 0x00000007b1b17c20 */ /* 0x000fe20008410000 */
[----:B------:R-:W3:Y:S01]  /*a400*/  MUFU.TANH R12, R12 ;  /* 0x0000000c000c7308 */ /* 0x000ee20000002400 */
[----:B------:R-:W-:Y:S01]  /*a410*/  FSEL R201, R201, -INF , !P1 ;  /* 0xff800000c9c97808 */ /* 0x000fe20004800000 */
[----:B-1----:R-:W-:Y:S01]  /*a420*/  FFMA.FTZ R241, R25, UR5, R8 ;  /* 0x0000000519f17c23 */ /* 0x002fe20008010008 */
[----:B------:R-:W-:Y:S01]  /*a430*/  ISETP.GE.AND P1, PT, R13, R165, PT ;  /* 0x000000a50d00720c */ /* 0x000fe20003f26270 */
[----:B------:R-:W-:Y:S01]  /*a440*/  FMUL.FTZ R179, R179, UR7 ;  /* 0x00000007b3b37c20 */ /* 0x000fe20008410000 */
[----:B------:R-:W-:Y:S01]  /*a450*/  I2FP.F32.S32 R23, R10 ;  /* 0x0000000a00177245 */ /* 0x000fe20000201400 */
[----:B------:R-:W-:Y:S01]  /*a460*/  FMUL.FTZ R172, R172, UR7 ;  /* 0x00000007acac7c20 */ /* 0x000fe20008410000 */
[----:B------:R-:W-:Y:S01]  /*a470*/  FSEL R241, R241, -INF , !P1 ;  /* 0xff800000f1f17808 */ /* 0x000fe20004800000 */
[----:B------:R-:W-:Y:S01]  /*a480*/  MUFU.TANH R4, R182 ;  /* 0x000000b600047308 */ /* 0x000fe20000002400 */
[----:B------:R-:W-:Y:S01]  /*a490*/  ISETP.GE.AND P1, PT, R13, R2, PT ;  /* 0x000000020d00720c */ /* 0x000fe20003f26270 */
[----:B--2---:R-:W-:Y:S01]  /*a4a0*/  FFMA.FTZ R22, R25, UR5, R22 ;  /* 0x0000000519167c23 */ /* 0x004fe20008010016 */
[----:B------:R-:W-:-:S02]  /*a4b0*/  VIADD R13, R14, 0xffffffa1 ;  /* 0xffffffa10e0d7836 */ /* 0x000fc40000000000 */
[----:B------:R-:W-:Y:S01]  /*a4c0*/  FMUL.FTZ R174, R174, UR7 ;  /* 0x00000007aeae7c20 */ /* 0x000fe20008410000 */
[----:B------:R-:W-:Y:S01]  /*a4d0*/  FMUL.FTZ R175, R175, UR7 ;  /* 0x00000007afaf7c20 */ /* 0x000fe20008410000 */
[----:B------:R-:W-:Y:S01]  /*a4e0*/  FSEL R169, R22, -INF , !P1 ;  /* 0xff80000016a97808 */ /* 0x000fe20004800000 */
[----:B------:R-:W1:Y:S01]  /*a4f0*/  MUFU.TANH R16, R16 ;  /* 0x0000001000107308 */ /* 0x000e620000002400 */
[----:B------:R-:W-:Y:S01]  /*a500*/  ISETP.GE.AND P1, PT, R10, R165, PT ;  /* 0x000000a50a00720c */ /* 0x000fe20003f26270 */
[----:B---3--:R-:W-:Y:S01]  /*a510*/  FFMA.FTZ R237, R23, UR5, R12 ;  /* 0x0000000517ed7c23 */ /* 0x008fe2000801000c */
[----:B------:R-:W-:-:S04]  /*a520*/  I2FP.F32.S32 R25, R13 ;  /* 0x0000000d00197245 */ /* 0x000fc80000201400 */
[----:B------:R-:W-:Y:S01]  /*a530*/  FSEL R237, R237, -INF , !P1 ;  /* 0xff800000eded7808 */ /* 0x000fe20004800000 */
[----:B------:R2:W3:Y:S01]  /*a540*/  MUFU.TANH R6, R183 ;  /* 0x000000b700067308 */ /* 0x0004e20000002400 */
[----:B------:R-:W-:Y:S01]  /*a550*/  ISETP.GE.AND P1, PT, R10, R2, PT ;  /* 0x000000020a00720c */ /* 0x000fe20003f26270 */
[----:B------:R-:W-:-:S06]  /*a560*/  VIADD R10, R14, 0xffffffa8 ;  /* 0xffffffa80e0a7836 */ /* 0x000fcc0000000000 */
[----:B------:R-:W4:Y:S01]  /*a570*/  MUFU.TANH R176, R176 ;  /* 0x000000b000b07308 */ /* 0x000f220000002400 */
[----:B-1----:R-:W-:-:S07]  /*a580*/  FFMA.FTZ R16, R25, UR5, R16 ;  /* 0x0000000519107c23 */ /* 0x002fce0008010010 */
[----:B------:R-:W-:Y:S01]  /*a590*/  MUFU.TANH R12, R178 ;  /* 0x000000b2000c7308 */ /* 0x000fe20000002400 */
[----:B--2---:R-:W-:Y:S01]  /*a5a0*/  FFMA.FTZ R183, R23, UR5, R4 ;  /* 0x0000000517b77c23 */ /* 0x004fe20008010004 */
[----:B---3--:R-:W-:Y:S01]  /*a5b0*/  FFMA.FTZ R181, R25, UR5, R6 ;  /* 0x0000000519b57c23 */ /* 0x008fe20008010006 */
[----:B------:R-:W-:-:S03]  /*a5c0*/  I2FP.F32.S32 R23, R10 ;  /* 0x0000000a00177245 */ /* 0x000fc60000201400 */
[----:B------:R-:W-:Y:S02]  /*a5d0*/  FSEL R183, R183, -INF , !P1 ;  /* 0xff800000b7b77808 */ /* 0x000fe40004800000 */
[----:B------:R-:W1:Y:S01]  /*a5e0*/  MUFU.TANH R8, R177 ;  /* 0x000000b100087308 */ /* 0x000e620000002400 */
[----:B------:R-:W-:Y:S01]  /*a5f0*/  BAR.SYNC.DEFER_BLOCKING 0x0 ;  /* 0x0000000000007b1d */ /* 0x000fe20000010000 */
[----:B------:R-:W-:Y:S01]  /*a600*/  ISETP.GE.AND P1, PT, R13, R165, PT ;  /* 0x000000a50d00720c */ /* 0x000fe20003f26270 */
[----:B----4-:R-:W-:-:S03]  /*a610*/  FFMA.FTZ R176, R23, UR5, R176 ;  /* 0x0000000517b07c23 */ /* 0x010fc600080100b0 */
[----:B------:R-:W-:Y:S01]  /*a620*/  FSEL R225, R16, -INF , !P1 ;  /* 0xff80000010e17808 */ /* 0x000fe20004800000 */
[----:B------:R-:W-:Y:S01]  /*a630*/  VIADD R16, R14, 0xffffffa9 ;  /* 0xffffffa90e107836 */ /* 0x000fe20000000000 */
[----:B------:R-:W-:Y:S01]  /*a640*/  ISETP.GE.AND P1, PT, R13, R2, PT ;  /* 0x000000020d00720c */ /* 0x000fe20003f26270 */
[----:B------:R2:W3:Y:S01]  /*a650*/  MUFU.TANH R4, R179 ;  /* 0x000000b300047308 */ /* 0x0004e20000002400 */
[----:B------:R-:W-:Y:S02]  /*a660*/  FMUL.FTZ R13, R173, UR7 ;  /* 0x00000007ad0d7c20 */ /* 0x000fe40008410000 */
[----:B------:R-:W-:Y:S02]  /*a670*/  FSEL R181, R181, -INF , !P1 ;  /* 0xff800000b5b57808 */ /* 0x000fe40004800000 */
[----:B------:R-:W-:Y:S02]  /*a680*/  ISETP.GE.AND P1, PT, R10, R165, PT ;  /* 0x000000a50a00720c */ /* 0x000fe40003f26270 */
[----:B------:R-:W-:Y:S01]  /*a690*/  I2FP.F32.S32 R25, R16 ;  /* 0x0000001000197245 */ /* 0x000fe20000201400 */
[----:B------:R-:W4:Y:S01]  /*a6a0*/  MUFU.TANH R6, R172 ;  /* 0x000000ac00067308 */ /* 0x000f220000002400 */
[----:B------:R-:W-:-:S02]  /*a6b0*/  FSEL R223, R176, -INF , !P1 ;  /* 0xff800000b0df7808 */ /* 0x000fc40004800000 */
[----:B------:R-:W-:Y:S01]  /*a6c0*/  ISETP.GE.AND P1, PT, R10, R2, PT ;  /* 0x000000020a00720c */ /* 0x000fe20003f26270 */
[----:B-1----:R-:W-:-:S04]  /*a6d0*/  FFMA.FTZ R8, R25, UR5, R8 ;  /* 0x0000000519087c23 */ /* 0x002fc80008010008 */
[----:B------:R-:W1:Y:S01]  /*a6e0*/  MUFU.TANH R10, R174 ;  /* 0x000000ae000a7308 */ /* 0x000e620000002400 */
[----:B--2---:R-:W-:Y:S01]  /*a6f0*/  FFMA.FTZ R179, R23, UR5, R12 ;  /* 0x0000000517b37c23 */ /* 0x004fe2000801000c */
[----:B------:R-:W-:Y:S02]  /*a700*/  VIADD R12, R14, 0xffffffb0 ;  /* 0xffffffb00e0c7836 */ /* 0x000fe40000000000 */
[----:B---3--:R-:W-:Y:S02]  /*a710*/  FFMA.FTZ R177, R25, UR5, R4 ;  /* 0x0000000519b17c23 */ /* 0x008fe40008010004 */
[----:B------:R-:W-:Y:S02]  /*a720*/  FSEL R179, R179, -INF , !P1 ;  /* 0xff800000b3b37808 */ /* 0x000fe40004800000 */
[----:B------:R-:W2:Y:S01]  /*a730*/  MUFU.TANH R13, R13 ;  /* 0x0000000d000d7308 */ /* 0x000ea20000002400 */
[----:B------:R-:W-:Y:S02]  /*a740*/  ISETP.GE.AND P1, PT, R16, R165, PT ;  /* 0x000000a51000720c */ /* 0x000fe40003f26270 */
[----:B------:R-:W-:-:S02]  /*a750*/  I2FP.F32.S32 R23, R12 ;  /* 0x0000000c00177245 */ /* 0x000fc40000201400 */
[----:B------:R-:W-:Y:S02]  /*a760*/  FSEL R221, R8, -INF , !P1 ;  /* 0xff80000008dd7808 */ /* 0x000fe40004800000 */
[----:B------:R-:W-:Y:S01]  /*a770*/  ISETP.GE.AND P1, PT, R16, R2, PT ;  /* 0x000000021000720c */ /* 0x000fe20003f26270 */
[----:B------:R-:W3:Y:S01]  /*a780*/  MUFU.TANH R4, R175 ;  /* 0x000000af00047308 */ /* 0x000ee20000002400 */
[----:B----4-:R-:W-:Y:S01]  /*a790*/  FFMA.FTZ R213, R23, UR5, R6 ;  /* 0x0000000517d57c23 */ /* 0x010fe20008010006 */
[----:B------:R-:W-:Y:S01]  /*a7a0*/  VIADD R6, R14, 0xffffffb1 ;  /* 0xffffffb10e067836 */ /* 0x000fe20000000000 */
[----:B------:R-:W-:Y:S01]  /*a7b0*/  FSEL R177, R177, -INF , !P1 ;  /* 0xff800000b1b17808 */ /* 0x000fe20004800000 */
[----:B-1----:R-:W-:Y:S01]  /*a7c0*/  FFMA.FTZ R10, R23, UR5, R10 ;  /* 0x00000005170a7c23 */ /* 0x002fe2000801000a */
[----:B------:R-:W-:Y:S01]  /*a7d0*/  ISETP.GE.AND P1, PT, R12, R165, PT ;  /* 0x000000a50c00720c */ /* 0x000fe20003f26270 */
[----:B------:R-:W-:Y:S01]  /*a7e0*/  VIADD R14, R14, 0xffffffb9 ;  /* 0xffffffb90e0e7836 */ /* 0x000fe20000000000 */
[----:B------:R-:W-:Y:S01]  /*a7f0*/  I2FP.F32.S32 R8, R6 ;  /* 0x0000000600087245 */ /* 0x000fe20000201400 */
[----:B------:R-:W1:Y:S01]  /*a800*/  MUFU.TANH R205, R205 ;  /* 0x000000cd00cd7308 */ /* 0x000e620000002400 */
[----:B------:R-:W-:-:S02]  /*a810*/  FSEL R213, R213, -INF , !P1 ;  /* 0xff800000d5d57808 */ /* 0x000fc40004800000 */
[----:B------:R-:W-:Y:S01]  /*a820*/  ISETP.GE.AND P1, PT, R12, R2, PT ;  /* 0x000000020c00720c */ /* 0x000fe20003f26270 */
[----:B--2---:R-:W-:-:S03]  /*a830*/  FFMA.FTZ R13, R8, UR5, R13 ;  /* 0x00000005080d7c23 */ /* 0x004fc6000801000d */
[----:B------:R-:W-:Y:S01]  /*a840*/  FSEL R211, R10, -INF , !P1 ;  /* 0xff8000000ad37808 */ /* 0x000fe20004800000 */
[----:B------:R-:W2:Y:S01]  /*a850*/  MUFU.TANH R207, R207 ;  /* 0x000000cf00cf7308 */ /* 0x000ea20000002400 */
[----:B------:R-:W-:Y:S01]  /*a860*/  ISETP.GE.AND P1, PT, R6, R165, PT ;  /* 0x000000a50600720c */ /* 0x000fe20003f26270 */
[----:B---3--:R-:W-:Y:S01]  /*a870*/  FFMA.FTZ R209, R8, UR5, R4 ;  /* 0x0000000508d17c23 */ /* 0x008fe20008010004 */
[----:B------:R-:W-:Y:S02]  /*a880*/  I2FP.F32.S32 R4, R14 ;  /* 0x0000000e00047245 */ /* 0x000fe40000201400 */
[----:B------:R-:W-:Y:S02]  /*a890*/  FSEL R215, R13, -INF , !P1 ;  /* 0xff8000000dd77808 */ /* 0x000fe40004800000 */
[----:B------:R-:W-:Y:S01]  /*a8a0*/  ISETP.GE.AND P1, PT, R6, R2, PT ;  /* 0x000000020600720c */ /* 0x000fe20003f26270 */
[----:B-1----:R-:W-:-:S03]  /*a8b0*/  FFMA.FTZ R205, R4, UR5, R205 ;  /* 0x0000000504cd7c23 */ /* 0x002fc600080100cd */
[----:B------:R-:W-:Y:S02]  /*a8c0*/  FSEL R209, R209, -INF , !P1 ;  /* 0xff800000d1d17808 */ /* 0x000fe40004800000 */
[----:B------:R-:W-:-:S04]  /*a8d0*/  ISETP.GE.AND P1, PT, R14, R165, PT ;  /* 0x000000a50e00720c */ /* 0x000fc80003f26270 */
[----:B------:R-:W-:Y:S01]  /*a8e0*/  FSEL R210, R205, -INF , !P1 ;  /* 0xff800000cdd27808 */ /* 0x000fe20004800000 */
[----:B--2---:R-:W-:Y:S01]  /*a8f0*/  FFMA.FTZ R207, R4, UR5, R207 ;  /* 0x0000000504cf7c23 */ /* 0x004fe200080100cf */
        /* <DEDUP_REMOVED lines=69> */
.L_x_3165:
[----:B------:R-:W-:Y:S01]  /*ad50*/  UMOV UR7, URZ ;  /* 0x000000ff00077c82 */ /* 0x000fe20008000000 */
[----:B------:R-:W-:Y:S01]  /*ad60*/  USHF.L.U32 UR4, UR10, 0x6, URZ ;  /* 0x000000060a047899 */ /* 0x000fe200080006ff */
[----:B------:R-:W-:-:S05]  /*ad70*/  IADD3 R13, P1, PT, RZ, -UR7, RZ ;  /* 0x80000007ff0d7c10 */ /* 0x000fca000ff3e0ff */
[----:B------:R-:W-:-:S05]  /*ad80*/  IMAD.X R2, RZ, RZ, ~UR4, P1 ;  /* 0x80000004ff027e24 */ /* 0x000fca00088e06ff */
[----:B------:R-:W-:-:S04]  /*ad90*/  SHF.R.S64 R13, R13, 0x1f, R2 ;  /* 0x0000001f0d0d7819 */ /* 0x000fc80000001002 */
[----:B------:R-:W-:-:S04]  /*ada0*/  IADD3 R226, P1, PT, R13, R226, RZ ;  /* 0x000000e20de27210 */ /* 0x000fc80007f3e0ff */
[----:B------:R-:W-:-:S09]  /*adb0*/  LEA.HI.X.SX32 R227, R2, R227, 0x1, P1 ;  /* 0x000000e302e37211 */ /* 0x000fd200008f0eff */
.L_x_3166:
        /* <DEDUP_REMOVED lines=94> */
.L_x_3164:
        /* <DEDUP_REMOVED lines=20> */
[----:B-1----:R-:W1:Y:S01]  /*b4e0*/  SHFL.BFLY PT, R23, R6, 0x2, 0x1f ;  /* 0x0c401f0006177f89 */ /* 0x002e6200000e0000 */
[----:B------:R-:W-:-:S02]  /*b4f0*/  SEL R24, R0, 0xffffffe0, !P6 ;  /* 0xffffffe000187807 */ /* 0x000fc40007000000 */
[C---:B------:R-:W-:Y:S01]  /*b500*/  IADD3 R16, PT, PT, R219.reuse, 0x10000, RZ ;  /* 0x00010000db107810 */ /* 0x040fe20007ffe0ff */
[----:B------:R-:W3:Y:S01]  /*b510*/  SHFL.BFLY PT, R13, R4, 0x2, 0x1f ;  /* 0x0c401f00040d7f89 */ /* 0x000ee200000e0000 */
[----:B------:R-:W-:Y:S02]  /*b520*/  IADD3 R205, PT, PT, R219, 0x10040, RZ ;  /* 0x00010040dbcd7810 */ /* 0x000fe40007ffe0ff */
[----:B------:R-:W-:Y:S01]  /*b530*/  @P0 IADD3 R205, PT, PT, R16, -0x40, RZ ;  /* 0xffffffc010cd0810 */ /* 0x000fe20007ffe0ff */
[----:B------:R-:W-:Y:S01]  /*b540*/  LDSM.16.MT88.4 R172, [R219+0x12800] ;  /* 0x01280000dbac783b */ /* 0x000fe20000004200 */
[C---:B------:R-:W-:Y:S02]  /*b550*/  IADD3 R206, PT, PT, R24.reuse, R219, RZ ;  /* 0x000000db18ce7210 */ /* 0x040fe40007ffe0ff */
[----:B------:R-:W-:Y:S01]  /*b560*/  IADD3 R193, PT, PT, R24, R205, RZ ;  /* 0x000000cd18c17210 */ /* 0x000fe20007ffe0ff */
[----:B------:R-:W-:Y:S01]  /*b570*/  LDSM.16.MT88.4 R28, [R205] ;  /* 0x00000000cd1c783b */ /* 0x000fe20000004200 */
[----:B-1----:R-:W-:-:S02]  /*b580*/  FMNMX.FTZ R23, R6, R23, !PT ;  /* 0x0000001706177209 */ /* 0x002fc40007810000 */
[----:B---3--:R-:W-:-:S03]  /*b590*/  FMNMX.FTZ R13, R4, R13, !PT ;  /* 0x0000000d040d7209 */ /* 0x008fc60007810000 */
[----:B------:R-:W1:Y:S04]  /*b5a0*/  SHFL.BFLY PT, R184, R23, 0x1, 0x1f ;  /* 0x0c201f0017b87f89 */ /* 0x000e6800000e0000 */
[----:B------:R-:W3:Y:S01]  /*b5b0*/  SHFL.BFLY PT, R2, R13, 0x1, 0x1f ;  /* 0x0c201f000d027f89 */ /* 0x000ee200000e0000 */
[----:B-1----:R-:W-:-:S04]  /*b5c0*/  FMNMX.FTZ R184, R23, R184, !PT ;  /* 0x000000b817b87209 */ /* 0x002fc80007810000 */
[C---:B------:R-:W-:Y:S01]  /*b5d0*/  FSETP.NEU.FTZ.AND P2, PT, R184.reuse, -INF , PT ;  /* 0xff800000b800780b */ /* 0x040fe20003f5d000 */
[----:B--2---:R-:W-:Y:S01]  /*b5e0*/  FMUL.FTZ R212, R184, UR4 ;  /* 0x00000004b8d47c20 */ /* 0x004fe20008410000 */
        /* <DEDUP_REMOVED lines=14> */
[----:B------:R-:W-:Y:S01]  /*b6d0*/  FMUL.FTZ R3, R7, UR4 ;  /* 0x0000000407037c20 */ /* 0x000fe20008410000 */
[--C-:B------:R-:W-:Y:S01]  /*b6e0*/  FFMA.FTZ R190, R17, UR4, -R208.reuse ;  /* 0x0000000411be7c23 */ /* 0x100fe200080108d0 */
[----:B------:R-:W-:Y:S01]  /*b6f0*/  FMUL.FTZ R0, R4, UR4 ;  /* 0x0000000404007c20 */ /* 0x000fe20008410000 */
[--C-:B------:R-:W-:Y:S01]  /*b700*/  FFMA.FTZ R187, R5, UR4, -R208.reuse ;  /* 0x0000000405bb7c23 */ /* 0x100fe200080108d0 */
[--C-:B------:R-:W-:Y:S01]  /*b710*/  FFMA.FTZ R191, R19, UR4, -R208.reuse ;  /* 0x0000000413bf7c23 */ /* 0x100fe200080108d0 */
[----:B------:R-:W-:Y:S01]  /*b720*/  FFMA.FTZ R194, R21, UR4, -R208 ;  /* 0x0000000415c27c23 */ /* 0x000fe200080108d0 */
[----:B------:R-:W1:Y:S01]  /*b730*/  MUFU.EX2 R3, R3 ;  /* 0x0000000300037308 */ /* 0x000e620000000800 */
[----:B------:R-:W-:Y:S01]  /*b740*/  LDSM.16.MT88.4 R20, [R206+0x10000] ;  /* 0x01000000ce14783b */ /* 0x000fe20000004200 */
[----:B------:R-:W-:Y:S01]  /*b750*/  FFMA.FTZ R202, R197, UR4, -R212 ;  /* 0x00000004c5ca7c23 */ /* 0x000fe200080108d4 */
[----:B------:R-:W-:Y:S01]  /*b760*/  FFMA.FTZ R196, R201, UR4, -R208 ;  /* 0x00000004c9c47c23 */ /* 0x000fe200080108d0 */
[----:B------:R-:W2:Y:S01]  /*b770*/  MUFU.EX2 R0, R0 ;  /* 0x0000000000007308 */ /* 0x000ea20000000800 */
[----:B------:R-:W-:Y:S01]  /*b780*/  LDSM.16.MT88.4 R12, [R219+0x10000] ;  /* 0x01000000db0c783b */ /* 0x000fe20000004200 */
[----:B------:R-:W-:Y:S01]  /*b790*/  FFMA.FTZ R198, R199, UR4, -R212 ;  /* 0x00000004c7c67c23 */ /* 0x000fe200080108d4 */
[--C-:B------:R-:W-:Y:S01]  /*b7a0*/  FFMA.FTZ R197, R195, UR4, -R208.reuse ;  /* 0x00000004c3c57c23 */ /* 0x100fe200080108d0 */
[----:B------:R-:W3:Y:S01]  /*b7b0*/  MUFU.EX2 R185, R185 ;  /* 0x000000b900b97308 */ /* 0x000ee20000000800 */
[--C-:B------:R-:W-:Y:S01]  /*b7c0*/  FFMA.FTZ R200, R171, UR4, -R208.reuse ;  /* 0x00000004abc87c23 */ /* 0x100fe200080108d0 */
[----:B------:R-:W-:Y:S01]  /*b7d0*/  FFMA.FTZ R201, R169, UR4, -R208 ;  /* 0x00000004a9c97c23 */ /* 0x000fe200080108d0 */
[--C-:B------:R-:W-:Y:S01]  /*b7e0*/  FFMA.FTZ R239, R239, UR4, -R212.reuse ;  /* 0x00000004efef7c23 */ /* 0x100fe200080108d4 */
        /* <DEDUP_REMOVED lines=8> */
[----:B------:R-:W-:Y:S01]  /*b870*/  MUFU.EX2 R190, R190 ;  /* 0x000000be00be7308 */ /* 0x000fe20000000800 */
[----:B------:R-:W2:Y:S01]  /*b880*/  LDSM.16.MT88.4 R136, [R206+0x12000] ;  /* 0x01200000ce88783b */ /* 0x000ea20000004200 */
[-C--:B------:R-:W-:Y:S01]  /*b890*/  FMUL.FTZ R25, R145, R3.reuse ;  /* 0x0000000391197220 */ /* 0x080fe20000410000 */
[-C--:B------:R-:W-:Y:S01]  /*b8a0*/  FMUL.FTZ R26, R146, R0.reuse ;  /* 0x00000000921a7220 */ /* 0x080fe20000410000 */
[----:B------:R-:W4:Y:S01]  /*b8b0*/  MUFU.EX2 R187, R187 ;  /* 0x000000bb00bb7308 */ /* 0x000f220000000800 */
[----:B------:R-:W-:Y:S01]  /*b8c0*/  FMUL.FTZ R27, R147, R0 ;  /* 0x00000000931b7220 */ /* 0x000fe20000410000 */
[----:B---3--:R-:W-:Y:S01]  /*b8d0*/  F2FP.F16.F32.PACK_AB R4, R185, R186 ;  /* 0x000000bab904723e */ /* 0x008fe200000000ff */
[----:B------:R-:W3:Y:S01]  /*b8e0*/  LDSM.16.MT88.4 R144, [R205+0x2000] ;  /* 0x00200000cd90783b */ /* 0x000ee20000004200 */
        /* <DEDUP_REMOVED lines=54> */
[----:B------:R-:W-:Y:S01]  /*bc50*/  LDSM.16.MT88.4 R152, [R193] ;  /* 0x00000000c198783b */ /* 0x000fe20000004200 */
        /* <DEDUP_REMOVED lines=65> */
[----:B------:R-:W-:Y:S01]  /*c070*/  MUFU.EX2 R202, R202 ;  /* 0x000000ca00ca7308 */ /* 0x000fe20000000800 */
[-C--:B------:R-:W-:Y:S01]  /*c080*/  FMUL.FTZ R8, R160, R3.reuse ;  /* 0x00000003a0087220 */ /* 0x080fe20000410000 */
[C---:B------:R-:W-:Y:S01]  /*c090*/  HMMA.16816.F32 R16, R4.reuse, R20, R16 ;  /* 0x000000140410723c */ /* 0x040fe20000001810 */
        /* <DEDUP_REMOVED lines=9> */
[----:B------:R-:W-:Y:S01]  /*c130*/  MUFU.EX2 R195, R241 ;  /* 0x000000f100c37308 */ /* 0x000fe20000000800 */
[-C--:B------:R-:W-:Y:S01]  /*c140*/  FMUL.FTZ R159, R159, R0.reuse ;  /* 0x000000009f9f7220 */ /* 0x080fe20000410000 */
[-C--:B------:R-:W-:Y:S01]  /*c150*/  FMUL.FTZ R36, R36, R3.reuse ;  /* 0x0000000324247220 */ /* 0x080fe20000410000 */
[-C--:B------:R-:W-:Y:S01]  /*c160*/  FMUL.FTZ R37, R37, R3.reuse ;  /* 0x0000000325257220 */ /* 0x080fe20000410000 */
[----:B------:R-:W1:Y:S01]  /*c170*/  MUFU.EX2 R197, R197 ;  /* 0x000000c500c57308 */ /* 0x000e620000000800 */
[-C--:B------:R-:W-:Y:S01]  /*c180*/  FMUL.FTZ R38, R38, R0.reuse ;  /* 0x0000000026267220 */ /* 0x080fe20000410000 */
[C---:B------:R-:W-:Y:S01]  /*c190*/  HMMA.16816.F32 R88, R4.reuse, R142, R88 ;  /* 0x0000008e0458723c */ /* 0x040fe20000001858 */
[----:B------:R-:W4:Y:S01]  /*c1a0*/  LDSM.16.MT88.4 R140, [R206+0x16000] ;  /* 0x01600000ce8c783b */ /* 0x000f220000004200 */
[----:B------:R-:W5:Y:S01]  /*c1b0*/  MUFU.EX2 R200, R200 ;  /* 0x000000c800c87308 */ /* 0x000f620000000800 */
[-C--:B------:R-:W-:Y:S01]  /*c1c0*/  FMUL.FTZ R39, R39, R0.reuse ;  /* 0x0000000027277220 */ /* 0x080fe20000410000 */
[-C--:B------:R-:W-:Y:S01]  /*c1d0*/  FMUL.FTZ R40, R40, R3.reuse ;  /* 0x0000000328287220 */ /* 0x080fe20000410000 */
[-C--:B------:R-:W-:Y:S01]  /*c1e0*/  FMUL.FTZ R41, R41, R3.reuse ;  /* 0x0000000329297220 */ /* 0x080fe20000410000 */
[----:B------:R-:W-:Y:S01]  /*c1f0*/  MUFU.EX2 R196, R196 ;  /* 0x000000c400c47308 */ /* 0x000fe20000000800 */
[-C--:B------:R-:W-:Y:S01]  /*c200*/  FMUL.FTZ R42, R42, R0.reuse ;  /* 0x000000002a2a7220 */ /* 0x080fe20000410000 */
[C---:B--2---:R-:W-:Y:S01]  /*c210*/  HMMA.16816.F32 R92, R4.reuse, R136, R92 ;  /* 0x00000088045c723c */ /* 0x044fe2000000185c */
[-C--:B------:R-:W-:Y:S01]  /*c220*/  FMUL.FTZ R43, R43, R0.reuse ;  /* 0x000000002b2b7220 */ /* 0x080fe20000410000 */
[----:B------:R-:W2:Y:S01]  /*c230*/  MUFU.EX2 R201, R201 ;  /* 0x000000c900c97308 */ /* 0x000ea20000000800 */
        /* <DEDUP_REMOVED lines=24> */
[----:B------:R-:W-:Y:S01]  /*c3c0*/  FFMA.FTZ R207, R207, UR4, -R208 ;  /* 0x00000004cfcf7c23 */ /* 0x000fe200080108d0 */
[----:B------:R-:W-:Y:S01]  /*c3d0*/  FFMA.FTZ R186, R235, R3, R186 ;  /* 0x00000003ebba7223 */ /* 0x000fe200000100ba */
[----:B------:R-:W-:Y:S01]  /*c3e0*/  LDSM.16.MT88.4 R176, [R193+0x1000] ;  /* 0x00100000c1b0783b */ /* 0x000fe20000004200 */
[----:B------:R-:W-:Y:S01]  /*c3f0*/  MUFU.EX2 R224, R224 ;  /* 0x000000e000e07308 */ /* 0x000fe20000000800 */
[----:B------:R-:W-:Y:S01]  /*c400*/  FFMA.FTZ R0, R231, R0, R190 ;  /* 0x00000000e7007223 */ /* 0x000fe200000100be */
[C---:B------:R-:W-:Y:S01]  /*c410*/  HMMA.16816.F32 R132, R4.reuse, R154, R132 ;  /* 0x0000009a0484723c */ /* 0x040fe20000001884 */
[----:B------:R-:W2:Y:S01]  /*c420*/  LDSM.16.MT88.4 R152, [R193+0x6000] ;  /* 0x00600000c198783b */ /* 0x000ea20000004200 */
[----:B------:R-:W-:Y:S01]  /*c430*/  MUFU.EX2 R222, R222 ;  /* 0x000000de00de7308 */ /* 0x000fe20000000800 */
[----:B------:R-:W-:Y:S01]  /*c440*/  FADD.FTZ R185, R185, R186 ;  /* 0x000000bab9b97221 */ /* 0x000fe20000010000 */
[----:B------:R-:W-:Y:S01]  /*c450*/  FADD.FTZ R0, R187, R0 ;  /* 0x00000000bb007221 */ /* 0x000fe20000010000 */
[----:B------:R-:W-:Y:S01]  /*c460*/  PLOP3.LUT P1, PT, PT, PT, UP0, 0x80, 0x8 ;  /* 0x000000000008781c */ /* 0x000fe20003f2f008 */
[----:B------:R-:W-:Y:S01]  /*c470*/  MUFU.EX2 R237, R237 ;  /* 0x000000ed00ed7308 */ /* 0x000fe20000000800 */
[----:B------:R-:W-:Y:S01]  /*c480*/  FADD.FTZ R192, R192, R185 ;  /* 0x000000b9c0c07221 */ /* 0x000fe20000010000 */
[----:B---3--:R-:W-:Y:S01]  /*c490*/  HMMA.16816.F32 R100, R4, R144, R100 ;  /* 0x000000900464723c */ /* 0x008fe20000001864 */
[----:B------:R-:W-:Y:S01]  /*c4a0*/  FADD.FTZ R191, R191, R0 ;  /* 0x00000000bfbf7221 */ /* 0x000fe20000010000 */
[----:B------:R-:W-:Y:S01]  /*c4b0*/  MUFU.EX2 R204, R204 ;  /* 0x000000cc00cc7308 */ /* 0x000fe20000000800 */
[----:B------:R-:W-:-:S02]  /*c4c0*/  FADD.FTZ R189, R189, R192 ;  /* 0x000000c0bdbd7221 */ /* 0x000fc40000010000 */
[----:B------:R-:W-:Y:S01]  /*c4d0*/  FADD.FTZ R194, R194, R191 ;  /* 0x000000bfc2c27221 */ /* 0x000fe20000010000 */
[----:B------:R-:W-:Y:S02]  /*c4e0*/  MUFU.EX2 R207, R207 ;  /* 0x000000cf00cf7308 */ /* 0x000fe40000000800 */
[----:B------:R-:W-:Y:S01]  /*c4f0*/  HMMA.16816.F32 R104, R4, R146, R104 ;  /* 0x000000920468723c */ /* 0x000fe20000001868 */
[----:B------:R-:W3:Y:S01]  /*c500*/  LDSM.16.MT88.4 R144, [R206+0x10800] ;  /* 0x01080000ce90783b */ /* 0x000ee20000004200 */
[----:B-1----:R-:W-:-:S04]  /*c510*/  FADD.FTZ R3, R197, R194 ;  /* 0x000000c2c5037221 */ /* 0x002fc80000010000 */
[C---:B-----5:R-:W-:Y:S02]  /*c520*/  FADD.FTZ R3, R200.reuse, R3 ;  /* 0x00000003c8037221 */ /* 0x060fe40000010000 */
[C---:B----4-:R-:W-:Y:S08]  /*c530*/  HMMA.16816.F32 R108, R4.reuse, R140, R108 ;  /* 0x0000008c046c723c */ /* 0x050ff0000000186c */
        /* <DEDUP_REMOVED lines=10> */
[----:B------:R-:W4:Y:S07]  /*c5e0*/  LDSM.16.MT88.4 R148, [R219+0x10800] ;  /* 0x01080000db94783b */ /* 0x000f2e0000004200 */
[C---:B------:R-:W-:Y:S08]  /*c5f0*/  HMMA.16816.F32 R124, R4.reuse, R152, R124 ;  /* 0x00000098047c723c */ /* 0x040ff0000000187c */
[----:B------:R-:W-:Y:S01]  /*c600*/  HMMA.16816.F32 R4, R4, R154, R128 ;  /* 0x0000009a0404723c */ /* 0x000fe20000001880 */
[----:B------:R-:W-:Y:S01]  /*c610*/  F2FP.F16.F32.PACK_AB R128, R199, R202 ;  /* 0x000000cac780723e */ /* 0x000fe200000000ff */
[----:B------:R-:W5:Y:S01]  /*c620*/  LDSM.16.MT88.4 R152, [R193+0x2800] ;  /* 0x00280000c198783b */ /* 0x000f620000004200 */
[----:B------:R-:W-:Y:S01]  /*c630*/  F2FP.F16.F32.PACK_AB R129, R200, R197 ;  /* 0x000000c5c881723e */ /* 0x000fe200000000ff */
[----:B------:R-:W-:Y:S01]  /*c640*/  FADD.FTZ R202, R202, R189 ;  /* 0x000000bdcaca7221 */ /* 0x000fe20000010000 */
[----:B------:R-:W-:-:S02]  /*c650*/  F2FP.F16.F32.PACK_AB R130, R195, R198 ;  /* 0x000000c6c382723e */ /* 0x000fc400000000ff */
[----:B------:R-:W-:Y:S01]  /*c660*/  F2FP.F16.F32.PACK_AB R131, R201, R196 ;  /* 0x000000c4c983723e */ /* 0x000fe200000000ff */
[----:B------:R-:W-:Y:S01]  /*c670*/  FADD.FTZ R199, R199, R202 ;  /* 0x000000cac7c77221 */ /* 0x000fe20000010000 */
[----:B------:R-:W-:Y:S01]  /*c680*/  FADD.FTZ R196, R196, R3 ;  /* 0x00000003c4c47221 */ /* 0x000fe20000010000 */
[-C--:B------:R-:W-:Y:S02]  /*c690*/  MOV R3, R2.reuse ;  /* 0x0000000200037202 */ /* 0x080fe40000000f00 */
[----:B------:R-:W-:Y:S01]  /*c6a0*/  FADD.FTZ R198, R198, R199 ;  /* 0x000000c7c6c67221 */ /* 0x000fe20000010000 */
[----:B------:R-:W-:Y:S01]  /*c6b0*/  FADD.FTZ R201, R201, R196 ;  /* 0x000000c4c9c97221 */ /* 0x000fe20000010000 */
[----:B---3--:R-:W-:Y:S01]  /*c6c0*/  HMMA.16816.F32 R16, R128, R144, R16 ;  /* 0x000000908010723c */ /* 0x008fe20000001810 */
[----:B------:R-:W-:Y:S01]  /*c6d0*/  @P1 MOV R3, R2 ;  /* 0x0000000200031202 */ /* 0x000fe20000000f00 */
        /* <DEDUP_REMOVED lines=9> */
[C---:B----4-:R-:W-:Y:S08]  /*c770*/  HMMA.16816.F32 R8, R128.reuse, R148, R8 ;  /* 0x000000948008723c */ /* 0x050ff00000001808 */
[C---:B------:R-:W-:Y:S01]  /*c780*/  HMMA.16816.F32 R12, R128.reuse, R150, R12 ;  /* 0x00000096800c723c */ /* 0x040fe2000000180c */
[----:B------:R-:W4:Y:S07]  /*c790*/  LDSM.16.MT88.4 R148, [R205+0x4800] ;  /* 0x00480000cd94783b */ /* 0x000f2e0000004200 */
[C---:B-----5:R-:W-:Y:S08]  /*c7a0*/  HMMA.16816.F32 R60, R128.reuse, R152, R60 ;  /* 0x00000098803c723c */ /* 0x060ff0000000183c */
        /* <DEDUP_REMOVED lines=33> */
[C---:B------:R-:W-:Y:S01]  /*c9c0*/  HMMA.16816.F32 R112, R128.reuse, R138, R112 ;  /* 0x0000008a8070723c */ /* 0x040fe20000001870 */
[----:B-----5:R-:W4:Y:S07]  /*c9d0*/  LDSM.16.MT88.4 R136, [R205+0x1000] ;  /* 0x00100000cd88783b */ /* 0x020f2e0000004200 */
        /* <DEDUP_REMOVED lines=15> */
[----:B-1----:R-:W-:Y:S01]  /*cad0*/  HMMA.16816.F32 R16, R4, R140, R16 ;  /* 0x0000008c0410723c */ /* 0x002fe20000001810 */
[----:B------:R-:W-:Y:S01]  /*cae0*/  FADD.FTZ R0, R222, R225 ;  /* 0x000000e1de007221 */ /* 0x000fe20000010000 */
[----:B------:R-:W-:-:S03]  /*caf0*/  FADD.FTZ R221, R216, R221 ;  /* 0x000000ddd8dd7221 */ /* 0x000fc60000010000 */
[----:B------:R-:W-:-:S03]  /*cb00*/  FADD.FTZ R0, R237, R0 ;  /* 0x00000000ed007221 */ /* 0x000fc60000010000 */
[C---:B------:R-:W-:Y:S01]  /*cb10*/  HMMA.16816.F32 R20, R4.reuse, R142, R20 ;  /* 0x0000008e0414723c */ /* 0x040fe20000001814 */
[----:B------:R-:W1:Y:S07]  /*cb20*/  LDSM.16.MT88.4 R140, [R193+0x5000] ;  /* 0x00500000c18c783b */ /* 0x000e6e0000004200 */
[C---:B------:R-:W-:Y:S01]  /*cb30*/  HMMA.16816.F32 R160, R4.reuse, R156, R8 ;  /* 0x0000009c04a0723c */ /* 0x040fe20000001808 */
[----:B------:R-:W2:Y:S07]  /*cb40*/  LDSM.16.MT88.4 R8, [R206+0x17000] ;  /* 0x01700000ce08783b */ /* 0x000eae0000004200 */
[C---:B----4-:R-:W-:Y:S08]  /*cb50*/  HMMA.16816.F32 R24, R4.reuse, R136, R24 ;  /* 0x000000880418723c */ /* 0x050ff00000001818 */
        /* <DEDUP_REMOVED lines=11> */
[----:B------:R-:W-:Y:S01]  /*cc10*/  HMMA.16816.F32 R40, R4, R182, R40 ;  /* 0x000000b60428723c */ /* 0x000fe20000001828 */
[--C-:B------:R-:W-:Y:S01]  /*cc20*/  FFMA.FTZ R183, R203, UR4, -R212.reuse ;  /* 0x00000004cbb77c23 */ /* 0x100fe200080108d4 */
[----:B------:R-:W-:Y:S01]  /*cc30*/  FFMA.FTZ R182, R210, UR4, -R212 ;  /* 0x00000004d2b67c23 */ /* 0x000fe200080108d4 */
[--C-:B------:R-:W-:Y:S01]  /*cc40*/  FFMA.FTZ R203, R211, UR4, -R208.reuse ;  /* 0x00000004d3cb7c23 */ /* 0x100fe200080108d0 */
[----:B------:R-:W-:-:S03]  /*cc50*/  FFMA.FTZ R210, R209, UR4, -R208 ;  /* 0x00000004d1d27c23 */ /* 0x000fc600080108d0 */
[----:B------:R-:W-:Y:S01]  /*cc60*/  MUFU.EX2 R183, R183 ;  /* 0x000000b700b77308 */ /* 0x000fe20000000800 */
[C---:B------:R-:W-:Y:S01]  /*cc70*/  HMMA.16816.F32 R36, R4.reuse, R180, R36 ;  /* 0x000000b40424723c */ /* 0x040fe20000001824 */
[--C-:B------:R-:W-:Y:S01]  /*cc80*/  FFMA.FTZ R180, R213, UR4, -R212.reuse ;  /* 0x00000004d5b47c23 */ /* 0x100fe200080108d4 */
[----:B------:R-:W-:Y:S01]  /*cc90*/  FFMA.FTZ R181, R215, UR4, -R212 ;  /* 0x00000004d7b57c23 */ /* 0x000fe200080108d4 */
[----:B------:R-:W-:Y:S04]  /*cca0*/  MUFU.EX2 R182, R182 ;  /* 0x000000b600b67308 */ /* 0x000fe80000000800 */
[----:B------:R-:W-:Y:S01]  /*ccb0*/  MUFU.EX2 R180, R180 ;  /* 0x000000b400b47308 */ /* 0x000fe20000000800 */
[C---:B------:R-:W-:Y:S01]  /*ccc0*/  HMMA.16816.F32 R132, R4.reuse, R178, R132 ;  /* 0x000000b20484723c */ /* 0x040fe20000001884 */
[----:B------:R-:W-:Y:S02]  /*ccd0*/  LDSM.16.MT88.4 R176, [R205+0x3800] ;  /* 0x00380000cdb0783b */ /* 0x000fe40000004200 */
[----:B------:R-:W5:Y:S04]  /*cce0*/  MUFU.EX2 R181, R181 ;  /* 0x000000b500b57308 */ /* 0x000f680000000800 */
[----:B------:R-:W-:Y:S01]  /*ccf0*/  MUFU.EX2 R203, R203 ;  /* 0x000000cb00cb7308 */ /* 0x000fe20000000800 */
        /* <DEDUP_REMOVED lines=15> */
[C---:B------:R-:W-:Y:S08]  /*cdf0*/  HMMA.16816.F32 R84, R4.reuse, R144, R84 ;  /* 0x000000900454723c */ /* 0x040ff00000001854 */
[C---:B------:R-:W-:Y:S01]  /*ce00*/  HMMA.16816.F32 R88, R4.reuse, R146, R88 ;  /* 0x000000920458723c */ /* 0x040fe20000001858 */
[----:B------:R-:W2:Y:S07]  /*ce10*/  LDSM.16.MT88.4 R144, [R206+0x13800] ;  /* 0x01380000ce90783b */ /* 0x000eae0000004200 */
[C---:B---3--:R-:W-:Y:S08]  /*ce20*/  HMMA.16816.F32 R100, R4.reuse, R12, R100 ;  /* 0x0000000c0464723c */ /* 0x048ff00000001864 */
[C---:B------:R-:W-:Y:S01]  /*ce30*/  HMMA.16816.F32 R104, R4.reuse, R14, R104 ;  /* 0x0000000e0468723c */ /* 0x040fe20000001868 */
[----:B------:R-:W3:Y:S07]  /*ce40*/  LDSM.16.MT88.4 R12, [R206+0x15800] ;  /* 0x01580000ce0c783b */ /* 0x000eee0000004200 */
[C---:B----4-:R-:W-:Y:S08]  /*ce50*/  HMMA.16816.F32 R116, R4.reuse, R32, R116 ;  /* 0x000000200474723c */ /* 0x050ff00000001874 */
[C---:B------:R-:W-:Y:S01]  /*ce60*/  HMMA.16816.F32 R120, R4.reuse, R34, R120 ;  /* 0x000000220478723c */ /* 0x040fe20000001878 */
[----:B------:R-:W-:Y:S07]  /*ce70*/  LDSM.16.MT88.4 R32, [R193+0x1800] ;  /* 0x00180000c120783b */ /* 0x000fee0000004200 */
[C---:B-1----:R-:W-:Y:S08]  /*ce80*/  HMMA.16816.F32 R124, R4.reuse, R140, R124 ;  /* 0x0000008c047c723c */ /* 0x042ff0000000187c */
[----:B------:R-:W-:Y:S01]  /*ce90*/  HMMA.16816.F32 R128, R4, R142, R128 ;  /* 0x0000008e0480723c */ /* 0x000fe20000001880 */
[----:B-----5:R-:W-:Y:S01]  /*cea0*/  F2FP.F16.F32.PACK_AB R4, R181, R180 ;  /* 0x000000b4b504723e */ /* 0x020fe200000000ff */
[----:B------:R-:W1:Y:S01]  /*ceb0*/  LDSM.16.MT88.4 R140, [R205+0x1800] ;  /* 0x00180000cd8c783b */ /* 0x000e620000004200 */
        /* <DEDUP_REMOVED lines=13> */
[----:B------:R-:W2:Y:S07]  /*cf90*/  LDSM.16.MT88.4 R8, [R219+0x15800] ;  /* 0x01580000db08783b */ /* 0x000eae0000004200 */
[C---:B------:R-:W-:Y:S01]  /*cfa0*/  HMMA.16816.F32 R152, R4.reuse, R148, R16 ;  /* 0x000000940498723c */ /* 0x040fe20000001810 */
[----:B------:R-:W-:Y:S07]  /*cfb0*/  LDSM.16.MT88.4 R16, [R193+0x3800] ;  /* 0x00380000c110783b */ /* 0x000fee0000004200 */
[C---:B------:R-:W-:Y:S08]  /*cfc0*/  HMMA.16816.F32 R44, R4.reuse, R144, R44 ;  /* 0x00000090042c723c */ /* 0x040ff0000000182c */
[C---:B------:R-:W-:Y:S08]  /*cfd0*/  HMMA.16816.F32 R48, R4.reuse, R146, R48 ;  /* 0x000000920430723c */ /* 0x040ff00000001830 */
[C---:B------:R-:W-:Y:S01]  /*cfe0*/  HMMA.16816.F32 R148, R4.reuse, R150, R20 ;  /* 0x000000960494723c */ /* 0x040fe20000001814 */
[----:B------:R-:W4:Y:S07]  /*cff0*/  LDSM.16.MT88.4 R20, [R219+0x13800] ;  /* 0x01380000db14783b */ /* 0x000f2e0000004200 */
[C---:B---3--:R-:W-:Y:S08]  /*d000*/  HMMA.16816.F32 R76, R4.reuse, R12, R76 ;  /* 0x0000000c044c723c */ /* 0x048ff0000000184c */
[C---:B------:R-:W-:Y:S01]  /*d010*/  HMMA.16816.F32 R80, R4.reuse, R14, R80 ;  /* 0x0000000e0450723c */ /* 0x040fe20000001850 */
[----:B------:R-:W3:Y:S07]  /*d020*/  LDSM.16.MT88.4 R12, [R193+0x5800] ;  /* 0x00580000c10c783b */ /* 0x000eee0000004200 */
[C---:B-1----:R-:W-:Y:S01]  /*d030*/  HMMA.16816.F32 R144, R4.reuse, R140, R24 ;  /* 0x0000008c0490723c */ /* 0x042fe20000001818 */
[----:B------:R-:W1:Y:S07]  /*d040*/  LDSM.16.MT88.4 R24, [R219+0x17800] ;  /* 0x01780000db18783b */ /* 0x000e6e0000004200 */
[C---:B--2---:R-:W-:Y:S08]  /*d050*/  HMMA.16816.F32 R68, R4.reuse, R8, R68 ;  /* 0x000000080444723c */ /* 0x044ff00000001844 */
[C---:B------:R-:W-:Y:S01]  /*d060*/  HMMA.16816.F32 R72, R4.reuse, R10, R72 ;  /* 0x0000000a0448723c */ /* 0x040fe20000001848 */
[----:B------:R-:W2:Y:S07]  /*d070*/  LDSM.16.MT88.4 R8, [R193+0x7800] ;  /* 0x00780000c108783b */ /* 0x000eae0000004200 */
        /* <DEDUP_REMOVED lines=15> */
[C---:B------:R-:W-:Y:S08]  /*d170*/  HMMA.16816.F32 R96, R4.reuse, R14, R96 ;  /* 0x0000000e0460723c */ /* 0x040ff00000001860 */
[C---:B-1----:R-:W-:Y:S08]  /*d180*/  HMMA.16816.F32 R100, R4.reuse, R24, R100 ;  /* 0x000000180464723c */ /* 0x042ff00000001864 */
        /* <DEDUP_REMOVED lines=8> */
.L_x_3161:
[----:B------:R-:W-:-:S12]  /*d210*/  UIADD3 UR20, UPT, UPT, UR27, -0x1, URZ ;  /* 0xffffffff1b147890 */ /* 0x000fd8000fffe0ff */
.L_x_3167:
        /* <DEDUP_REMOVED lines=22> */
[----:B------:R-:W2:Y:S01]  /*d380*/  LDCU UR4, c[0x0][0x45c] ;  /* 0x00008b80ff0477ac */ /* 0x000ea20008000800 */
[----:B------:R-:W3:Y:S01]  /*d390*/  LDCU.64 UR12, c[0x0][0x3a0] ;  /* 0x00007400ff0c77ac */ /* 0x000ee20008000a00 */
[----:B------:R-:W2:Y:S01]  /*d3a0*/  LDCU.64 UR10, c[0x0][0x3c0] ;  /* 0x00007800ff0a77ac */ /* 0x000ea20008000a00 */
[----:B------:R-:W2:Y:S01]  /*d3b0*/  LDCU.64 UR14, c[0x0][0x3a8] ;  /* 0x00007500ff0e77ac */ /* 0x000ea20008000a00 */
[----:B------:R-:W2:Y:S01]  /*d3c0*/  LDCU.64 UR8, c[0x0][0x3b8] ;  /* 0x00007700ff0877ac */ /* 0x000ea20008000a00 */
[----:B------:R-:W-:Y:S02]  /*d3d0*/  UIADD3 UR26, UPT, UPT, UR26, 0x40, URZ ;  /* 0x000000401a1a7890 */ /* 0x000fe4000fffe0ff */
[----:B-1--4-:R-:W-:-:S12]  /*d3e0*/  ULEA UR6, UR6, UR7, 0x18 ;  /* 0x0000000706067291 */ /* 0x012fd8000f8ec0ff */
.L_x_3172:
        /* <DEDUP_REMOVED lines=17> */
[----:B------:R-:W-:Y:S01]  /*d500*/  LOP3.LUT R217, R7, 0x7c00, RZ, 0xc0, !PT ;  /* 0x00007c0007d97812 */ /* 0x000fe200078ec0ff */
[----:B------:R-:W-:Y:S01]  /*d510*/  @!UP1 UIADD3 UR24, UP2, UPT, URZ, -UR24, URZ ;  /* 0x80000018ff189290 */ /* 0x000fe2000ff5e0ff */
[----:B------:R-:W-:Y:S02]  /*d520*/  ISETP.GE.AND P3, PT, R6, UR21, PT ;  /* 0x0000001506007c0c */ /* 0x000fe4000bf66270 */
[----:B------:R-:W-:Y:S01]  /*d530*/  LOP3.LUT R6, R5, 0x80, RZ, 0xfc, !PT ;  /* 0x0000008005067812 */ /* 0x000fe200078efcff */
[----:B------:R-:W-:Y:S01]  /*d540*/  @!UP1 UIADD3.X UR7, UPT, UPT, URZ, ~UR7, URZ, UP2, !UPT ;  /* 0x80000007ff079290 */ /* 0x000fe200097fe4ff */
[--C-:B------:R-:W-:Y:S02]  /*d550*/  LOP3.LUT R237, R237, 0x1f8, R4.reuse, 0x78, !PT ;  /* 0x000001f8eded7812 */ /* 0x100fe400078e7804 */
[----:B------:R-:W-:Y:S01]  /*d560*/  LOP3.LUT R3, R3, 0x38, R4, 0xf8, !PT ;  /* 0x0000003803037812 */ /* 0x000fe200078ef804 */
[----:B------:R-:W-:Y:S01]  /*d570*/  @!UP1 USHF.R.S64 UR24, UR24, 0x1f, UR7 ;  /* 0x0000001f18189899 */ /* 0x000fe20008001007 */
[----:B------:R-:W-:Y:S01]  /*d580*/  ISETP.GE.AND P4, PT, R5, UR21, PT ;  /* 0x0000001505007c0c */ /* 0x000fe2000bf86270 */
[----:B------:R-:W-:Y:S01]  /*d590*/  IMAD.U32 R8, RZ, RZ, UR7 ;  /* 0x00000007ff087e24 */ /* 0x000fe2000f8e00ff */
[----:B------:R-:W-:Y:S02]  /*d5a0*/  LOP3.LUT R225, R217, 0x200, R2, 0xf8, !PT ;  /* 0x00000200d9e17812 */ /* 0x000fe400078ef802 */
[----:B------:R-:W-:Y:S01]  /*d5b0*/  ISETP.GE.AND P2, PT, R6, UR21, PT ;  /* 0x0000001506007c0c */ /* 0x000fe2000bf46270 */
[----:B------:R-:W-:Y:S01]  /*d5c0*/  IMAD.MOV.U32 R6, RZ, RZ, R228 ;  /* 0x000000ffff067224 */ /* 0x000fe200078e00e4 */
[----:B------:R-:W-:Y:S02]  /*d5d0*/  LOP3.LUT R223, R2, 0x400, RZ, 0xc0, !PT ;  /* 0x0000040002df7812 */ /* 0x000fe400078ec0ff */
[----:B------:R-:W-:Y:S02]  /*d5e0*/  LOP3.LUT R5, R5, 0xc0, RZ, 0xfc, !PT ;  /* 0x000000c005057812 */ /* 0x000fe400078efcff */
[----:B------:R-:W-:Y:S02]  /*d5f0*/  LOP3.LUT R237, R237, 0x1e00, R4, 0xf8, !PT ;  /* 0x00001e00eded7812 */ /* 0x000fe400078ef804 */
        /* <DEDUP_REMOVED lines=72> */
.L_x_3169:
        /* <DEDUP_REMOVED lines=38> */
[C---:B------:R-:W-:Y:S02]  /*dce0*/  IADD3 R222, PT, PT, R170.reuse, R225, RZ ;  /* 0x000000e1aade7210 */ /* 0x040fe40007ffe0ff */
[----:B------:R-:W-:Y:S01]  /*dcf0*/  @!PT LDS RZ, [RZ] ;  /* 0x00000000fffff984 */ /* 0x000fe20000000800 */
[----:B------:R-:W-:Y:S01]  /*dd00*/  @!PT LDS RZ, [RZ] ;  /* 0x00000000fffff984 */ /* 0x000fe20000000800 */
[----:B------:R-:W-:Y:S01]  /*dd10*/  @!PT LDS RZ, [RZ] ;  /* 0x00000000fffff984 */ /* 0x000fe20000000800 */
[----:B------:R-:W-:Y:S01]  /*dd20*/  @!P4 LDGSTS.E.BYPASS.LTC128B.128 [R237+0x10800], desc[UR22][R166.64] ;  /* 0x10800000a6edcfae */ /* 0x000fe2000b981a16 */
[----:B------:R-:W-:Y:S02]  /*dd30*/  IADD3 R171, PT, PT, R170, R3, RZ ;  /* 0x00000003aaab7210 */ /* 0x000fe40007ffe0ff */
[----:B------:R-:W-:Y:S02]  /*dd40*/  LOP3.LUT P0, RZ, R218, 0x4, RZ, 0xc0, !PT ;  /* 0x00000004daff7812 */ /* 0x000fe4000780c0ff */
[----:B------:R-:W-:Y:S02]  /*dd50*/  @P4 STS.128 [R237+0x10800], RZ ;  /* 0x010800ffed004388 */ /* 0x000fe40000000c00 */
[----:B------:R-:W-:Y:S03]  /*dd60*/  SEL R2, R2, 0xffffffc0, !P0 ;  /* 0xffffffc002027807 */ /* 0x000fe60004000000 */
[----:B------:R-:W-:Y:S01]  /*dd70*/  @!PT LDS RZ, [RZ] ;  /* 0x00000000fffff984 */ /* 0x000fe20000000800 */
[----:B------:R-:W-:Y:S01]  /*dd80*/  @!PT LDS RZ, [RZ] ;  /* 0x00000000fffff984 */ /* 0x000fe20000000800 */
[----:B------:R-:W-:Y:S01]  /*dd90*/  @!PT LDS RZ, [RZ] ;  /* 0x00000000fffff984 */ /* 0x000fe20000000800 */
[----:B------:R-:W-:Y:S01]  /*dda0*/  @!P3 LDGSTS.E.BYPASS.LTC128B.128 [R237+0x12800], desc[UR22][R166.64+0x80] ;  /* 0x12800080a6edbfae */ /* 0x000fe2000b981a16 */
[C---:B------:R-:W-:Y:S04]  /*ddb0*/  IADD3 R221, PT, PT, R2.reuse, R225, RZ ;  /* 0x000000e102dd7210 */ /* 0x040fe80007ffe0ff */
        /* <DEDUP_REMOVED lines=283> */
[----:B------:R-:W-:Y:S01]  /*ef70*/  FMUL.FTZ R234, R21, UR20 ;  /* 0x0000001415ea7c20 */ /* 0x000fe20008410000 */
[----:B------:R-:W-:Y:S06]  /*ef80*/  FMUL.FTZ R214, R23, UR20 ;  /* 0x0000001417d67c20 */ /* 0x000fec0008410000 */
[----:B------:R2:W1:Y:S01]  /*ef90*/  MUFU.TANH R198, R212 ;  /* 0x000000d400c67308 */ /* 0x0004620000002400 */
[----:B----4-:R-:W-:Y:S09]  /*efa0*/  FMUL.FTZ R206, R19, UR20 ;  /* 0x0000001413ce7c20 */ /* 0x010ff20008410000 */
[----:B------:R4:W1:Y:S01]  /*efb0*/  MUFU.TANH R180, R210 ;  /* 0x000000d200b47308 */ /* 0x0008620000002400 */
[C---:B---3--:R-:W-:Y:S03]  /*efc0*/  HMMA.16816.F32 R28, R200.reuse, R164, R28 ;  /* 0x000000a4c81c723c */ /* 0x048fe6000000181c */
[----:B-----5:R-:W-:Y:S06]  /*efd0*/  FMUL.FTZ R168, R22, UR20 ;  /* 0x0000001416a87c20 */ /* 0x020fec0008410000 */
[----:B------:R3:W1:Y:S01]  /*efe0*/  MUFU.TANH R176, R208 ;  /* 0x000000d000b07308 */ /* 0x0006620000002400 */
[----:B------:R-:W-:Y:S03]  /*eff0*/  HMMA.16816.F32 R32, R200, R166, R32 ;  /* 0x000000a6c820723c */ /* 0x000fe60000001820 */
[----:B--2---:R-:W-:Y:S06]  /*f000*/  FMUL.FTZ R212, R24, UR20 ;  /* 0x0000001418d47c20 */ /* 0x004fec0008410000 */
[----:B------:R2:W1:Y:S01]  /*f010*/  MUFU.TANH R172, R206 ;  /* 0x000000ce00ac7308 */ /* 0x0004620000002400 */
[----:B----4-:R-:W-:Y:S01]  /*f020*/  FMUL.FTZ R210, R26, UR20 ;  /* 0x000000141ad27c20 */ /* 0x010fe20008410000 */
[----:B------:R-:W-:Y:S01]  /*f030*/  FMUL.FTZ R165, R29, UR20 ;  /* 0x000000141da57c20 */ /* 0x000fe20008410000 */
[----:B------:R-:W-:Y:S01]  /*f040*/  FMUL.FTZ R164, R28, UR20 ;  /* 0x000000141ca47c20 */ /* 0x000fe20008410000 */
[----:B------:R-:W-:Y:S06]  /*f050*/  FMUL.FTZ R167, R31, UR20 ;  /* 0x000000141fa77c20 */ /* 0x000fec0008410000 */
[----:B------:R4:W1:Y:S01]  /*f060*/  MUFU.TANH R222, R168 ;  /* 0x000000a800de7308 */ /* 0x0008620000002400 */
[----:B---3--:R-:W-:Y:S01]  /*f070*/  FMUL.FTZ R208, R25, UR20 ;  /* 0x0000001419d07c20 */ /* 0x008fe20008410000 */
[----:B------:R-:W-:Y:S01]  /*f080*/  FMUL.FTZ R166, R34, UR20 ;  /* 0x0000001422a67c20 */ /* 0x000fe20008410000 */
[----:B------:R-:W-:Y:S07]  /*f090*/  FMUL.FTZ R241, R32, UR20 ;  /* 0x0000001420f17c20 */ /* 0x000fee0008410000 */
[----:B------:R3:W1:Y:S01]  /*f0a0*/  MUFU.TANH R195, R165 ;  /* 0x000000a500c37308 */ /* 0x0006620000002400 */
[----:B--2---:R-:W-:Y:S09]  /*f0b0*/  FMUL.FTZ R206, R27, UR20 ;  /* 0x000000141bce7c20 */ /* 0x004ff20008410000 */
[----:B------:R2:W1:Y:S01]  /*f0c0*/  MUFU.TANH R196, R164 ;  /* 0x000000a400c47308 */ /* 0x0004620000002400 */
[----:B----4-:R-:W-:Y:S09]  /*f0d0*/  FMUL.FTZ R168, R30, UR20 ;  /* 0x000000141ea87c20 */ /* 0x010ff20008410000 */
[----:B------:R-:W4:Y:S01]  /*f0e0*/  MUFU.TANH R207, R207 ;  /* 0x000000cf00cf7308 */ /* 0x000f220000002400 */
[----:B---3--:R-:W-:Y:S09]  /*f0f0*/  FMUL.FTZ R165, R35, UR20 ;  /* 0x0000001423a57c20 */ /* 0x008ff20008410000 */
[----:B------:R-:W3:Y:S01]  /*f100*/  MUFU.TANH R209, R209 ;  /* 0x000000d100d17308 */ /* 0x000ee20000002400 */
[----:B--2---:R-:W-:Y:S09]  /*f110*/  FMUL.FTZ R164, R33, UR20 ;  /* 0x0000001421a47c20 */ /* 0x004ff20008410000 */
[----:B------:R-:W2:Y:S10]  /*f120*/  MUFU.TANH R211, R211 ;  /* 0x000000d300d37308 */ /* 0x000eb40000002400 */
        /* <DEDUP_REMOVED lines=97> */
.L_x_3171:
        /* <DEDUP_REMOVED lines=93> */
.L_x_3170:
[C---:B---3--:R-:W-:Y:S01]  /*fd10*/  IADD3 R3, PT, PT, R230.reuse, -0x20, RZ ;  /* 0xffffffe0e6037810 */ /* 0x048fe20007ffe0ff */
[----:B------:R-:W-:Y:S01]  /*fd20*/  LDSM.16.MT88.4 R12, [R219+0x10000] ;  /* 0x01000000db0c783b */ /* 0x000fe20000004200 */
[C---:B------:R-:W-:Y:S01]  /*fd30*/  IADD3 R2, PT, PT, R230.reuse, -0x1f, RZ ;  /* 0xffffffe1e6027810 */ /* 0x040fe20007ffe0ff */
[----:B------:R-:W-:Y:S01]  /*fd40*/  UISETP.GT.AND UP2, UPT, UR25, UR18, UPT ;  /* 0x000000121900728c */ /* 0x000fe2000bf44270 */
[----:B------:R-:W-:Y:S01]  /*fd50*/  I2FP.F32.S32 R3, R3 ;  /* 0x0000000300037245 */ /* 0x000fe20000201400 */
[----:B------:R-:W-:Y:S01]  /*fd60*/  UIADD3 UR26, UPT, UPT, UR26, -0x40, URZ ;  /* 0xffffffc01a1a7890 */ /* 0x000fe2000fffe0ff */
[----:B------:R-:W-:Y:S02]  /*fd70*/  I2FP.F32.S32 R5, R230 ;  /* 0x000000e600057245 */ /* 0x000fe40000201400 */
[----:B------:R-:W-:Y:S01]  /*fd80*/  I2FP.F32.S32 R2, R2 ;  /* 0x0000000200027245 */ /* 0x000fe20000201400 */
[C---:B------:R-:W-:Y:S01]  /*fd90*/  FFMA.FTZ R204, R3.reuse, UR5, R204 ;  /* 0x0000000503cc7c23 */ /* 0x040fe200080100cc */
[----:B------:R-:W-:Y:S01]  /*fda0*/  FFMA.FTZ R207, R3, UR5, R207 ;  /* 0x0000000503cf7c23 */ /* 0x000fe200080100cf */
[----:B------:R-:W-:Y:S01]  /*fdb0*/  IADD3 R3, PT, PT, R230, -0xf, RZ ;  /* 0xfffffff1e6037810 */ /* 0x000fe20007ffe0ff */
[C---:B-1----:R-:W-:Y:S01]  /*fdc0*/  FFMA.FTZ R222, R5.reuse, UR5, R222 ;  /* 0x0000000505de7c23 */ /* 0x042fe200080100de */
[----:B------:R-:W-:Y:S01]  /*fdd0*/  FFMA.FTZ R236, R5, UR5, R236 ;  /* 0x0000000505ec7c23 */ /* 0x000fe200080100ec */
[C---:B------:R-:W-:Y:S01]  /*fde0*/  FFMA.FTZ R205, R2.reuse, UR5, R205 ;  /* 0x0000000502cd7c23 */ /* 0x040fe200080100cd */
[----:B------:R-:W-:Y:S01]  /*fdf0*/  I2FP.F32.S32 R3, R3 ;  /* 0x0000000300037245 */ /* 0x000fe20000201400 */
[----:B------:R-:W-:Y:S01]  /*fe00*/  FFMA.FTZ R209, R2, UR5, R209 ;  /* 0x0000000502d17c23 */ /* 0x000fe200080100d1 */
[C---:B------:R-:W-:Y:S01]  /*fe10*/  IADD3 R5, PT, PT, R230.reuse, -0x8, RZ ;  /* 0xfffffff8e6057810 */ /* 0x040fe20007ffe0ff */
[----:B------:R-:W-:Y:S01]  /*fe20*/  LDSM.16.MT88.4 R20, [R216+0x10000] ;  /* 0x01000000d814783b */ /* 0x000fe20000004200 */
[C---:B------:R-:W-:Y:S01]  /*fe30*/  IADD3 R2, PT, PT, R230.reuse, -0x10, RZ ;  /* 0xfffffff0e6027810 */ /* 0x040fe20007ffe0ff */
[C---:B------:R-:W-:Y:S01]  /*fe40*/  FFMA.FTZ R180, R3.reuse, UR5, R180 ;  /* 0x0000000503b47c23 */ /* 0x040fe200080100b4 */
[----:B------:R-:W-:Y:S01]  /*fe50*/  I2FP.F32.S32 R5, R5 ;  /* 0x0000000500057245 */ /* 0x000fe20000201400 */
[----:B------:R-:W-:Y:S01]  /*fe60*/  FFMA.FTZ R198, R3, UR5, R198 ;  /* 0x0000000503c67c23 */ /* 0x000fe200080100c6 */
[----:B------:R-:W-:Y:S02]  /*fe70*/  I2FP.F32.S32 R2, R2 ;  /* 0x0000000200027245 */ /* 0x000fe40000201400 */
        /* <DEDUP_REMOVED lines=8> */
[----:B------:R-:W-:Y:S02]  /*ff00*/  I2FP.F32.S32 R3, R3 ;  /* 0x0000000300037245 */ /* 0x000fe40000201400 */
[----:B------:R-:W-:Y:S02]  /*ff10*/  I2FP.F32.S32 R6, R6 ;  /* 0x0000000600067245 */ /* 0x000fe40000201400 */
[----:B------:R-:W-:Y:S01]  /*ff20*/  I2FP.F32.S32 R4, R4 ;  /* 0x0000000400047245 */ /* 0x000fe20000201400 */
[C---:B------:R-:W-:Y:S01]  /*ff30*/  FFMA.FTZ R234, R3.reuse, UR5, R234 ;  /* 0x0000000503ea7c23 */ /* 0x040fe200080100ea */
[C---:B------:R-:W-:Y:S01]  /*ff40*/  IADD3 R5, PT, PT, R230.reuse, 0x9, RZ ;  /* 0x00000009e6057810 */ /* 0x040fe20007ffe0ff */
[----:B------:R-:W-:Y:S01]  /*ff50*/  FFMA.FTZ R214, R3, UR5, R214 ;  /* 0x0000000503d67c23 */ /* 0x000fe200080100d6 */
[----:B------:R-:W-:Y:S01]  /*ff60*/  IADD3 R2, PT, PT, R230, 0x10, RZ ;  /* 0x00000010e6027810 */ /* 0x000fe20007ffe0ff */
[----:B------:R-:W-:Y:S01]  /*ff70*/  FFMA.FTZ R211, R6, UR5, R211 ;  /* 0x0000000506d37c23 */ /* 0x000fe200080100d3 */
[----:B------:R-:W-:Y:S01]  /*ff80*/  I2FP.F32.S32 R7, R7 ;  /* 0x0000000700077245 */ /* 0x000fe20000201400 */
[----:B------:R-:W-:Y:S01]  /*ff90*/  FFMA.FTZ R213, R4, UR5, R213 ;  /* 0x0000000504d57c23 */ /* 0x000fe200080100d5 */
[----:B------:R-:W-:Y:S01]  /*ffa0*/  IADD3 R9, PT, PT, R230, -0x7, RZ ;  /* 0xfffffff9e6097810 */ /* 0x000fe20007ffe0ff */
[----:B------:R-:W-:Y:S01]  /*ffb0*/  FFMA.FTZ R215, R6, UR5, R215 ;  /* 0x0000000506d77c23 */ /* 0x000fe200080100d7 */
[----:B------:R-:W-:Y:S01]  /*ffc0*/  I2FP.F32.S32 R5, R5 ;  /* 0x0000000500057245 */ /* 0x000fe20000201400 */
[----:B------:R-:W-:Y:S01]  /*ffd0*/  FFMA.FTZ R212, R7, UR5, R212 ;  /* 0x0000000507d47c23 */ /* 0x000fe200080100d4 */
[----:B------:R-:W-:Y:S01]  /*ffe0*/  I2FP.F32.S32 R3, R2 ;  /* 0x0000000200037245 */ /* 0x000fe20000201400 */
[----:B------:R-:W-:Y:S01]  /*fff0*/  FFMA.FTZ R238, R4, UR5, R238 ;  /* 0x0000000504ee7c23 */ /* 0x000fe200080100ee */
[----:B------:R-:W-:Y:S01]  /*10000*/  FMNMX3.FTZ R2, R169, R204, R205, !PT ;  /* 0x000000cca9027276 */ /* 0x000fe200078100cd */
[----:B------:R-:W-:Y:S01]  /*10010*/  FFMA.FTZ R210, R7, UR5, R210 ;  /* 0x0000000507d27c23 */ /* 0x000fe200080100d2 */
[----:B------:R-:W-:Y:S01]  /*10020*/  FMNMX3.FTZ R7, R0, R207, R209, !PT ;  /* 0x000000cf00077276 */ /* 0x000fe200078100d1 */
[C---:B------:R-:W-:Y:S01]  /*10030*/  FFMA.FTZ R208, R5.reuse, UR5, R208 ;  /* 0x0000000505d07c23 */ /* 0x040fe200080100d0 */
[----:B------:R-:W-:Y:S01]  /*10040*/  I2FP.F32.S32 R9, R9 ;  /* 0x0000000900097245 */ /* 0x000fe20000201400 */
        /* <DEDUP_REMOVED lines=12> */
[----:B------:R-:W-:Y:S02]  /*10110*/  I2FP.F32.S32 R2, R2 ;  /* 0x0000000200027245 */ /* 0x000fe40000201400 */
[C---:B------:R-:W-:Y:S02]  /*10120*/  IADD3 R4, PT, PT, R230.reuse, 0x19, RZ ;  /* 0x00000019e6047810 */ /* 0x040fe40007ffe0ff */
[----:B------:R-:W-:Y:S01]  /*10130*/  IADD3 R3, PT, PT, R230, 0x18, RZ ;  /* 0x00000018e6037810 */ /* 0x000fe20007ffe0ff */
[C---:B------:R-:W-:Y:S01]  /*10140*/  FFMA.FTZ R195, R2.reuse, UR5, R195 ;  /* 0x0000000502c37c23 */ /* 0x040fe200080100c3 */
[----:B------:R-:W-:Y:S01]  /*10150*/  FMNMX3.FTZ R5, R5, R236, R234, !PT ;  /* 0x000000ec05057276 */ /* 0x000fe200078100ea */
[----:B------:R-:W-:Y:S01]  /*10160*/  FFMA.FTZ R167, R2, UR5, R167 ;  /* 0x0000000502a77c23 */ /* 0x000fe200080100a7 */
[----:B------:R-:W-:Y:S02]  /*10170*/  FMNMX3.FTZ R7, R7, R222, R214, !PT ;  /* 0x000000de07077276 */ /* 0x000fe400078100d6 */
[----:B------:R-:W-:Y:S02]  /*10180*/  I2FP.F32.S32 R4, R4 ;  /* 0x0000000400047245 */ /* 0x000fe40000201400 */
[----:B------:R-:W-:Y:S02]  /*10190*/  I2FP.F32.S32 R3, R3 ;  /* 0x0000000300037245 */ /* 0x000fe40000201400 */
        /* <DEDUP_REMOVED lines=467> */
.L_x_3168:
        /* <DEDUP_REMOVED lines=256> */
[----:B------:R-:W-:Y:S04]  /*12ed0*/  STS.64 [R13+0xc800], R114 ;  /* 0x00c800720d007388 */ /* 0x000fe80000000a00 */
[----:B------:R-:W-:Y:S04]  /*12ee0*/  STS.64 [R11+0xc000], R116 ;  /* 0x00c000740b007388 */ /* 0x000fe80000000a00 */
[----:B------:R3:W-:Y:S01]  /*12ef0*/  STS.64 [R11+0xc800], R118 ;  /* 0x00c800760b007388 */ /* 0x0007e20000000a00 */
[----:B-1----:R-:W-:-:S03]  /*12f00*/  @P6 FMUL.FTZ R9, R6, 0.69314718246459960938 ;  /* 0x3f31721806096820 */ /* 0x002fc60000410000 */
[----:B------:R1:W-:Y:S01]  /*12f10*/  STS.64 [R14+0xc000], R120 ;  /* 0x00c000780e007388 */ /* 0x0003e20000000a00 */
[----:B------:R-:W-:-:S03]  /*12f20*/  @P6 FFMA.FTZ R134, R164, R15, R9 ;  /* 0x0000000fa4866223 */ /* 0x000fc60000010009 */
[----:B------:R1:W-:Y:S04]  /*12f30*/  STS.64 [R14+0xc800], R122 ;  /* 0x00c8007a0e007388 */ /* 0x0003e80000000a00 */
[----:B------:R1:W-:Y:S04]  /*12f40*/  STS.64 [R8+0xc000], R124 ;  /* 0x00c0007c08007388 */ /* 0x0003e80000000a00 */
[----:B------:R1:W-:Y:S04]  /*12f50*/  STS.64 [R8+0xc800], R126 ;  /* 0x00c8007e08007388 */ /* 0x0003e80000000a00 */
[----:B------:R1:W-:Y:S04]  /*12f60*/  STS.64 [R7+0xc000], R128 ;  /* 0x00c0008007007388 */ /* 0x0003e80000000a00 */
[----:B------:R1:W-:Y:S01]  /*12f70*/  STS.64 [R7+0xc800], R130 ;  /* 0x00c8008207007388 */ /* 0x0003e20000000a00 */
[----:B---3--:R-:W-:Y:S01]  /*12f80*/  LOP3.LUT R11, R4, 0x3f00, RZ, 0xc0, !PT ;  /* 0x00003f00040b7812 */ /* 0x008fe200078ec0ff */
[----:B------:R-:W-:Y:S01]  /*12f90*/  BAR.SYNC.DEFER_BLOCKING 0x0 ;  /* 0x0000000000007b1d */ /* 0x000fe20000010000 */
[----:B----4-:R-:W-:-:S02]  /*12fa0*/  @P3 FMUL.FTZ R4, R5, 0.69314718246459960938 ;  /* 0x3f31721805043820 */ /* 0x010fc40000410000 */
[----:B------:R-:W-:Y:S02]  /*12fb0*/  LOP3.LUT R11, R11, 0x3c, R0, 0xf8, !PT ;  /* 0x0000003c0b0b7812 */ /* 0x000fe400078ef800 */
[----:B--2---:R-:W-:Y:S01]  /*12fc0*/  @P3 FFMA.FTZ R133, R3, R16, R4 ;  /* 0x0000001003853223 */ /* 0x004fe20000010004 */
[----:B------:R-:W-:Y:S02]  /*12fd0*/  IADD3 R3, PT, PT, R218, 0x28, RZ ;  /* 0x00000028da037810 */ /* 0x000fe40007ffe0ff */
        /* <DEDUP_REMOVED lines=45> */
.L_x_3174:
[----:B------:R-:W-:Y:S05]  /*132b0*/  BSYNC.RECONVERGENT B0 ;  /* 0x0000000000007941 */ /* 0x000fea0003800200 */
.L_x_3173:
        /* <DEDUP_REMOVED lines=25> */
.L_x_3176:
[----:B------:R-:W-:Y:S05]  /*13450*/  BSYNC.RECONVERGENT B0 ;  /* 0x0000000000007941 */ /* 0x000fea0003800200 */
.L_x_3175:
        /* <DEDUP_REMOVED lines=26> */
.L_x_3178:
[----:B------:R-:W-:Y:S05]  /*13600*/  BSYNC.RECONVERGENT B0 ;  /* 0x0000000000007941 */ /* 0x000fea0003800200 */
.L_x_3177:
        /* <DEDUP_REMOVED lines=24> */
.L_x_3180:
[----:B------:R-:W-:Y:S05]  /*13790*/  BSYNC.RECONVERGENT B0 ;  /* 0x0000000000007941 */ /* 0x000fea0003800200 */
.L_x_3179:
        /* <DEDUP_REMOVED lines=23> */
.L_x_3182:
[----:B------:R-:W-:Y:S05]  /*13910*/  BSYNC.RECONVERGENT B0 ;  /* 0x0000000000007941 */ /* 0x000fea0003800200 */
.L_x_3181:
        /* <DEDUP_REMOVED lines=24> */
.L_x_3184:
[----:B------:R-:W-:Y:S05]  /*13aa0*/  BSYNC.RECONVERGENT B0 ;  /* 0x0000000000007941 */ /* 0x000fea0003800200 */
.L_x_3183:
        /* <DEDUP_REMOVED lines=24> */
.L_x_3186:
[----:B------:R-:W-:Y:S05]  /*13c30*/  BSYNC.RECONVERGENT B0 ;  /* 0x0000000000007941 */ /* 0x000fea0003800200 */
.L_x_3185:
        /* <DEDUP_REMOVED lines=24> */
.L_x_3188:
[----:B------:R-:W-:Y:S05]  /*13dc0*/  BSYNC.RECONVERGENT B0 ;  /* 0x0000000000007941 */ /* 0x000fea0003800200 */
.L_x_3187:
        /* <DEDUP_REMOVED lines=24> */
.L_x_3189:
        /* <DEDUP_REMOVED lines=11> */
.L_x_4087:


//--------------------- .text._ZN5flash24flash_fwd_splitkv_kernelI23Flash_fwd_kernel_traitsILi256ELi64ELi64ELi4ELb0ELb0EN7cutlass6half_tE19Flash_kernel_traitsILi256ELi64ELi64ELi4ES3_EELb1ELb0ELb0ELb0ELb1ELb0ELb1ELb1EEEvNS_16Flash_fwd_paramsE --------------------------
	.section	.text._ZN5flash24flash_fwd_splitkv_kernelI23Flash_fwd_kernel_traitsILi256ELi64ELi64ELi4ELb0ELb0EN7cutlass6half_tE19Flash_kernel_traitsILi256ELi64ELi64ELi4ES3_EELb1ELb0ELb0ELb0ELb1ELb0ELb1ELb1EEEvNS_16Flash_fwd_paramsE,"ax",@progbits
	.align	128
        .global         _ZN5flash24flash_fwd_splitkv_kernelI23Flash_fwd_kernel_traitsILi256ELi64ELi64ELi4ELb0ELb0EN7cutlass6half_tE19Flash_kernel_traitsILi256ELi64ELi64ELi4ES3_EELb1ELb0ELb0ELb0ELb1ELb0ELb1ELb1EEEvNS_16Flash_fwd_paramsE
        .type           _ZN5flash24flash_fwd_splitkv_kernelI23Flash_fwd_kernel_traitsILi256ELi64ELi64ELi4ELb0ELb0EN7cutlass6half_tE19Flash_kernel_traitsILi256ELi64ELi64ELi4ES3_EELb1ELb0ELb0ELb0ELb1ELb0ELb1ELb1EEEvNS_16Flash_fwd_paramsE,@function
        .size           _ZN5flash24flash_fwd_splitkv_kernelI23Flash_fwd_kernel_traitsILi256ELi64ELi64ELi4ELb0ELb0EN7cutlass6half_tE19Flash_kernel_traitsILi256ELi64ELi64ELi4ES3_EELb1ELb0ELb0ELb0ELb1ELb0ELb1ELb1EEEvNS_16Flash_fwd_paramsE,(.L_x_4088 - _ZN5flash24flash_fwd_splitkv_kernelI23Flash_fwd_kernel_traitsILi256ELi64ELi64ELi4ELb0ELb0EN7cutlass6half_tE19Flash_kernel_traitsILi256ELi64ELi64ELi4ES3_EELb1ELb0ELb0ELb0ELb1ELb0ELb1ELb1EEEvNS_16Flash_fwd_paramsE)
        .other          _ZN5flash24flash_fwd_splitkv_kernelI23Flash_fwd_kernel_traitsILi256ELi64ELi64ELi4ELb0ELb0EN7cutlass6half_tE19Flash_kernel_traitsILi256ELi64ELi64ELi4ES3_EELb1ELb0ELb0ELb0ELb1ELb0ELb1ELb1EEEvNS_16Flash_fwd_paramsE,@"STO_CUDA_ENTRY STV_DEFAULT"
_ZN5flash24flash_fwd_splitkv_kernelI23Flash_fwd_kernel_traitsILi256ELi64ELi64ELi4ELb0ELb0EN7cutlass6half_tE19Flash_kernel_traitsILi256ELi64ELi64ELi4ES3_EELb1ELb0ELb0ELb0ELb1ELb0ELb1ELb1EEEvNS_16Flash_fwd_paramsE:
.text._ZN5flash24flash_fwd_splitkv_kernelI23Flash_fwd_kernel_traitsILi256ELi64ELi64ELi4ELb0ELb0EN7cutlass6half_tE19Flash_kernel_traitsILi256ELi64ELi64ELi4ES3_EELb1ELb0ELb0ELb0ELb1ELb0ELb1ELb1EEEvNS_16Flash_fwd_paramsE:
[----:B------:R-:W-:Y:S01]  /*0000*/  LDC R1, c[0x0][0x37c] ;  /* 0x0000df00ff017b82 */ /* 0x000fe20000000800 */
[----:B------:R-:W1:Y:S07]  /*0010*/  LDCU UR12, c[0x0][0x3e0] ;  /* 0x00007c00ff0c77ac */ /* 0x000e6e0008000800 */
[----:B------:R-:W2:Y:S01]  /*0020*/  S2UR UR18, SR_CTAID.Z ;  /* 0x00000000001279c3 */ /* 0x000ea20000002700 */
[----:B------:R-:W3:Y:S01]  /*0030*/  LDCU.64 UR10, c[0x0][0x460] ;  /* 0x00008c00ff0a77ac */ /* 0x000ee20008000a00 */
[----:B------:R-:W4:Y:S01]  /*0040*/  LDCU.U8 UR13, c[0x0][0x532] ;  /* 0x0000a640ff0d77ac */ /* 0x000f220008000000 */
[----:B------:R-:W5:Y:S01]  /*0050*/  LDCU.64 UR16, c[0x0][0x460] ;  /* 0x00008c00ff1077ac */ /* 0x000f620008000a00 */
[----:B-1----:R-:W1:Y:S01]  /*0060*/  I2F.U32.RP R2, UR12 ;  /* 0x0000000c00027d06 */ /* 0x002e620008209000 */
[----:B------:R-:W-:-:S02]  /*0070*/  UISETP.NE.U32.AND UP0, UPT, UR12, URZ, UPT ;  /* 0x000000ff0c00728c */ /* 0x000fc4000bf05070 */
[----:B---3--:R-:W-:Y:S01]  /*0080*/  UISETP.NE.U32.AND UP2, UPT, UR10, URZ, UPT ;  /* 0x000000ff0a00728c */ /* 0x008fe2000bf45070 */
[----:B------:R-:W-:-:S03]  /*0090*/  ISETP.NE.U32.AND P3, PT, RZ, UR10, PT ;  /* 0x0000000aff007c0c */ /* 0x000fc6000bf65070 */
[----:B------:R-:W-:Y:S01]  /*00a0*/  UISETP.NE.AND.EX UP2, UPT, UR11, URZ, UPT, UP2 ;  /* 0x000000ff0b00728c */ /* 0x000fe2000bf45320 */
[----:B------:R-:W-:-:S05]  /*00b0*/  ISETP.NE.AND.EX P3, PT, RZ, UR11, PT, P3 ;  /* 0x0000000bff007c0c */ /* 0x000fca000bf65330 */
        /* <DEDUP_REMOVED lines=8> */
[----:B------:R-:W-:Y:S02]  /*0140*/  UIMAD.WIDE.U32 UR6, UR5, UR6, UR4 ;  /* 0x00000006050672a5 */ /* 0x000fe4000f8e0004 */
[----:B------:R-:W1:Y:S02]  /*0150*/  LDCU.64 UR4, c[0x0][0x358] ;  /* 0x00006b00ff0477ac */ /* 0x000e640008000a00 */
[----:B--2---:R-:W-:-:S04]  /*0160*/  UIMAD.WIDE.U32 UR20, UR7, UR18, URZ ;  /* 0x00000012071472a5 */ /* 0x004fc8000f8e00ff */
        /* <DEDUP_REMOVED lines=8> */
[----:B----4-:R-:W-:-:S04]  /*01f0*/  UISETP.NE.AND UP3, UPT, UR13, URZ, UPT ;  /* 0x000000ff0d00728c */ /* 0x010fc8000bf65270 */
[----:B------:R-:W-:Y:S01]  /*0200*/  UISETP.EQ.OR.EX UP4, UPT, UR7, URZ, !UP3, UP4 ;  /* 0x000000ff0700728c */ /* 0x000fe2000df82740 */
[----:B------:R-:W2:Y:S04]  /*0210*/  LDCU.64 UR8, c[0x0][0x470] ;  /* 0x00008e00ff0877ac */ /* 0x000ea80008000a00 */
[----:B------:R-:W-:Y:S01]  /*0220*/  @UP1 UIADD3 UR21, UPT, UPT, UR21, 0x1, URZ ;  /* 0x0000000115151890 */ /* 0x000fe2000fffe0ff */
[----:B------:R-:W-:Y:S01]  /*0230*/  PLOP3.LUT P2, PT, PT, PT, UP4, 0x80, 0x8 ;  /* 0x000000000008781c */ /* 0x000fe20003f4f048 */
[----:B------:R-:W-:-:S04]  /*0240*/  @!UP0 ULOP3.LUT UR21, URZ, UR12, URZ, 0x33, !UPT ;  /* 0x0000000cff158292 */ /* 0x000fc8000f8e33ff */
[----:B------:R-:W-:Y:S02]  /*0250*/  USHF.L.U32 UR15, UR21, 0x2, URZ ;  /* 0x00000002150f7899 */ /* 0x000fe400080006ff */
[----:B------:R-:W-:Y:S02]  /*0260*/  USHF.R.U32.HI UR14, URZ, 0x1e, UR21 ;  /* 0x0000001eff0e7899 */ /* 0x000fe40008011615 */
[----:B------:R-:W-:Y:S02]  /*0270*/  UIADD3 UR10, UP1, UPT, UR15, UR6, URZ ;  /* 0x000000060f0a7290 */ /* 0x000fe4000ff3e0ff */
[----:B-----5:R-:W-:Y:S01]  /*0280*/  UIMAD.WIDE.U32 UR16, UR21, 0x4, UR16 ;  /* 0x00000004151078a5 */ /* 0x020fe2000f8e0010 */
[----:B--2---:R-:W-:Y:S01]  /*0290*/  ISETP.NE.U32.AND P0, PT, RZ, UR8, PT ;  /* 0x00000008ff007c0c */ /* 0x004fe2000bf05070 */
[----:B------:R-:W-:Y:S02]  /*02a0*/  UIADD3 UR8, UP0, UPT, UR15, UR8, URZ ;  /* 0x000000080f087290 */ /* 0x000fe4000ff1e0ff */
[----:B------:R-:W-:Y:S01]  /*02b0*/  UIADD3.X UR11, UPT, UPT, UR14, UR7, URZ, UP1, !UPT ;  /* 0x000000070e0b7290 */ /* 0x000fe20008ffe4ff */
[----:B------:R-:W-:Y:S01]  /*02c0*/  ISETP.NE.AND.EX P0, PT, RZ, UR9, PT, P0 ;  /* 0x00000009ff007c0c */ /* 0x000fe2000bf05300 */
[----:B------:R-:W-:Y:S01]  /*02d0*/  UIADD3.X UR9, UPT, UPT, UR14, UR9, URZ, UP0, !UPT ;  /* 0x000000090e097290 */ /* 0x000fe200087fe4ff */
[----:B------:R-:W-:-:S02]  /*02e0*/  IMAD.U32 R8, RZ, RZ, UR16 ;  /* 0x00000010ff087e24 */ /* 0x000fc4000f8e00ff */
[----:B------:R-:W-:Y:S02]  /*02f0*/  IMAD.U32 R9, RZ, RZ, UR17 ;  /* 0x00000011ff097e24 */ /* 0x000fe4000f8e00ff */
[----:B------:R-:W-:Y:S02]  /*0300*/  IMAD.U32 R6, RZ, RZ, UR10 ;  /* 0x0000000aff067e24 */ /* 0x000fe4000f8e00ff */
[----:B------:R-:W-:Y:S01]  /*0310*/  IMAD.U32 R104, RZ, RZ, UR8 ;  /* 0x00000008ff687e24 */ /* 0x000fe2000f8e00ff */
[----:B-1----:R-:W2:Y:S01]  /*0320*/  @P3 LDG.E R4, desc[UR4][R8.64] ;  /* 0x0000000408043981 */ /* 0x002ea2000c1e1900 */
[----:B------:R-:W-:Y:S02]  /*0330*/  IMAD.U32 R7, RZ, RZ, UR11 ;  /* 0x0000000bff077e24 */ /* 0x000fe4000f8e00ff */
[----:B------:R-:W-:Y:S01]  /*0340*/  IMAD.U32 R105, RZ, RZ, UR9 ;  /* 0x00000009ff697e24 */ /* 0x000fe2000f8e00ff */
[----:B------:R-:W3:Y:S04]  /*0350*/  @P1 LDG.E R0, desc[UR4][R8.64+0x4] ;  /* 0x0000040408001981 */ /* 0x000ee8000c1e1900 */
[----:B------:R-:W4:Y:S04]  /*0360*/  @!P2 LDG.E R3, desc[UR4][R6.64] ;  /* 0x000000040603a981 */ /* 0x000f28000c1e1900 */
[----:B------:R-:W5:Y:S01]  /*0370*/  @P0 LDG.E R2, desc[UR4][R104.64] ;  /* 0x0000000468020981 */ /* 0x000f62000c1e1900 */
[----:B------:R-:W-:Y:S01]  /*0380*/  UISETP.NE.U32.AND UP0, UPT, UR6, URZ, UPT ;  /* 0x000000ff0600728c */ /* 0x000fe2000bf05070 */
[----:B------:R-:W1:Y:S01]  /*0390*/  S2UR UR13, SR_CTAID.Y ;  /* 0x00000000000d79c3 */ /* 0x000e620000002600 */
[----:B------:R-:W-:Y:S01]  /*03a0*/  UMOV UR11, 0xffffffff ;  /* 0xffffffff000b7882 */ /* 0x000fe20000000000 */
[----:B------:R-:W-:Y:S01]  /*03b0*/  UMOV UR6, 0xffffffff ;  /* 0xffffffff00067882 */ /* 0x000fe20000000000 */
[----:B------:R-:W-:Y:S01]  /*03c0*/  UISETP.NE.AND.EX UP0, UPT, UR7, URZ, UPT, UP0 ;  /* 0x000000ff0700728c */ /* 0x000fe2000bf05300 */
[----:B------:R-:W-:Y:S01]  /*03d0*/  UMOV UR10, URZ ;  /* 0x000000ff000a7c82 */ /* 0x000fe20008000000 */
[----:B------:R-:W-:-:S03]  /*03e0*/  UIADD3 UR9, UPT, UPT, -UR21, URZ, URZ ;  /* 0x000000ff15097290 */ /* 0x000fc6000fffe1ff */
[----:B------:R-:W1:Y:S01]  /*03f0*/  S2UR UR7, SR_CTAID.X ;  /* 0x00000000000779c3 */ /* 0x000e620000002500 */
[----:B------:R-:W1:Y:S01]  /*0400*/  @!UP2 LDCU UR20, c[0x0][0x434] ;  /* 0x00008680ff14a7ac */ /* 0x000e620008000800 */
[----:B------:R-:W-:-:S04]  /*0410*/  UIMAD UR18, UR12, UR9, UR18 ;  /* 0x000000090c1272a4 */ /* 0x000fc8000f8e0212 */
[----:B------:R-:W1:Y:S01]  /*0420*/  @!UP0 LDCU UR23, c[0x0][0x438] ;  /* 0x00008700ff1787ac */ /* 0x000e620008000800 */
[----:B--2---:R-:W-:Y:S02]  /*0430*/  @P3 R2UR UR6, R4 ;  /* 0x00000000040632ca */ /* 0x004fe400000e0000 */
[----:B---3--:R-:W-:Y:S02]  /*0440*/  @P1 R2UR UR8, R0 ;  /* 0x00000000000812ca */ /* 0x008fe400000e0000 */
[----:B----4-:R-:W-:Y:S02]  /*0450*/  @!P2 R2UR UR11, R3 ;  /* 0x00000000030ba2ca */ /* 0x010fe400000e0000 */
[----:B-----5:R-:W-:-:S09]  /*0460*/  @P0 R2UR UR10, R2 ;  /* 0x00000000020a02ca */ /* 0x020fd200000e0000 */
        /* <DEDUP_REMOVED lines=8> */
.L_x_3190:
        /* <DEDUP_REMOVED lines=11> */
[----:B------:R-:W-:Y:S02]  /*05a0*/  USHF.L.U32 UR24, UR7, 0x6, URZ ;  /* 0x0000000607187899 */ /* 0x000fe400080006ff */
[----:B------:R-:W-:Y:S02]  /*05b0*/  UIADD3 UR23, UPT, UPT, UR23, -UR10, URZ ;  /* 0x8000000a17177290 */ /* 0x000fe4000fffe0ff */
[----:B------:R-:W-:Y:S02]  /*05c0*/  UISETP.GT.AND UP1, UPT, UR20, UR24, UPT ;  /* 0x000000181400728c */ /* 0x000fe4000bf24270 */
[----:B---3--:R-:W-:-:S04]  /*05d0*/  @!UP2 UISETP.NE.U32.AND UP0, UPT, UR8, URZ, UPT ;  /* 0x000000ff0800a28c */ /* 0x008fc8000bf05070 */
[----:B------:R-:W-:-:S04]  /*05e0*/  @!UP2 UISETP.NE.AND.EX UP0, UPT, UR9, URZ, UPT, UP0 ;  /* 0x000000ff0900a28c */ /* 0x000fc8000bf05300 */
[----:B-1----:R-:W-:Y:S01]  /*05f0*/  @!UP2 USEL UR16, UR16, URZ, UP0 ;  /* 0x000000ff1010a287 */ /* 0x002fe20008000000 */
[----:B--2---:R-:W-:Y:S02]  /*0600*/  @P1 R2UR UR25, R0 ;  /* 0x00000000001912ca */ /* 0x004fe400000e0000 */
[----:B------:R-:W-:-:S11]  /*0610*/  PLOP3.LUT P1, PT, PT, PT, UP1, 0x80, 0x8 ;  /* 0x000000000008781c */ /* 0x000fd60003f2f018 */
[----:B------:R-:W-:Y:S02]  /*0620*/  @UP2 UIADD3 UR25, UPT, UPT, UR25, -UR10, URZ ;  /* 0x8000000a19192290 */ /* 0x000fe4000fffe0ff */
[----:B------:R-:W-:Y:S01]  /*0630*/  @!UP2 UIADD3 UR25, UPT, UPT, UR23, UR16, URZ ;  /* 0x000000101719a290 */ /* 0x000fe2000fffe0ff */
[----:B------:R-:W-:Y:S11]  /*0640*/  @!P1 EXIT ;  /* 0x000000000000994d */ /* 0x000ff60003800000 */
[----:B------:R-:W1:Y:S01]  /*0650*/  LDCU UR17, c[0x0][0x374] ;  /* 0x00006e80ff1177ac */ /* 0x000e620008000800 */
[----:B------:R-:W2:Y:S01]  /*0660*/  LDC R0, c[0x0][0x374] ;  /* 0x0000dd00ff007b82 */ /* 0x000ea20000000800 */
[----:B------:R-:W3:Y:S01]  /*0670*/  S2R R60, SR_TID.X ;  /* 0x00000000003c7919 */ /* 0x000ee20000002100 */
[----:B------:R-:W4:Y:S01]  /*0680*/  LDCU UR9, c[0x0][0x438] ;  /* 0x00008700ff0977ac */ /* 0x000f220008000800 */
[----:B------:R-:W-:Y:S01]  /*0690*/  UMOV UR26, URZ ;  /* 0x000000ff001a7c82 */ /* 0x000fe20008000000 */
        /* <DEDUP_REMOVED lines=8> */
[----:B------:R-:W-:-:S04]  /*0720*/  ULEA.HI.SX32 UR19, UR8, UR17, 0x1a ;  /* 0x0000001108137291 */ /* 0x000fc8000f8fd2ff */
        /* <DEDUP_REMOVED lines=13> */
[----:B------:R-:W-:Y:S01]  /*0800*/  R2UR UR8, R0 ;  /* 0x00000000000872ca */ /* 0x000fe200000e0000 */
[----:B------:R-:W-:-:S12]  /*0810*/  UIMAD.WIDE.U32 UR26, UR27, UR9, URZ ;  /* 0x000000091b1a72a5 */ /* 0x000fd8000f8e00ff */
[----:B------:R-:W-:Y:S01]  /*0820*/  UIMAD UR8, UR27, UR8, UR9 ;  /* 0x000000081b0872a4 */ /* 0x000fe2000f8e0209 */
[----:B------:R-:W1:Y:S03]  /*0830*/  LDCU UR9, c[0x0][0x508] ;  /* 0x0000a100ff0977ac */ /* 0x000e660008000800 */
        /* <DEDUP_REMOVED lines=9> */
[----:B------:R-:W-:Y:S02]  /*08d0*/  USHF.R.S32.HI UR16, URZ, 0x6, UR16 ;  /* 0x00000006ff107899 */ /* 0x000fe40008011410 */
[----:B------:R-:W-:Y:S02]  /*08e0*/  @!UP0 UIADD3 UR27, UPT, UPT, -UR27, URZ, URZ ;  /* 0x000000ff1b1b8290 */ /* 0x000fe4000fffe1ff */
[----:B------:R-:W-:Y:S02]  /*08f0*/  @!UP1 ULOP3.LUT UR27, URZ, UR17, URZ, 0x33, !UPT ;  /* 0x00000011ff1b9292 */ /* 0x000fe4000f8e33ff */
[----:B------:R-:W-:Y:S01]  /*0900*/  UIADD3 UR17, UPT, UPT, UR7, 0x1, URZ ;  /* 0x0000000107117890 */ /* 0x000fe2000fffe0ff */
[----:B------:R-:W-:Y:S01]  /*0910*/  IMAD.U32 R3, RZ, RZ, UR16 ;  /* 0x00000010ff037e24 */ /* 0x000fe2000f8e00ff */
[----:B------:R-:W-:-:S02]  /*0920*/  UIMAD UR7, UR27, UR13, URZ ;  /* 0x0000000d1b0772a4 */ /* 0x000fc4000f8e02ff */
[----:B------:R-:W-:Y:S01]  /*0930*/  IMAD.U32 R0, RZ, RZ, UR27 ;  /* 0x0000001bff007e24 */ /* 0x000fe2000f8e00ff */
[----:B------:R-:W-:-:S04]  /*0940*/  ULEA UR17, UR17, -UR20, 0x6 ;  /* 0x8000001411117291 */ /* 0x000fc8000f8e30ff */
[----:B------:R-:W-:Y:S01]  /*0950*/  VIADDMNMX R0, R0, UR7, R3, PT ;  /* 0x0000000700007c46 */ /* 0x000fe2000b800103 */
[----:B-1----:R-:W-:-:S03]  /*0960*/  UIADD3 UR9, UPT, UPT, UR8, UR9, UR17 ;  /* 0x0000000908097290 */ /* 0x002fc6000fffe011 */
[----:B------:R-:W-:Y:S01]  /*0970*/  R2UR UR22, R0 ;  /* 0x00000000001672ca */ /* 0x000fe200000e0000 */
[----:B------:R-:W-:-:S04]  /*0980*/  USHF.R.S32.HI UR8, URZ, 0x1f, UR9 ;  /* 0x0000001fff087899 */ /* 0x000fc80008011409 */
[----:B------:R-:W-:-:S04]  /*0990*/  ULEA.HI UR8, UR8, UR9, URZ, 0x6 ;  /* 0x0000000908087291 */ /* 0x000fc8000f8f30ff */
[----:B------:R-:W-:-:S04]  /*09a0*/  USHF.R.S32.HI UR8, URZ, 0x6, UR8 ;  /* 0x00000006ff087899 */ /* 0x000fc80008011408 */
        /* <DEDUP_REMOVED lines=11> */
[----:B------:R-:W3:Y:S01]  /*0a60*/  LDCU.64 UR10, c[0x0][0x3f8] ;  /* 0x00007f00ff0a77ac */ /* 0x000ee20008000a00 */
[C---:B------:R-:W-:Y:S02]  /*0a70*/  VIADD R2, R0.reuse, 0x8 ;  /* 0x0000000800027836 */ /* 0x040fe40000000000 */
[----:B------:R-:W-:Y:S01]  /*0a80*/  LOP3.LUT R3, R3, 0x3c, R4, 0xf8, !PT ;  /* 0x0000003c03037812 */ /* 0x000fe200078ef804 */
[----:B------:R-:W-:-:S02]  /*0a90*/  VIADD R5, R0, 0x10 ;  /* 0x0000001000057836 */ /* 0x000fc40000000000 */
[C---:B------:R-:W-:Y:S02]  /*0aa0*/  VIADD R4, R0.reuse, 0x18 ;  /* 0x0000001800047836 */ /* 0x040fe40000000000 */
[----:B------:R-:W-:Y:S01]  /*0ab0*/  VIADD R6, R0, 0x20 ;  /* 0x0000002000067836 */ /* 0x000fe20000000000 */
[----:B-1----:R-:W-:-:S04]  /*0ac0*/  UIMAD UR8, UR13, UR8, UR21 ;  /* 0x000000080d0872a4 */ /* 0x002fc8000f8e0215 */
[----:B------:R-:W-:Y:S02]  /*0ad0*/  UIMAD UR8, UR8, UR12, UR18 ;  /* 0x0000000c080872a4 */ /* 0x000fe4000f8e0212 */
[----:B------:R-:W-:Y:S02]  /*0ae0*/  UIADD3 UR12, UPT, UPT, -UR24, UR20, URZ ;  /* 0x00000014180c7290 */ /* 0x000fe4000fffe1ff */
[----:B------:R-:W-:-:S04]  /*0af0*/  UIMAD UR13, UR8, UR9, UR24 ;  /* 0x00000009080d72a4 */ /* 0x000fc8000f8e0218 */
[----:B--2---:R-:W-:Y:S01]  /*0b00*/  UIMAD UR6, UR13, UR6, URZ ;  /* 0x000000060d0672a4 */ /* 0x004fe2000f8e02ff */
[----:B------:R-:W-:Y:S02]  /*0b10*/  ISETP.GE.AND P6, PT, R2, UR12, PT ;  /* 0x0000000c02007c0c */ /* 0x000fe4000bfc6270 */
[----:B------:R-:W1:Y:S01]  /*0b20*/  LDCU.64 UR8, c[0x0][0x428] ;  /* 0x00008500ff0877ac */ /* 0x000e620008000a00 */
[C---:B------:R-:W-:Y:S02]  /*0b30*/  ISETP.GE.OR P2, PT, R0.reuse, UR12, P2 ;  /* 0x0000000c00007c0c */ /* 0x040fe40009746670 */
[----:B------:R-:W-:Y:S01]  /*0b40*/  IADD3 R2, P0, PT, R3, UR6, RZ ;  /* 0x0000000603027c10 */ /* 0x000fe2000ff1e0ff */
[----:B------:R-:W-:Y:S01]  /*0b50*/  IMAD.U32 R3, RZ, RZ, UR6 ;  /* 0x00000006ff037e24 */ /* 0x000fe2000f8e00ff */
[----:B------:R-:W-:Y:S02]  /*0b60*/  P2R R7, PR, RZ, 0x4 ;  /* 0x00000004ff077803 */ /* 0x000fe40000000000 */
[----:B------:R-:W-:-:S02]  /*0b70*/  ISETP.GE.AND P1, PT, R0, UR12, PT ;  /* 0x0000000c00007c0c */ /* 0x000fc4000bf26270 */
[----:B------:R-:W-:Y:S02]  /*0b80*/  LEA.HI.X.SX32 R3, R3, RZ, 0x1, P0 ;  /* 0x000000ff03037211 */ /* 0x000fe400000f0eff */
[----:B---3--:R-:W-:Y:S02]  /*0b90*/  LEA R8, P0, R2, UR10, 0x2 ;  /* 0x0000000a02087c11 */ /* 0x008fe4000f8010ff */
[----:B------:R-:W-:Y:S01]  /*0ba0*/  ISETP.GE.AND P5, PT, R5, UR12, PT ;  /* 0x0000000c05007c0c */ /* 0x000fe2000bfa6270 */
[----:B------:R-:W-:Y:S01]  /*0bb0*/  VIADD R5, R0, 0x28 ;  /* 0x0000002800057836 */ /* 0x000fe20000000000 */
[----:B------:R-:W-:Y:S01]  /*0bc0*/  LEA.HI.X R9, R2, UR11, R3, 0x2, P0 ;  /* 0x0000000b02097c11 */ /* 0x000fe200080f1403 */
[----:B------:R-:W-:Y:S01]  /*0bd0*/  IMAD.U32 R2, RZ, RZ, UR13 ;  /* 0x0000000dff027e24 */ /* 0x000fe2000f8e00ff */
[----:B------:R-:W-:Y:S02]  /*0be0*/  IADD3 R3, P0, PT, R0, UR13, RZ ;  /* 0x0000000d00037c10 */ /* 0x000fe4000ff1e0ff */
[----:B------:R-:W-:Y:S01]  /*0bf0*/  ISETP.GE.AND P4, PT, R4, UR12, PT ;  /* 0x0000000c04007c0c */ /* 0x000fe2000bf86270 */
[----:B------:R-:W-:Y:S01]  /*0c00*/  VIADD R4, R0, 0x30 ;  /* 0x0000003000047836 */ /* 0x000fe20000000000 */
[----:B------:R-:W-:Y:S01]  /*0c10*/  LEA.HI.X.SX32 R2, R2, RZ, 0x1, P0 ;  /* 0x000000ff02027211 */ /* 0x000fe200000f0eff */
[----:B------:R-:W-:Y:S01]  /*0c20*/  VIADD R0, R0, 0x38 ;  /* 0x0000003800007836 */ /* 0x000fe20000000000 */
[----:B-1----:R-:W-:Y:S01]  /*0c30*/  LEA R10, P0, R3, UR8, 0x2 ;  /* 0x00000008030a7c11 */ /* 0x002fe2000f8010ff */
[----:B------:R-:W-:Y:S01]  /*0c40*/  @!P1 STG.E.128 desc[UR4][R8.64], RZ ;  /* 0x000000ff08009986 */ /* 0x000fe2000c101d04 */
[----:B------:R-:W-:-:S02]  /*0c50*/  ISETP.GE.AND P3, PT, R6, UR12, PT ;  /* 0x0000000c06007c0c */ /* 0x000fc4000bf66270 */
[----:B------:R-:W-:Y:S01]  /*0c60*/  LEA.HI.X R11, R3, UR9, R2, 0x2, P0 ;  /* 0x00000009030b7c11 */ /* 0x000fe200080f1402 */
[----:B------:R-:W-:Y:S01]  /*0c70*/  @!P1 STG.E.128 desc[UR4][R8.64+0x100], RZ ;  /* 0x000100ff08009986 */ /* 0x000fe2000c101d04 */
[----:B------:R-:W-:Y:S02]  /*0c80*/  ISETP.NE.AND P0, PT, R7, RZ, PT ;  /* 0x000000ff0700720c */ /* 0x000fe40003f05270 */
[----:B------:R-:W-:Y:S01]  /*0c90*/  ISETP.GE.AND P2, PT, R5, UR12, PT ;  /* 0x0000000c05007c0c */ /* 0x000fe2000bf46270 */
[----:B------:R-:W-:Y:S01]  /*0ca0*/  @!P1 STG.E.128 desc[UR4][R8.64+0x200], RZ ;  /* 0x000200ff08009986 */ /* 0x000fe2000c101d04 */
[----:B------:R-:W-:-:S03]  /*0cb0*/  P2R R2, PR, RZ, 0x40 ;  /* 0x00000040ff027803 */ /* 0x000fc60000000000 */
[----:B------:R-:W-:Y:S01]  /*0cc0*/  @!P1 STG.E.128 desc[UR4][R8.64+0x300], RZ ;  /* 0x000300ff08009986 */ /* 0x000fe2000c101d04 */
[----:B------:R-:W-:-:S03]  /*0cd0*/  ISETP.GE.AND P1, PT, R4, UR12, PT ;  /* 0x0000000c04007c0c */ /* 0x000fc6000bf26270 */
[----:B------:R-:W-:Y:S02]  /*0ce0*/  @!P6 STG.E.128 desc[UR4][R8.64+0x2000], RZ ;  /* 0x002000ff0800e986 */ /* 0x000fe4000c101d04 */
[----:B------:R-:W-:Y:S01]  /*0cf0*/  @!P0 IMAD.MOV.U32 R3, RZ, RZ, -0x800000 ;  /* 0xff800000ff038424 */ /* 0x000fe200078e00ff */
[----:B------:R-:W-:Y:S01]  /*0d00*/  ISETP.GE.AND P0, PT, R0, UR12, PT ;  /* 0x0000000c00007c0c */ /* 0x000fe2000bf06270 */
[----:B------:R-:W-:Y:S04]  /*0d10*/  @!P6 STG.E.128 desc[UR4][R8.64+0x2100], RZ ;  /* 0x002100ff0800e986 */ /* 0x000fe8000c101d04 */
        /* <DEDUP_REMOVED lines=52> */
.L_x_3191:
[----:B------:R-:W1:Y:S01]  /*1060*/  LDCU.64 UR8, c[0x0][0x4d8] ;  /* 0x00009b00ff0877ac */ /* 0x000e620008000a00 */
[----:B------:R-:W-:Y:S01]  /*1070*/  MOV R7, UR21 ;  /* 0x0000001500077c02 */ /* 0x000fe20008000f00 */
[----:B------:R-:W2:Y:S01]  /*1080*/  LDCU.64 UR12, c[0x0][0x4e0] ;  /* 0x00009c00ff0c77ac */ /* 0x000ea20008000a00 */
[----:B-1----:R-:W-:-:S04]  /*1090*/  UISETP.NE.U32.AND UP0, UPT, UR8, URZ, UPT ;  /* 0x000000ff0800728c */ /* 0x002fc8000bf05070 */
[----:B------:R-:W-:-:S09]  /*10a0*/  UISETP.NE.AND.EX UP0, UPT, UR9, URZ, UPT, UP0 ;  /* 0x000000ff0900728c */ /* 0x000fd2000bf05300 */
[----:B--2---:R-:W-:Y:S05]  /*10b0*/  BRA.U !UP0, `(.L_x_3192) ;  /* 0x0000000108147547 */ /* 0x004fea000b800000 */
[----:B------:R-:W-:-:S04]  /*10c0*/  UIADD3 UR8, UP0, UPT, UR15, UR8, URZ ;  /* 0x000000080f087290 */ /* 0x000fc8000ff1e0ff */
[----:B------:R-:W-:Y:S02]  /*10d0*/  UIADD3.X UR9, UPT, UPT, UR14, UR9, URZ, UP0, !UPT ;  /* 0x000000090e097290 */ /* 0x000fe400087fe4ff */
[----:B------:R-:W-:-:S04]  /*10e0*/  MOV R2, UR8 ;  /* 0x0000000800027c02 */ /* 0x000fc80008000f00 */
[----:B------:R-:W-:-:S05]  /*10f0*/  MOV R3, UR9 ;  /* 0x0000000900037c02 */ /* 0x000fca0008000f00 */
[----:B------:R1:W5:Y:S02]  /*1100*/  LDG.E R7, desc[UR4][R2.64] ;  /* 0x0000000402077981 */ /* 0x000364000c1e1900 */
.L_x_3192:
[----:B------:R-:W-:-:S04]  /*1110*/  UISETP.NE.U32.AND UP0, UPT, UR12, URZ, UPT ;  /* 0x000000ff0c00728c */ /* 0x000fc8000bf05070 */
[----:B------:R-:W-:-:S09]  /*1120*/  UISETP.NE.AND.EX UP0, UPT, UR13, URZ, UPT, UP0 ;  /* 0x000000ff0d00728c */ /* 0x000fd2000bf05300 */
        /* <DEDUP_REMOVED lines=42> */
[----:B---3--:R-:W-:Y:S02]  /*13d0*/  IABS R2, R9 ;  /* 0x0000000900027213 */ /* 0x008fe40000000000 */
[----:B------:R-:W-:Y:S02]  /*13e0*/  MOV R5, UR18 ;  /* 0x0000001200057c02 */ /* 0x000fe40008000f00 */
[----:B------:R-:W1:Y:S01]  /*13f0*/  I2F.RP R8, R2 ;  /* 0x0000000200087306 */ /* 0x000e620000209400 */
[----:B------:R-:W-:Y:S02]  /*1400*/  IADD3 R0, PT, PT, -R0, RZ, RZ ;  /* 0x000000ff00007210 */ /* 0x000fe40007ffe1ff */
[----:B------:R-:W-:Y:S02]  /*1410*/  IABS R5, R5 ;  /* 0x0000000500057213 */ /* 0x000fe40000000000 */
[----:B------:R-:W-:Y:S01]  /*1420*/  ISETP.NE.AND P3, PT, R9, RZ, PT ;  /* 0x000000ff0900720c */ /* 0x000fe20003f65270 */
[----:B------:R-:W-:Y:S01]  /*1430*/  IMAD R0, R3, R0, UR19 ;  /* 0x0000001303007e24 */ /* 0x000fe2000f8e0200 */
[----:B----4-:R-:W-:Y:S01]  /*1440*/  MOV R3, UR15 ;  /* 0x0000000f00037c02 */ /* 0x010fe20008000f00 */
        /* <DEDUP_REMOVED lines=8> */
[----:B------:R-:W-:-:S05]  /*14d0*/  IMAD.HI.U32 R8, R11, R6, RZ ;  /* 0x000000060b087227 */ /* 0x000fca00078e00ff */
[----:B------:R-:W-:-:S05]  /*14e0*/  IADD3 R5, PT, PT, -R8, RZ, RZ ;  /* 0x000000ff08057210 */ /* 0x000fca0007ffe1ff */
[----:B------:R-:W-:-:S05]  /*14f0*/  IMAD R7, R2, R5, R6 ;  /* 0x0000000502077224 */ /* 0x000fca00078e0206 */
[----:B------:R-:W-:-:S13]  /*1500*/  ISETP.GT.U32.AND P2, PT, R2, R7, PT ;  /* 0x000000070200720c */ /* 0x000fda0003f44070 */
[----:B------:R-:W-:Y:S01]  /*1510*/  @!P2 IMAD.IADD R7, R7, 0x1, -R2 ;  /* 0x000000010707a824 */ /* 0x000fe200078e0a02 */
[----:B------:R-:W-:-:S04]  /*1520*/  @!P2 IADD3 R8, PT, PT, R8, 0x1, RZ ;  /* 0x000000010808a810 */ /* 0x000fc80007ffe0ff */
[----:B------:R-:W-:Y:S02]  /*1530*/  ISETP.GE.U32.AND P1, PT, R7, R2, PT ;  /* 0x000000020700720c */ /* 0x000fe40003f26070 */
[----:B------:R-:W-:Y:S02]  /*1540*/  LOP3.LUT R2, R9, UR18, RZ, 0x3c, !PT ;  /* 0x0000001209027c12 */ /* 0x000fe4000f8e3cff */
[----:B------:R-:W-:Y:S02]  /*1550*/  LOP3.LUT R9, RZ, R9, RZ, 0x33, !PT ;  /* 0x00000009ff097212 */ /* 0x000fe400078e33ff */
[----:B------:R-:W-:Y:S02]  /*1560*/  ISETP.GE.AND P2, PT, R2, RZ, PT ;  /* 0x000000ff0200720c */ /* 0x000fe40003f46270 */
[----:B------:R-:W-:-:S05]  /*1570*/  MOV R2, UR14 ;  /* 0x0000000e00027c02 */ /* 0x000fca0008000f00 */
[----:B------:R-:W-:-:S04]  /*1580*/  @P1 IADD3 R8, PT, PT, R8, 0x1, RZ ;  /* 0x0000000108081810 */ /* 0x000fc80007ffe0ff */
[----:B------:R-:W-:-:S05]  /*1590*/  MOV R10, R8 ;  /* 0x00000008000a7202 */ /* 0x000fca0000000f00 */
[----:B------:R-:W-:-:S05]  /*15a0*/  @!P2 IMAD.MOV R10, RZ, RZ, -R10 ;  /* 0x000000ffff0aa224 */ /* 0x000fca00078e0a0a */
        /* <DEDUP_REMOVED lines=8> */
[----:B------:R-:W1:Y:S03]  /*1630*/  LDCU.128 UR8, c[0x0][0x3d0] ;  /* 0x00007a00ff0877ac */ /* 0x000e660008000c00 */
[----:B------:R-:W-:Y:S01]  /*1640*/  IMAD.IADD R15, R7, 0x1, R14 ;  /* 0x00000001070f7824 */ /* 0x000fe200078e020e */
[----:B------:R-:W-:Y:S01]  /*1650*/  IADD3 R13, PT, PT, R5, R12, RZ ;  /* 0x0000000c050d7210 */ /* 0x000fe20007ffe0ff */
[----:B------:R-:W-:Y:S01]  /*1660*/  IMAD.MOV.U32 R14, RZ, RZ, R6 ;  /* 0x000000ffff0e7224 */ /* 0x000fe200078e0006 */
[----:B------:R-:W-:Y:S01]  /*1670*/  MOV R12, R4 ;  /* 0x00000004000c7202 */ /* 0x000fe20000000f00 */
[----:B------:R-:W-:Y:S01]  /*1680*/  IMAD.U32 R5, RZ, RZ, UR17 ;  /* 0x00000011ff057e24 */ /* 0x000fe2000f8e00ff */
[----:B------:R-:W-:-:S02]  /*1690*/  MOV R4, UR16 ;  /* 0x0000001000047c02 */ /* 0x000fc40008000f00 */
[----:B------:R-:W-:Y:S01]  /*16a0*/  SHF.R.S32.HI R7, RZ, 0x1f, R0 ;  /* 0x0000001fff077819 */ /* 0x000fe20000011400 */
[----:B------:R-:W-:-:S04]  /*16b0*/  IMAD.WIDE.U32 R12, R0, R2, R12 ;  /* 0x00000002000c7225 */ /* 0x000fc800078e000c */
[C---:B------:R-:W-:Y:S02]  /*16c0*/  IMAD R6, R7.reuse, R4, RZ ;  /* 0x0000000407067224 */ /* 0x040fe400078e02ff */
[----:B------:R-:W-:Y:S02]  /*16d0*/  IMAD R7, R7, R2, RZ ;  /* 0x0000000207077224 */ /* 0x000fe400078e02ff */
[C---:B------:R-:W-:Y:S02]  /*16e0*/  IMAD R6, R0.reuse, R5, R6 ;  /* 0x0000000500067224 */ /* 0x040fe400078e0206 */
[----:B------:R-:W-:-:S04]  /*16f0*/  IMAD.WIDE.U32 R14, R0, R4, R14 ;  /* 0x00000004000e7225 */ /* 0x000fc800078e000e */
[----:B------:R-:W-:Y:S01]  /*1700*/  IMAD R7, R0, R3, R7 ;  /* 0x0000000300077224 */ /* 0x000fe200078e0207 */
[----:B------:R-:W-:Y:S02]  /*1710*/  SHF.R.S32.HI R0, RZ, 0x1f, R10 ;  /* 0x0000001fff007819 */ /* 0x000fe4000001140a */
[----:B------:R-:W-:Y:S01]  /*1720*/  IADD3 R15, PT, PT, R15, R6, RZ ;  /* 0x000000060f0f7210 */ /* 0x000fe20007ffe0ff */
[----:B------:R-:W-:Y:S02]  /*1730*/  IMAD.IADD R13, R13, 0x1, R7 ;  /* 0x000000010d0d7824 */ /* 0x000fe400078e0207 */
[C---:B-1----:R-:W-:Y:S02]  /*1740*/  IMAD R7, R0.reuse, UR8, RZ ;  /* 0x0000000800077c24 */ /* 0x042fe4000f8e02ff */
[----:B------:R-:W-:Y:S02]  /*1750*/  IMAD R11, R0, UR10, RZ ;  /* 0x0000000a000b7c24 */ /* 0x000fe4000f8e02ff */
[----:B------:R-:W-:-:S02]  /*1760*/  IMAD R7, R10, UR9, R7 ;  /* 0x000000090a077c24 */ /* 0x000fc4000f8e0207 */
[----:B------:R-:W-:-:S04]  /*1770*/  IMAD.WIDE.U32 R14, R10, UR8, R14 ;  /* 0x000000080a0e7c25 */ /* 0x000fc8000f8e000e */
[C---:B------:R-:W-:Y:S02]  /*1780*/  IMAD R11, R10.reuse, UR11, R11 ;  /* 0x0000000b0a0b7c24 */ /* 0x040fe4000f8e020b */
[----:B------:R-:W-:Y:S01]  /*1790*/  IMAD.WIDE.U32 R12, R10, UR10, R12 ;  /* 0x0000000a0a0c7c25 */ /* 0x000fe2000f8e000c */
[----:B------:R-:W-:-:S04]  /*17a0*/  IADD3 R10, PT, PT, R15, R7, RZ ;  /* 0x000000070f0a7210 */ /* 0x000fc80007ffe0ff */
[----:B------:R-:W-:Y:S01]  /*17b0*/  IADD3 R0, PT, PT, R13, R11, RZ ;  /* 0x0000000b0d007210 */ /* 0x000fe20007ffe0ff */
[----:B------:R-:W-:Y:S06]  /*17c0*/  BRA `(.L_x_3194) ;  /* 0x0000000400787947 */ /* 0x000fec0003800000 */
.L_x_3193:
        /* <DEDUP_REMOVED lines=15> */
.L_x_3195:
[----:B------:R-:W2:Y:S01]  /*18c0*/  LDC.64 R4, c[0x0][0x3b8] ;  /* 0x0000ee00ff047b82 */ /* 0x000ea20000000a00 */
[----:B------:R-:W-:-:S06]  /*18d0*/  UIADD3 UR8, UPT, UPT, UR10, UR11, URZ ;  /* 0x0000000b0a087290 */ /* 0x000fcc000fffe0ff */
[----:B--2---:R-:W-:Y:S02]  /*18e0*/  IMAD R17, R5, UR8, RZ ;  /* 0x0000000805117c24 */ /* 0x004fe4000f8e02ff */
[----:B-1----:R-:W-:-:S05]  /*18f0*/  IMAD.WIDE.U32 R2, R4, UR8, RZ ;  /* 0x0000000804027c25 */ /* 0x002fca000f8e00ff */
[----:B------:R-:W-:Y:S02]  /*1900*/  IADD3 R17, PT, PT, R3, R17, RZ ;  /* 0x0000001103117210 */ /* 0x000fe40007ffe0ff */
[----:B------:R-:W-:Y:S02]  /*1910*/  MOV R16, R2 ;  /* 0x0000000200107202 */ /* 0x000fe40000000f00 */
.L_x_3196:
        /* <DEDUP_REMOVED lines=14> */
.L_x_3197:
[----:B------:R-:W1:Y:S01]  /*1a00*/  LDC.64 R2, c[0x0][0x3c0] ;  /* 0x0000f000ff027b82 */ /* 0x000e620000000a00 */
[----:B------:R-:W-:-:S06]  /*1a10*/  UIADD3 UR10, UPT, UPT, UR10, UR11, URZ ;  /* 0x0000000b0a0a7290 */ /* 0x000fcc000fffe0ff */
[----:B-1---5:R-:W-:Y:S02]  /*1a20*/  IMAD R7, R3, UR10, RZ ;  /* 0x0000000a03077c24 */ /* 0x022fe4000f8e02ff */
[----:B------:R-:W-:-:S05]  /*1a30*/  IMAD.WIDE.U32 R8, R2, UR10, RZ ;  /* 0x0000000a02087c25 */ /* 0x000fca000f8e00ff */
[----:B------:R-:W-:Y:S02]  /*1a40*/  IADD3 R7, PT, PT, R9, R7, RZ ;  /* 0x0000000709077210 */ /* 0x000fe40007ffe0ff */
[----:B------:R-:W-:-:S07]  /*1a50*/  MOV R6, R8 ;  /* 0x0000000800067202 */ /* 0x000fce0000000f00 */
.L_x_3198:
[----:B------:R-:W1:Y:S01]  /*1a60*/  LDC R9, c[0x0][0x3e8] ;  /* 0x0000fa00ff097b82 */ /* 0x000e620000000800 */
[----:B------:R-:W-:Y:S01]  /*1a70*/  IMAD.U32 R8, RZ, RZ, UR18 ;  /* 0x00000012ff087e24 */ /* 0x000fe2000f8e00ff */
[----:B------:R-:W-:Y:S01]  /*1a80*/  MOV R18, R6 ;  /* 0x0000000600127202 */ /* 0x000fe20000000f00 */
[----:B------:R-:W-:Y:S01]  /*1a90*/  IMAD.MOV.U32 R19, RZ, RZ, R7 ;  /* 0x000000ffff137224 */ /* 0x000fe200078e0007 */
[----:B------:R-:W-:Y:S01]  /*1aa0*/  ULEA UR8, UR22, 0xffffffc0, 0x6 ;  /* 0xffffffc016087891 */ /* 0x000fe2000f8e30ff */
[----:B------:R-:W-:Y:S02]  /*1ab0*/  CS2R R230, SRZ ;  /* 0x0000000000e67805 */ /* 0x000fe4000001ff00 */
[----:B------:R-:W-:Y:S01]  /*1ac0*/  IABS R8, R8 ;  /* 0x0000000800087213 */ /* 0x000fe20000000000 */
[----:B------:R-:W2:Y:S01]  /*1ad0*/  LDC.64 R6, c[0x0][0x3d0] ;  /* 0x0000f400ff067b82 */ /* 0x000ea20000000a00 */
[----:B------:R-:W-:Y:S01]  /*1ae0*/  USHF.R.S32.HI UR9, URZ, 0x1f, UR8 ;  /* 0x0000001fff097899 */ /* 0x000fe20008011408 */
[----:B------:R-:W-:-:S04]  /*1af0*/  IMAD.WIDE.U32 R18, R2, UR8, R18 ;  /* 0x0000000802127c25 */ /* 0x000fc8000f8e0012 */
[----:B------:R-:W-:Y:S01]  /*1b00*/  IMAD.WIDE.U32 R16, R4, UR8, R16 ;  /* 0x0000000804107c25 */ /* 0x000fe2000f8e0010 */
[----:B-1----:R-:W-:Y:S02]  /*1b10*/  IABS R0, R9 ;  /* 0x0000000900007213 */ /* 0x002fe40000000000 */
[----:B------:R-:W-:Y:S02]  /*1b20*/  ISETP.NE.AND P3, PT, R9, RZ, PT ;  /* 0x000000ff0900720c */ /* 0x000fe40003f65270 */
        /* <DEDUP_REMOVED lines=8> */
[----:B------:R-:W-:Y:S02]  /*1bb0*/  IMAD.MOV.U32 R10, RZ, RZ, R8 ;  /* 0x000000ffff0a7224 */ /* 0x000fe400078e0008 */
[----:B------:R-:W-:Y:S02]  /*1bc0*/  IMAD R12, R2, UR9, RZ ;  /* 0x00000009020c7c24 */ /* 0x000fe4000f8e02ff */
[----:B------:R-:W-:-:S04]  /*1bd0*/  IMAD.HI.U32 R8, R13, R10, RZ ;  /* 0x0000000a0d087227 */ /* 0x000fc800078e00ff */
[----:B------:R-:W-:Y:S01]  /*1be0*/  IMAD R12, R3, UR8, R12 ;  /* 0x00000008030c7c24 */ /* 0x000fe2000f8e020c */
[----:B------:R-:W-:-:S04]  /*1bf0*/  IADD3 R11, PT, PT, -R8, RZ, RZ ;  /* 0x000000ff080b7210 */ /* 0x000fc80007ffe1ff */
[----:B------:R-:W-:Y:S01]  /*1c00*/  IADD3 R19, PT, PT, R19, R12, RZ ;  /* 0x0000000c13137210 */ /* 0x000fe20007ffe0ff */
[----:B------:R-:W-:-:S05]  /*1c10*/  IMAD R11, R0, R11, R10 ;  /* 0x0000000b000b7224 */ /* 0x000fca00078e020a */
[----:B------:R-:W-:-:S13]  /*1c20*/  ISETP.GT.U32.AND P2, PT, R0, R11, PT ;  /* 0x0000000b0000720c */ /* 0x000fda0003f44070 */
[----:B------:R-:W-:Y:S01]  /*1c30*/  @!P2 IMAD.IADD R11, R11, 0x1, -R0 ;  /* 0x000000010b0ba824 */ /* 0x000fe200078e0a00 */
[----:B------:R-:W-:-:S04]  /*1c40*/  @!P2 IADD3 R8, PT, PT, R8, 0x1, RZ ;  /* 0x000000010808a810 */ /* 0x000fc80007ffe0ff */
[----:B------:R-:W-:Y:S02]  /*1c50*/  ISETP.GE.U32.AND P1, PT, R11, R0, PT ;  /* 0x000000000b00720c */ /* 0x000fe40003f26070 */
[----:B------:R-:W-:Y:S01]  /*1c60*/  LOP3.LUT R0, R9, UR18, RZ, 0x3c, !PT ;  /* 0x0000001209007c12 */ /* 0x000fe2000f8e3cff */
[----:B------:R-:W1:Y:S01]  /*1c70*/  LDC.64 R10, c[0x0][0x3d8] ;  /* 0x0000f600ff0a7b82 */ /* 0x000e620000000a00 */
[----:B------:R-:W-:Y:S02]  /*1c80*/  LOP3.LUT R9, RZ, R9, RZ, 0x33, !PT ;  /* 0x00000009ff097212 */ /* 0x000fe400078e33ff */
[----:B------:R-:W-:Y:S01]  /*1c90*/  ISETP.GE.AND P2, PT, R0, RZ, PT ;  /* 0x000000ff0000720c */ /* 0x000fe20003f46270 */
[----:B------:R-:W-:-:S04]  /*1ca0*/  IMAD R0, R4, UR9, RZ ;  /* 0x0000000904007c24 */ /* 0x000fc8000f8e02ff */
[----:B------:R-:W-:Y:S02]  /*1cb0*/  IMAD R0, R5, UR8, R0 ;  /* 0x0000000805007c24 */ /* 0x000fe4000f8e0200 */
[----:B------:R-:W-:-:S03]  /*1cc0*/  @P1 IADD3 R8, PT, PT, R8, 0x1, RZ ;  /* 0x0000000108081810 */ /* 0x000fc60007ffe0ff */
[----:B------:R-:W-:Y:S02]  /*1cd0*/  IADD3 R17, PT, PT, R17, R0, RZ ;  /* 0x0000000011117210 */ /* 0x000fe40007ffe0ff */
[----:B------:R-:W-:-:S05]  /*1ce0*/  MOV R14, R8 ;  /* 0x00000008000e7202 */ /* 0x000fca0000000f00 */
[----:B------:R-:W-:-:S05]  /*1cf0*/  @!P2 IMAD.MOV R14, RZ, RZ, -R14 ;  /* 0x000000ffff0ea224 */ /* 0x000fca00078e0a0e */
[----:B------:R-:W-:-:S04]  /*1d00*/  SEL R13, R9, R14, !P3 ;  /* 0x0000000e090d7207 */ /* 0x000fc80005800000 */
        /* <DEDUP_REMOVED lines=10> */
.L_x_3194:
[----:B------:R-:W-:Y:S01]  /*1db0*/  UISETP.NE.AND UP0, UPT, UR6, -0x1, UPT ;  /* 0xffffffff0600788c */ /* 0x000fe2000bf05270 */
[----:B------:R-:W-:Y:S01]  /*1dc0*/  IMAD.MOV.U32 R52, RZ, RZ, RZ ;  /* 0x000000ffff347224 */ /* 0x000fe200078e00ff */
[----:B------:R-:W1:Y:S01]  /*1dd0*/  LDCU.64 UR14, c[0x0][0x3b0] ;  /* 0x00007600ff0e77ac */ /* 0x000e620008000a00 */
[----:B------:R-:W-:Y:S01]  /*1de0*/  IMAD.SHL.U32 R96, R60, 0x8, RZ ;  /* 0x000000083c607824 */ /* 0x000fe200078e00ff */
[----:B------:R-:W2:Y:S03]  /*1df0*/  LDCU.64 UR8, c[0x0][0x3c8] ;  /* 0x00007900ff0877ac */ /* 0x000ea60008000a00 */
[----:B------:R3:W5:Y:S01]  /*1e00*/  @P0 LDG.E R52, desc[UR4][R104.64] ;  /* 0x0000000468340981 */ /* 0x000762000c1e1900 */
[----:B------:R-:W-:Y:S01]  /*1e10*/  LOP3.LUT R22, R96, 0x38, RZ, 0xc0, !PT ;  /* 0x0000003860167812 */ /* 0x000fe200078ec0ff */
[----:B------:R-:W-:Y:S01]  /*1e20*/  IMAD.SHL.U32 R63, R60, 0x40, RZ ;  /* 0x000000403c3f7824 */ /* 0x000fe200078e00ff */
[----:B------:R-:W-:Y:S01]  /*1e30*/  SHF.R.U32.HI R102, RZ, 0x3, R60 ;  /* 0x00000003ff667819 */ /* 0x000fe2000001163c */
[----:B------:R-:W4:Y:S01]  /*1e40*/  @!UP0 LDCU.64 UR10, c[0x0][0x398] ;  /* 0x00007300ff0a87ac */ /* 0x000f220008000a00 */
[----:B------:R-:W3:Y:S01]  /*1e50*/  S2R R7, SR_CTAID.X ;  /* 0x0000000000077919 */ /* 0x000ee20000002500 */
[----:B------:R-:W-:Y:S01]  /*1e60*/  IADD3 R14, P1, PT, R22, R14, RZ ;  /* 0x0000000e160e7210 */ /* 0x000fe20007f3e0ff */
[----:B------:R-:W-:Y:S01]  /*1e70*/  IMAD.SHL.U32 R59, R4, 0x10, RZ ;  /* 0x00000010043b7824 */ /* 0x000fe200078e00ff */
[----:B------:R-:W-:Y:S01]  /*1e80*/  MOV R103, RZ ;  /* 0x000000ff00677202 */ /* 0x000fe20000000f00 */
[----:B------:R-:W-:Y:S01]  /*1e90*/  IMAD.SHL.U32 R61, R2, 0x10, RZ ;  /* 0x00000010023d7824 */ /* 0x000fe200078e00ff */
[----:B------:R-:W-:-:S02]  /*1ea0*/  IADD3.X R15, PT, PT, RZ, R10, RZ, P1, !PT ;  /* 0x0000000aff0f7210 */ /* 0x000fc40000ffe4ff */
[----:B------:R-:W-:Y:S01]  /*1eb0*/  SHF.L.U32 R94, R60, 0x2, RZ ;  /* 0x000000023c5e7819 */ /* 0x000fe200000006ff */
[----:B-1----:R-:W-:Y:S01]  /*1ec0*/  @UP0 UIMAD.WIDE.U32 UR16, UR6, UR14, URZ ;  /* 0x0000000e061002a5 */ /* 0x002fe2000f8e00ff */
[----:B------:R-:W-:Y:S01]  /*1ed0*/  SHF.L.U64.HI R58, R4, 0x4, R5 ;  /* 0x00000004043a7819 */ /* 0x000fe20000010205 */
[----:B------:R-:W-:Y:S01]  /*1ee0*/  IMAD.WIDE.U32 R14, R102, R4, R14 ;  /* 0x00000004660e7225 */ /* 0x000fe200078e000e */
[----:B------:R-:W-:Y:S02]  /*1ef0*/  LOP3.LUT R94, R94, 0x1c, RZ, 0xc0, !PT ;  /* 0x0000001c5e5e7812 */ /* 0x000fe400078ec0ff */
[----:B------:R-:W-:Y:S01]  /*1f00*/  SHF.L.U64.HI R62, R2, 0x4, R3 ;  /* 0x00000004023e7819 */ /* 0x000fe20000010203 */
[----:B--2---:R-:W-:Y:S01]  /*1f10*/  IMAD.U32 R100, RZ, RZ, UR8 ;  /* 0x00000008ff647e24 */ /* 0x004fe2000f8e00ff */
[----:B------:R-:W-:Y:S01]  /*1f20*/  LOP3.LUT R63, R63, 0x1c0, RZ, 0xc0, !PT ;  /* 0x000001c03f3f7812 */ /* 0x000fe200078ec0ff */
[----:B------:R-:W-:Y:S01]  /*1f30*/  IMAD R69, R102, R5, R15 ;  /* 0x0000000566457224 */ /* 0x000fe200078e020f */
[----:B----4-:R-:W-:Y:S01]  /*1f40*/  @!UP0 UIMAD.WIDE.U32 UR26, UR21, UR10, URZ ;  /* 0x0000000a151a82a5 */ /* 0x010fe2000f8e00ff */
[----:B------:R-:W-:-:S03]  /*1f50*/  IMAD.SHL.U32 R68, R14, 0x2, RZ ;  /* 0x000000020e447824 */ /* 0x000fc600078e00ff */
[----:B------:R-:W-:Y:S01]  /*1f60*/  @!UP0 UIMAD UR11, UR21, UR11, UR27 ;  /* 0x0000000b150b82a4 */ /* 0x000fe2000f8e021b */
[----:B------:R-:W-:Y:S01]  /*1f70*/  SHF.L.U64.HI R69, R14, 0x1, R69 ;  /* 0x000000010e457819 */ /* 0x000fe20000010245 */
[----:B------:R-:W-:Y:S01]  /*1f80*/  @UP0 UIMAD UR11, UR6, UR15, UR17 ;  /* 0x0000000f060b02a4 */ /* 0x000fe2000f8e0211 */
[----:B------:R-:W-:Y:S01]  /*1f90*/  @!UP0 UMOV UR10, UR26 ;  /* 0x0000001a000a8c82 */ /* 0x000fe20008000000 */
[----:B------:R-:W-:Y:S01]  /*1fa0*/  @UP0 UMOV UR10, UR16 ;  /* 0x00000010000a0c82 */ /* 0x000fe20008000000 */
[----:B------:R-:W-:Y:S01]  /*1fb0*/  USHF.R.S32.HI UR6, URZ, 0x1f, UR18 ;  /* 0x0000001fff067899 */ /* 0x000fe20008011412 */
[----:B------:R-:W-:Y:S01]  /*1fc0*/  IADD3 R16, P0, PT, R22, UR10, RZ ;  /* 0x0000000a16107c10 */ /* 0x000fe2000ff1e0ff */
[----:B------:R-:W-:Y:S02]  /*1fd0*/  UIADD3 UR27, UPT, UPT, UR22, -0x1, URZ ;  /* 0xffffffff161b7890 */ /* 0x000fe4000fffe0ff */
[----:B------:R-:W-:Y:S01]  /*1fe0*/  UIMAD UR6, UR6, UR8, URZ ;  /* 0x00000008060672a4 */ /* 0x000fe2000f8e02ff */
[----:B---3--:R-:W-:Y:S01]  /*1ff0*/  IMAD.WIDE.U32 R6, R7, 0x40, R102 ;  /* 0x0000004007067825 */ /* 0x008fe200078e0066 */
[----:B------:R-:W-:-:S02]  /*2000*/  USHF.L.U32 UR26, UR27, 0x6, URZ ;  /* 0x000000061b1a7899 */ /* 0x000fc400080006ff */
[----:B------:R-:W-:Y:S01]  /*2010*/  UIMAD UR9, UR18, UR9, UR6 ;  /* 0x00000009120972a4 */ /* 0x000fe2000f8e0206 */
[----:B------:R-:W-:Y:S01]  /*2020*/  IMAD.X R17, RZ, RZ, UR11, P0 ;  /* 0x0000000bff117e24 */ /* 0x000fe200080e06ff */
[----:B------:R-:W-:Y:S01]  /*2030*/  IADD3 R12, P0, PT, R22, R12, RZ ;  /* 0x0000000c160c7210 */ /* 0x000fe20007f1e0ff */
[----:B------:R-:W1:Y:S01]  /*2040*/  LDCU.64 UR10, c[0x0][0x388] ;  /* 0x00007100ff0a77ac */ /* 0x000e620008000a00 */
[----:B------:R-:W-:Y:S02]  /*2050*/  IMAD R7, R7, UR14, RZ ;  /* 0x0000000e07077c24 */ /* 0x000fe4000f8e02ff */
[----:B------:R-:W-:Y:S01]  /*2060*/  IMAD.WIDE.U32 R100, R100, UR18, R16 ;  /* 0x0000001264647c25 */ /* 0x000fe2000f8e0010 */
[----:B------:R-:W-:-:S03]  /*2070*/  USHF.R.S32.HI UR6, URZ, 0x1f, UR23 ;  /* 0x0000001fff067899 */ /* 0x000fc60008011417 */
[----:B------:R-:W-:Y:S01]  /*2080*/  IMAD.X R13, RZ, RZ, R0, P0 ;  /* 0x000000ffff0d7224 */ /* 0x000fe200000e0600 */
[----:B------:R-:W-:Y:S01]  /*2090*/  IADD3 R101, PT, PT, R101, UR9, RZ ;  /* 0x0000000965657c10 */ /* 0x000fe2000fffe0ff */
[----:B------:R-:W2:Y:S01]  /*20a0*/  LDC R0, c[0x0][0x450] ;  /* 0x00011400ff007b82 */ /* 0x000ea20000000800 */
[----:B------:R-:W3:Y:S01]  /*20b0*/  LDCU.64 UR8, c[0x0][0x390] ;  /* 0x00007200ff0877ac */ /* 0x000ee20008000a00 */
[----:B------:R-:W-:Y:S01]  /*20c0*/  IMAD.WIDE.U32 R10, R102, R2, R12 ;  /* 0x00000002660a7225 */ /* 0x000fe200078e000c */
[----:B------:R-:W-:-:S03]  /*20d0*/  ULEA.HI UR6, UR6, UR23, URZ, 0x6 ;  /* 0x0000001706067291 */ /* 0x000fc6000f8f30ff */
[----:B------:R-:W-:Y:S02]  /*20e0*/  IMAD R65, R102, R3, R11 ;  /* 0x0000000366417224 */ /* 0x000fe400078e020b */
[----:B------:R-:W-:Y:S01]  /*20f0*/  IMAD.SHL.U32 R66, R10, 0x2, RZ ;  /* 0x000000020a427824 */ /* 0x000fe200078e00ff */
[----:B------:R-:W-:Y:S01]  /*2100*/  USHF.R.S32.HI UR6, URZ, 0x6, UR6 ;  /* 0x00000006ff067899 */ /* 0x000fe20008011406 */
[----:B-1----:R-:W-:Y:S01]  /*2110*/  IADD3 R68, P0, PT, R68, UR10, RZ ;  /* 0x0000000a44447c10 */ /* 0x002fe2000ff1e0ff */
[----:B------:R-:W-:Y:S01]  /*2120*/  IMAD R7, R6, UR15, R7 ;  /* 0x0000000f06077c24 */ /* 0x000fe2000f8e0207 */
[----:B------:R-:W-:Y:S01]  /*2130*/  SHF.L.U64.HI R65, R10, 0x1, R65 ;  /* 0x000000010a417819 */ /* 0x000fe20000010241 */
[----:B------:R-:W-:Y:S01]  /*2140*/  UISETP.LT.AND UP0, UPT, UR7, UR6, UPT ;  /* 0x000000060700728c */ /* 0x000fe2000bf01270 */
[----:B------:R-:W-:Y:S01]  /*2150*/  IADD3.X R69, PT, PT, R69, UR11, RZ, P0, !PT ;  /* 0x0000000b45457c10 */ /* 0x000fe200087fe4ff */
[----:B------:R-:W-:Y:S02]  /*2160*/  IMAD.WIDE.U32 R100, R6, UR14, R100 ;  /* 0x0000000e06647c25 */ /* 0x000fe4000f8e0064 */
[----:B------:R-:W-:Y:S01]  /*2170*/  USEL UR6, UR7, UR6, !UP0 ;  /* 0x0000000607067287 */ /* 0x000fe2000c000000 */
[----:B------:R-:W-:Y:S01]  /*2180*/  MOV R225, R69 ;  /* 0x0000004500e17202 */ /* 0x000fe20000000f00 */
[----:B------:R-:W-:Y:S01]  /*2190*/  IMAD.MOV.U32 R226, RZ, RZ, R68 ;  /* 0x000000ffffe27224 */ /* 0x000fe200078e0044 */
[----:B---3--:R-:W-:Y:S01]  /*21a0*/  IADD3 R66, P0, PT, R66, UR8, RZ ;  /* 0x0000000842427c10 */ /* 0x008fe2000ff1e0ff */
[----:B------:R-:W-:Y:S01]  /*21b0*/  UISETP.GT.AND UP0, UPT, UR22, UR6, UPT ;  /* 0x000000061600728c */ /* 0x000fe2000bf04270 */
[----:B------:R-:W-:-:S02]  /*21c0*/  IADD3 R64, PT, PT, R101, R7, RZ ;  /* 0x0000000765407210 */ /* 0x000fc40007ffe0ff */
[----:B--2---:R-:W-:Y:S01]  /*21d0*/  LEA.HI R97, R0, R0, RZ, 0x1 ;  /* 0x0000000000617211 */ /* 0x004fe200078f08ff */
[----:B------:R-:W-:Y:S01]  /*21e0*/  IMAD.MOV.U32 R228, RZ, RZ, R66 ;  /* 0x000000ffffe47224 */ /* 0x000fe200078e0042 */
[----:B------:R-:W-:Y:S02]  /*21f0*/  IADD3.X R65, PT, PT, R65, UR9, RZ, P0, !PT ;  /* 0x0000000941417c10 */ /* 0x000fe400087fe4ff */
[----:B------:R-:W-:-:S03]  /*2200*/  SHF.R.S32.HI R97, RZ, 0x1, R97 ;  /* 0x00000001ff617819 */ /* 0x000fc60000011461 */
[----:B------:R-:W-:Y:S02]  /*2210*/  IMAD.MOV.U32 R227, RZ, RZ, R65 ;  /* 0x000000ffffe37224 */ /* 0x000fe400078e0041 */
[----:B------:R-:W-:-:S05]  /*2220*/  IMAD R95, R102, R97, R94 ;  /* 0x00000061665f7224 */ /* 0x000fca00078e025e */
[----:B------:R-:W-:Y:S02]  /*2230*/  IADD3 R94, PT, PT, R94, R95, RZ ;  /* 0x0000005f5e5e7210 */ /* 0x000fe40007ffe0ff */
[----:B------:R-:W-:Y:S02]  /*2240*/  SHF.R.S32.HI R86, RZ, 0x1f, R95 ;  /* 0x0000001fff567819 */ /* 0x000fe4000001145f */
        /* <DEDUP_REMOVED lines=8> */
[----:B-----5:R-:W-:Y:S01]  /*22d0*/  VIADD R52, R52, UR26 ;  /* 0x0000001a34347c36 */ /* 0x020fe20008000000 */
[----:B------:R-:W-:Y:S01]  /*22e0*/  SHF.R.S32.HI R5, RZ, 0x1f, R92 ;  /* 0x0000001fff057819 */ /* 0x000fe2000001145c */
[----:B------:R-:W4:Y:S01]  /*22f0*/  LDC.64 R82, c[0x0][0x4a8] ;  /* 0x00012a00ff527b82 */ /* 0x000f220000000a00 */
[----:B------:R-:W4:Y:S01]  /*2300*/  LDCU.128 UR12, c[0x0][0x4c0] ;  /* 0x00009800ff0c77ac */ /* 0x000f220008000c00 */
[----:B------:R-:W-:Y:S01]  /*2310*/  SEL R8, R9, R8, !P3 ;  /* 0x0000000809087207 */ /* 0x000fe20005800000 */
[----:B------:R-:W-:Y:S01]  /*2320*/  IMAD R52, R52, R97, RZ ;  /* 0x0000006134347224 */ /* 0x000fe200078e02ff */
[C---:B------:R-:W-:Y:S01]  /*2330*/  IADD3 R91, PT, PT, R102.reuse, 0x10, RZ ;  /* 0x00000010665b7810 */ /* 0x040fe20007ffe0ff */
[----:B------:R-:W4:Y:S01]  /*2340*/  LDCU UR29, c[0x0][0x450] ;  /* 0x00008a00ff1d77ac */ /* 0x000f220008000800 */
[C---:B------:R-:W-:Y:S01]  /*2350*/  IMAD.SHL.U32 R93, R97.reuse, 0x10, RZ ;  /* 0x00000010615d7824 */ /* 0x040fe200078e00ff */
[----:B------:R-:W-:Y:S01]  /*2360*/  IADD3 R89, PT, PT, R102, 0x30, RZ ;  /* 0x0000003066597810 */ /* 0x000fe20007ffe0ff */
[C---:B------:R-:W-:Y:S01]  /*2370*/  IMAD R88, R97.reuse, 0x30, RZ ;  /* 0x0000003061587824 */ /* 0x040fe200078e02ff */
[----:B------:R-:W4:Y:S01]  /*2380*/  LDCU.U8 UR30, c[0x0][0x533] ;  /* 0x0000a660ff1e77ac */ /* 0x000f220008000000 */
[----:B------:R-:W-:Y:S01]  /*2390*/  IMAD.SHL.U32 R87, R97, 0x20, RZ ;  /* 0x0000002061577824 */ /* 0x000fe200078e00ff */
[----:B------:R-:W-:Y:S01]  /*23a0*/  LOP3.LUT R19, R22, 0x40, RZ, 0xfc, !PT ;  /* 0x0000004016137812 */ /* 0x000fe200078efcff */
[----:B--2---:R-:W-:Y:S01]  /*23b0*/  IMAD.U32 R7, RZ, RZ, UR10 ;  /* 0x0000000aff077e24 */ /* 0x004fe2000f8e00ff */
[----:B------:R-:W-:Y:S01]  /*23c0*/  USHF.R.S32.HI UR10, URZ, 0x1f, UR23 ;  /* 0x0000001fff0a7899 */ /* 0x000fe20008011417 */
[----:B------:R-:W-:Y:S01]  /*23d0*/  IMAD.U32 R0, RZ, RZ, UR11 ;  /* 0x0000000bff007e24 */ /* 0x000fe2000f8e00ff */
[----:B------:R-:W-:Y:S01]  /*23e0*/  UMOV UR31, URZ ;  /* 0x000000ff001f7c82 */ /* 0x000fe20008000000 */
[----:B-1----:R-:W-:Y:S01]  /*23f0*/  IMAD.WIDE.U32 R10, R2, UR21, R22 ;  /* 0x00000015020a7c25 */ /* 0x002fe2000f8e0016 */
[C---:B------:R-:W-:Y:S01]  /*2400*/  LOP3.LUT R18, R22.reuse, 0x80, RZ, 0xfc, !PT ;  /* 0x0000008016127812 */ /* 0x040fe200078efcff */
[----:B------:R-:W-:Y:S01]  /*2410*/  UIMAD UR28, UR22, -0x40, UR25 ;  /* 0xffffffc0161c78a4 */ /* 0x000fe2000f8e0219 */
[----:B------:R-:W-:Y:S01]  /*2420*/  LOP3.LUT R17, R22, 0xc0, RZ, 0xfc, !PT ;  /* 0x000000c016117812 */ /* 0x000fe200078efcff */
[----:B------:R-:W-:Y:S01]  /*2430*/  IMAD R11, R3, UR21, R11 ;  /* 0x00000015030b7c24 */ /* 0x000fe2000f8e020b */
[----:B------:R-:W-:Y:S01]  /*2440*/  SHF.R.S32.HI R80, RZ, 0x1f, R87 ;  /* 0x0000001fff507819 */ /* 0x000fe20000011457 */
[----:B---3--:R-:W-:Y:S01]  /*2450*/  IMAD R3, R5, UR16, RZ ;  /* 0x0000001005037c24 */ /* 0x008fe2000f8e02ff */
[----:B------:R-:W-:Y:S01]  /*2460*/  SHF.R.S32.HI R78, RZ, 0x1f, R88 ;  /* 0x0000001fff4e7819 */ /* 0x000fe20000011458 */
[----:B------:R-:W-:Y:S01]  /*2470*/  IMAD.WIDE.U32 R12, R7, UR21, R22 ;  /* 0x00000015070c7c25 */ /* 0x000fe2000f8e0016 */
[----:B----4-:R-:W-:-:S02]  /*2480*/  SHF.L.U32 R79, R82, 0x6, RZ ;  /* 0x00000006524f7819 */ /* 0x010fc400000006ff */
[----:B------:R-:W-:Y:S01]  /*2490*/  MOV R26, UR29 ;  /* 0x0000001d001a7c02 */ /* 0x000fe20008000f00 */
[C---:B------:R-:W-:Y:S01]  /*24a0*/  IMAD R2, R92.reuse, UR17, R3 ;  /* 0x000000115c027c24 */ /* 0x040fe2000f8e0203 */
[----:B------:R-:W-:Y:S01]  /*24b0*/  SHF.R.S32.HI R3, RZ, 0x1f, R8 ;  /* 0x0000001fff037819 */ /* 0x000fe20000011408 */
[----:B------:R-:W-:Y:S01]  /*24c0*/  IMAD.WIDE.U32 R6, R92, UR16, R10 ;  /* 0x000000105c067c25 */ /* 0x000fe2000f8e000a */
[----:B------:R-:W-:-:S03]  /*24d0*/  UISETP.NE.AND UP1, UPT, UR30, URZ, UPT ;  /* 0x000000ff1e00728c */ /* 0x000fc6000bf25270 */
[----:B------:R-:W-:Y:S01]  /*24e0*/  IMAD.MOV.U32 R14, RZ, RZ, R6 ;  /* 0x000000ffff0e7224 */ /* 0x000fe200078e0006 */
[----:B------:R-:W-:Y:S01]  /*24f0*/  IADD3 R15, PT, PT, R7, R2, RZ ;  /* 0x00000002070f7210 */ /* 0x000fe20007ffe0ff */
[C---:B------:R-:W-:Y:S01]  /*2500*/  IMAD R7, R3.reuse, UR12, RZ ;  /* 0x0000000c03077c24 */ /* 0x040fe2000f8e02ff */
[----:B------:R-:W-:Y:S01]  /*2510*/  IADD3 R2, P0, PT, R102, -UR23, RZ ;  /* 0x8000001766027c10 */ /* 0x000fe2000ff1e0ff */
[----:B------:R-:W-:Y:S02]  /*2520*/  IMAD R3, R3, UR18, RZ ;  /* 0x0000001203037c24 */ /* 0x000fe4000f8e02ff */
[C---:B------:R-:W-:Y:S02]  /*2530*/  IMAD R4, R8.reuse, UR13, R7 ;  /* 0x0000000d08047c24 */ /* 0x040fe4000f8e0207 */
[----:B------:R-:W-:Y:S01]  /*2540*/  IMAD.WIDE.U32 R6, R8, UR12, R14 ;  /* 0x0000000c08067c25 */ /* 0x000fe2000f8e000e */
[----:B------:R-:W1:Y:S03]  /*2550*/  LDCU.64 UR12, c[0x0][0x4d0] ;  /* 0x00009a00ff0c77ac */ /* 0x000e660008000a00 */
[----:B------:R-:W-:-:S02]  /*2560*/  IMAD R10, R5, R82, RZ ;  /* 0x00000052050a7224 */ /* 0x000fc400078e02ff */
[----:B------:R-:W-:Y:S02]  /*2570*/  IMAD.IADD R5, R7, 0x1, R4 ;  /* 0x0000000107057824 */ /* 0x000fe400078e0204 */
[----:B------:R-:W-:Y:S02]  /*2580*/  IMAD.MOV.U32 R4, RZ, RZ, R6 ;  /* 0x000000ffff047224 */ /* 0x000fe400078e0006 */
[----:B------:R-:W-:Y:S01]  /*2590*/  IMAD.X R21, RZ, RZ, ~UR10, P0 ;  /* 0x8000000aff157e24 */ /* 0x000fe200080e06ff */
[----:B------:R-:W-:Y:S01]  /*25a0*/  IADD3 R72, P0, PT, R52, R94, RZ ;  /* 0x0000005e34487210 */ /* 0x000fe20007f1e0ff */
[----:B------:R-:W-:Y:S01]  /*25b0*/  IMAD R6, R8, UR19, R3 ;  /* 0x0000001308067c24 */ /* 0x000fe2000f8e0203 */
[----:B------:R-:W-:Y:S01]  /*25c0*/  SHF.R.S32.HI R3, RZ, 0x1f, R52 ;  /* 0x0000001fff037819 */ /* 0x000fe20000011434 */
[----:B------:R-:W-:Y:S01]  /*25d0*/  IMAD R13, R0, UR21, R13 ;  /* 0x00000015000d7c24 */ /* 0x000fe2000f8e020d */
[----:B------:R-:W-:Y:S01]  /*25e0*/  IADD3 R52, P1, PT, R52, R95, RZ ;  /* 0x0000005f34347210 */ /* 0x000fe20007f3e0ff */
[C---:B------:R-:W-:Y:S01]  /*25f0*/  IMAD R10, R92.reuse, R83, R10 ;  /* 0x000000535c0a7224 */ /* 0x040fe200078e020a */
[----:B------:R-:W2:Y:S01]  /*2600*/  LDCU.64 UR10, c[0x0][0x488] ;  /* 0x00009100ff0a77ac */ /* 0x000ea20008000a00 */
[C---:B------:R-:W-:Y:S01]  /*2610*/  IMAD.X R73, R3.reuse, 0x1, R84, P0 ;  /* 0x0000000103497824 */ /* 0x040fe200000e0654 */
[----:B------:R-:W-:Y:S01]  /*2620*/  IADD3.X R3, PT, PT, R3, R86, RZ, P1, !PT ;  /* 0x0000005603037210 */ /* 0x000fe20000ffe4ff */
[----:B------:R-:W-:Y:S01]  /*2630*/  IMAD.WIDE.U32 R12, R92, R82, R12 ;  /* 0x000000525c0c7225 */ /* 0x000fe200078e000c */
[----:B------:R-:W-:-:S02]  /*2640*/  UIMAD UR19, UR22, -0x40, UR23 ;  /* 0xffffffc0161378a4 */ /* 0x000fc4000f8e0217 */
[C---:B------:R-:W-:Y:S01]  /*2650*/  SHF.L.U64.HI R0, R52.reuse, 0x1, R3 ;  /* 0x0000000134007819 */ /* 0x040fe20000010203 */
[----:B------:R-:W-:Y:S01]  /*2660*/  IMAD R71, R21, UR16, RZ ;  /* 0x0000001015477c24 */ /* 0x000fe2000f8e02ff */
[----:B------:R-:W-:Y:S01]  /*2670*/  IADD3 R11, PT, PT, R13, R10, RZ ;  /* 0x0000000a0d0b7210 */ /* 0x000fe20007ffe0ff */
[----:B------:R-:W-:Y:S01]  /*2680*/  IMAD R21, R21, R82, RZ ;  /* 0x0000005215157224 */ /* 0x000fe200078e02ff */
[----:B------:R-:W-:Y:S01]  /*2690*/  SHF.L.U32 R52, R52, 0x1, RZ ;  /* 0x0000000134347819 */ /* 0x000fe200000006ff */
[C---:B------:R-:W-:Y:S01]  /*26a0*/  IMAD R71, R2.reuse, UR17, R71 ;  /* 0x0000001102477c24 */ /* 0x040fe2000f8e0247 */
[----:B------:R-:W-:Y:S01]  /*26b0*/  MOV R10, R12 ;  /* 0x0000000c000a7202 */ /* 0x000fe20000000f00 */
[----:B------:R-:W-:Y:S01]  /*26c0*/  IMAD.WIDE.U32 R4, R2, UR16, R4 ;  /* 0x0000001002047c25 */ /* 0x000fe2000f8e0004 */
[----:B------:R-:W-:Y:S02]  /*26d0*/  IADD3 R24, P0, PT, R52, UR14, RZ ;  /* 0x0000000e34187c10 */ /* 0x000fe4000ff1e0ff */
[----:B------:R-:W-:Y:S01]  /*26e0*/  SHF.L.U64.HI R73, R72, 0x1, R73 ;  /* 0x0000000148497819 */ /* 0x000fe20000010249 */
[----:B------:R-:W-:Y:S01]  /*26f0*/  IMAD.WIDE.U32 R8, R8, UR18, R10 ;  /* 0x0000001208087c25 */ /* 0x000fe2000f8e000a */
[----:B------:R-:W-:Y:S01]  /*2700*/  IADD3.X R25, PT, PT, R0, UR15, RZ, P0, !PT ;  /* 0x0000000f00197c10 */ /* 0x000fe200087fe4ff */
[----:B------:R-:W-:Y:S01]  /*2710*/  USHF.L.U32 UR18, UR16, 0x6, URZ ;  /* 0x0000000610127899 */ /* 0x000fe200080006ff */
[----:B-1----:R-:W-:Y:S01]  /*2720*/  IADD3 R52, P0, PT, R52, UR12, RZ ;  /* 0x0000000c34347c10 */ /* 0x002fe2000ff1e0ff */
[----:B------:R-:W-:Y:S01]  /*2730*/  IMAD.IADD R7, R9, 0x1, R6 ;  /* 0x0000000109077824 */ /* 0x000fe200078e0206 */
[----:B------:R-:W-:Y:S01]  /*2740*/  LEA R70, P2, R4, UR8, 0x1 ;  /* 0x0000000804467c11 */ /* 0x000fe2000f8408ff */
[----:B------:R-:W-:Y:S01]  /*2750*/  IMAD.MOV.U32 R6, RZ, RZ, R8 ;  /* 0x000000ffff067224 */ /* 0x000fe200078e0008 */
[----:B------:R-:W-:Y:S01]  /*2760*/  IADD3.X R53, PT, PT, R0, UR13, RZ, P0, !PT ;  /* 0x0000000d00357c10 */ /* 0x000fe200087fe4ff */
[----:B------:R-:W-:Y:S01]  /*2770*/  IMAD.SHL.U32 R72, R72, 0x2, RZ ;  /* 0x0000000248487824 */ /* 0x000fe200078e00ff */
[----:B------:R-:W-:Y:S01]  /*2780*/  IADD3 R0, P0, PT, RZ, -UR31, RZ ;  /* 0x8000001fff007c10 */ /* 0x000fe2000ff1e0ff */
[----:B------:R-:W-:Y:S01]  /*2790*/  IMAD R21, R2, R83, R21 ;  /* 0x0000005302157224 */ /* 0x000fe200078e0215 */
[----:B------:R-:W-:Y:S01]  /*27a0*/  SHF.L.U64.HI R83, R82, 0x4, R83 ;  /* 0x0000000452537819 */ /* 0x000fe20000010253 */
[----:B------:R-:W-:Y:S01]  /*27b0*/  IMAD.WIDE.U32 R2, R2, R82, R6 ;  /* 0x0000005202027225 */ /* 0x000fe200078e0006 */
[----:B------:R-:W-:Y:S01]  /*27c0*/  IADD3 R74, P1, PT, R72, UR14, RZ ;  /* 0x0000000e484a7c10 */ /* 0x000fe2000ff3e0ff */
[----:B------:R-:W1:Y:S02]  /*27d0*/  LDCU.64 UR16, c[0x0][0x3c0] ;  /* 0x00007800ff1077ac */ /* 0x000e640008000a00 */
[----:B------:R-:W-:Y:S01]  /*27e0*/  IMAD.IADD R71, R5, 0x1, R71 ;  /* 0x0000000105477824 */ /* 0x000fe200078e0247 */
[----:B------:R-:W-:Y:S01]  /*27f0*/  IADD3 R21, PT, PT, R3, R21, RZ ;  /* 0x0000001503157210 */ /* 0x000fe20007ffe0ff */
[----:B------:R-:W-:Y:S01]  /*2800*/  IMAD.X R79, RZ, RZ, ~R79, P0 ;  /* 0x000000ffff4f7224 */ /* 0x000fe200000e0e4f */
[----:B------:R-:W-:Y:S01]  /*2810*/  IADD3.X R3, PT, PT, RZ, ~UR18, RZ, P0, !PT ;  /* 0x80000012ff037c10 */ /* 0x000fe200087fe4ff */
[----:B------:R-:W-:Y:S01]  /*2820*/  IMAD.SHL.U32 R85, R82, 0x10, RZ ;  /* 0x0000001052557824 */ /* 0x000fe200078e00ff */
[----:B------:R-:W-:Y:S01]  /*2830*/  IADD3.X R75, PT, PT, R73, UR15, RZ, P1, !PT ;  /* 0x0000000f494b7c10 */ /* 0x000fe20008ffe4ff */
[----:B------:R-:W-:Y:S01]  /*2840*/  VIADD R90, R102, 0x20 ;  /* 0x00000020665a7836 */ /* 0x000fe20000000000 */
[----:B------:R-:W-:Y:S01]  /*2850*/  LEA.HI.X R71, R4, UR9, R71, 0x1, P2 ;  /* 0x0000000904477c11 */ /* 0x000fe200090f0c47 */
[----:B------:R-:W3:Y:S01]  /*2860*/  LDCU.64 UR14, c[0x0][0x3b8] ;  /* 0x00007700ff0e77ac */ /* 0x000ee20008000a00 */
[----:B--2---:R-:W-:-:S02]  /*2870*/  LEA R20, P2, R2, UR10, 0x1 ;  /* 0x0000000a02147c11 */ /* 0x004fc4000f8408ff */
[----:B------:R-:W-:Y:S01]  /*2880*/  IADD3 R72, P1, PT, R72, UR12, RZ ;  /* 0x0000000c48487c10 */ /* 0x000fe2000ff3e0ff */
[----:B------:R-:W-:Y:S01]  /*2890*/  UMOV UR18, UR22 ;  /* 0x0000001600127c82 */ /* 0x000fe20008000000 */
[C---:B------:R-:W-:Y:S02]  /*28a0*/  SHF.R.S64 R81, R0.reuse, 0x1f, R79 ;  /* 0x0000001f00517819 */ /* 0x040fe4000000104f */
[----:B------:R-:W-:Y:S02]  /*28b0*/  SHF.R.S32.HI R82, RZ, 0x1f, R93 ;  /* 0x0000001fff527819 */ /* 0x000fe4000001145d */
[--C-:B------:R-:W-:Y:S02]  /*28c0*/  SHF.R.S64 R77, R0, 0x1f, R3.reuse ;  /* 0x0000001f004d7819 */ /* 0x100fe40000001003 */
[----:B------:R-:W-:Y:S02]  /*28d0*/  SHF.R.S32.HI R76, RZ, 0x1f, R3 ;  /* 0x0000001fff4c7819 */ /* 0x000fe40000011403 */
[----:B------:R-:W-:-:S02]  /*28e0*/  SHF.R.S32.HI R79, RZ, 0x1f, R79 ;  /* 0x0000001fff4f7819 */ /* 0x000fc4000001144f */
[----:B------:R-:W-:Y:S01]  /*28f0*/  LEA.HI.X R21, R2, UR11, R21, 0x1, P2 ;  /* 0x0000000b02157c11 */ /* 0x000fe200090f0c15 */
[----:B------:R-:W2:Y:S01]  /*2900*/  LDCU.128 UR8, c[0x0][0x3a0] ;  /* 0x00007400ff0877ac */ /* 0x000ea20008000c00 */
[----:B------:R-:W-:Y:S01]  /*2910*/  IADD3.X R73, PT, PT, R73, UR13, RZ, P1, !PT ;  /* 0x0000000d49497c10 */ /* 0x000fe20008ffe4ff */
[----:B-1-3--:R-:W4:Y:S06]  /*2920*/  LDCU.64 UR12, c[0x0][0x4e0] ;  /* 0x00009c00ff0c77ac */ /* 0x00af2c0008000a00 */
.L_x_3221:
[----:B------:R-:W-:Y:S01]  /*2930*/  UIADD3 UR28, UPT, UPT, UR28, 0x40, URZ ;  /* 0x000000401c1c7890 */ /* 0x000fe2000fffe0ff */
[----:B------:R-:W-:Y:S01]  /*2940*/  BSSY.RECONVERGENT B1, `(.L_x_3200) ;  /* 0x0000969000017945 */ /* 0x000fe20003800200 */
[----:B------:R-:W-:Y:S01]  /*2950*/  UIADD3 UR19, UPT, UPT, UR19, 0x40, URZ ;  /* 0x0000004013137890 */ /* 0x000fe2000fffe0ff */
[----:B------:R-:W-:Y:S01]  /*2960*/  IMAD.MOV.U32 R98, RZ, RZ, R92 ;  /* 0x000000ffff627224 */ /* 0x000fe200078e005c */
[----:B------:R-:W-:Y:S01]  /*2970*/  UIADD3 UR18, UPT, UPT, UR18, -0x1, URZ ;  /* 0xffffffff12127890 */ /* 0x000fe2000fffe0ff */
[----:B------:R-:W-:Y:S01]  /*2980*/  VIADD R92, R92, 0xffffffc0 ;  /* 0xffffffc05c5c7836 */ /* 0x000fe20000000000 */
[C---:B------:R-:W-:Y:S02]  /*2990*/  ISETP.GE.AND P0, PT, R102.reuse, UR28, PT ;  /* 0x0000001c66007c0c */ /* 0x040fe4000bf06270 */
[C---:B------:R-:W-:Y:S02]  /*29a0*/  ISETP.GE.AND P5, PT, R91.reuse, UR28, PT ;  /* 0x0000001c5b007c0c */ /* 0x040fe4000bfa6270 */
[----:B------:R-:W-:Y:S02]  /*29b0*/  ISETP.GE.AND P0, PT, R102, UR19, !P0 ;  /* 0x0000001366007c0c */ /* 0x000fe4000c706270 */
[----:B------:R-:W-:Y:S02]  /*29c0*/  ISETP.GE.AND P5, PT, R91, UR19, !P5 ;  /* 0x000000135b007c0c */ /* 0x000fe4000efa6270 */
[C---:B------:R-:W-:Y:S02]  /*29d0*/  ISETP.GE.AND P4, PT, R90.reuse, UR28, PT ;  /* 0x0000001c5a007c0c */ /* 0x040fe4000bf86270 */
[C---:B------:R-:W-:Y:S02]  /*29e0*/  ISETP.GE.AND P3, PT, R89.reuse, UR28, PT ;  /* 0x0000001c59007c0c */ /* 0x040fe4000bf66270 */
[----:B------:R-:W-:Y:S02]  /*29f0*/  ISETP.GE.AND P4, PT, R90, UR19, !P4 ;  /* 0x000000135a007c0c */ /* 0x000fe4000e786270 */
[----:B------:R-:W-:Y:S03]  /*2a00*/  ISETP.GE.AND P3, PT, R89, UR19, !P3 ;  /* 0x0000001359007c0c */ /* 0x000fe6000df66270 */
[----:B------:R-:W3:Y:S01]  /*2a10*/  @P0 LDG.E.128 R28, desc[UR4][R70.64] ;  /* 0x00000004461c0981 */ /* 0x000ee2000c1e1d00 */
[----:B------:R-:W-:Y:S01]  /*2a20*/  @P0 IMAD.MOV.U32 R67, RZ, RZ, R65 ;  /* 0x000000ffff430224 */ /* 0x000fe200078e0041 */
[----:B------:R-:W1:Y:S04]  /*2a30*/  @P5 LDC.64 R2, c[0x0][0x4b0] ;  /* 0x00012c00ff025b82 */ /* 0x000e680000000a00 */
[----:B---3--:R3:W-:Y:S01]  /*2a40*/  @P0 STG.E.128 desc[UR4][R66.64], R28 ;  /* 0x0000001c42000986 */ /* 0x0087e2000c101d04 */
[C---:B-1----:R-:W-:Y:S03]  /*2a50*/  @P5 LEA R42, P1, R2.reuse, R70, 0x5 ;  /* 0x00000046022a5211 */ /* 0x042fe600078228ff */
[----:B------:R-:W5:Y:S01]  /*2a60*/  @P0 LDG.E.128 R12, desc[UR4][R70.64+0x80] ;  /* 0x00008004460c0981 */ /* 0x000f62000c1e1d00 */
        /* <DEDUP_REMOVED lines=12> */
[----:B-----5:R-:W-:Y:S04]  /*2b30*/  @P0 STG.E.128 desc[UR4][R66.64+0x80], R12 ;  /* 0x0000800c42000986 */ /* 0x020fe8000c101d04 */
[----:B------:R-:W5:Y:S04]  /*2b40*/  @P0 LDG.E.128 R8, desc[UR4][R70.64+0x100] ;  /* 0x0001000446080981 */ /* 0x000f68000c1e1d00 */
[----:B-----5:R1:W-:Y:S04]  /*2b50*/  @P0 STG.E.128 desc[UR4][R66.64+0x100], R8 ;  /* 0x0001000842000986 */ /* 0x0203e8000c101d04 */
[----:B------:R-:W5:Y:S04]  /*2b60*/  @P0 LDG.E.128 R4, desc[UR4][R70.64+0x180] ;  /* 0x0001800446040981 */ /* 0x000f68000c1e1d00 */
[----:B-----5:R5:W-:Y:S04]  /*2b70*/  @P0 STG.E.128 desc[UR4][R66.64+0x180], R4 ;  /* 0x0001800442000986 */ /* 0x020be8000c101d04 */
[----:B------:R-:W2:Y:S04]  /*2b80*/  @P5 LDG.E.128 R32, desc[UR4][R42.64] ;  /* 0x000000042a205981 */ /* 0x000ea8000c1e1d00 */
[----:B--2---:R-:W-:Y:S04]  /*2b90*/  @P5 STG.E.128 desc[UR4][R40.64], R32 ;  /* 0x0000002028005986 */ /* 0x004fe8000c101d04 */
[----:B---3--:R-:W2:Y:S04]  /*2ba0*/  @P5 LDG.E.128 R28, desc[UR4][R42.64+0x80] ;  /* 0x000080042a1c5981 */ /* 0x008ea8000c1e1d00 */
[----:B--2---:R-:W-:Y:S04]  /*2bb0*/  @P5 STG.E.128 desc[UR4][R40.64+0x80], R28 ;  /* 0x0000801c28005986 */ /* 0x004fe8000c101d04 */
[----:B-1----:R-:W2:Y:S04]  /*2bc0*/  @P5 LDG.E.128 R8, desc[UR4][R42.64+0x100] ;  /* 0x000100042a085981 */ /* 0x002ea8000c1e1d00 */
[----:B--2---:R-:W-:Y:S04]  /*2bd0*/  @P5 STG.E.128 desc[UR4][R40.64+0x100], R8 ;  /* 0x0001000828005986 */ /* 0x004fe8000c101d04 */
[----:B------:R-:W2:Y:S04]  /*2be0*/  @P5 LDG.E.128 R12, desc[UR4][R42.64+0x180] ;  /* 0x000180042a0c5981 */ /* 0x000ea8000c1e1d00 */
[----:B--2---:R1:W-:Y:S04]  /*2bf0*/  @P5 STG.E.128 desc[UR4][R40.64+0x180], R12 ;  /* 0x0001800c28005986 */ /* 0x0043e8000c101d04 */
[----:B-----5:R-:W2:Y:S01]  /*2c00*/  @P4 LDG.E.128 R4, desc[UR4][R38.64] ;  /* 0x0000000426044981 */ /* 0x020ea2000c1e1d00 */
[----:B-1----:R-:W-:Y:S04]  /*2c10*/  @P3 IMAD.WIDE.U32 R40, R2, 0x60, R70 ;  /* 0x0000006002283825 */ /* 0x002fe800078e0046 */
[----:B------:R-:W-:Y:S02]  /*2c20*/  @P3 IMAD.IADD R41, R41, 0x1, R3 ;  /* 0x0000000129293824 */ /* 0x000fe400078e0203 */
[----:B------:R-:W1:Y:S01]  /*2c30*/  @P3 LDC.64 R2, c[0x0][0x3c0] ;  /* 0x0000f000ff023b82 */ /* 0x000e620000000a00 */
[----:B------:R-:W-:Y:S02]  /*2c40*/  @P3 IMAD.MOV.U32 R67, RZ, RZ, R65 ;  /* 0x000000ffff433224 */ /* 0x000fe400078e0041 */
        /* <DEDUP_REMOVED lines=72> */
.L_x_3201:
        /* <DEDUP_REMOVED lines=206> */
.L_x_3205:
[----:B----4-:R-:W-:Y:S05]  /*3db0*/  BSYNC.RECONVERGENT B0 ;  /* 0x0000000000007941 */ /* 0x010fea0003800200 */
.L_x_3204:
        /* <DEDUP_REMOVED lines=202> */
.L_x_3207:
[----:B------:R-:W-:Y:S05]  /*4a60*/  BSYNC.RECONVERGENT B0 ;  /* 0x0000000000007941 */ /* 0x000fea0003800200 */
.L_x_3206:
        /* <DEDUP_REMOVED lines=208> */
.L_x_3209:
[----:B------:R-:W-:Y:S05]  /*5770*/  BSYNC.RECONVERGENT B0 ;  /* 0x0000000000007941 */ /* 0x000fea0003800200 */
.L_x_3208:
        /* <DEDUP_REMOVED lines=210> */
.L_x_3211:
[----:B------:R-:W-:Y:S05]  /*64a0*/  BSYNC.RECONVERGENT B0 ;  /* 0x0000000000007941 */ /* 0x000fea0003800200 */
.L_x_3210:
[----:B------:R-:W2:Y:S01]  /*64b0*/  LDC R26, c[0x0][0x450] ;  /* 0x00011400ff1a7b82 */ /* 0x000ea20000000800 */
[----:B-1----:R-:W-:Y:S05]  /*64c0*/  IMAD.U32 R67, R67, -0x20, RZ ;  /* 0xffffffe043437824 */ /* 0x002fea00078e00ff */
[C---:B------:R-:W-:Y:S02]  /*64d0*/  LEA R24, P1, R67.reuse, R24, 0x1 ;  /* 0x0000001843187211 */ /* 0x040fe400078208ff */
[C---:B------:R-:W-:Y:S02]  /*64e0*/  LEA R52, P0, R67.reuse, R52, 0x1 ;  /* 0x0000003443347211 */ /* 0x040fe400078008ff */
[C---:B------:R-:W-:Y:S02]  /*64f0*/  LEA.HI.X.SX32 R25, R67.reuse, R25, 0x1, P1 ;  /* 0x0000001943197211 */ /* 0x040fe400008f0eff */
[----:B------:R-:W-:Y:S01]  /*6500*/  LEA.HI.X.SX32 R53, R67, R53, 0x1, P0 ;  /* 0x0000003543357211 */ /* 0x000fe200000f0eff */
[----:B------:R-:W-:Y:S05]  /*6510*/  BRA `(.L_x_3202) ;  /* 0x0000005800ac7947 */ /* 0x000fea0003800000 */
.L_x_3203:
        /* <DEDUP_REMOVED lines=359> */
.L_x_3213:
[----:B----4-:R-:W-:Y:S05]  /*7b90*/  BSYNC.RECONVERGENT B0 ;  /* 0x0000000000007941 */ /* 0x010fea0003800200 */
.L_x_3212:
        /* <DEDUP_REMOVED lines=358> */
.L_x_3215:
[----:B------:R-:W-:Y:S05]  /*9200*/  BSYNC.RECONVERGENT B0 ;  /* 0x0000000000007941 */ /* 0x000fea0003800200 */
.L_x_3214:
        /* <DEDUP_REMOVED lines=39> */
[----:B------:R-:W-:Y:S02]  /*9480*/  @!P0 HADD2.F32 R27, -RZ, R41.H1_H1 ;  /* 0x30000029ff1b8230 */ /* 0x000fe40000004100 */
[----:B------:R-:W-:Y:S01]  /*9490*/  @!P1 FADD.FTZ R15, -R15, -RZ ;  /* 0x800000ff0f0f9221 */ /* 0x000fe20000010100 */
[--C-:B------:R-:W-:Y:S01]  /*94a0*/  @!P0 HADD2.F32 R5, -RZ, R6.reuse.H0_H0 ;  /* 0x20000006ff058230 */ /* 0x100fe20000004100 */
[----:B------:R-:W2:Y:S01]  /*94b0*/  LDC.64 R40, c[0x0][0x3b8] ;  /* 0x0000ee00ff287b82 */ /* 0x000ea20000000a00 */
[----:B------:R-:W-:Y:S02]  /*94c0*/  @!P0 HADD2.F32 R6, -RZ, R6.H1_H1 ;  /* 0x30000006ff068230 */ /* 0x000fe40000004100 */
[----:B------:R-:W-:Y:S01]  /*94d0*/  @!P1 FADD.FTZ R8, -R8, -RZ ;  /* 0x800000ff08089221 */ /* 0x000fe20000010100 */
        /* <DEDUP_REMOVED lines=24> */
[--C-:B------:R-:W-:Y:S01]  /*9660*/  @!P0 HADD2.F32 R14, -RZ, R11.reuse.H0_H0 ;  /* 0x2000000bff0e8230 */ /* 0x100fe20000004100 */
[C---:B--2---:R-:W-:Y:S01]  /*9670*/  LEA R46, P4, R40.reuse, R68, 0x6 ;  /* 0x00000044282e7211 */ /* 0x044fe200078830ff */
[----:B------:R-:W-:Y:S02]  /*9680*/  @!P0 HADD2.F32 R15, -RZ, R11.H1_H1 ;  /* 0x3000000bff0f8230 */ /* 0x000fe40000004100 */
[----:B------:R-:W-:Y:S01]  /*9690*/  @!P0 FFMA.FTZ R2, R27, R28, R2 ;  /* 0x0000001c1b028223 */ /* 0x000fe20000010002 */
[----:B------:R-:W-:Y:S01]  /*96a0*/  @!P0 HADD2.F32 R11, -RZ, R33.H0_H0 ;  /* 0x20000021ff0b8230 */ /* 0x000fe20000004100 */
[----:B------:R-:W-:Y:S01]  /*96b0*/  @!P0 MOV R31, R38 ;  /* 0x00000026001f8202 */ /* 0x000fe20000000f00 */
[--C-:B------:R-:W-:Y:S01]  /*96c0*/  @!P0 HADD2.F32 R27, -RZ, R34.reuse.H0_H0 ;  /* 0x20000022ff1b8230 */ /* 0x100fe20000004100 */
[----:B------:R-:W-:Y:S01]  /*96d0*/  LEA.HI.X R47, R40, R69, R41, 0x6, P4 ;  /* 0x00000045282f7211 */ /* 0x000fe200020f3429 */
[----:B------:R-:W-:Y:S01]  /*96e0*/  @!P0 HADD2.F32 R28, -RZ, R34.H1_H1 ;  /* 0x30000022ff1c8230 */ /* 0x000fe20000004100 */
[----:B------:R-:W-:Y:S01]  /*96f0*/  @!P0 F2FP.F16.F32.PACK_AB R32, R2, R0 ;  /* 0x000000000220823e */ /* 0x000fe200000000ff */
        /* <DEDUP_REMOVED lines=282> */
.L_x_3217:
[----:B------:R-:W-:Y:S05]  /*a8a0*/  BSYNC.RECONVERGENT B0 ;  /* 0x0000000000007941 */ /* 0x000fea0003800200 */
.L_x_3216:
        /* <DEDUP_REMOVED lines=363> */
.L_x_3219:
[----:B------:R-:W-:Y:S05]  /*bf60*/  BSYNC.RECONVERGENT B0 ;  /* 0x0000000000007941 */ /* 0x000fea0003800200 */
.L_x_3218:
[----:B------:R-:W2:Y:S01]  /*bf70*/  LDC R26, c[0x0][0x450] ;  /* 0x00011400ff1a7b82 */ /* 0x000ea20000000800 */
[----:B-1----:R-:W-:Y:S05]  /*bf80*/  IMAD.U32 R3, R44, -0x20, RZ ;  /* 0xffffffe02c037824 */ /* 0x002fea00078e00ff */
[C---:B------:R-:W-:Y:S02]  /*bf90*/  LEA R74, P1, R3.reuse, R74, 0x1 ;  /* 0x0000004a034a7211 */ /* 0x040fe400078208ff */
[C---:B------:R-:W-:Y:S02]  /*bfa0*/  LEA R72, P0, R3.reuse, R72, 0x1 ;  /* 0x0000004803487211 */ /* 0x040fe400078008ff */
[C---:B------:R-:W-:Y:S02]  /*bfb0*/  LEA.HI.X.SX32 R75, R3.reuse, R75, 0x1, P1 ;  /* 0x0000004b034b7211 */ /* 0x040fe400008f0eff */
[----:B------:R-:W-:Y:S09]  /*bfc0*/  LEA.HI.X.SX32 R73, R3, R73, 0x1, P0 ;  /* 0x0000004903497211 */ /* 0x000ff200000f0eff */
.L_x_3202:
[----:B------:R-:W-:Y:S05]  /*bfd0*/  BSYNC.RECONVERGENT B1 ;  /* 0x0000000000017941 */ /* 0x000fea0003800200 */
.L_x_3200:
        /* <DEDUP_REMOVED lines=89> */
.L_x_3220:
[----:B------:R-:W-:Y:S01]  /*c570*/  UISETP.GT.AND UP0, UPT, UR18, UR6, UPT ;  /* 0x000000061200728c */ /* 0x000fe2000bf04270 */
[----:B------:R-:W-:Y:S02]  /*c580*/  IADD3 R70, P1, PT, R70, R77, RZ ;  /* 0x0000004d46467210 */ /* 0x000fe40007f3e0ff */
[----:B------:R-:W-:Y:S03]  /*c590*/  IADD3 R20, P0, PT, R20, R81, RZ ;  /* 0x0000005114147210 */ /* 0x000fe60007f1e0ff */
[----:B------:R-:W-:Y:S02]  /*c5a0*/  IMAD.X R71, R71, 0x1, R76, P1 ;  /* 0x0000000147477824 */ /* 0x000fe400008e064c */
[----:B------:R-:W-:Y:S01]  /*c5b0*/  IMAD.X R21, R21, 0x1, R79, P0 ;  /* 0x0000000115157824 */ /* 0x000fe200000e064f */
[----:B------:R-:W-:Y:S07]  /*c5c0*/  BRA.U UP0, `(.L_x_3221) ;  /* 0xffffff6100d87547 */ /* 0x000fee000b83ffff */
.L_x_3199:
        /* <DEDUP_REMOVED lines=23> */
[----:B-1----:R-:W-:-:S04]  /*c740*/  LEA R4, P0, R100, UR8, 0x1 ;  /* 0x0000000864047c11 */ /* 0x002fc8000f8008ff */
[----:B------:R-:W-:-:S05]  /*c750*/  LEA.HI.X R5, R100, UR9, R64, 0x1, P0 ;  /* 0x0000000964057c11 */ /* 0x000fca00080f0c40 */
[C---:B------:R-:W-:Y:S02]  /*c760*/  @!P1 LEA R6, P0, R43.reuse, R4, 0x1 ;  /* 0x000000042b069211 */ /* 0x040fe400078008ff */
[----:B------:R-:W-:Y:S01]  /*c770*/  @!PT LDS RZ, [RZ] ;  /* 0x00000000fffff984 */ /* 0x000fe20000000800 */
[----:B------:R-:W-:Y:S01]  /*c780*/  @!PT LDS RZ, [RZ] ;  /* 0x00000000fffff984 */ /* 0x000fe20000000800 */
[----:B------:R-:W-:Y:S01]  /*c790*/  @!PT LDS RZ, [RZ] ;  /* 0x00000000fffff984 */ /* 0x000fe20000000800 */
[----:B------:R1:W-:Y:S02]  /*c7a0*/  @!P2 LDGSTS.E.BYPASS.LTC128B.128 [R57], desc[UR4][R4.64] ;  /* 0x000000000439afae */ /* 0x0003e4000b981a04 */
[----:B------:R-:W-:Y:S02]  /*c7b0*/  @!P1 LEA.HI.X R7, R43, R5, R41, 0x1, P0 ;  /* 0x000000052b079211 */ /* 0x000fe400000f0c29 */
[----:B------:R-:W-:Y:S01]  /*c7c0*/  ISETP.GE.AND P0, PT, R27, UR10, PT ;  /* 0x0000000a1b007c0c */ /* 0x000fe2000bf06270 */
[----:B------:R1:W-:Y:S04]  /*c7d0*/  @!P2 LDGSTS.E.BYPASS.LTC128B.128 [R57+0x2000], desc[UR4][R4.64+0x80] ;  /* 0x020000800439afae */ /* 0x0003e8000b981a04 */
[----:B------:R1:W-:Y:S04]  /*c7e0*/  @!P2 LDGSTS.E.BYPASS.LTC128B.128 [R57+0x4000], desc[UR4][R4.64+0x100] ;  /* 0x040001000439afae */ /* 0x0003e8000b981a04 */
[----:B------:R1:W-:Y:S04]  /*c7f0*/  @!P2 LDGSTS.E.BYPASS.LTC128B.128 [R57+0x6000], desc[UR4][R4.64+0x180] ;  /* 0x060001800439afae */ /* 0x0003e8000b981a04 */
[----:B------:R1:W-:Y:S04]  /*c800*/  @!P1 LDGSTS.E.BYPASS.LTC128B.128 [R57+0x800], desc[UR4][R6.64] ;  /* 0x0080000006399fae */ /* 0x0003e8000b981a04 */
[----:B------:R1:W-:Y:S04]  /*c810*/  @!P1 LDGSTS.E.BYPASS.LTC128B.128 [R57+0x2800], desc[UR4][R6.64+0x80] ;  /* 0x0280008006399fae */ /* 0x0003e8000b981a04 */
[----:B------:R1:W-:Y:S04]  /*c820*/  @!P1 LDGSTS.E.BYPASS.LTC128B.128 [R57+0x4800], desc[UR4][R6.64+0x100] ;  /* 0x0480010006399fae */ /* 0x0003e8000b981a04 */
[----:B------:R1:W-:Y:S01]  /*c830*/  @!P1 LDGSTS.E.BYPASS.LTC128B.128 [R57+0x6800], desc[UR4][R6.64+0x180] ;  /* 0x0680018006399fae */ /* 0x0003e2000b981a04 */
[----:B------:R-:W-:Y:S01]  /*c840*/  ISETP.GE.AND P1, PT, R40, UR10, PT ;  /* 0x0000000a28007c0c */ /* 0x000fe2000bf26270 */
[----:B------:R-:W-:-:S12]  /*c850*/  @P0 BRA `(.L_x_3225) ;  /* 0x0000000000240947 */ /* 0x000fd80003800000 */
[----:B-1----:R-:W-:-:S04]  /*c860*/  LEA R6, P0, R2, R4, 0x6 ;  /* 0x0000000402067211 */ /* 0x002fc800078030ff */
        /* <DEDUP_REMOVED lines=8> */
.L_x_3225:
[----:B------:R-:W-:Y:S05]  /*c8f0*/  BSYNC.RECONVERGENT B0 ;  /* 0x0000000000007941 */ /* 0x000fea0003800200 */
.L_x_3224:
        /* <DEDUP_REMOVED lines=12> */
.L_x_3223:
        /* <DEDUP_REMOVED lines=41> */
[----:B-----5:R-:W-:Y:S01]  /*cc50*/  MOV R38, R33 ;  /* 0x0000002100267202 */ /* 0x020fe20000000f00 */
[--C-:B------:R-:W-:Y:S02]  /*cc60*/  HADD2.F32 R26, -RZ, R35.reuse.H1_H1 ;  /* 0x30000023ff1a7230 */ /* 0x100fe40000004100 */
[----:B------:R-:W-:Y:S02]  /*cc70*/  HADD2.F32 R39, -RZ, R35.H0_H0 ;  /* 0x20000023ff277230 */ /* 0x000fe40000004100 */
[----:B------:R-:W-:-:S02]  /*cc80*/  HADD2.F32 R33, -RZ, R38.H0_H0 ;  /* 0x20000026ff217230 */ /* 0x000fc40000004100 */
[----:B------:R-:W-:Y:S02]  /*cc90*/  HADD2.F32 R38, -RZ, R38.H1_H1 ;  /* 0x30000026ff267230 */ /* 0x000fe40000004100 */
[----:B--2---:R-:W-:Y:S02]  /*cca0*/  HADD2.F32 R16, -RZ, R4.H1_H1 ;  /* 0x30000004ff107230 */ /* 0x004fe40000004100 */
[----:B------:R-:W-:Y:S02]  /*ccb0*/  HADD2.F32 R0, -RZ, R5.H1_H1 ;  /* 0x30000005ff007230 */ /* 0x000fe40000004100 */
[--C-:B---3--:R-:W-:Y:S02]  /*ccc0*/  HADD2.F32 R25, -RZ, R6.reuse.H1_H1 ;  /* 0x30000006ff197230 */ /* 0x108fe40000004100 */
[----:B------:R-:W-:Y:S01]  /*ccd0*/  FMUL.FTZ R40, R38, R16 ;  /* 0x0000001026287220 */ /* 0x000fe20000410000 */
[----:B------:R-:W-:Y:S02]  /*cce0*/  HADD2.F32 R21, -RZ, R7.H1_H1 ;  /* 0x30000007ff157230 */ /* 0x000fe40000004100 */
[----:B------:R-:W-:-:S02]  /*ccf0*/  HADD2.F32 R6, -RZ, R6.H0_H0 ;  /* 0x20000006ff067230 */ /* 0x000fc40000004100 */
[----:B------:R-:W-:Y:S01]  /*cd00*/  FMUL.FTZ R35, R38, R25 ;  /* 0x0000001926237220 */ /* 0x000fe20000410000 */
[CC--:B------:R-:W-:Y:S01]  /*cd10*/  FMUL.FTZ R38, R26.reuse, R0.reuse ;  /* 0x000000001a267220 */ /* 0x0c0fe20000410000 */
[----:B------:R-:W-:Y:S01]  /*cd20*/  FMUL.FTZ R47, R26, R21 ;  /* 0x000000151a2f7220 */ /* 0x000fe20000410000 */
[----:B------:R-:W-:Y:S02]  /*cd30*/  HADD2.F32 R4, -RZ, R4.H0_H0 ;  /* 0x20000004ff047230 */ /* 0x000fe40000004100 */
[----:B------:R-:W-:Y:S01]  /*cd40*/  FFMA.FTZ R40, R33, R25, -R40 ;  /* 0x0000001921287223 */ /* 0x000fe20000010828 */
[C---:B------:R-:W-:Y:S01]  /*cd50*/  FFMA.FTZ R38, R39.reuse, R21, -R38 ;  /* 0x0000001527267223 */ /* 0x040fe20000010826 */
[----:B------:R-:W-:Y:S01]  /*cd60*/  FFMA.FTZ R47, R39, R0, R47 ;  /* 0x00000000272f7223 */ /* 0x000fe2000001002f */
[----:B------:R-:W-:Y:S02]  /*cd70*/  HADD2.F32 R21, -RZ, R32.H1_H1 ;  /* 0x30000020ff157230 */ /* 0x000fe40000004100 */
[----:B------:R-:W-:Y:S01]  /*cd80*/  FFMA.FTZ R35, R33, R16, R35 ;  /* 0x0000001021237223 */ /* 0x000fe20000010023 */
[----:B------:R-:W-:-:S02]  /*cd90*/  HADD2.F32 R5, -RZ, R5.H0_H0 ;  /* 0x20000005ff057230 */ /* 0x000fc40000004100 */
[----:B------:R-:W-:Y:S02]  /*cda0*/  HADD2.F32 R0, -RZ, R34.H1_H1 ;  /* 0x30000022ff007230 */ /* 0x000fe40000004100 */
        /* <DEDUP_REMOVED lines=16> */
.L_x_3231:
[----:B------:R-:W-:Y:S05]  /*ceb0*/  BSYNC.RECONVERGENT B0 ;  /* 0x0000000000007941 */ /* 0x000fea0003800200 */
.L_x_3230:
[----:B-----5:R2:W-:Y:S01]  /*cec0*/  STS.128 [R57], R32 ;  /* 0x0000002039007388 */ /* 0x0205e20000000c00 */
[----:B------:R-:W-:Y:S01]  /*ced0*/  LOP3.LUT R0, R22, 0x40, RZ, 0xfc, !PT ;  /* 0x0000004016007812 */ /* 0x000fe200078efcff */
[----:B------:R-:W-:Y:S03]  /*cee0*/  BSSY.RECONVERGENT B0, `(.L_x_3232) ;  /* 0x000002b000007945 */ /* 0x000fe60003800200 */
[----:B------:R-:W-:-:S13]  /*cef0*/  ISETP.GE.AND P0, PT, R0, R17, PT ;  /* 0x000000110000720c */ /* 0x000fda0003f06270 */
[----:B------:R-:W-:Y:S05]  /*cf00*/  @P0 BRA `(.L_x_3233) ;  /* 0x0000000000a00947 */ /* 0x000fea0003800000 */
[----:B------:R-:W3:Y:S04]  /*cf10*/  LDG.E.64 R4, desc[UR4][R44.64+0x40] ;  /* 0x000040042c047981 */ /* 0x000ee8000c1e1b00 */
[----:B------:R-:W4:Y:S01]  /*cf20*/  LDG.E.64 R6, desc[UR4][R36.64+0x40] ;  /* 0x0000400424067981 */ /* 0x000f22000c1e1b00 */
[----:B--2---:R-:W-:Y:S01]  /*cf30*/  MOV R32, R29 ;  /* 0x0000001d00207202 */ /* 0x004fe20000000f00 */
[--C-:B------:R-:W-:Y:S02]  /*cf40*/  HADD2.F32 R26, -RZ, R31.reuse.H1_H1 ;  /* 0x3000001fff1a7230 */ /* 0x100fe40000004100 */
[----:B------:R-:W-:Y:S02]  /*cf50*/  HADD2.F32 R33, -RZ, R31.H0_H0 ;  /* 0x2000001fff217230 */ /* 0x000fe40000004100 */
[----:B------:R-:W-:-:S02]  /*cf60*/  HADD2.F32 R29, -RZ, R32.H0_H0 ;  /* 0x20000020ff1d7230 */ /* 0x000fc40000004100 */
[----:B------:R-:W-:Y:S02]  /*cf70*/  HADD2.F32 R32, -RZ, R32.H1_H1 ;  /* 0x30000020ff207230 */ /* 0x000fe40000004100 */
[----:B---3--:R-:W-:Y:S02]  /*cf80*/  HADD2.F32 R16, -RZ, R4.H1_H1 ;  /* 0x30000004ff107230 */ /* 0x008fe40000004100 */
[----:B------:R-:W-:Y:S02]  /*cf90*/  HADD2.F32 R0, -RZ, R5.H1_H1 ;  /* 0x30000005ff007230 */ /* 0x000fe40000004100 */
[--C-:B----4-:R-:W-:Y:S02]  /*cfa0*/  HADD2.F32 R25, -RZ, R6.reuse.H1_H1 ;  /* 0x30000006ff197230 */ /* 0x110fe40000004100 */
        /* <DEDUP_REMOVED lines=30> */
.L_x_3233:
[----:B------:R-:W-:Y:S05]  /*d190*/  BSYNC.RECONVERGENT B0 ;  /* 0x0000000000007941 */ /* 0x000fea0003800200 */
.L_x_3232:
[----:B------:R3:W-:Y:S01]  /*d1a0*/  STS.128 [R57+0x2000], R28 ;  /* 0x0020001c39007388 */ /* 0x0007e20000000c00 */
[----:B------:R-:W-:Y:S01]  /*d1b0*/  LOP3.LUT R0, R22, 0x80, RZ, 0xfc, !PT ;  /* 0x0000008016007812 */ /* 0x000fe200078efcff */
[----:B------:R-:W-:Y:S03]  /*d1c0*/  BSSY.RECONVERGENT B0, `(.L_x_3234) ;  /* 0x000002b000007945 */ /* 0x000fe60003800200 */
[----:B------:R-:W-:-:S13]  /*d1d0*/  ISETP.GE.AND P0, PT, R0, R17, PT ;  /* 0x000000110000720c */ /* 0x000fda0003f06270 */
[----:B------:R-:W-:Y:S05]  /*d1e0*/  @P0 BRA `(.L_x_3235) ;  /* 0x0000000000a00947 */ /* 0x000fea0003800000 */
[----:B------:R-:W4:Y:S04]  /*d1f0*/  LDG.E.64 R4, desc[UR4][R44.64+0x80] ;  /* 0x000080042c047981 */ /* 0x000f28000c1e1b00 */
[----:B------:R-:W5:Y:S01]  /*d200*/  LDG.E.64 R6, desc[UR4][R36.64+0x80] ;  /* 0x0000800424067981 */ /* 0x000f62000c1e1b00 */
[--C-:B------:R-:W-:Y:S01]  /*d210*/  HADD2.F32 R26, -RZ, R13.reuse.H0_H0 ;  /* 0x2000000dff1a7230 */ /* 0x100fe20000004100 */
[----:B------:R-:W-:Y:S01]  /*d220*/  MOV R25, R14 ;  /* 0x0000000e00197202 */ /* 0x000fe20000000f00 */
[----:B---3--:R-:W-:Y:S02]  /*d230*/  HADD2.F32 R28, -RZ, R13.H1_H1 ;  /* 0x3000000dff1c7230 */ /* 0x008fe40000004100 */
[--C-:B------:R-:W-:Y:S02]  /*d240*/  HADD2.F32 R21, -RZ, R15.reuse.H1_H1 ;  /* 0x3000000fff157230 */ /* 0x100fe40000004100 */
[----:B------:R-:W-:-:S02]  /*d250*/  HADD2.F32 R30, -RZ, R15.H0_H0 ;  /* 0x2000000fff1e7230 */ /* 0x000fc40000004100 */
[----:B----4-:R-:W-:Y:S02]  /*d260*/  HADD2.F32 R13, -RZ, R4.H1_H1 ;  /* 0x30000004ff0d7230 */ /* 0x010fe40000004100 */
[----:B------:R-:W-:Y:S02]  /*d270*/  HADD2.F32 R0, -RZ, R5.H1_H1 ;  /* 0x30000005ff007230 */ /* 0x000fe40000004100 */
[--C-:B-----5:R-:W-:Y:S02]  /*d280*/  HADD2.F32 R16, -RZ, R6.reuse.H1_H1 ;  /* 0x30000006ff107230 */ /* 0x120fe40000004100 */
        /* <DEDUP_REMOVED lines=30> */
.L_x_3235:
[----:B------:R-:W-:Y:S05]  /*d470*/  BSYNC.RECONVERGENT B0 ;  /* 0x0000000000007941 */ /* 0x000fea0003800200 */
.L_x_3234:
        /* <DEDUP_REMOVED lines=44> */
.L_x_3237:
[----:B------:R-:W-:Y:S05]  /*d740*/  BSYNC.RECONVERGENT B0 ;  /* 0x0000000000007941 */ /* 0x000fea0003800200 */
.L_x_3236:
[----:B------:R1:W-:Y:S02]  /*d750*/  STS.128 [R57+0x6000], R8 ;  /* 0x0060000839007388 */ /* 0x0003e40000000c00 */
.L_x_3229:
[----:B------:R-:W-:Y:S05]  /*d760*/  BSYNC.RECONVERGENT B1 ;  /* 0x0000000000017941 */ /* 0x000fea0003800200 */
.L_x_3228:
[----:B------:R-:W-:Y:S01]  /*d770*/  IADD3 R25, PT, PT, R102, 0x10, RZ ;  /* 0x0000001066197810 */ /* 0x000fe20007ffe0ff */
[----:B------:R-:W-:Y:S03]  /*d780*/  BSSY.RECONVERGENT B1, `(.L_x_3238) ;  /* 0x00000e5000017945 */ /* 0x000fe60003800200 */
[----:B------:R-:W-:-:S13]  /*d790*/  ISETP.GE.AND P0, PT, R25, UR14, PT ;  /* 0x0000000e19007c0c */ /* 0x000fda000bf06270 */
        /* <DEDUP_REMOVED lines=27> */
[----:B---3--:R-:W-:Y:S02]  /*d950*/  HADD2.F32 R0, -RZ, R5.H1_H1 ;  /* 0x30000005ff007230 */ /* 0x008fe40000004100 */
[----:B------:R-:W-:Y:S02]  /*d960*/  HADD2.F32 R26, -RZ, R6.H1_H1 ;  /* 0x30000006ff1a7230 */ /* 0x000fe40000004100 */
[----:B------:R-:W-:Y:S02]  /*d970*/  HADD2.F32 R16, -RZ, R4.H1_H1 ;  /* 0x30000004ff107230 */ /* 0x000fe40000004100 */
[C---:B------:R-:W-:Y:S01]  /*d980*/  FMUL.FTZ R36, R33.reuse, R0 ;  /* 0x0000000021247220 */ /* 0x040fe20000410000 */
[----:B------:R-:W-:Y:S01]  /*d990*/  FMUL.FTZ R33, R33, R21 ;  /* 0x0000001521217220 */ /* 0x000fe20000410000 */
[----:B------:R-:W-:Y:S01]  /*d9a0*/  FMUL.FTZ R35, R41, R26 ;  /* 0x0000001a29237220 */ /* 0x000fe20000410000 */
[----:B------:R-:W-:-:S02]  /*d9b0*/  HADD2.F32 R6, -RZ, R6.H0_H0 ;  /* 0x20000006ff067230 */ /* 0x000fc40000004100 */
[C---:B------:R-:W-:Y:S01]  /*d9c0*/  FFMA.FTZ R36, R39.reuse, R21, -R36 ;  /* 0x0000001527247223 */ /* 0x040fe20000010824 */
[----:B------:R-:W-:Y:S01]  /*d9d0*/  FFMA.FTZ R33, R39, R0, R33 ;  /* 0x0000000027217223 */ /* 0x000fe20000010021 */
[----:B------:R-:W-:Y:S02]  /*d9e0*/  HADD2.F32 R21, -RZ, R32.H1_H1 ;  /* 0x30000020ff157230 */ /* 0x000fe40000004100 */
[----:B------:R-:W-:Y:S01]  /*d9f0*/  FMUL.FTZ R38, R41, R16 ;  /* 0x0000001029267220 */ /* 0x000fe20000410000 */
[----:B------:R-:W-:Y:S02]  /*da00*/  HADD2.F32 R4, -RZ, R4.H0_H0 ;  /* 0x20000004ff047230 */ /* 0x000fe40000004100 */
[----:B------:R-:W-:Y:S02]  /*da10*/  HADD2.F32 R5, -RZ, R5.H0_H0 ;  /* 0x20000005ff057230 */ /* 0x000fe40000004100 */
[----:B------:R-:W-:Y:S02]  /*da20*/  HADD2.F32 R0, -RZ, R34.H1_H1 ;  /* 0x30000022ff007230 */ /* 0x000fe40000004100 */
[----:B------:R-:W-:-:S02]  /*da30*/  HADD2.F32 R7, -RZ, R7.H0_H0 ;  /* 0x20000007ff077230 */ /* 0x000fc40000004100 */
[C---:B------:R-:W-:Y:S01]  /*da40*/  FFMA.FTZ R35, R37.reuse, R16, R35 ;  /* 0x0000001025237223 */ /* 0x040fe20000010023 */
[----:B------:R-:W-:Y:S01]  /*da50*/  FFMA.FTZ R38, R37, R26, -R38 ;  /* 0x0000001a25267223 */ /* 0x000fe20000010826 */
[C---:B------:R-:W-:Y:S01]  /*da60*/  FMUL.FTZ R16, R21.reuse, R4 ;  /* 0x0000000415107220 */ /* 0x040fe20000410000 */
        /* <DEDUP_REMOVED lines=14> */
.L_x_3241:
[----:B------:R-:W-:Y:S05]  /*db50*/  BSYNC.RECONVERGENT B0 ;  /* 0x0000000000007941 */ /* 0x000fea0003800200 */
.L_x_3240:
[----:B-----5:R1:W-:Y:S01]  /*db60*/  STS.128 [R57+0x800], R32 ;  /* 0x0008002039007388 */ /* 0x0203e20000000c00 */
[----:B------:R-:W-:Y:S01]  /*db70*/  LOP3.LUT R0, R22, 0x40, RZ, 0xfc, !PT ;  /* 0x0000004016007812 */ /* 0x000fe200078efcff */
[----:B------:R-:W-:Y:S03]  /*db80*/  BSSY.RECONVERGENT B0, `(.L_x_3242) ;  /* 0x0000034000007945 */ /* 0x000fe60003800200 */
[----:B------:R-:W-:-:S13]  /*db90*/  ISETP.GE.AND P0, PT, R0, R17, PT ;  /* 0x000000110000720c */ /* 0x000fda0003f06270 */
[----:B------:R-:W-:Y:S05]  /*dba0*/  @P0 BRA `(.L_x_3243) ;  /* 0x0000000000c40947 */ /* 0x000fea0003800000 */
[----:B------:R-:W2:Y:S01]  /*dbb0*/  LDCU.64 UR10, c[0x0][0x4c8] ;  /* 0x00009900ff0a77ac */ /* 0x000ea20008000a00 */
[C---:B---3--:R-:W-:Y:S01]  /*dbc0*/  IADD3 R5, P0, PT, R27.reuse, R20, RZ ;  /* 0x000000141b057210 */ /* 0x048fe20007f1e0ff */
[----:B------:R-:W1:Y:S03]  /*dbd0*/  LDCU.64 UR8, c[0x0][0x4d0] ;  /* 0x00009a00ff0877ac */ /* 0x000e660008000a00 */
[----:B------:R-:W-:Y:S02]  /*dbe0*/  LEA.HI.X.SX32 R4, R27, R24, 0x1, P0 ;  /* 0x000000181b047211 */ /* 0x000fe400000f0eff */
[C---:B------:R-:W-:Y:S02]  /*dbf0*/  SHF.L.U32 R0, R5.reuse, 0x1, RZ ;  /* 0x0000000105007819 */ /* 0x040fe400000006ff */
[----:B------:R-:W-:Y:S02]  /*dc00*/  SHF.L.U64.HI R4, R5, 0x1, R4 ;  /* 0x0000000105047819 */ /* 0x000fe40000010204 */
[----:B--2---:R-:W-:-:S02]  /*dc10*/  IADD3 R6, P1, PT, R0, UR10, RZ ;  /* 0x0000000a00067c10 */ /* 0x004fc4000ff3e0ff */
[----:B-1----:R-:W-:Y:S02]  /*dc20*/  IADD3 R34, P0, PT, R0, UR8, RZ ;  /* 0x0000000800227c10 */ /* 0x002fe4000ff1e0ff */
[C---:B------:R-:W-:Y:S02]  /*dc30*/  IADD3.X R7, PT, PT, R4.reuse, UR11, RZ, P1, !PT ;  /* 0x0000000b04077c10 */ /* 0x040fe40008ffe4ff */
[----:B------:R-:W-:-:S04]  /*dc40*/  IADD3.X R35, PT, PT, R4, UR9, RZ, P0, !PT ;  /* 0x0000000904237c10 */ /* 0x000fc800087fe4ff */
[----:B------:R-:W2:Y:S04]  /*dc50*/  LDG.E.64 R6, desc[UR4][R6.64+0x40] ;  /* 0x0000400406067981 */ /* 0x000ea8000c1e1b00 */
[----:B------:R1:W3:Y:S01]  /*dc60*/  LDG.E.64 R4, desc[UR4][R34.64+0x40] ;  /* 0x0000400422047981 */ /* 0x0002e2000c1e1b00 */
[--C-:B------:R-:W-:Y:S02]  /*dc70*/  HADD2.F32 R33, -RZ, R29.reuse.H0_H0 ;  /* 0x2000001dff217230 */ /* 0x100fe40000004100 */
[----:B------:R-:W-:Y:S02]  /*dc80*/  HADD2.F32 R37, -RZ, R29.H1_H1 ;  /* 0x3000001dff257230 */ /* 0x000fe40000004100 */
[--C-:B------:R-:W-:Y:S02]  /*dc90*/  HADD2.F32 R29, -RZ, R31.reuse.H1_H1 ;  /* 0x3000001fff1d7230 */ /* 0x100fe40000004100 */
[----:B-1----:R-:W-:-:S02]  /*dca0*/  HADD2.F32 R35, -RZ, R31.H0_H0 ;  /* 0x2000001fff237230 */ /* 0x002fc40000004100 */
        /* <DEDUP_REMOVED lines=33> */
.L_x_3243:
[----:B------:R-:W-:Y:S05]  /*dec0*/  BSYNC.RECONVERGENT B0 ;  /* 0x0000000000007941 */ /* 0x000fea0003800200 */
.L_x_3242:
        /* <DEDUP_REMOVED lines=32> */
[C---:B------:R-:W-:Y:S01]  /*e0d0*/  FFMA.FTZ R15, R32.reuse, R14, -R15 ;  /* 0x0000000e200f7223 */ /* 0x040fe2000001080f */
[----:B------:R-:W-:Y:S02]  /*e0e0*/  HADD2.F32 R13, -RZ, R12.H1_H1 ;  /* 0x3000000cff0d7230 */ /* 0x000fe40000004100 */
[----:B------:R-:W-:Y:S02]  /*e0f0*/  HADD2.F32 R4, -RZ, R4.H0_H0 ;  /* 0x20000004ff047230 */ /* 0x000fe40000004100 */
[----:B------:R-:W-:Y:S02]  /*e100*/  HADD2.F32 R5, -RZ, R5.H0_H0 ;  /* 0x20000005ff057230 */ /* 0x000fe40000004100 */
[----:B------:R-:W-:Y:S02]  /*e110*/  HADD2.F32 R14, -RZ, R26.H1_H1 ;  /* 0x3000001aff0e7230 */ /* 0x000fe40000004100 */
[----:B------:R-:W-:Y:S01]  /*e120*/  FFMA.FTZ R0, R32, R0, R21 ;  /* 0x0000000020007223 */ /* 0x000fe20000010015 */
[----:B------:R-:W-:-:S02]  /*e130*/  HADD2.F32 R7, -RZ, R7.H0_H0 ;  /* 0x20000007ff077230 */ /* 0x000fc40000004100 */
[C---:B------:R-:W-:Y:S01]  /*e140*/  FMUL.FTZ R31, R13.reuse, R6 ;  /* 0x000000060d1f7220 */ /* 0x040fe20000410000 */
[----:B------:R-:W-:Y:S02]  /*e150*/  HADD2.F32 R21, -RZ, R12.H0_H0 ;  /* 0x2000000cff157230 */ /* 0x000fe40000004100 */
[----:B------:R-:W-:Y:S01]  /*e160*/  FMUL.FTZ R12, R13, R4 ;  /* 0x000000040d0c7220 */ /* 0x000fe20000410000 */
[----:B------:R-:W-:Y:S02]  /*e170*/  HADD2.F32 R26, -RZ, R26.H0_H0 ;  /* 0x2000001aff1a7230 */ /* 0x000fe40000004100 */
[C---:B------:R-:W-:Y:S01]  /*e180*/  FMUL.FTZ R13, R14.reuse, R5 ;  /* 0x000000050e0d7220 */ /* 0x040fe20000410000 */
[-C--:B------:R-:W-:Y:S01]  /*e190*/  FMUL.FTZ R14, R14, R7.reuse ;  /* 0x000000070e0e7220 */ /* 0x080fe20000410000 */
[----:B------:R-:W-:Y:S01]  /*e1a0*/  FFMA.FTZ R29, R28, R16, -R29 ;  /* 0x000000101c1d7223 */ /* 0x000fe2000001081d */
        /* <DEDUP_REMOVED lines=9> */
.L_x_3245:
[----:B------:R-:W-:Y:S05]  /*e240*/  BSYNC.RECONVERGENT B0 ;  /* 0x0000000000007941 */ /* 0x000fea0003800200 */
.L_x_3244:
        /* <DEDUP_REMOVED lines=54> */
.L_x_3247:
[----:B------:R-:W-:Y:S05]  /*e5b0*/  BSYNC.RECONVERGENT B0 ;  /* 0x0000000000007941 */ /* 0x000fea0003800200 */
.L_x_3246:
[----:B------:R1:W-:Y:S02]  /*e5c0*/  STS.128 [R57+0x6800], R8 ;  /* 0x0068000839007388 */ /* 0x0003e40000000c00 */
.L_x_3239:
[----:B------:R-:W-:Y:S05]  /*e5d0*/  BSYNC.RECONVERGENT B1 ;  /* 0x0000000000017941 */ /* 0x000fea0003800200 */
.L_x_3238:
[----:B------:R-:W-:Y:S01]  /*e5e0*/  IADD3 R27, PT, PT, R102, 0x20, RZ ;  /* 0x00000020661b7810 */ /* 0x000fe20007ffe0ff */
[----:B------:R-:W-:Y:S03]  /*e5f0*/  BSSY.RECONVERGENT B1, `(.L_x_3248) ;  /* 0x00000e6000017945 */ /* 0x000fe60003800200 */
[----:B------:R-:W-:-:S13]  /*e600*/  ISETP.GE.AND P0, PT, R27, UR14, PT ;  /* 0x0000000e1b007c0c */ /* 0x000fda000bf06270 */
        /* <DEDUP_REMOVED lines=30> */
[----:B------:R-:W-:Y:S02]  /*e7f0*/  HADD2.F32 R26, -RZ, R7.H1_H1 ;  /* 0x30000007ff1a7230 */ /* 0x000fe40000004100 */
[----:B------:R-:W-:Y:S01]  /*e800*/  FMUL.FTZ R41, R39, R16 ;  /* 0x0000001027297220 */ /* 0x000fe20000410000 */
[----:B------:R-:W-:Y:S01]  /*e810*/  FMUL.FTZ R35, R37, R0 ;  /* 0x0000000025237220 */ /* 0x000fe20000410000 */
[-C--:B------:R-:W-:Y:S01]  /*e820*/  FMUL.FTZ R39, R39, R33.reuse ;  /* 0x0000002127277220 */ /* 0x080fe20000410000 */
[-C--:B------:R-:W-:Y:S01]  /*e830*/  FMUL.FTZ R37, R37, R26.reuse ;  /* 0x0000001a25257220 */ /* 0x080fe20000410000 */
[----:B------:R-:W-:Y:S01]  /*e840*/  FFMA.FTZ R41, R36, R33, -R41 ;  /* 0x0000002124297223 */ /* 0x000fe20000010829 */
[----:B------:R-:W-:Y:S01]  /*e850*/  FFMA.FTZ R35, R38, R26, -R35 ;  /* 0x0000001a26237223 */ /* 0x000fe20000010823 */
[----:B------:R-:W-:-:S02]  /*e860*/  HADD2.F32 R6, -RZ, R6.H0_H0 ;  /* 0x20000006ff067230 */ /* 0x000fc40000004100 */
[----:B------:R-:W-:Y:S02]  /*e870*/  HADD2.F32 R33, -RZ, R32.H1_H1 ;  /* 0x30000020ff217230 */ /* 0x000fe40000004100 */
[----:B------:R-:W-:Y:S02]  /*e880*/  HADD2.F32 R4, -RZ, R4.H0_H0 ;  /* 0x20000004ff047230 */ /* 0x000fe40000004100 */
[----:B------:R-:W-:Y:S02]  /*e890*/  HADD2.F32 R5, -RZ, R5.H0_H0 ;  /* 0x20000005ff057230 */ /* 0x000fe40000004100 */
[----:B------:R-:W-:Y:S02]  /*e8a0*/  HADD2.F32 R26, -RZ, R34.H1_H1 ;  /* 0x30000022ff1a7230 */ /* 0x000fe40000004100 */
[----:B------:R-:W-:Y:S01]  /*e8b0*/  FFMA.FTZ R0, R38, R0, R37 ;  /* 0x0000000026007223 */ /* 0x000fe20000010025 */
[----:B------:R-:W-:Y:S02]  /*e8c0*/  HADD2.F32 R7, -RZ, R7.H0_H0 ;  /* 0x20000007ff077230 */ /* 0x000fe40000004100 */
[----:B------:R-:W-:Y:S01]  /*e8d0*/  FFMA.FTZ R16, R36, R16, R39 ;  /* 0x0000001024107223 */ /* 0x000fe20000010027 */
        /* <DEDUP_REMOVED lines=15> */
.L_x_3251:
[----:B------:R-:W-:Y:S05]  /*e9d0*/  BSYNC.RECONVERGENT B0 ;  /* 0x0000000000007941 */ /* 0x000fea0003800200 */
.L_x_3250:
        /* <DEDUP_REMOVED lines=14> */
[----:B------:R-:W-:-:S03]  /*eac0*/  IADD3.X R7, PT, PT, R4, UR11, RZ, P1, !PT ;  /* 0x0000000b04077c10 */ /* 0x000fc60008ffe4ff */
[----:B------:R-:W2:Y:S04]  /*ead0*/  LDG.E.64 R4, desc[UR4][R36.64+0x40] ;  /* 0x0000400424047981 */ /* 0x000ea8000c1e1b00 */
[----:B------:R-:W3:Y:S01]  /*eae0*/  LDG.E.64 R6, desc[UR4][R6.64+0x40] ;  /* 0x0000400406067981 */ /* 0x000ee2000c1e1b00 */
[----:B-1----:R-:W-:Y:S02]  /*eaf0*/  HADD2.F32 R35, -RZ, R29.H1_H1 ;  /* 0x3000001dff237230 */ /* 0x002fe40000004100 */
[----:B------:R-:W-:Y:S02]  /*eb00*/  HADD2.F32 R33, -RZ, R31.H1_H1 ;  /* 0x3000001fff217230 */ /* 0x000fe40000004100 */
[----:B------:R-:W-:Y:S02]  /*eb10*/  HADD2.F32 R32, -RZ, R29.H0_H0 ;  /* 0x2000001dff207230 */ /* 0x000fe40000004100 */
        /* <DEDUP_REMOVED lines=17> */
[C---:B------:R-:W-:Y:S01]  /*ec30*/  FMUL.FTZ R35, R29.reuse, R6 ;  /* 0x000000061d237220 */ /* 0x040fe20000410000 */
[----:B------:R-:W-:Y:S01]  /*ec40*/  HADD2.F32 R26, -RZ, R30.H1_H1 ;  /* 0x3000001eff1a7230 */ /* 0x000fe20000004100 */
[----:B------:R-:W-:Y:S01]  /*ec50*/  F2FP.F16.F32.PACK_AB R16, R16, R37 ;  /* 0x000000251010723e */ /* 0x000fe200000000ff */
        /* <DEDUP_REMOVED lines=10> */
[----:B------:R-:W-:-:S03]  /*ed00*/  FFMA.FTZ R26, R30, R5, R26 ;  /* 0x000000051e1a7223 */ /* 0x000fc6000001001a */
[----:B------:R-:W-:Y:S02]  /*ed10*/  F2FP.F16.F32.PACK_AB R28, R35, R28 ;  /* 0x0000001c231c723e */ /* 0x000fe400000000ff */
[----:B------:R-:W-:Y:S02]  /*ed20*/  F2FP.F16.F32.PACK_AB R30, R26, R29 ;  /* 0x0000001d1a1e723e */ /* 0x000fe400000000ff */
[----:B------:R-:W-:Y:S02]  /*ed30*/  MOV R29, R16 ;  /* 0x00000010001d7202 */ /* 0x000fe40000000f00 */
.L_x_3253:
[----:B------:R-:W-:Y:S05]  /*ed40*/  BSYNC.RECONVERGENT B0 ;  /* 0x0000000000007941 */ /* 0x000fea0003800200 */
.L_x_3252:
        /* <DEDUP_REMOVED lines=16> */
[----:B------:R1:W4:Y:S01]  /*ee50*/  LDG.E.64 R4, desc[UR4][R32.64+0x80] ;  /* 0x0000800420047981 */ /* 0x000322000c1e1b00 */
[--C-:B---3--:R-:W-:Y:S02]  /*ee60*/  HADD2.F32 R28, -RZ, R13.reuse.H0_H0 ;  /* 0x2000000dff1c7230 */ /* 0x108fe40000004100 */
[----:B------:R-:W-:Y:S02]  /*ee70*/  HADD2.F32 R30, -RZ, R13.H1_H1 ;  /* 0x3000000dff1e7230 */ /* 0x000fe40000004100 */
[--C-:B------:R-:W-:Y:S01]  /*ee80*/  HADD2.F32 R29, -RZ, R15.reuse.H1_H1 ;  /* 0x3000000fff1d7230 */ /* 0x100fe20000004100 */
[----:B------:R-:W-:Y:S01]  /*ee90*/  MOV R26, R14 ;  /* 0x0000000e001a7202 */ /* 0x000fe20000000f00 */
[----:B-1----:R-:W-:-:S02]  /*eea0*/  HADD2.F32 R32, -RZ, R15.H0_H0 ;  /* 0x2000000fff207230 */ /* 0x002fc40000004100 */
[----:B--2---:R-:W-:Y:S02]  /*eeb0*/  HADD2.F32 R16, -RZ, R6.H1_H1 ;  /* 0x30000006ff107230 */ /* 0x004fe40000004100 */
        /* <DEDUP_REMOVED lines=32> */
.L_x_3255:
[----:B------:R-:W-:Y:S05]  /*f0c0*/  BSYNC.RECONVERGENT B0 ;  /* 0x0000000000007941 */ /* 0x000fea0003800200 */
.L_x_3254:
        /* <DEDUP_REMOVED lines=54> */
.L_x_3257:
[----:B------:R-:W-:Y:S05]  /*f430*/  BSYNC.RECONVERGENT B0 ;  /* 0x0000000000007941 */ /* 0x000fea0003800200 */
.L_x_3256:
[----:B------:R1:W-:Y:S02]  /*f440*/  STS.128 [R57+0x7000], R8 ;  /* 0x0070000839007388 */ /* 0x0003e40000000c00 */
.L_x_3249:
[----:B------:R-:W-:Y:S05]  /*f450*/  BSYNC.RECONVERGENT B1 ;  /* 0x0000000000017941 */ /* 0x000fea0003800200 */
.L_x_3248:
[----:B------:R-:W-:-:S04]  /*f460*/  IADD3 R40, PT, PT, R102, 0x30, RZ ;  /* 0x0000003066287810 */ /* 0x000fc80007ffe0ff */
[----:B------:R-:W-:-:S13]  /*f470*/  ISETP.GE.AND P0, PT, R40, UR14, PT ;  /* 0x0000000e28007c0c */ /* 0x000fda000bf06270 */
        /* <DEDUP_REMOVED lines=45> */
[C---:B------:R-:W-:Y:S01]  /*f750*/  FFMA.FTZ R36, R19.reuse, R16, -R36 ;  /* 0x0000001013247223 */ /* 0x040fe20000010824 */
        /* <DEDUP_REMOVED lines=17> */
.L_x_3259:
[----:B------:R-:W-:Y:S05]  /*f870*/  BSYNC.RECONVERGENT B0 ;  /* 0x0000000000007941 */ /* 0x000fea0003800200 */
.L_x_3258:
        /* <DEDUP_REMOVED lines=55> */
.L_x_3261:
[----:B------:R-:W-:Y:S05]  /*fbf0*/  BSYNC.RECONVERGENT B0 ;  /* 0x0000000000007941 */ /* 0x000fea0003800200 */
.L_x_3260:
        /* <DEDUP_REMOVED lines=17> */
[--C-:B------:R-:W-:Y:S01]  /*fd10*/  HADD2.F32 R18, -RZ, R13.reuse.H0_H0 ;  /* 0x2000000dff127230 */ /* 0x100fe20000004100 */
[----:B------:R-:W-:Y:S01]  /*fd20*/  MOV R16, R14 ;  /* 0x0000000e00107202 */ /* 0x000fe20000000f00 */
[----:B------:R-:W-:Y:S02]  /*fd30*/  HADD2.F32 R26, -RZ, R13.H1_H1 ;  /* 0x3000000dff1a7230 */ /* 0x000fe40000004100 */
[--C-:B------:R-:W-:Y:S02]  /*fd40*/  HADD2.F32 R14, -RZ, R15.reuse.H1_H1 ;  /* 0x3000000fff0e7230 */ /* 0x100fe40000004100 */
[----:B------:R-:W-:-:S02]  /*fd50*/  HADD2.F32 R21, -RZ, R15.H0_H0 ;  /* 0x2000000fff157230 */ /* 0x000fc40000004100 */
        /* <DEDUP_REMOVED lines=33> */
.L_x_3263:
[----:B------:R-:W-:Y:S05]  /*ff70*/  BSYNC.RECONVERGENT B0 ;  /* 0x0000000000007941 */ /* 0x000fea0003800200 */
.L_x_3262:
        /* <DEDUP_REMOVED lines=54> */
.L_x_3265:
[----:B------:R-:W-:Y:S05]  /*102e0*/  BSYNC.RECONVERGENT B0 ;  /* 0x0000000000007941 */ /* 0x000fea0003800200 */
.L_x_3264:
[----:B------:R1:W-:Y:S01]  /*102f0*/  STS.128 [R57+0x7800], R8 ;  /* 0x0078000839007388 */ /* 0x0003e20000000c00 */
[----:B------:R-:W-:Y:S05]  /*10300*/  BRA `(.L_x_3226) ;  /* 0x0000005400fc7947 */ /* 0x000fea0003800000 */
.L_x_3227:
        /* <DEDUP_REMOVED lines=60> */
[----:B---3--:R-:W-:Y:S02]  /*106d0*/  HADD2.F32 R5, -RZ, R8.H0_H0 ;  /* 0x20000008ff057230 */ /* 0x008fe40000004100 */
        /* <DEDUP_REMOVED lines=33> */
.L_x_3269:
[----:B------:R-:W-:Y:S05]  /*108f0*/  BSYNC.RECONVERGENT B0 ;  /* 0x0000000000007941 */ /* 0x000fea0003800200 */
.L_x_3268:
        /* <DEDUP_REMOVED lines=27> */
[--C-:B--2---:R-:W-:Y:S02]  /*10ab0*/  HADD2.F32 R46, -RZ, R4.reuse.H0_H0 ;  /* 0x20000004ff2e7230 */ /* 0x104fe40000004100 */
        /* <DEDUP_REMOVED lines=23> */
[--C-:B------:R-:W-:Y:S02]  /*10c30*/  HADD2.F32 R4, -RZ, R36.reuse.H0_H0 ;  /* 0x20000024ff047230 */ /* 0x100fe40000004100 */
        /* <DEDUP_REMOVED lines=31> */
.L_x_3271:
[----:B------:R-:W-:Y:S05]  /*10e30*/  BSYNC.RECONVERGENT B0 ;  /* 0x0000000000007941 */ /* 0x000fea0003800200 */
.L_x_3270:
        /* <DEDUP_REMOVED lines=24> */
[----:B---3--:R-:W-:Y:S02]  /*10fc0*/  HADD2.F32 R36, -RZ, R12.H1_H1 ;  /* 0x3000000cff247230 */ /* 0x008fe40000004100 */
        /* <DEDUP_REMOVED lines=24> */
[----:B------:R-:W-:Y:S02]  /*11150*/  HADD2.F32 R39, -RZ, R32.H1_H1 ;  /* 0x30000020ff277230 */ /* 0x000fe40000004100 */
[----:B------:R-:W-:Y:S01]  /*11160*/  FMUL.FTZ R14, R14, R5 ;  /* 0x000000050e0e7220 */ /* 0x000fe20000410000 */
[----:B-----5:R-:W-:Y:S02]  /*11170*/  HADD2.F32 R5, -RZ, R8.H0_H0 ;  /* 0x20000008ff057230 */ /* 0x020fe40000004100 */
        /* <DEDUP_REMOVED lines=31> */
.L_x_3273:
[----:B------:R-:W-:Y:S05]  /*11370*/  BSYNC.RECONVERGENT B0 ;  /* 0x0000000000007941 */ /* 0x000fea0003800200 */
.L_x_3272:
        /* <DEDUP_REMOVED lines=19> */
[----:B------:R-:W3:Y:S01]  /*114b0*/  LDG.E.128 R4, desc[UR4][R4.64+0x180] ;  /* 0x0001800404047981 */ /* 0x000ee2000c1e1d00 */
[----:B-1----:R-:W-:-:S04]  /*114c0*/  IADD3 R10, P0, PT, R9, UR8, RZ ;  /* 0x00000008090a7c10 */ /* 0x002fc8000ff1e0ff */
[----:B------:R-:W-:-:S06]  /*114d0*/  IADD3.X R11, PT, PT, R8, UR9, RZ, P0, !PT ;  /* 0x00000009080b7c10 */ /* 0x000fcc00087fe4ff */
[----:B------:R-:W2:Y:S01]  /*114e0*/  LDG.E.128 R8, desc[UR4][R10.64+0x180] ;  /* 0x000180040a087981 */ /* 0x000ea2000c1e1d00 */
[--C-:B-----5:R-:W-:Y:S02]  /*114f0*/  HADD2.F32 R25, -RZ, R12.reuse.H0_H0 ;  /* 0x2000000cff197230 */ /* 0x120fe40000004100 */
[----:B----4-:R-:W-:Y:S02]  /*11500*/  HADD2.F32 R32, -RZ, R12.H1_H1 ;  /* 0x3000000cff207230 */ /* 0x010fe40000004100 */
        /* <DEDUP_REMOVED lines=26> */
[----:B--2---:R-:W-:Y:S02]  /*116b0*/  HADD2.F32 R5, -RZ, R8.H0_H0 ;  /* 0x20000008ff057230 */ /* 0x004fe40000004100 */
        /* <DEDUP_REMOVED lines=31> */
.L_x_3275:
[----:B------:R-:W-:Y:S05]  /*118b0*/  BSYNC.RECONVERGENT B0 ;  /* 0x0000000000007941 */ /* 0x000fea0003800200 */
.L_x_3274:
[----:B------:R1:W-:Y:S02]  /*118c0*/  STS.128 [R57+0x6000], R28 ;  /* 0x0060001c39007388 */ /* 0x0003e40000000c00 */
.L_x_3267:
[----:B------:R-:W-:Y:S05]  /*118d0*/  BSYNC.RECONVERGENT B1 ;  /* 0x0000000000017941 */ /* 0x000fea0003800200 */
.L_x_3266:
[----:B------:R-:W-:Y:S01]  /*118e0*/  IADD3 R25, PT, PT, R102, 0x10, RZ ;  /* 0x0000001066197810 */ /* 0x000fe20007ffe0ff */
[----:B------:R-:W-:Y:S03]  /*118f0*/  BSSY.RECONVERGENT B1, `(.L_x_3276) ;  /* 0x000015f000017945 */ /* 0x000fe60003800200 */
[----:B------:R-:W-:-:S13]  /*11900*/  ISETP.GE.AND P0, PT, R25, UR10, PT ;  /* 0x0000000a19007c0c */ /* 0x000fda000bf06270 */
[----:B------:R-:W-:Y:S05]  /*11910*/  @P0 BRA `(.L_x_3277) ;  /* 0x0000001400700947 */ /* 0x000fea0003800000 */
[----:B--2---:R-:W-:-:S04]  /*11920*/  LEA R44, P0, R43, R18, 0x1 ;  /* 0x000000122b2c7211 */ /* 0x004fc800078008ff */
        /* <DEDUP_REMOVED lines=20> */
[----:B------:R-:W3:Y:S01]  /*11a70*/  LDG.E.128 R12, desc[UR4][R12.64] ;  /* 0x000000040c0c7981 */ /* 0x000ee2000c1e1d00 */
[----:B------:R-:W-:Y:S01]  /*11a80*/  IADD3.X R5, PT, PT, R8, UR9, RZ, P1, !PT ;  /* 0x0000000908057c10 */ /* 0x000fe20008ffe4ff */
[----:B------:R-:W1:Y:S05]  /*11a90*/  LDCU.64 UR8, c[0x0][0x4c8] ;  /* 0x00009900ff0877ac */ /* 0x000e6a0008000a00 */
[----:B------:R-:W4:Y:S01]  /*11aa0*/  LDG.E.128 R4, desc[UR4][R4.64] ;  /* 0x0000000404047981 */ /* 0x000f22000c1e1d00 */
[----:B-1----:R-:W-:-:S04]  /*11ab0*/  IADD3 R10, P1, PT, R9, UR8, RZ ;  /* 0x00000008090a7c10 */ /* 0x002fc8000ff3e0ff */
[----:B------:R-:W-:-:S06]  /*11ac0*/  IADD3.X R11, PT, PT, R8, UR9, RZ, P1, !PT ;  /* 0x00000009080b7c10 */ /* 0x000fcc0008ffe4ff */
[----:B------:R-:W2:Y:S01]  /*11ad0*/  LDG.E.128 R8, desc[UR4][R10.64] ;  /* 0x000000040a087981 */ /* 0x000ea2000c1e1d00 */
[----:B-----5:R-:W-:Y:S01]  /*11ae0*/  MOV R46, R42 ;  /* 0x0000002a002e7202 */ /* 0x020fe20000000f00 */
[--C-:B---3--:R-:W-:Y:S02]  /*11af0*/  HADD2.F32 R42, -RZ, R12.reuse.H0_H0 ;  /* 0x2000000cff2a7230 */ /* 0x108fe40000004100 */
        /* <DEDUP_REMOVED lines=59> */
.L_x_3279:
[----:B------:R-:W-:Y:S05]  /*11eb0*/  BSYNC.RECONVERGENT B0 ;  /* 0x0000000000007941 */ /* 0x000fea0003800200 */
.L_x_3278:
[----:B-----5:R1:W-:Y:S01]  /*11ec0*/  STS.128 [R57+0x800], R40 ;  /* 0x0008002839007388 */ /* 0x0203e20000000c00 */
[----:B------:R-:W-:Y:S01]  /*11ed0*/  LOP3.LUT R4, R22, 0x40, RZ, 0xfc, !PT ;  /* 0x0000004016047812 */ /* 0x000fe200078efcff */
[----:B------:R-:W-:Y:S03]  /*11ee0*/  BSSY.RECONVERGENT B0, `(.L_x_3280) ;  /* 0x0000053000007945 */ /* 0x000fe60003800200 */
[----:B------:R-:W-:-:S13]  /*11ef0*/  ISETP.GE.AND P0, PT, R4, R17, PT ;  /* 0x000000110400720c */ /* 0x000fda0003f06270 */
        /* <DEDUP_REMOVED lines=20> */
[----:B-1----:R-:W-:Y:S01]  /*12040*/  MOV R40, R38 ;  /* 0x0000002600287202 */ /* 0x002fe20000000f00 */
        /* <DEDUP_REMOVED lines=8> */
[--C-:B-----5:R-:W-:Y:S02]  /*120d0*/  HADD2.F32 R15, -RZ, R4.reuse.H0_H0 ;  /* 0x20000004ff0f7230 */ /* 0x120fe40000004100 */
        /* <DEDUP_REMOVED lines=51> */
.L_x_3281:
[----:B------:R-:W-:Y:S05]  /*12410*/  BSYNC.RECONVERGENT B0 ;  /* 0x0000000000007941 */ /* 0x000fea0003800200 */
.L_x_3280:
[----:B------:R3:W-:Y:S01]  /*12420*/  STS.128 [R57+0x2800], R36 ;  /* 0x0028002439007388 */ /* 0x0007e20000000c00 */
        /* <DEDUP_REMOVED lines=23> */
[----:B---3--:R-:W-:Y:S01]  /*125a0*/  MOV R36, R34 ;  /* 0x0000002200247202 */ /* 0x008fe20000000f00 */
[--C-:B----4-:R-:W-:Y:S02]  /*125b0*/  HADD2.F32 R34, -RZ, R12.reuse.H0_H0 ;  /* 0x2000000cff227230 */ /* 0x110fe40000004100 */
[----:B------:R-:W-:Y:S02]  /*125c0*/  HADD2.F32 R37, -RZ, R12.H1_H1 ;  /* 0x3000000cff257230 */ /* 0x000fe40000004100 */
[--C-:B------:R-:W-:Y:S02]  /*125d0*/  HADD2.F32 R12, -RZ, R13.reuse.H0_H0 ;  /* 0x2000000dff0c7230 */ /* 0x100fe40000004100 */
[----:B------:R-:W-:Y:S02]  /*125e0*/  HADD2.F32 R38, -RZ, R13.H1_H1 ;  /* 0x3000000dff267230 */ /* 0x000fe40000004100 */
[----:B------:R-:W-:-:S02]  /*125f0*/  HADD2.F32 R13, -RZ, R14.H0_H0 ;  /* 0x2000000eff0d7230 */ /* 0x000fc40000004100 */
[----:B------:R-:W-:Y:S02]  /*12600*/  HADD2.F32 R39, -RZ, R14.H1_H1 ;  /* 0x3000000eff277230 */ /* 0x000fe40000004100 */
[--C-:B------:R-:W-:Y:S02]  /*12610*/  HADD2.F32 R14, -RZ, R15.reuse.H0_H0 ;  /* 0x2000000fff0e7230 */ /* 0x100fe40000004100 */
[----:B-1----:R-:W-:Y:S02]  /*12620*/  HADD2.F32 R40, -RZ, R15.H1_H1 ;  /* 0x3000000fff287230 */ /* 0x002fe40000004100 */
        /* <DEDUP_REMOVED lines=52> */
.L_x_3283:
[----:B------:R-:W-:Y:S05]  /*12970*/  BSYNC.RECONVERGENT B0 ;  /* 0x0000000000007941 */ /* 0x000fea0003800200 */
.L_x_3282:
        /* <DEDUP_REMOVED lines=84> */
.L_x_3285:
[----:B------:R-:W-:Y:S05]  /*12ec0*/  BSYNC.RECONVERGENT B0 ;  /* 0x0000000000007941 */ /* 0x000fea0003800200 */
.L_x_3284:
[----:B------:R1:W-:Y:S02]  /*12ed0*/  STS.128 [R57+0x6800], R28 ;  /* 0x0068001c39007388 */ /* 0x0003e40000000c00 */
.L_x_3277:
[----:B------:R-:W-:Y:S05]  /*12ee0*/  BSYNC.RECONVERGENT B1 ;  /* 0x0000000000017941 */ /* 0x000fea0003800200 */
.L_x_3276:
        /* <DEDUP_REMOVED lines=60> */
[----:B--2---:R-:W-:Y:S02]  /*132b0*/  HADD2.F32 R4, -RZ, R8.H0_H0 ;  /* 0x20000008ff047230 */ /* 0x004fe40000004100 */
        /* <DEDUP_REMOVED lines=33> */
.L_x_3289:
[----:B------:R-:W-:Y:S05]  /*134d0*/  BSYNC.RECONVERGENT B0 ;  /* 0x0000000000007941 */ /* 0x000fea0003800200 */
.L_x_3288:
        /* <DEDUP_REMOVED lines=85> */
.L_x_3291:
[----:B------:R-:W-:Y:S05]  /*13a30*/  BSYNC.RECONVERGENT B0 ;  /* 0x0000000000007941 */ /* 0x000fea0003800200 */
.L_x_3290:
        /* <DEDUP_REMOVED lines=85> */
.L_x_3293:
[----:B------:R-:W-:Y:S05]  /*13f90*/  BSYNC.RECONVERGENT B0 ;  /* 0x0000000000007941 */ /* 0x000fea0003800200 */
.L_x_3292:
        /* <DEDUP_REMOVED lines=23> */
[----:B------:R-:W2:Y:S01]  /*14110*/  LDG.E.128 R8, desc[UR4][R8.64+0x180] ;  /* 0x0001800408087981 */ /* 0x000ea2000c1e1d00 */
        /* <DEDUP_REMOVED lines=8> */
[----:B---3--:R-:W-:Y:S02]  /*141a0*/  HADD2.F32 R36, -RZ, R15.H1_H1 ;  /* 0x3000000fff247230 */ /* 0x008fe40000004100 */
        /* <DEDUP_REMOVED lines=52> */
.L_x_3295:
[----:B------:R-:W-:Y:S05]  /*144f0*/  BSYNC.RECONVERGENT B0 ;  /* 0x0000000000007941 */ /* 0x000fea0003800200 */
.L_x_3294:
[----:B------:R1:W-:Y:S02]  /*14500*/  STS.128 [R57+0x7000], R28 ;  /* 0x0070001c39007388 */ /* 0x0003e40000000c00 */
.L_x_3287:
[----:B------:R-:W-:Y:S05]  /*14510*/  BSYNC.RECONVERGENT B1 ;  /* 0x0000000000017941 */ /* 0x000fea0003800200 */
.L_x_3286:
[----:B-1----:R-:W-:-:S04]  /*14520*/  IADD3 R40, PT, PT, R102, 0x30, RZ ;  /* 0x0000003066287810 */ /* 0x002fc80007ffe0ff */
[----:B------:R-:W-:-:S13]  /*14530*/  ISETP.GE.AND P0, PT, R40, UR10, PT ;  /* 0x0000000a28007c0c */ /* 0x000fda000bf06270 */
[----:B------:R-:W-:Y:S05]  /*14540*/  @P0 BRA `(.L_x_3226) ;  /* 0x00000014006c0947 */ /* 0x000fea0003800000 */
[----:B------:R-:W-:-:S04]  /*14550*/  IMAD.WIDE.U32 R18, R2, 0x60, R18 ;  /* 0x0000006002127825 */ /* 0x000fc800078e0012 */
[----:B------:R-:W-:-:S05]  /*14560*/  IMAD R3, R3, 0x60, RZ ;  /* 0x0000006003037824 */ /* 0x000fca00078e02ff */
[----:B------:R-:W-:-:S05]  /*14570*/  IADD3 R19, PT, PT, R3, R19, RZ ;  /* 0x0000001303137210 */ /* 0x000fca0007ffe0ff */
[----:B---3--:R1:W5:Y:S04]  /*14580*/  LDG.E.128 R36, desc[UR4][R18.64+0x80] ;  /* 0x0000800412247981 */ /* 0x008368000c1e1d00 */
[----:B----4-:R1:W5:Y:S04]  /*14590*/  LDG.E.128 R32, desc[UR4][R18.64+0x100] ;  /* 0x0001000412207981 */ /* 0x010368000c1e1d00 */
[----:B------:R1:W5:Y:S04]  /*145a0*/  LDG.E.128 R28, desc[UR4][R18.64+0x180] ;  /* 0x00018004121c7981 */ /* 0x000368000c1e1d00 */
[----:B--2---:R1:W5:Y:S01]  /*145b0*/  LDG.E.128 R44, desc[UR4][R18.64] ;  /* 0x00000004122c7981 */ /* 0x004362000c1e1d00 */
[----:B------:R-:W-:Y:S01]  /*145c0*/  ISETP.GE.AND P0, PT, R22, R17, PT ;  /* 0x000000111600720c */ /* 0x000fe20003f06270 */
[----:B------:R-:W-:Y:S01]  /*145d0*/  BSSY.RECONVERGENT B0, `(.L_x_3296) ;  /* 0x0000052000007945 */ /* 0x000fe20003800200 */
[----:B------:R-:W-:-:S11]  /*145e0*/  IMAD R3, R20, 0x30, RZ ;  /* 0x0000003014037824 */ /* 0x000fd600078e02ff */
[----:B------:R-:W-:Y:S05]  /*145f0*/  @P0 BRA `(.L_x_3297) ;  /* 0x00000004003c0947 */ /* 0x000fea0003800000 */
[----:B------:R-:W2:Y:S01]  /*14600*/  LDCU.64 UR8, c[0x0][0x4d0] ;  /* 0x00009a00ff0877ac */ /* 0x000ea20008000a00 */
        /* <DEDUP_REMOVED lines=44> */
[----:B---3--:R-:W-:Y:S02]  /*148d0*/  HADD2.F32 R4, -RZ, R8.H0_H0 ;  /* 0x20000008ff047230 */ /* 0x008fe40000004100 */
        /* <DEDUP_REMOVED lines=33> */
.L_x_3297:
[----:B------:R-:W-:Y:S05]  /*14af0*/  BSYNC.RECONVERGENT B0 ;  /* 0x0000000000007941 */ /* 0x000fea0003800200 */
.L_x_3296:
        /* <DEDUP_REMOVED lines=50> */
[----:B----4-:R-:W-:Y:S02]  /*14e20*/  HADD2.F32 R4, -RZ, R8.H0_H0 ;  /* 0x20000008ff047230 */ /* 0x010fe40000004100 */
        /* <DEDUP_REMOVED lines=33> */
.L_x_3299:
[----:B------:R-:W-:Y:S05]  /*15040*/  BSYNC.RECONVERGENT B0 ;  /* 0x0000000000007941 */ /* 0x000fea0003800200 */
.L_x_3298:
        /* <DEDUP_REMOVED lines=27> */
[----:B---3--:R-:W-:Y:S02]  /*15200*/  HADD2.F32 R36, -RZ, R13.H1_H1 ;  /* 0x3000000dff247230 */ /* 0x008fe40000004100 */
        /* <DEDUP_REMOVED lines=18> */
[----:B------:R-:W-:Y:S02]  /*15330*/  HADD2.F32 R5, -RZ, R32.H0_H0 ;  /* 0x20000020ff057230 */ /* 0x000fe40000004100 */
[----:B------:R-:W-:Y:S01]  /*15340*/  FMUL.FTZ R13, R13, R4 ;  /* 0x000000040d0d7220 */ /* 0x000fe20000410000 */
[----:B-----5:R-:W-:Y:S02]  /*15350*/  HADD2.F32 R4, -RZ, R8.H0_H0 ;  /* 0x20000008ff047230 */ /* 0x020fe40000004100 */
        /* <DEDUP_REMOVED lines=35> */
.L_x_3301:
[----:B------:R-:W-:Y:S05]  /*15590*/  BSYNC.RECONVERGENT B0 ;  /* 0x0000000000007941 */ /* 0x000fea0003800200 */
.L_x_3300:
        /* <DEDUP_REMOVED lines=52> */
[----:B---3--:R-:W-:Y:S02]  /*158e0*/  HADD2.F32 R4, -RZ, R8.H0_H0 ;  /* 0x20000008ff047230 */ /* 0x008fe40000004100 */
        /* <DEDUP_REMOVED lines=31> */
.L_x_3303:
[----:B------:R-:W-:Y:S05]  /*15ae0*/  BSYNC.RECONVERGENT B0 ;  /* 0x0000000000007941 */ /* 0x000fea0003800200 */
.L_x_3302:
[----:B------:R1:W-:Y:S02]  /*15af0*/  STS.128 [R57+0x7800], R28 ;  /* 0x0078001c39007388 */ /* 0x0003e40000000c00 */
.L_x_3226:
[----:B------:R-:W-:Y:S05]  /*15b00*/  BSYNC.RECONVERGENT B2 ;  /* 0x0000000000027941 */ /* 0x000fea0003800200 */
.L_x_3222:
[----:B------:R-:W-:Y:S01]  /*15b10*/  UIADD3 UR8, UPT, UPT, -UR26, UR25, URZ ;  /* 0x000000191a087290 */ /* 0x000fe2000fffe1ff */
[--C-:B------:R-:W-:Y:S01]  /*15b20*/  SHF.R.U32.HI R94, RZ, 0x4, R60.reuse ;  /* 0x00000004ff5e7819 */ /* 0x100fe2000001163c */
[C---:B-1----:R-:W-:Y:S01]  /*15b30*/  IMAD.SHL.U32 R11, R60.reuse, 0x8, RZ ;  /* 0x000000083c0b7824 */ /* 0x042fe200078e00ff */
[----:B------:R-:W-:Y:S01]  /*15b40*/  SHF.R.U32.HI R220, RZ, 0x1, R60 ;  /* 0x00000001ffdc7819 */ /* 0x000fe2000001163c */
[----:B------:R-:W-:Y:S01]  /*15b50*/  IMAD.SHL.U32 R218, R60, 0x20, RZ ;  /* 0x000000203cda7824 */ /* 0x000fe200078e00ff */
[----:B------:R-:W-:Y:S01]  /*15b60*/  UISETP.GT.AND UP0, UPT, UR27, UR7, UPT ;  /* 0x000000071b00728c */ /* 0x000fe2000bf04270 */
[----:B------:R-:W-:Y:S01]  /*15b70*/  ISETP.GE.AND P4, PT, R27, UR8, PT ;  /* 0x000000081b007c0c */ /* 0x000fe2000bf86270 */
[----:B------:R-:W-:Y:S01]  /*15b80*/  IMAD.SHL.U32 R94, R94, 0x400, RZ ;  /* 0x000004005e5e7824 */ /* 0x000fe200078e00ff */
[----:B------:R-:W-:Y:S01]  /*15b90*/  ISETP.GE.AND P3, PT, R40, UR8, PT ;  /* 0x0000000828007c0c */ /* 0x000fe2000bf66270 */
[----:B------:R-:W-:Y:S01]  /*15ba0*/  IMAD.MOV.U32 R56, RZ, RZ, 0x20 ;  /* 0x00000020ff387424 */ /* 0x000fe200078e00ff */
[----:B------:R-:W-:Y:S01]  /*15bb0*/  ISETP.GE.AND P6, PT, R102, UR8, PT ;  /* 0x0000000866007c0c */ /* 0x000fe2000bfc6270 */
[----:B------:R-:W-:Y:S01]  /*15bc0*/  IMAD.MOV.U32 R196, RZ, RZ, 0x40 ;  /* 0x00000040ffc47424 */ /* 0x000fe200078e00ff */
[----:B------:R-:W-:-:S02]  /*15bd0*/  ISETP.GE.AND P5, PT, R25, UR8, PT ;  /* 0x0000000819007c0c */ /* 0x000fc4000bfa6270 */
[----:B------:R-:W-:Y:S02]  /*15be0*/  ISETP.GE.AND P1, PT, R27, UR8, PT ;  /* 0x000000081b007c0c */ /* 0x000fe4000bf26270 */
[----:B------:R-:W-:Y:S02]  /*15bf0*/  ISETP.GE.AND P2, PT, R25, UR8, PT ;  /* 0x0000000819007c0c */ /* 0x000fe4000bf46270 */
[----:B------:R-:W-:Y:S01]  /*15c00*/  LOP3.LUT R94, R94, 0x400, RZ, 0xc0, !PT ;  /* 0x000004005e5e7812 */ /* 0x000fe200078ec0ff */
[----:B--23--:R-:W1:Y:S01]  /*15c10*/  @!P4 LDC.64 R4, c[0x0][0x3b8] ;  /* 0x0000ee00ff04cb82 */ /* 0x00ce620000000a00 */
[----:B------:R-:W-:Y:S02]  /*15c20*/  LOP3.LUT R0, R220, 0x8, RZ, 0xc0, !PT ;  /* 0x00000008dc007812 */ /* 0x000fe400078ec0ff */
[----:B------:R-:W-:Y:S01]  /*15c30*/  LOP3.LUT R218, R218, 0x7c00, RZ, 0xc0, !PT ;  /* 0x00007c00dada7812 */ /* 0x000fe200078ec0ff */
[----:B------:R-:W-:Y:S01]  /*15c40*/  @!P6 IMAD.MOV.U32 R224, RZ, RZ, R226 ;  /* 0x000000ffffe0e224 */ /* 0x000fe200078e00e2 */
[----:B------:R-:W-:Y:S01]  /*15c50*/  LOP3.LUT R0, R63, R0, RZ, 0xfc, !PT ;  /* 0x000000003f007212 */ /* 0x000fe200078efcff */
[----:B------:R-:W-:Y:S01]  /*15c60*/  @!P6 IMAD.MOV.U32 R229, RZ, RZ, R227 ;  /* 0x000000ffffe5e224 */ /* 0x000fe200078e00e3 */
[C---:B------:R-:W-:Y:S01]  /*15c70*/  @!P5 LEA R6, P0, R59.reuse, R226, 0x1 ;  /* 0x000000e23b06d211 */ /* 0x040fe200078008ff */
[----:B------:R-:W2:Y:S01]  /*15c80*/  @!P3 LDC.64 R2, c[0x0][0x3b8] ;  /* 0x0000ee00ff02bb82 */ /* 0x000ea20000000a00 */
        /* <DEDUP_REMOVED lines=8> */
[----:B-1----:R-:W-:-:S03]  /*15d10*/  @!P4 LEA R8, P0, R4, R226, 0x6 ;  /* 0x000000e20408c211 */ /* 0x002fc600078030ff */
[----:B------:R-:W-:Y:S01]  /*15d20*/  @!P5 LDGSTS.E.BYPASS.LTC128B.128 [R57+0x8800], desc[UR4][R6.64] ;  /* 0x088000000639dfae */ /* 0x000fe2000b981a04 */
[----:B------:R-:W-:-:S03]  /*15d30*/  @!P4 LEA.HI.X R9, R4, R225, R5, 0x6, P0 ;  /* 0x000000e10409c211 */ /* 0x000fc600000f3405 */
[----:B------:R-:W-:Y:S01]  /*15d40*/  @!P5 LDGSTS.E.BYPASS.LTC128B.128 [R57+0xa800], desc[UR4][R6.64+0x80] ;  /* 0x0a8000800639dfae */ /* 0x000fe2000b981a04 */
[----:B------:R-:W-:Y:S01]  /*15d50*/  ISETP.GE.AND P0, PT, R40, UR8, PT ;  /* 0x0000000828007c0c */ /* 0x000fe2000bf06270 */
[----:B------:R-:W1:Y:S01]  /*15d60*/  LDCU UR8, c[0x0][0x508] ;  /* 0x0000a100ff0877ac */ /* 0x000e620008000800 */
[----:B--2---:R-:W-:Y:S01]  /*15d70*/  @!P3 IMAD R3, R3, 0x60, RZ ;  /* 0x000000600303b824 */ /* 0x004fe200078e02ff */
[----:B------:R-:W-:Y:S04]  /*15d80*/  @!P5 LDGSTS.E.BYPASS.LTC128B.128 [R57+0xc800], desc[UR4][R6.64+0x100] ;  /* 0x0c8001000639dfae */ /* 0x000fe8000b981a04 */
[----:B------:R2:W-:Y:S04]  /*15d90*/  @!P5 LDGSTS.E.BYPASS.LTC128B.128 [R57+0xe800], desc[UR4][R6.64+0x180] ;  /* 0x0e8001800639dfae */ /* 0x0005e8000b981a04 */
[----:B------:R-:W-:Y:S04]  /*15da0*/  @!P4 LDGSTS.E.BYPASS.LTC128B.128 [R57+0x9000], desc[UR4][R8.64] ;  /* 0x090000000839cfae */ /* 0x000fe8000b981a04 */
[----:B------:R-:W-:Y:S01]  /*15db0*/  @!P4 LDGSTS.E.BYPASS.LTC128B.128 [R57+0xb000], desc[UR4][R8.64+0x80] ;  /* 0x0b0000800839cfae */ /* 0x000fe2000b981a04 */
[----:B---3--:R-:W-:-:S03]  /*15dc0*/  @!P3 IMAD.MOV.U32 R224, RZ, RZ, R226 ;  /* 0x000000ffffe0b224 */ /* 0x008fc600078e00e2 */
[----:B------:R-:W-:Y:S01]  /*15dd0*/  @!P4 LDGSTS.E.BYPASS.LTC128B.128 [R57+0xd000], desc[UR4][R8.64+0x100] ;  /* 0x0d0001000839cfae */ /* 0x000fe2000b981a04 */
[----:B------:R-:W-:-:S03]  /*15de0*/  @!P3 IMAD.WIDE.U32 R4, R2, 0x60, R224 ;  /* 0x000000600204b825 */ /* 0x000fc600078e00e0 */
[----:B------:R3:W-:Y:S01]  /*15df0*/  @!P4 LDGSTS.E.BYPASS.LTC128B.128 [R57+0xf000], desc[UR4][R8.64+0x180] ;  /* 0x0f0001800839cfae */ /* 0x0007e2000b981a04 */
[----:B----4-:R-:W-:Y:S02]  /*15e00*/  @!P3 IMAD.IADD R13, R3, 0x1, R5 ;  /* 0x00000001030db824 */ /* 0x010fe400078e0205 */
[----:B------:R-:W-:Y:S01]  /*15e10*/  @!P3 IMAD.MOV.U32 R12, RZ, RZ, R4 ;  /* 0x000000ffff0cb224 */ /* 0x000fe200078e0004 */
[----:B------:R-:W4:Y:S04]  /*15e20*/  @!P1 LDC.64 R2, c[0x0][0x3c0] ;  /* 0x0000f000ff029b82 */ /* 0x000f280000000a00 */
[----:B------:R-:W-:Y:S04]  /*15e30*/  @!P3 LDGSTS.E.BYPASS.LTC128B.128 [R57+0x9800], desc[UR4][R12.64] ;  /* 0x098000000c39bfae */ /* 0x000fe8000b981a04 */
[----:B------:R-:W-:Y:S01]  /*15e40*/  @!P3 LDGSTS.E.BYPASS.LTC128B.128 [R57+0xb800], desc[UR4][R12.64+0x80] ;  /* 0x0b8000800c39bfae */ /* 0x000fe2000b981a04 */
[----:B------:R-:W1:Y:S03]  /*15e50*/  @!P0 LDC.64 R4, c[0x0][0x3c0] ;  /* 0x0000f000ff048b82 */ /* 0x000e660000000a00 */
[----:B------:R-:W-:Y:S04]  /*15e60*/  @!P3 LDGSTS.E.BYPASS.LTC128B.128 [R57+0xd800], desc[UR4][R12.64+0x100] ;  /* 0x0d8001000c39bfae */ /* 0x000fe8000b981a04 */
[----:B------:R-:W-:Y:S01]  /*15e70*/  @!P3 LDGSTS.E.BYPASS.LTC128B.128 [R57+0xf800], desc[UR4][R12.64+0x180] ;  /* 0x0f8001800c39bfae */ /* 0x000fe2000b981a04 */
[----:B--2---:R-:W-:-:S03]  /*15e80*/  @!P2 LEA R6, P3, R61, R228, 0x1 ;  /* 0x000000e43d06a211 */ /* 0x004fc600078608ff */
[----:B------:R-:W0:Y:S01]  /*15e90*/  LDGDEPBAR ;  /* 0x00000000000079af */ /* 0x000e220000000000 */
[----:B---3--:R-:W-:Y:S02]  /*15ea0*/  LOP3.LUT R8, R63, 0x8, R60, 0x78, !PT ;  /* 0x000000083f087812 */ /* 0x008fe400078e783c */
[-C--:B------:R-:W-:Y:S02]  /*15eb0*/  @!P2 LEA.HI.X R7, R61, R227.reuse, R62, 0x1, P3 ;  /* 0x000000e33d07a211 */ /* 0x080fe400018f0c3e */
[--C-:B------:R-:W-:Y:S02]  /*15ec0*/  LOP3.LUT R9, R8, 0x38, R11.reuse, 0x78, !PT ;  /* 0x0000003808097812 */ /* 0x100fe400078e780b */
[----:B----4-:R-:W-:Y:S02]  /*15ed0*/  @!P1 LEA R8, P3, R2, R228, 0x6 ;  /* 0x000000e402089211 */ /* 0x010fe400078630ff */
[----:B------:R-:W-:Y:S01]  /*15ee0*/  LOP3.LUT R62, R0, 0x38, R11, 0x78, !PT ;  /* 0x00000038003e7812 */ /* 0x000fe200078e780b */
[----:B------:R-:W-:Y:S01]  /*15ef0*/  IMAD R94, R9, 0x2, R94 ;  /* 0x00000002095e7824 */ /* 0x000fe200078e025e */
[----:B------:R-:W-:Y:S01]  /*15f00*/  @!P1 LEA.HI.X R9, R2, R227, R3, 0x6, P3 ;  /* 0x000000e302099211 */ /* 0x000fe200018f3403 */
[----:B------:R-:W-:-:S02]  /*15f10*/  IMAD.SHL.U32 R3, R60, 0x40, RZ ;  /* 0x000000403c037824 */ /* 0x000fc400078e00ff */
[----:B-1----:R-:W-:Y:S02]  /*15f20*/  @!P0 IMAD R5, R5, 0x60, RZ ;  /* 0x0000006005058824 */ /* 0x002fe400078e02ff */
[----:B------:R-:W-:Y:S01]  /*15f30*/  VIADD R61, R94, UR6 ;  /* 0x000000065e3d7c36 */ /* 0x000fe20008000000 */
[----:B------:R-:W-:-:S05]  /*15f40*/  LOP3.LUT R11, R218, 0x200, R3, 0xf8, !PT ;  /* 0x00000200da0b7812 */ /* 0x000fca00078ef803 */
[----:B------:R-:W-:Y:S01]  /*15f50*/  IMAD.IADD R11, R62, 0x1, R11 ;  /* 0x000000013e0b7824 */ /* 0x000fe200078e020b */
[----:B------:R-:W-:-:S04]  /*15f60*/  DEPBAR.LE SB0, 0x0 ;  /* 0x000080000000791a */ /* 0x000fc80000000000 */
[----:B------:R-:W-:Y:S01]  /*15f70*/  BAR.SYNC.DEFER_BLOCKING 0x0 ;  /* 0x0000000000007b1d */ /* 0x000fe20000010000 */
[----:B------:R-:W-:-:S05]  /*15f80*/  LEA R95, R11, UR6, 0x1 ;  /* 0x000000060b5f7c11 */ /* 0x000fca000f8e08ff */
        /* <DEDUP_REMOVED lines=11> */
[----:B------:R-:W-:Y:S04]  /*16040*/  @P2 STS.128 [R57+0x10800], RZ ;  /* 0x010800ff39002388 */ /* 0x000fe80000000c00 */
[----:B------:R-:W-:Y:S01]  /*16050*/  @P2 STS.128 [R57+0x12800], RZ ;  /* 0x012800ff39002388 */ /* 0x000fe20000000c00 */
[----:B-1----:R-:W-:-:S03]  /*16060*/  @!P0 IMAD.MOV.U32 R229, RZ, RZ, R227 ;  /* 0x000000ffffe58224 */ /* 0x002fc600078e00e3 */
        /* <DEDUP_REMOVED lines=38> */
[----:B------:R-:W-:Y:S01]  /*162d0*/  LDSM.16.M88.4 R72, [R95] ;  /* 0x000000005f48783b */ /* 0x000fe20000000200 */
[----:B------:R-:W-:-:S03]  /*162e0*/  SEL R196, R196, 0xffffffc0, !P0 ;  /* 0xffffffc0c4c47807 */ /* 0x000fc60004000000 */
[----:B------:R-:W4:Y:S02]  /*162f0*/  LDSM.16.M88.4 R36, [R94+UR6+0x8000] ;  /* 0x008000065e24783b */ /* 0x000f240008000200 */
[--C-:B------:R-:W-:Y:S02]  /*16300*/  IMAD.IADD R93, R95, 0x1, R196.reuse ;  /* 0x000000015f5d7824 */ /* 0x100fe400078e02c4 */
[----:B------:R-:W4:Y:S01]  /*16310*/  LDSM.16.M88.4 R28, [R94+UR6+0x8800] ;  /* 0x008800065e1c783b */ /* 0x000f220008000200 */
[----:B------:R-:W-:Y:S02]  /*16320*/  IMAD.IADD R61, R61, 0x1, R196 ;  /* 0x000000013d3d7824 */ /* 0x000fe400078e02c4 */
[C---:B------:R-:W-:Y:S01]  /*16330*/  IMAD.IADD R63, R56.reuse, 0x1, R93 ;  /* 0x00000001383f7824 */ /* 0x040fe200078e025d */
[----:B------:R-:W4:Y:S01]  /*16340*/  LDSM.16.M88.4 R20, [R94+UR6+0x9000] ;  /* 0x009000065e14783b */ /* 0x000f220008000200 */
[----:B------:R-:W-:-:S03]  /*16350*/  IMAD.IADD R0, R56, 0x1, R61 ;  /* 0x0000000138007824 */ /* 0x000fc600078e023d */
[----:B------:R-:W4:Y:S04]  /*16360*/  LDSM.16.M88.4 R64, [R94+UR6+0x9800] ;  /* 0x009800065e40783b */ /* 0x000f280008000200 */
[----:B-1----:R-:W-:Y:S04]  /*16370*/  LDSM.16.M88.4 R4, [R92] ;  /* 0x000000005c04783b */ /* 0x002fe80000000200 */
[----:B--2---:R-:W1:Y:S04]  /*16380*/  LDSM.16.M88.4 R8, [R2+0x8000] ;  /* 0x008000000208783b */ /* 0x004e680000000200 */
[----:B-----5:R-:W2:Y:S04]  /*16390*/  LDSM.16.M88.4 R52, [R2+0x8800] ;  /* 0x008800000234783b */ /* 0x020ea80000000200 */
[----:B------:R-:W2:Y:S04]  /*163a0*/  LDSM.16.M88.4 R48, [R2+0x9000] ;  /* 0x009000000230783b */ /* 0x000ea80000000200 */
[----:B---3--:R-:W3:Y:S04]  /*163b0*/  LDSM.16.M88.4 R12, [R2+0x9800] ;  /* 0x00980000020c783b */ /* 0x008ee80000000200 */
[----:B------:R-:W-:Y:S01]  /*163c0*/  LDSM.16.M88.4 R16, [R93] ;  /* 0x000000005d10783b */ /* 0x000fe20000000200 */
[C---:B----4-:R-:W-:Y:S03]  /*163d0*/  HMMA.16816.F32 R40, R72.reuse, R36, RZ ;  /* 0x000000244828723c */ /* 0x050fe600000018ff */
[----:B------:R-:W-:Y:S04]  /*163e0*/  LDSM.16.M88.4 R44, [R61+0x8000] ;  /* 0x008000003d2c783b */ /* 0x000fe80000000200 */
[----:B------:R-:W-:Y:S01]  /*163f0*/  LDSM.16.M88.4 R80, [R61+0x9000] ;  /* 0x009000003d50783b */ /* 0x000fe20000000200 */
[C---:B------:R-:W-:Y:S03]  /*16400*/  HMMA.16816.F32 R36, R72.reuse, R38, RZ ;  /* 0x000000264824723c */ /* 0x040fe600000018ff */
        /* <DEDUP_REMOVED lines=20> */
[C---:B---3--:R-:W-:Y:S08]  /*16550*/  HMMA.16816.F32 R76, R4.reuse, R12, R76 ;  /* 0x0000000c044c723c */ /* 0x048ff0000000184c */
        /* <DEDUP_REMOVED lines=28> */
[----:B------:R-:W4:Y:S03]  /*16720*/  LDSM.16.M88.4 R48, [R94+UR6+0xb800] ;  /* 0x00b800065e30783b */ /* 0x000f260008000200 */
        /* <DEDUP_REMOVED lines=12> */
[C---:B------:R-:W-:Y:S08]  /*167f0*/  HMMA.16816.F32 R76, R44.reuse, R48, R76 ;  /* 0x000000302c4c723c */ /* 0x040ff0000000184c */
[----:B------:R-:W-:Y:S01]  /*16800*/  HMMA.16816.F32 R72, R44, R50, R72 ;  /* 0x000000322c48723c */ /* 0x000fe20000001848 */
[----:B------:R-:W4:Y:S04]  /*16810*/  LDSM.16.M88.4 R48, [R61+0xb000] ;  /* 0x00b000003d30783b */ /* 0x000f280000000200 */
[----:B------:R-:W4:Y:S03]  /*16820*/  LDSM.16.M88.4 R44, [R61+0xb800] ;  /* 0x00b800003d2c783b */ /* 0x000f260000000200 */
        /* <DEDUP_REMOVED lines=22> */
[C---:B------:R-:W-:Y:S08]  /*16990*/  HMMA.16816.F32 R76, R16.reuse, R44, R76 ;  /* 0x0000002c104c723c */ /* 0x040ff0000000184c */
[----:B------:R-:W-:Y:S01]  /*169a0*/  HMMA.16816.F32 R72, R16, R46, R72 ;  /* 0x0000002e1048723c */ /* 0x000fe20000001848 */
[----:B------:R-:W4:Y:S04]  /*169b0*/  LDSM.16.M88.4 R16, [R94+UR6+0xd800] ;  /* 0x00d800065e10783b */ /* 0x000f280008000200 */
        /* <DEDUP_REMOVED lines=18> */
[----:B------:R-:W-:Y:S01]  /*16ae0*/  HMMA.16816.F32 R72, R12, R18, R72 ;  /* 0x000000120c48723c */ /* 0x000fe20000001848 */
[----:B------:R-:W-:Y:S07]  /*16af0*/  LDSM.16.M88.4 R16, [R63+0x4000] ;  /* 0x004000003f10783b */ /* 0x000fee0000000200 */
[C---:B-1----:R-:W-:Y:S08]  /*16b00*/  HMMA.16816.F32 R40, R84.reuse, R8, R40 ;  /* 0x000000085428723c */ /* 0x042ff00000001828 */
[----:B------:R-:W-:Y:S01]  /*16b10*/  HMMA.16816.F32 R36, R84, R10, R36 ;  /* 0x0000000a5424723c */ /* 0x000fe20000001824 */
[----:B------:R-:W1:Y:S07]  /*16b20*/  LDSM.16.M88.4 R8, [R0+0xc800] ;  /* 0x00c800000008783b */ /* 0x000e6e0000000200 */
[C---:B------:R-:W-:Y:S08]  /*16b30*/  HMMA.16816.F32 R24, R12.reuse, R44, R24 ;  /* 0x0000002c0c18723c */ /* 0x040ff00000001818 */
[----:B------:R-:W-:Y:S01]  /*16b40*/  HMMA.16816.F32 R20, R12, R46, R20 ;  /* 0x0000002e0c14723c */ /* 0x000fe20000001814 */
[----:B------:R-:W1:Y:S04]  /*16b50*/  LDSM.16.M88.4 R44, [R61+0xd800] ;  /* 0x00d800003d2c783b */ /* 0x000e680000000200 */
[----:B------:R-:W1:Y:S03]  /*16b60*/  LDSM.16.M88.4 R12, [R0+0xc000] ;  /* 0x00c00000000c783b */ /* 0x000e660000000200 */
        /* <DEDUP_REMOVED lines=21> */
[C---:B------:R-:W-:Y:S08]  /*16cc0*/  HMMA.16816.F32 R76, R68.reuse, R44, R76 ;  /* 0x0000002c444c723c */ /* 0x040ff0000000184c */
[----:B------:R-:W-:Y:S01]  /*16cd0*/  HMMA.16816.F32 R72, R68, R46, R72 ;  /* 0x0000002e4448723c */ /* 0x000fe20000001848 */
[----:B------:R-:W-:Y:S04]  /*16ce0*/  LDSM.16.M88.4 R44, [R94+UR6+0xf800] ;  /* 0x00f800065e2c783b */ /* 0x000fe80008000200 */
[----:B------:R-:W-:Y:S03]  /*16cf0*/  LDSM.16.M88.4 R68, [R61+0xf800] ;  /* 0x00f800003d44783b */ /* 0x000fe60000000200 */
[C---:B------:R-:W-:Y:S08]  /*16d00*/  HMMA.16816.F32 R40, R16.reuse, R12, R40 ;  /* 0x0000000c1028723c */ /* 0x040ff00000001828 */
[C---:B------:R-:W-:Y:S01]  /*16d10*/  HMMA.16816.F32 R36, R16.reuse, R14, R36 ;  /* 0x0000000e1024723c */ /* 0x040fe20000001824 */
[----:B------:R-:W4:Y:S04]  /*16d20*/  LDSM.16.M88.4 R12, [R94+UR6+0xf000] ;  /* 0x00f000065e0c783b */ /* 0x000f280008000200 */
[----:B------:R-:W-:Y:S03]  /*16d30*/  LDSM.16.M88.4 R92, [R93+0x6000] ;  /* 0x006000005d5c783b */ /* 0x000fe60000000200 */
[C---:B--2---:R-:W-:Y:S08]  /*16d40*/  HMMA.16816.F32 R24, R16.reuse, R4, R24 ;  /* 0x000000041018723c */ /* 0x044ff00000001818 */
[C---:B------:R-:W-:Y:S01]  /*16d50*/  HMMA.16816.F32 R20, R16.reuse, R6, R20 ;  /* 0x000000061014723c */ /* 0x040fe20000001814 */
[----:B------:R-:W2:Y:S07]  /*16d60*/  LDSM.16.M88.4 R4, [R2+0xe000] ;  /* 0x00e000000204783b */ /* 0x000eae0000000200 */
[C---:B---3--:R-:W-:Y:S08]  /*16d70*/  HMMA.16816.F32 R76, R16.reuse, R52, R76 ;  /* 0x00000034104c723c */ /* 0x048ff0000000184c */
[----:B------:R-:W-:Y:S01]  /*16d80*/  HMMA.16816.F32 R72, R16, R54, R72 ;  /* 0x000000361048723c */ /* 0x000fe20000001848 */
[----:B------:R-:W3:Y:S04]  /*16d90*/  LDSM.16.M88.4 R52, [R2+0xf000] ;  /* 0x00f000000234783b */ /* 0x000ee80000000200 */
[----:B------:R-:W3:Y:S03]  /*16da0*/  LDSM.16.M88.4 R16, [R2+0xe800] ;  /* 0x00e800000210783b */ /* 0x000ee60000000200 */
        /* <DEDUP_REMOVED lines=21> */
[----:B------:R4:W3:Y:S01]  /*16f00*/  LDSM.16.M88.4 R16, [R0+0xe800] ;  /* 0x00e800000010783b */ /* 0x0008e20000000200 */
[----:B------:R-:W-:-:S06]  /*16f10*/  DEPBAR.LE SB0, 0x0 ;  /* 0x000080000000791a */ /* 0x000fcc0000000000 */
[C---:B------:R-:W-:Y:S08]  /*16f20*/  HMMA.16816.F32 R76, R48.reuse, R64, R76 ;  /* 0x00000040304c723c */ /* 0x040ff0000000184c */
[----:B------:R-:W-:Y:S08]  /*16f30*/  HMMA.16816.F32 R72, R48, R66, R72 ;  /* 0x000000423048723c */ /* 0x000ff00000001848 */
[----:B-1----:R-:W-:Y:S01]  /*16f40*/  HMMA.16816.F32 R24, R92, R8, R24 ;  /* 0x000000085c18723c */ /* 0x002fe20000001818 */
[----:B----4-:R-:W-:-:S07]  /*16f50*/  IMAD.U32 R0, RZ, RZ, UR24 ;  /* 0x00000018ff007e24 */ /* 0x010fce000f8e00ff */
[C---:B------:R-:W-:Y:S08]  /*16f60*/  HMMA.16816.F32 R20, R92.reuse, R10, R20 ;  /* 0x0000000a5c14723c */ /* 0x040ff00000001814 */
[C---:B------:R-:W-:Y:S08]  /*16f70*/  HMMA.16816.F32 R40, R92.reuse, R44, R40 ;  /* 0x0000002c5c28723c */ /* 0x040ff00000001828 */
        /* <DEDUP_REMOVED lines=36> */
.L_x_3305:
        /* <DEDUP_REMOVED lines=62> */
.L_x_3306:
        /* <DEDUP_REMOVED lines=30> */
.L_x_3304:
        /* <DEDUP_REMOVED lines=19> */
[----:B------:R-:W-:-:S03]  /*178b0*/  VIADD R9, R5, 0x8 ;  /* 0x0000000805097836 */ /* 0x000fc60000000000 */
[C---:B------:R-:W-:Y:S02]  /*178c0*/  ISETP.GE.AND P6, PT, R7.reuse, R2, PT ;  /* 0x000000020700720c */ /* 0x040fe40003fc6270 */
[----:B------:R-:W-:Y:S01]  /*178d0*/  ISETP.GE.AND P4, PT, R7, R0, PT ;  /* 0x000000000700720c */ /* 0x000fe20003f86270 */
[----:B------:R-:W-:Y:S01]  /*178e0*/  VIADD R7, R5, 0x9 ;  /* 0x0000000905077836 */ /* 0x000fe20000000000 */
[C---:B------:R-:W-:Y:S02]  /*178f0*/  ISETP.GE.AND P5, PT, R9.reuse, R2, PT ;  /* 0x000000020900720c */ /* 0x040fe40003fa6270 */
[----:B------:R-:W-:Y:S01]  /*17900*/  ISETP.GE.AND P1, PT, R9, R0, PT ;  /* 0x000000000900720c */ /* 0x000fe20003f26270 */
[----:B------:R-:W-:Y:S01]  /*17910*/  VIADD R9, R5, 0x10 ;  /* 0x0000001005097836 */ /* 0x000fe20000000000 */
[----:B------:R-:W-:Y:S02]  /*17920*/  FSEL R36, R36, -INF , !P5 ;  /* 0xff80000024247808 */ /* 0x000fe40006800000 */
[----:B------:R-:W-:-:S02]  /*17930*/  ISETP.GE.AND P3, PT, R7, R2, PT ;  /* 0x000000020700720c */ /* 0x000fc40003f66270 */
[----:B------:R-:W-:Y:S01]  /*17940*/  ISETP.GE.AND P5, PT, R7, R0, PT ;  /* 0x000000000700720c */ /* 0x000fe20003fa6270 */
[----:B------:R-:W-:Y:S01]  /*17950*/  VIADD R7, R5, 0x11 ;  /* 0x0000001105077836 */ /* 0x000fe20000000000 */
[----:B------:R-:W-:Y:S02]  /*17960*/  FSEL R38, R38, -INF , !P1 ;  /* 0xff80000026267808 */ /* 0x000fe40004800000 */
[----:B------:R-:W-:Y:S02]  /*17970*/  ISETP.GE.AND P1, PT, R9, R2, PT ;  /* 0x000000020900720c */ /* 0x000fe40003f26270 */
[----:B------:R-:W-:Y:S02]  /*17980*/  FSEL R6, R37, -INF , !P3 ;  /* 0xff80000025067808 */ /* 0x000fe40005800000 */
[----:B------:R-:W-:Y:S01]  /*17990*/  ISETP.GE.AND P3, PT, R9, R0, PT ;  /* 0x000000000900720c */ /* 0x000fe20003f66270 */
[----:B------:R-:W-:Y:S01]  /*179a0*/  VIADD R9, R5, 0x18 ;  /* 0x0000001805097836 */ /* 0x000fe20000000000 */
[----:B------:R-:W-:-:S02]  /*179b0*/  FSEL R4, R39, -INF , !P5 ;  /* 0xff80000027047808 */ /* 0x000fc40006800000 */
[C---:B------:R-:W-:Y:S02]  /*179c0*/  ISETP.GE.AND P5, PT, R7.reuse, R2, PT ;  /* 0x000000020700720c */ /* 0x040fe40003fa6270 */
        /* <DEDUP_REMOVED lines=9> */
[C---:B------:R-:W-:Y:S02]  /*17a60*/  ISETP.GE.AND P1, PT, R7.reuse, R2, PT ;  /* 0x000000020700720c */ /* 0x040fe40003f26270 */
[----:B------:R-:W-:Y:S02]  /*17a70*/  FSEL R28, R28, -INF , !P3 ;  /* 0xff8000001c1c7808 */ /* 0x000fe40005800000 */
[----:B------:R-:W-:Y:S01]  /*17a80*/  ISETP.GE.AND P3, PT, R7, R0, PT ;  /* 0x000000000700720c */ /* 0x000fe20003f66270 */
[----:B------:R-:W-:Y:S01]  /*17a90*/  VIADD R7, R5, 0x21 ;  /* 0x0000002105077836 */ /* 0x000fe20000000000 */
[----:B------:R-:W-:-:S02]  /*17aa0*/  FSEL R16, R30, -INF , !P5 ;  /* 0xff8000001e107808 */ /* 0x000fc40006800000 */
[----:B------:R-:W-:Y:S02]  /*17ab0*/  ISETP.GE.AND P5, PT, R9, R2, PT ;  /* 0x000000020900720c */ /* 0x000fe40003fa6270 */
        /* <DEDUP_REMOVED lines=64> */
[----:B-1----:R-:W-:-:S03]  /*17ec0*/  FMNMX.FTZ R7, R11, R24, !PT ;  /* 0x000000180b077209 */ /* 0x002fc60007810000 */
[----:B------:R-:W-:Y:S04]  /*17ed0*/  LDSM.16.MT88.4 R24, [R219+0x14800] ;  /* 0x01480000db18783b */ /* 0x000fe80000004200 */
[----:B------:R-:W1:Y:S01]  /*17ee0*/  SHFL.BFLY PT, R164, R7, 0x1, 0x1f ;  /* 0x0c201f0007a47f89 */ /* 0x000e6200000e0000 */
[----:B--2---:R-:W-:-:S05]  /*17ef0*/  FMNMX.FTZ R22, R9, R22, !PT ;  /* 0x0000001609167209 */ /* 0x004fca0007810000 */
[----:B------:R-:W2:Y:S01]  /*17f00*/  SHFL.BFLY PT, R5, R22, 0x1, 0x1f ;  /* 0x0c201f0016057f89 */ /* 0x000ea200000e0000 */
[----:B-1----:R-:W-:-:S04]  /*17f10*/  FMNMX.FTZ R164, R7, R164, !PT ;  /* 0x000000a407a47209 */ /* 0x002fc80007810000 */
[C---:B------:R-:W-:Y:S01]  /*17f20*/  FSETP.NEU.FTZ.AND P1, PT, R164.reuse, -INF , PT ;  /* 0xff800000a400780b */ /* 0x040fe20003f3d000 */
[----:B---3--:R-:W-:Y:S01]  /*17f30*/  FMUL.FTZ R207, R164, UR4 ;  /* 0x00000004a4cf7c20 */ /* 0x008fe20008410000 */
[----:B--2---:R-:W-:-:S04]  /*17f40*/  FMNMX.FTZ R3, R22, R5, !PT ;  /* 0x0000000516037209 */ /* 0x004fc80007810000 */
[----:B------:R-:W-:Y:S01]  /*17f50*/  FSEL R207, R207, RZ, P1 ;  /* 0x000000ffcfcf7208 */ /* 0x000fe20000800000 */
[C---:B------:R-:W-:Y:S01]  /*17f60*/  FMUL.FTZ R203, R3.reuse, UR4 ;  /* 0x0000000403cb7c20 */ /* 0x040fe20008410000 */
[----:B------:R-:W-:-:S03]  /*17f70*/  FSETP.NEU.FTZ.AND P1, PT, R3, -INF , PT ;  /* 0xff8000000300780b */ /* 0x000fc60003f3d000 */
[--C-:B------:R-:W-:Y:S01]  /*17f80*/  FFMA.FTZ R190, R36, UR4, -R207.reuse ;  /* 0x0000000424be7c23 */ /* 0x100fe200080108cf */
[--C-:B------:R-:W-:Y:S01]  /*17f90*/  FFMA.FTZ R187, R6, UR4, -R207.reuse ;  /* 0x0000000406bb7c23 */ /* 0x100fe200080108cf */
[----:B------:R-:W-:Y:S01]  /*17fa0*/  FSEL R203, R203, RZ, P1 ;  /* 0x000000ffcbcb7208 */ /* 0x000fe20000800000 */
[--C-:B------:R-:W-:Y:S01]  /*17fb0*/  FFMA.FTZ R194, R40, UR4, -R207.reuse ;  /* 0x0000000428c27c23 */ /* 0x100fe200080108cf */
[--C-:B------:R-:W-:Y:S01]  /*17fc0*/  FFMA.FTZ R191, R20, UR4, -R207.reuse ;  /* 0x0000000414bf7c23 */ /* 0x100fe200080108cf */
[----:B------:R-:W-:Y:S01]  /*17fd0*/  FFMA.FTZ R186, R10, UR4, -R207 ;  /* 0x000000040aba7c23 */ /* 0x000fe200080108cf */
[----:B------:R-:W-:Y:S01]  /*17fe0*/  MUFU.EX2 R190, R190 ;  /* 0x000000be00be7308 */ /* 0x000fe20000000800 */
[--C-:B------:R-:W-:Y:S01]  /*17ff0*/  FFMA.FTZ R185, R4, UR4, -R203.reuse ;  /* 0x0000000404b97c23 */ /* 0x100fe200080108cb */
[----:B------:R-:W-:Y:S02]  /*18000*/  VIADD R4, R219, 0x10000 ;  /* 0x00010000db047836 */ /* 0x000fe40000000000 */
[--C-:B------:R-:W-:Y:S01]  /*18010*/  FFMA.FTZ R188, R38, UR4, -R203.reuse ;  /* 0x0000000426bc7c23 */ /* 0x100fe200080108cb */
[----:B------:R-:W-:Y:S01]  /*18020*/  FFMA.FTZ R192, R42, UR4, -R203 ;  /* 0x000000042ac07c23 */ /* 0x000fe200080108cb */
[----:B------:R-:W1:Y:S01]  /*18030*/  LDSM.16.MT88.4 R36, [R219+0x10000] ;  /* 0x01000000db24783b */ /* 0x000e620000004200 */
[----:B------:R-:W-:-:S02]  /*18040*/  @P0 VIADD R195, R4, 0xffffffc0 ;  /* 0xffffffc004c30836 */ /* 0x000fc40000000000 */
[----:B------:R-:W-:Y:S01]  /*18050*/  FFMA.FTZ R189, R14, UR4, -R203 ;  /* 0x000000040ebd7c23 */ /* 0x000fe200080108cb */
[----:B------:R-:W-:Y:S01]  /*18060*/  MUFU.EX2 R194, R194 ;  /* 0x000000c200c27308 */ /* 0x000fe20000000800 */
[----:B------:R-:W-:Y:S01]  /*18070*/  FFMA.FTZ R167, R8, UR4, -R207 ;  /* 0x0000000408a77c23 */ /* 0x000fe200080108cf */
[----:B------:R-:W-:Y:S01]  /*18080*/  IMAD.IADD R193, R56, 0x1, R195 ;  /* 0x0000000138c17824 */ /* 0x000fe200078e02c3 */
[----:B------:R-:W2:Y:S01]  /*18090*/  LDSM.16.MT88.4 R52, [R195] ;  /* 0x00000000c334783b */ /* 0x000ea20000004200 */
[----:B------:R-:W3:Y:S01]  /*180a0*/  MUFU.EX2 R191, R191 ;  /* 0x000000bf00bf7308 */ /* 0x000ee20000000800 */
[--C-:B------:R-:W-:Y:S01]  /*180b0*/  FFMA.FTZ R183, R12, UR4, -R207.reuse ;  /* 0x000000040cb77c23 */ /* 0x100fe200080108cf */
[----:B------:R-:W-:Y:S01]  /*180c0*/  FFMA.FTZ R182, R28, UR4, -R207 ;  /* 0x000000041cb67c23 */ /* 0x000fe200080108cf */
[----:B------:R-:W4:Y:S01]  /*180d0*/  LDSM.16.MT88.4 R60, [R193] ;  /* 0x00000000c13c783b */ /* 0x000f220000004200 */
[----:B------:R-:W5:Y:S01]  /*180e0*/  MUFU.EX2 R187, R187 ;  /* 0x000000bb00bb7308 */ /* 0x000f620000000800 */
[--C-:B------:R-:W-:Y:S01]  /*180f0*/  FFMA.FTZ R184, R34, UR4, -R203.reuse ;  /* 0x0000000422b87c23 */ /* 0x100fe200080108cb */
[--C-:B------:R-:W-:Y:S01]  /*18100*/  FFMA.FTZ R181, R32, UR4, -R203.reuse ;  /* 0x0000000420b57c23 */ /* 0x100fe200080108cb */
[----:B------:R-:W4:Y:S01]  /*18110*/  LDSM.16.MT88.4 R84, [R195+0x2000] ;  /* 0x00200000c354783b */ /* 0x000f220000004200 */
[----:B------:R-:W-:Y:S01]  /*18120*/  MUFU.EX2 R192, R192 ;  /* 0x000000c000c07308 */ /* 0x000fe20000000800 */
[--C-:B------:R-:W-:Y:S01]  /*18130*/  FFMA.FTZ R180, R16, UR4, -R203.reuse ;  /* 0x0000000410b47c23 */ /* 0x100fe200080108cb */
[----:B------:R-:W-:Y:S01]  /*18140*/  FFMA.FTZ R165, R18, UR4, -R203 ;  /* 0x0000000412a57c23 */ /* 0x000fe200080108cb */
[----:B------:R-:W4:Y:S01]  /*18150*/  LDSM.16.MT88.4 R92, [R193+0x2000] ;  /* 0x00200000c15c783b */ /* 0x000f220000004200 */
[----:B------:R-:W1:Y:S01]  /*18160*/  MUFU.EX2 R189, R189 ;  /* 0x000000bd00bd7308 */ /* 0x000e620000000800 */
[--C-:B------:R-:W-:Y:S01]  /*18170*/  FFMA.FTZ R197, R236, UR4, -R207.reuse ;  /* 0x00000004ecc57c23 */ /* 0x100fe200080108cf */
[----:B---3--:R-:W-:Y:S01]  /*18180*/  F2FP.F16.F32.PACK_AB R152, R191, R194 ;  /* 0x000000c2bf98723e */ /* 0x008fe200000000ff */
[----:B------:R-:W3:Y:S01]  /*18190*/  LDSM.16.MT88.4 R116, [R195+0x4000] ;  /* 0x00400000c374783b */ /* 0x000ee20000004200 */
[----:B------:R-:W-:Y:S01]  /*181a0*/  MUFU.EX2 R188, R188 ;  /* 0x000000bc00bc7308 */ /* 0x000fe20000000800 */
[----:B------:R-:W-:Y:S01]  /*181b0*/  FFMA.FTZ R199, R200, UR4, -R207 ;  /* 0x00000004c8c77c23 */ /* 0x000fe200080108cf */
[----:B-----5:R-:W-:Y:S01]  /*181c0*/  F2FP.F16.F32.PACK_AB R154, R187, R190 ;  /* 0x000000bebb9a723e */ /* 0x020fe200000000ff */
[----:B------:R-:W5:Y:S01]  /*181d0*/  LDSM.16.MT88.4 R124, [R193+0x4000] ;  /* 0x00400000c17c783b */ /* 0x000f620000004200 */
[----:B------:R-:W2:Y:S01]  /*181e0*/  MUFU.EX2 R185, R185 ;  /* 0x000000b900b97308 */ /* 0x000ea20000000800 */
[--C-:B------:R-:W-:Y:S01]  /*181f0*/  FFMA.FTZ R205, R210, UR4, -R203.reuse ;  /* 0x00000004d2cd7c23 */ /* 0x100fe200080108cb */
[----:B------:R-:W-:Y:S01]  /*18200*/  FFMA.FTZ R201, R178, UR4, -R203 ;  /* 0x00000004b2c97c23 */ /* 0x000fe200080108cb */
[----:B------:R-:W5:Y:S01]  /*18210*/  LDSM.16.MT88.4 R148, [R195+0x6000] ;  /* 0x00600000c394783b */ /* 0x000f620000004200 */
[----:B------:R-:W-:Y:S01]  /*18220*/  MUFU.EX2 R186, R186 ;  /* 0x000000ba00ba7308 */ /* 0x000fe20000000800 */
[--C-:B------:R-:W-:Y:S01]  /*18230*/  FFMA.FTZ R234, R234, UR4, -R207.reuse ;  /* 0x00000004eaea7c23 */ /* 0x100fe200080108cf */
[----:B-1----:R-:W-:Y:S01]  /*18240*/  F2FP.F16.F32.PACK_AB R153, R189, R192 ;  /* 0x000000c0bd99723e */ /* 0x002fe200000000ff */
[----:B------:R-:W1:Y:S01]  /*18250*/  LDSM.16.MT88.4 R4, [R193+0x6000] ;  /* 0x00600000c104783b */ /* 0x000e620000004200 */
[----:B------:R-:W1:Y:S01]  /*18260*/  MUFU.EX2 R183, R183 ;  /* 0x000000b700b77308 */ /* 0x000e620000000800 */
[----:B------:R-:W-:Y:S01]  /*18270*/  FFMA.FTZ R237, R216, UR4, -R207 ;  /* 0x00000004d8ed7c23 */ /* 0x000fe200080108cf */
[--C-:B------:R-:W-:Y:S01]  /*18280*/  FFMA.FTZ R204, R204, UR4, -R203.reuse ;  /* 0x00000004cccc7c23 */ /* 0x100fe200080108cb */
[----:B------:R-:W1:Y:S01]  /*18290*/  LDSM.16.MT88.4 R8, [R198+0x12800] ;  /* 0x01280000c608783b */ /* 0x000e620000004200 */
[----:B------:R-:W-:Y:S01]  /*182a0*/  MUFU.EX2 R182, R182 ;  /* 0x000000b600b67308 */ /* 0x000fe20000000800 */
[----:B------:R-:W-:Y:S01]  /*182b0*/  FFMA.FTZ R208, R208, UR4, -R203 ;  /* 0x00000004d0d07c23 */ /* 0x000fe200080108cb */
[----:B--2---:R-:W-:Y:S01]  /*182c0*/  F2FP.F16.F32.PACK_AB R155, R185, R188 ;  /* 0x000000bcb99b723e */ /* 0x004fe200000000ff */
[----:B------:R-:W2:Y:S01]  /*182d0*/  LDSM.16.MT88.4 R12, [R198+0x10800] ;  /* 0x01080000c60c783b */ /* 0x000ea20000004200 */
[----:B------:R-:W-:Y:S01]  /*182e0*/  MUFU.EX2 R167, R167 ;  /* 0x000000a700a77308 */ /* 0x000fe20000000800 */
[----:B------:R-:W-:Y:S01]  /*182f0*/  FADD.FTZ R191, R194, R191 ;  /* 0x000000bfc2bf7221 */ /* 0x000fe20000010000 */
[----:B------:R-:W-:Y:S01]  /*18300*/  FADD.FTZ R189, R192, R189 ;  /* 0x000000bdc0bd7221 */ /* 0x000fe20000010000 */
[----:B------:R-:W2:Y:S01]  /*18310*/  LDSM.16.MT88.4 R16, [R198+0x16800] ;  /* 0x01680000c610783b */ /* 0x000ea20000004200 */
[----:B------:R-:W-:Y:S01]  /*18320*/  MUFU.EX2 R184, R184 ;  /* 0x000000b800b87308 */ /* 0x000fe20000000800 */
[C---:B------:R-:W-:Y:S01]  /*18330*/  HMMA.16816.F32 R72, R152.reuse, R76, RZ ;  /* 0x0000004c9848723c */ /* 0x040fe200000018ff */
[----:B------:R-:W-:Y:S01]  /*18340*/  FADD.FTZ R190, R190, R191 ;  /* 0x000000bfbebe7221 */ /* 0x000fe20000010000 */
[----:B------:R-:W2:Y:S01]  /*18350*/  LDSM.16.MT88.4 R20, [R198+0x14800] ;  /* 0x01480000c614783b */ /* 0x000ea20000004200 */
[----:B------:R-:W1:Y:S01]  /*18360*/  MUFU.EX2 R181, R181 ;  /* 0x000000b500b57308 */ /* 0x000e620000000800 */
        /* <DEDUP_REMOVED lines=10> */
[C---:B------:R-:W-:Y:S02]  /*18410*/  HMMA.16816.F32 R40, R152.reuse, R44, RZ ;  /* 0x0000002c9828723c */ /* 0x040fe400000018ff */
[----:B------:R-:W-:Y:S01]  /*18420*/  LDSM.16.MT88.4 R32, [R195+0x2800] ;  /* 0x00280000c320783b */ /* 0x000fe20000004200 */
        /* <DEDUP_REMOVED lines=32> */
[----:B-1----:R-:W-:Y:S01]  /*18630*/  HMMA.16816.F32 R156, R152, R4, RZ ;  /* 0x00000004989c723c */ /* 0x002fe200000018ff */
[----:B------:R-:W-:Y:S01]  /*18640*/  F2FP.F16.F32.PACK_AB R4, R183, R186 ;  /* 0x000000bab704723e */ /* 0x000fe200000000ff */
        /* <DEDUP_REMOVED lines=39> */
[----:B------:R-:W5:Y:S03]  /*188c0*/  MUFU.EX2 R202, R234 ;  /* 0x000000ea00ca7308 */ /* 0x000f660000000800 */
[C---:B-1----:R-:W-:Y:S01]  /*188d0*/  HMMA.16816.F32 R144, R4.reuse, R8, R144 ;  /* 0x000000080490723c */ /* 0x042fe20000001890 */
[----:B------:R-:W-:Y:S04]  /*188e0*/  MUFU.EX2 R200, R29 ;  /* 0x0000001d00c87308 */ /* 0x000fe80000000800 */
[----:B------:R1:W3:Y:S03]  /*188f0*/  MUFU.EX2 R210, R28 ;  /* 0x0000001c00d27308 */ /* 0x0002e60000000800 */
[C---:B------:R-:W-:Y:S01]  /*18900*/  HMMA.16816.F32 R148, R4.reuse, R10, R148 ;  /* 0x0000000a0494723c */ /* 0x040fe20000001894 */
[----:B------:R-:W3:Y:S01]  /*18910*/  MUFU.EX2 R212, R212 ;  /* 0x000000d400d47308 */ /* 0x000ee20000000800 */
[----:B------:R-:W3:Y:S06]  /*18920*/  LDSM.16.MT88.4 R8, [R198+0x17000] ;  /* 0x01700000c608783b */ /* 0x000eec0000004200 */
        /* <DEDUP_REMOVED lines=11> */
[C---:B----4-:R-:W-:Y:S08]  /*189e0*/  HMMA.16816.F32 R112, R4.reuse, R20, R112 ;  /* 0x000000140470723c */ /* 0x050ff00000001870 */
        /* <DEDUP_REMOVED lines=40> */
[----:B------:R-:W3:Y:S04]  /*18c70*/  MUFU.EX2 R177, R177 ;  /* 0x000000b100b17308 */ /* 0x000ee80000000800 */
[----:B------:R-:W-:Y:S01]  /*18c80*/  MUFU.EX2 R178, R178 ;  /* 0x000000b200b27308 */ /* 0x000fe20000000800 */
[----:B------:R-:W-:Y:S01]  /*18c90*/  HMMA.16816.F32 R88, R4, R28, R88 ;  /* 0x0000001c0458723c */ /* 0x000fe20000001858 */
[----:B------:R-:W-:-:S02]  /*18ca0*/  FFMA.FTZ R28, R206, UR4, -R203 ;  /* 0x00000004ce1c7c23 */ /* 0x000fc400080108cb */
[----:B------:R-:W-:Y:S04]  /*18cb0*/  MUFU.EX2 R179, R179 ;  /* 0x000000b300b37308 */ /* 0x000fe80000000800 */
[----:B------:R-:W3:Y:S01]  /*18cc0*/  MUFU.EX2 R206, R208 ;  /* 0x000000d000ce7308 */ /* 0x000ee20000000800 */
[C---:B-1----:R-:W-:Y:S03]  /*18cd0*/  HMMA.16816.F32 R120, R4.reuse, R12, R120 ;  /* 0x0000000c0478723c */ /* 0x042fe60000001878 */
[----:B------:R1:W3:Y:S05]  /*18ce0*/  MUFU.EX2 R203, R28 ;  /* 0x0000001c00cb7308 */ /* 0x0002ea0000000800 */
[C---:B------:R-:W-:Y:S01]  /*18cf0*/  HMMA.16816.F32 R124, R4.reuse, R14, R124 ;  /* 0x0000000e047c723c */ /* 0x040fe2000000187c */
[----:B------:R-:W3:Y:S07]  /*18d00*/  LDSM.16.MT88.4 R12, [R198+0x11800] ;  /* 0x01180000c60c783b */ /* 0x000eee0000004200 */
        /* <DEDUP_REMOVED lines=23> */
[----:B------:R-:W-:-:S07]  /*18e80*/  F2FP.F16.F32.PACK_AB R7, R204, R203 ;  /* 0x000000cbcc07723e */ /* 0x000fce00000000ff */
[C---:B------:R-:W-:Y:S08]  /*18e90*/  HMMA.16816.F32 R72, R4.reuse, R8, R72 ;  /* 0x000000080448723c */ /* 0x040ff00000001848 */
        /* <DEDUP_REMOVED lines=9> */
[C---:B---3--:R-:W-:Y:S08]  /*18f30*/  HMMA.16816.F32 R160, R4.reuse, R8, R160 ;  /* 0x0000000804a0723c */ /* 0x048ff000000018a0 */
        /* <DEDUP_REMOVED lines=61> */
[----:B------:R-:W2:Y:S05]  /*19310*/  LDCU.64 UR8, c[0x0][0x3c0] ;  /* 0x00007800ff0877ac */ /* 0x000eaa0008000a00 */
        /* <DEDUP_REMOVED lines=9> */
[----:B------:R-:W-:Y:S01]  /*193b0*/  IMAD R8, R9, R10, RZ ;  /* 0x0000000a09087224 */ /* 0x000fe200078e02ff */
[----:B------:R-:W-:-:S03]  /*193c0*/  IABS R9, UR14 ;  /* 0x0000000e00097c13 */ /* 0x000fc60008000000 */
        /* <DEDUP_REMOVED lines=19> */
[----:B------:R-:W-:Y:S02]  /*19500*/  ISETP.GE.AND P4, PT, R9, RZ, PT ;  /* 0x000000ff0900720c */ /* 0x000fe40003f86270 */
[----:B------:R-:W-:Y:S02]  /*19510*/  LOP3.LUT R9, RZ, R11, RZ, 0x33, !PT ;  /* 0x0000000bff097212 */ /* 0x000fe400078e33ff */
[----:B------:R-:W-:-:S03]  /*19520*/  @P6 IADD3 R14, PT, PT, R14, 0x1, RZ ;  /* 0x000000010e0e6810 */ /* 0x000fc60007ffe0ff */
        /* <DEDUP_REMOVED lines=14> */
[----:B--2---:R-:W-:-:S04]  /*19610*/  IMAD R8, R8, UR8, RZ ;  /* 0x0000000808087c24 */ /* 0x004fc8000f8e02ff */
[C---:B------:R-:W-:Y:S02]  /*19620*/  IMAD R8, R11.reuse, UR9, R8 ;  /* 0x000000090b087c24 */ /* 0x040fe4000f8e0208 */
[----:B------:R-:W-:-:S04]  /*19630*/  IMAD.WIDE.U32 R10, R11, UR8, RZ ;  /* 0x000000080b0a7c25 */ /* 0x000fc8000f8e00ff */
[----:B------:R-:W-:Y:S01]  /*19640*/  IMAD.IADD R11, R11, 0x1, R8 ;  /* 0x000000010b0b7824 */ /* 0x000fe200078e0208 */
[----:B---3--:R-:W-:-:S04]  /*19650*/  IADD3 R6, PT, PT, R13, -R6, RZ ;  /* 0x800000060d067210 */ /* 0x008fc80007ffe0ff */
        /* <DEDUP_REMOVED lines=8> */
.L_x_3308:
        /* <DEDUP_REMOVED lines=8> */
.L_x_3309:
[----:B------:R-:W1:Y:S01]  /*19760*/  LDCU.64 UR4, c[0x0][0x3c0] ;  /* 0x00007800ff0477ac */ /* 0x000e620008000a00 */
[C---:B------:R-:W-:Y:S01]  /*19770*/  IMAD.SHL.U32 R6, R4.reuse, 0x8, RZ ;  /* 0x0000000804067824 */ /* 0x040fe200078e00ff */
[----:B------:R-:W-:Y:S01]  /*19780*/  SHF.R.U32.HI R220, RZ, 0x1, R217 ;  /* 0x00000001ffdc7819 */ /* 0x000fe200000116d9 */
[----:B------:R-:W-:Y:S01]  /*19790*/  IMAD.MOV.U32 R12, RZ, RZ, R228 ;  /* 0x000000ffff0c7224 */ /* 0x000fe200078e00e4 */
[----:B------:R-:W-:Y:S01]  /*197a0*/  LOP3.LUT R9, R7, 0x8, R4, 0xf8, !PT ;  /* 0x0000000807097812 */ /* 0x000fe200078ef804 */
[----:B------:R-:W-:Y:S01]  /*197b0*/  IMAD.SHL.U32 R4, R4, 0x20, RZ ;  /* 0x0000002004047824 */ /* 0x000fe200078e00ff */
[----:B------:R-:W-:Y:S01]  /*197c0*/  LOP3.LUT R8, R6, 0x1f8, RZ, 0xc0, !PT ;  /* 0x000001f806087812 */ /* 0x000fe200078ec0ff */
[----:B------:R-:W-:Y:S01]  /*197d0*/  IMAD.MOV.U32 R13, RZ, RZ, R227 ;  /* 0x000000ffff0d7224 */ /* 0x000fe200078e00e3 */
[----:B------:R-:W-:Y:S01]  /*197e0*/  LOP3.LUT R10, R220, 0x8, RZ, 0xc0, !PT ;  /* 0x00000008dc0a7812 */ /* 0x000fe200078ec0ff */
[----:B------:R-:W-:Y:S01]  /*197f0*/  IMAD.MOV.U32 R165, RZ, RZ, 0x20 ;  /* 0x00000020ffa57424 */ /* 0x000fe200078e00ff */
[----:B------:R-:W-:Y:S01]  /*19800*/  LOP3.LUT R167, R8, 0x38, R217, 0x78, !PT ;  /* 0x0000003808a77812 */ /* 0x000fe200078e78d9 */
[----:B------:R-:W-:Y:S01]  /*19810*/  UIADD3 UR15, UPT, UPT, UR22, -0x2, URZ ;  /* 0xfffffffe160f7890 */ /* 0x000fe2000fffe0ff */
[----:B------:R-:W-:-:S02]  /*19820*/  LOP3.LUT R7, R10, 0x1c0, R5, 0xf8, !PT ;  /* 0x000001c00a077812 */ /* 0x000fc400078ef805 */
[----:B------:R-:W-:Y:S01]  /*19830*/  LOP3.LUT R218, R4, 0x7c00, RZ, 0xc0, !PT ;  /* 0x00007c0004da7812 */ /* 0x000fe200078ec0ff */
[----:B------:R-:W-:Y:S01]  /*19840*/  UISETP.GT.AND UP1, UPT, UR15, UR7, UPT ;  /* 0x000000070f00728c */ /* 0x000fe2000bf24270 */
[--C-:B------:R-:W-:Y:S01]  /*19850*/  LOP3.LUT R167, R167, 0x1e00, R6.reuse, 0xf8, !PT ;  /* 0x00001e00a7a77812 */ /* 0x100fe200078ef806 */
[----:B-1----:R-:W-:Y:S01]  /*19860*/  USHF.L.U32 UR8, UR4, 0x5, URZ ;  /* 0x0000000504087899 */ /* 0x002fe200080006ff */
[--C-:B------:R-:W-:Y:S01]  /*19870*/  LOP3.LUT R8, R9, 0x38, R6.reuse, 0x78, !PT ;  /* 0x0000003809087812 */ /* 0x100fe200078e7806 */
[----:B------:R-:W-:Y:S01]  /*19880*/  USHF.L.U64.HI UR5, UR4, 0x5, UR5 ;  /* 0x0000000504057899 */ /* 0x000fe20008010205 */
[----:B------:R-:W-:Y:S02]  /*19890*/  LOP3.LUT R4, R7, 0x38, R6, 0x78, !PT ;  /* 0x0000003807047812 */ /* 0x000fe400078e7806 */
[----:B------:R-:W-:Y:S02]  /*198a0*/  LEA R167, R167, UR6, 0x1 ;  /* 0x00000006a7a77c11 */ /* 0x000fe4000f8e08ff */
[----:B------:R-:W-:-:S02]  /*198b0*/  IADD3 R6, P1, PT, R228, UR8, RZ ;  /* 0x00000008e4067c10 */ /* 0x000fc4000ff3e0ff */
[----:B------:R-:W-:Y:S01]  /*198c0*/  LOP3.LUT R229, R5, 0x400, RZ, 0xc0, !PT ;  /* 0x0000040005e57812 */ /* 0x000fe200078ec0ff */
[----:B------:R-:W-:Y:S01]  /*198d0*/  @!PT LDS RZ, [RZ] ;  /* 0x00000000fffff984 */ /* 0x000fe20000000800 */
[----:B------:R-:W-:Y:S01]  /*198e0*/  @!PT LDS RZ, [RZ] ;  /* 0x00000000fffff984 */ /* 0x000fe20000000800 */
[----:B------:R-:W-:Y:S01]  /*198f0*/  @!PT LDS RZ, [RZ] ;  /* 0x00000000fffff984 */ /* 0x000fe20000000800 */
[----:B------:R-:W-:Y:S01]  /*19900*/  LDGSTS.E.BYPASS.LTC128B.128 [R167+0x10000], desc[UR10][R12.64] ;  /* 0x100000000ca77fae */ /* 0x000fe2000b981a0a */
[----:B------:R-:W-:Y:S02]  /*19910*/  IADD3.X R7, PT, PT, R227, UR5, RZ, P1, !PT ;  /* 0x00000005e3077c10 */ /* 0x000fe40008ffe4ff */
[----:B------:R-:W-:Y:S01]  /*19920*/  IADD3 R10, P1, PT, R6, UR8, RZ ;  /* 0x00000008060a7c10 */ /* 0x000fe2000ff3e0ff */
[----:B------:R-:W-:Y:S01]  /*19930*/  LDGSTS.E.BYPASS.LTC128B.128 [R167+0x12000], desc[UR10][R12.64+0x80] ;  /* 0x120000800ca77fae */ /* 0x000fe2000b981a0a */
[----:B------:R-:W-:Y:S01]  /*19940*/  IMAD R229, R8, 0x2, R229 ;  /* 0x0000000208e57824 */ /* 0x000fe200078e02e5 */
[----:B------:R-:W-:Y:S02]  /*19950*/  LOP3.LUT R5, R218, 0x200, R5, 0xf8, !PT ;  /* 0x00000200da057812 */ /* 0x000fe400078ef805 */
[----:B------:R-:W-:Y:S01]  /*19960*/  LDGSTS.E.BYPASS.LTC128B.128 [R167+0x14000], desc[UR10][R12.64+0x100] ;  /* 0x140001000ca77fae */ /* 0x000fe2000b981a0a */
[----:B------:R-:W-:-:S02]  /*19970*/  IADD3.X R11, PT, PT, R7, UR5, RZ, P1, !PT ;  /* 0x00000005070b7c10 */ /* 0x000fc40008ffe4ff */
[----:B------:R-:W-:Y:S01]  /*19980*/  IADD3 R8, P1, PT, R10, UR8, RZ ;  /* 0x000000080a087c10 */ /* 0x000fe2000ff3e0ff */
[----:B------:R-:W-:Y:S01]  /*19990*/  LDGSTS.E.BYPASS.LTC128B.128 [R167+0x16000], desc[UR10][R12.64+0x180] ;  /* 0x160001800ca77fae */ /* 0x000fe2000b981a0a */
[----:B------:R-:W-:Y:S01]  /*199a0*/  LOP3.LUT R4, R5, R4, RZ, 0xfc, !PT ;  /* 0x0000000405047212 */ /* 0x000fe200078efcff */
[----:B------:R-:W-:Y:S01]  /*199b0*/  VIADD R5, R229, UR6 ;  /* 0x00000006e5057c36 */ /* 0x000fe20008000000 */
[----:B------:R-:W-:Y:S01]  /*199c0*/  IADD3.X R9, PT, PT, R11, UR5, RZ, P1, !PT ;  /* 0x000000050b097c10 */ /* 0x000fe20008ffe4ff */
[----:B------:R-:W-:Y:S01]  /*199d0*/  LDGSTS.E.BYPASS.LTC128B.128 [R167+0x10800], desc[UR10][R6.64] ;  /* 0x1080000006a77fae */ /* 0x000fe2000b981a0a */
[----:B------:R-:W-:Y:S01]  /*199e0*/  LEA R233, R4, UR6, 0x1 ;  /* 0x0000000604e97c11 */ /* 0x000fe2000f8e08ff */
[C---:B------:R-:W-:Y:S01]  /*199f0*/  IMAD.IADD R216, R196.reuse, 0x1, R5 ;  /* 0x00000001c4d87824 */ /* 0x040fe200078e0205 */
[----:B------:R-:W-:Y:S01]  /*19a00*/  SEL R198, R165, 0xffffffe0, !P2 ;  /* 0xffffffe0a5c67807 */ /* 0x000fe20005000000 */
[----:B------:R-:W-:Y:S02]  /*19a10*/  LDGSTS.E.BYPASS.LTC128B.128 [R167+0x12800], desc[UR10][R6.64+0x80] ;  /* 0x1280008006a77fae */ /* 0x000fe4000b981a0a */
[----:B------:R-:W-:-:S02]  /*19a20*/  IMAD.IADD R221, R196, 0x1, R233 ;  /* 0x00000001c4dd7824 */ /* 0x000fc400078e02e9 */
[----:B------:R-:W-:Y:S01]  /*19a30*/  LDGSTS.E.BYPASS.LTC128B.128 [R167+0x14800], desc[UR10][R6.64+0x100] ;  /* 0x1480010006a77fae */ /* 0x000fe2000b981a0a */
[C---:B------:R-:W-:Y:S02]  /*19a40*/  IMAD.IADD R224, R198.reuse, 0x1, R233 ;  /* 0x00000001c6e07824 */ /* 0x040fe400078e02e9 */
[C---:B------:R-:W-:Y:S01]  /*19a50*/  IMAD.IADD R222, R198.reuse, 0x1, R5 ;  /* 0x00000001c6de7824 */ /* 0x040fe200078e0205 */
        /* <DEDUP_REMOVED lines=361> */
[----:B------:R-:W-:Y:S01]  /*1b0f0*/  IMAD R2, R5, UR9, R2 ;  /* 0x0000000905027c24 */ /* 0x000fe2000f8e0202 */
        /* <DEDUP_REMOVED lines=11> */
.L_x_3311:
        /* <DEDUP_REMOVED lines=8> */
.L_x_3312:
        /* <DEDUP_REMOVED lines=30> */
.L_x_3310:
[----:B--2---:R-:W-:Y:S01]  /*1b410*/  FMNMX3.FTZ R6, R164, R23, R13, !PT ;  /* 0x00000017a4067276 */ /* 0x004fe2000781000d */
        /* <DEDUP_REMOVED lines=53> */
[----:B------:R-:W-:Y:S01]  /*1b770*/  FFMA.FTZ R204, R29, UR4, -R194 ;  /* 0x000000041dcc7c23 */ /* 0x000fe200080108c2 */
[----:B------:R-:W-:Y:S01]  /*1b780*/  FMUL.FTZ R3, R4, UR4 ;  /* 0x0000000404037c20 */ /* 0x000fe20008410000 */
[----:B------:R-:W-:Y:S01]  /*1b790*/  MUFU.EX2 R198, R198 ;  /* 0x000000c600c67308 */ /* 0x000fe20000000800 */
[----:B------:R-:W2:Y:S01]  /*1b7a0*/  LDSM.16.MT88.4 R20, [R215+0x10000] ;  /* 0x01000000d714783b */ /* 0x000ea20000004200 */
[--C-:B------:R-:W-:Y:S01]  /*1b7b0*/  FFMA.FTZ R213, R213, UR4, -R222.reuse ;  /* 0x00000004d5d57c23 */ /* 0x100fe200080108de */
[--C-:B------:R-:W-:Y:S01]  /*1b7c0*/  FFMA.FTZ R210, R249, UR4, -R222.reuse ;  /* 0x00000004f9d27c23 */ /* 0x100fe200080108de */
[----:B------:R-:W3:Y:S01]  /*1b7d0*/  MUFU.EX2 R196, R196 ;  /* 0x000000c400c47308 */ /* 0x000ee20000000800 */
[----:B------:R-:W4:Y:S01]  /*1b7e0*/  LDSM.16.MT88.4 R28, [R214] ;  /* 0x00000000d61c783b */ /* 0x000f220000004200 */
[--C-:B------:R-:W-:Y:S01]  /*1b7f0*/  FFMA.FTZ R209, R247, UR4, -R222.reuse ;  /* 0x00000004f7d17c23 */ /* 0x100fe200080108de */
[----:B------:R-:W-:Y:S01]  /*1b800*/  FFMA.FTZ R206, R181, UR4, -R222 ;  /* 0x00000004b5ce7c23 */ /* 0x000fe200080108de */
[----:B------:R-:W-:Y:S01]  /*1b810*/  MUFU.EX2 R202, R202 ;  /* 0x000000ca00ca7308 */ /* 0x000fe20000000800 */
[--C-:B------:R-:W-:Y:S01]  /*1b820*/  FFMA.FTZ R208, R245, UR4, -R194.reuse ;  /* 0x00000004f5d07c23 */ /* 0x100fe200080108c2 */
        /* <DEDUP_REMOVED lines=21> */
[--C-:B------:R-:W-:Y:S01]  /*1b980*/  FFMA.FTZ R238, R233, UR4, -R222.reuse ;  /* 0x00000004e9ee7c23 */ /* 0x100fe200080108de */
[----:B------:R-:W1:Y:S01]  /*1b990*/  MUFU.EX2 R203, R203 ;  /* 0x000000cb00cb7308 */ /* 0x000e620000000800 */
[--C-:B------:R-:W-:Y:S01]  /*1b9a0*/  FFMA.FTZ R223, R223, UR4, -R222.reuse ;  /* 0x00000004dfdf7c23 */ /* 0x100fe200080108de */
[----:B---3--:R-:W-:Y:S01]  /*1b9b0*/  F2FP.F16.F32.PACK_AB R5, R197, R200 ;  /* 0x000000c8c505723e */ /* 0x008fe200000000ff */
[----:B------:R-:W-:Y:S01]  /*1b9c0*/  FFMA.FTZ R216, R216, UR4, -R222 ;  /* 0x00000004d8d87c23 */ /* 0x000fe200080108de */
[----:B------:R-:W3:Y:S01]  /*1b9d0*/  MUFU.EX2 R3, R3 ;  /* 0x0000000300037308 */ /* 0x000ee20000000800 */
[--C-:B------:R-:W-:Y:S01]  /*1b9e0*/  FFMA.FTZ R221, R221, UR4, -R194.reuse ;  /* 0x00000004dddd7c23 */ /* 0x100fe200080108c2 */
[--C-:B------:R-:W-:Y:S01]  /*1b9f0*/  FFMA.FTZ R240, R195, UR4, -R194.reuse ;  /* 0x00000004c3f07c23 */ /* 0x100fe200080108c2 */
[--C-:B------:R-:W-:Y:S01]  /*1ba00*/  FFMA.FTZ R222, R193, UR4, -R194.reuse ;  /* 0x00000004c1de7c23 */ /* 0x100fe200080108c2 */
[----:B------:R-:W-:Y:S01]  /*1ba10*/  MUFU.EX2 R213, R213 ;  /* 0x000000d500d57308 */ /* 0x000fe20000000800 */
[----:B------:R-:W-:Y:S01]  /*1ba20*/  FFMA.FTZ R233, R192, UR4, -R194 ;  /* 0x00000004c0e97c23 */ /* 0x000fe200080108c2 */
[----:B-----5:R-:W-:Y:S01]  /*1ba30*/  F2FP.F16.F32.PACK_AB R7, R204, R201 ;  /* 0x000000c9cc07723e */ /* 0x020fe200000000ff */
[----:B------:R-:W-:Y:S01]  /*1ba40*/  LDSM.16.MT88.4 R192, [R214+0x1800] ;  /* 0x00180000d6c0783b */ /* 0x000fe20000004200 */
[----:B------:R-:W-:Y:S01]  /*1ba50*/  MUFU.EX2 R210, R210 ;  /* 0x000000d200d27308 */ /* 0x000fe20000000800 */
[----:B------:R-:W-:Y:S01]  /*1ba60*/  PLOP3.LUT P1, PT, PT, PT, UP1, 0x80, 0x8 ;  /* 0x000000000008781c */ /* 0x000fe20003f2f018 */
        /* <DEDUP_REMOVED lines=189> */
[----:B------:R-:W-:Y:S04]  /*1c640*/  MUFU.EX2 R221, R221 ;  /* 0x000000dd00dd7308 */ /* 0x000fe80000000800 */
[----:B------:R-:W1:Y:S01]  /*1c650*/  MUFU.EX2 R240, R240 ;  /* 0x000000f000f07308 */ /* 0x000e620000000800 */
[C---:B-----5:R-:W-:Y:S03]  /*1c660*/  HMMA.16816.F32 R96, R4.reuse, R100, R96 ;  /* 0x000000640460723c */ /* 0x060fe60000001860 */
[----:B------:R-:W-:Y:S04]  /*1c670*/  MUFU.EX2 R222, R222 ;  /* 0x000000de00de7308 */ /* 0x000fe80000000800 */
[----:B------:R-:W3:Y:S01]  /*1c680*/  MUFU.EX2 R233, R233 ;  /* 0x000000e900e97308 */ /* 0x000ee20000000800 */
[C---:B------:R-:W-:Y:S01]  /*1c690*/  HMMA.16816.F32 R92, R4.reuse, R94, R116 ;  /* 0x0000005e045c723c */ /* 0x040fe20000001874 */
[----:B------:R-:W5:Y:S07]  /*1c6a0*/  LDSM.16.MT88.4 R116, [R215+0x16000] ;  /* 0x01600000d774783b */ /* 0x000f6e0000004200 */
[C---:B------:R-:W-:Y:S01]  /*1c6b0*/  HMMA.16816.F32 R100, R4.reuse, R102, R124 ;  /* 0x000000660464723c */ /* 0x040fe2000000187c */
[----:B------:R-:W2:Y:S07]  /*1c6c0*/  LDSM.16.MT88.4 R124, [R214+0x6000] ;  /* 0x00600000d67c783b */ /* 0x000eae0000004200 */
[C---:B----4-:R-:W-:Y:S08]  /*1c6d0*/  HMMA.16816.F32 R104, R4.reuse, R108, R104 ;  /* 0x0000006c0468723c */ /* 0x050ff00000001868 */
[C---:B------:R-:W-:Y:S01]  /*1c6e0*/  HMMA.16816.F32 R108, R4.reuse, R110, R132 ;  /* 0x0000006e046c723c */ /* 0x040fe20000001884 */
[----:B------:R-:W4:Y:S07]  /*1c6f0*/  LDSM.16.MT88.4 R132, [R205+0x6000] ;  /* 0x00600000cd84783b */ /* 0x000f2e0000004200 */
[C---:B-----5:R-:W-:Y:S08]  /*1c700*/  HMMA.16816.F32 R112, R4.reuse, R116, R112 ;  /* 0x000000740470723c */ /* 0x060ff00000001870 */
[C---:B--2---:R-:W-:Y:S08]  /*1c710*/  HMMA.16816.F32 R120, R4.reuse, R124, R120 ;  /* 0x0000007c0478723c */ /* 0x044ff00000001878 */
[C---:B------:R-:W-:Y:S01]  /*1c720*/  HMMA.16816.F32 R116, R4.reuse, R118, R140 ;  /* 0x000000760474723c */ /* 0x040fe2000000188c */
[----:B------:R-:W2:Y:S07]  /*1c730*/  LDSM.16.MT88.4 R140, [R215+0x10800] ;  /* 0x01080000d78c783b */ /* 0x000eae0000004200 */
        /* <DEDUP_REMOVED lines=22> */
[----:B------:R-:W1:Y:S03]  /*1c8a0*/  LDSM.16.MT88.4 R160, [R219+0x16800] ;  /* 0x01680000dba0783b */ /* 0x000e660000004200 */
[C---:B--2---:R-:W-:Y:S08]  /*1c8b0*/  HMMA.16816.F32 R16, R132.reuse, R140, R16 ;  /* 0x0000008c8410723c */ /* 0x044ff00000001810 */
[C---:B------:R-:W-:Y:S01]  /*1c8c0*/  HMMA.16816.F32 R20, R132.reuse, R142, R20 ;  /* 0x0000008e8414723c */ /* 0x040fe20000001814 */
[----:B------:R-:W2:Y:S07]  /*1c8d0*/  LDSM.16.MT88.4 R140, [R215+0x12800] ;  /* 0x01280000d78c783b */ /* 0x000eae0000004200 */
[C---:B------:R-:W-:Y:S08]  /*1c8e0*/  HMMA.16816.F32 R8, R132.reuse, R144, R8 ;  /* 0x000000908408723c */ /* 0x040ff00000001808 */
[C---:B------:R-:W-:Y:S01]  /*1c8f0*/  HMMA.16816.F32 R12, R132.reuse, R146, R12 ;  /* 0x00000092840c723c */ /* 0x040fe2000000180c */
[----:B------:R-:W-:Y:S07]  /*1c900*/  LDSM.16.MT88.4 R144, [R214+0x2800] ;  /* 0x00280000d690783b */ /* 0x000fee0000004200 */
        /* <DEDUP_REMOVED lines=9> */
[C---:B-1----:R-:W-:Y:S08]  /*1c9a0*/  HMMA.16816.F32 R104, R132.reuse, R160, R104 ;  /* 0x000000a08468723c */ /* 0x042ff00000001868 */
[C---:B------:R-:W-:Y:S08]  /*1c9b0*/  HMMA.16816.F32 R108, R132.reuse, R162, R108 ;  /* 0x000000a2846c723c */ /* 0x040ff0000000186c */
[C---:B--2---:R-:W-:Y:S08]  /*1c9c0*/  HMMA.16816.F32 R48, R132.reuse, R140, R48 ;  /* 0x0000008c8430723c */ /* 0x044ff00000001830 */
[C---:B------:R-:W-:Y:S08]  /*1c9d0*/  HMMA.16816.F32 R52, R132.reuse, R142, R52 ;  /* 0x0000008e8434723c */ /* 0x040ff00000001834 */
[C---:B------:R-:W-:Y:S08]  /*1c9e0*/  HMMA.16816.F32 R80, R132.reuse, R156, R80 ;  /* 0x0000009c8450723c */ /* 0x040ff00000001850 */
[----:B------:R-:W-:Y:S08]  /*1c9f0*/  HMMA.16816.F32 R84, R132, R158, R84 ;  /* 0x0000009e8454723c */ /* 0x000ff00000001854 */
[----:B----4-:R-:W-:Y:S01]  /*1ca00*/  HMMA.16816.F32 R160, R188, R36, R8 ;  /* 0x00000024bca0723c */ /* 0x010fe20000001808 */
[----:B------:R-:W1:Y:S07]  /*1ca10*/  LDSM.16.MT88.4 R8, [R215+0x13000] ;  /* 0x01300000d708783b */ /* 0x000e6e0000004200 */
[C---:B------:R-:W-:Y:S01]  /*1ca20*/  HMMA.16816.F32 R140, R132.reuse, R144, R56 ;  /* 0x00000090848c723c */ /* 0x040fe20000001838 */
[----:B------:R-:W2:Y:S07]  /*1ca30*/  LDSM.16.MT88.4 R56, [R214+0x1000] ;  /* 0x00100000d638783b */ /* 0x000eae0000004200 */
[C---:B------:R-:W-:Y:S01]  /*1ca40*/  HMMA.16816.F32 R156, R132.reuse, R164, R88 ;  /* 0x000000a4849c723c */ /* 0x040fe20000001858 */
[----:B------:R-:W4:Y:S07]  /*1ca50*/  LDSM.16.MT88.4 R88, [R214+0x3000] ;  /* 0x00300000d658783b */ /* 0x000f2e0000004200 */
[C---:B------:R-:W-:Y:S01]  /*1ca60*/  HMMA.16816.F32 R144, R132.reuse, R146, R60 ;  /* 0x000000928490723c */ /* 0x040fe2000000183c */
[----:B------:R-:W3:Y:S07]  /*1ca70*/  LDSM.16.MT88.4 R60, [R205+0x1000] ;  /* 0x00100000cd3c783b */ /* 0x000eee0000004200 */
[C---:B------:R-:W-:Y:S01]  /*1ca80*/  HMMA.16816.F32 R164, R132.reuse, R166, R92 ;  /* 0x000000a684a4723c */ /* 0x040fe2000000185c */
[----:B------:R-:W3:Y:S07]  /*1ca90*/  LDSM.16.MT88.4 R92, [R205+0x3000] ;  /* 0x00300000cd5c783b */ /* 0x000eee0000004200 */
[C---:B-----5:R-:W-:Y:S08]  /*1caa0*/  HMMA.16816.F32 R184, R132.reuse, R68, R128 ;  /* 0x0000004484b8723c */ /* 0x060ff00000001880 */
[C---:B------:R-:W-:Y:S01]  /*1cab0*/  HMMA.16816.F32 R4, R132.reuse, R70, R4 ;  /* 0x000000468404723c */ /* 0x040fe20000001804 */
[----:B------:R-:W5:Y:S07]  /*1cac0*/  LDSM.16.MT88.4 R68, [R219+0x13000] ;  /* 0x01300000db44783b */ /* 0x000f6e0000004200 */
[C---:B------:R-:W-:Y:S08]  /*1cad0*/  HMMA.16816.F32 R72, R132.reuse, R172, R72 ;  /* 0x000000ac8448723c */ /* 0x040ff00000001848 */
[C---:B------:R-:W-:Y:S08]  /*1cae0*/  HMMA.16816.F32 R76, R132.reuse, R174, R76 ;  /* 0x000000ae844c723c */ /* 0x040ff0000000184c */
[C---:B------:R-:W-:Y:S08]  /*1caf0*/  HMMA.16816.F32 R172, R132.reuse, R168, R96 ;  /* 0x000000a884ac723c */ /* 0x040ff00000001860 */
[----:B------:R-:W-:Y:S01]  /*1cb00*/  HMMA.16816.F32 R176, R132, R180, R120 ;  /* 0x000000b484b0723c */ /* 0x000fe20000001878 */
[----:B------:R-:W-:Y:S07]  /*1cb10*/  LDSM.16.MT88.4 R120, [R214+0x5000] ;  /* 0x00500000d678783b */ /* 0x000fee0000004200 */
[C---:B------:R-:W-:Y:S01]  /*1cb20*/  HMMA.16816.F32 R36, R188.reuse, R38, R12 ;  /* 0x00000026bc24723c */ /* 0x040fe2000000180c */
[----:B------:R-:W5:Y:S07]  /*1cb30*/  LDSM.16.MT88.4 R12, [R215+0x15000] ;  /* 0x01500000d70c783b */ /* 0x000f6e0000004200 */
[C---:B-1----:R-:W-:Y:S08]  /*1cb40*/  HMMA.16816.F32 R48, R188.reuse, R8, R48 ;  /* 0x00000008bc30723c */ /* 0x042ff00000001830 */
[----:B------:R-:W-:Y:S08]  /*1cb50*/  HMMA.16816.F32 R52, R188, R10, R52 ;  /* 0x0000000abc34723c */ /* 0x000ff00000001834 */
[C---:B------:R-:W-:Y:S01]  /*1cb60*/  HMMA.16816.F32 R168, R132.reuse, R170, R100 ;  /* 0x000000aa84a8723c */ /* 0x040fe20000001864 */
[----:B------:R-:W-:Y:S07]  /*1cb70*/  LDSM.16.MT88.4 R100, [R219+0x15000] ;  /* 0x01500000db64783b */ /* 0x000fee0000004200 */
[----:B------:R-:W-:Y:S01]  /*1cb80*/  HMMA.16816.F32 R180, R132, R182, R124 ;  /* 0x000000b684b4723c */ /* 0x000fe2000000187c */
[----:B------:R-:W1:Y:S04]  /*1cb90*/  LDSM.16.MT88.4 R132, [R219+0x17000] ;  /* 0x01700000db84783b */ /* 0x000e680000004200 */
[----:B------:R-:W1:Y:S03]  /*1cba0*/  LDSM.16.MT88.4 R124, [R205+0x5000] ;  /* 0x00500000cd7c783b */ /* 0x000e660000004200 */
[C---:B--2---:R-:W-:Y:S08]  /*1cbb0*/  HMMA.16816.F32 R24, R188.reuse, R56, R24 ;  /* 0x00000038bc18723c */ /* 0x044ff00000001818 */
[C---:B------:R-:W-:Y:S08]  /*1cbc0*/  HMMA.16816.F32 R28, R188.reuse, R58, R28 ;  /* 0x0000003abc1c723c */ /* 0x040ff0000000181c */
[C---:B----4-:R-:W-:Y:S01]  /*1cbd0*/  HMMA.16816.F32 R8, R188.reuse, R88, R140 ;  /* 0x00000058bc08723c */ /* 0x050fe2000000188c */
[----:B------:R-:W-:Y:S07]  /*1cbe0*/  LDSM.16.MT88.4 R140, [R215+0x17800] ;  /* 0x01780000d78c783b */ /* 0x000fee0000004200 */
[C---:B------:R-:W-:Y:S08]  /*1cbf0*/  HMMA.16816.F32 R144, R188.reuse, R90, R144 ;  /* 0x0000005abc90723c */ /* 0x040ff00000001890 */
[C---:B------:R-:W-:Y:S08]  /*1cc00*/  HMMA.16816.F32 R16, R188.reuse, R64, R16 ;  /* 0x00000040bc10723c */ /* 0x040ff00000001810 */
[C---:B------:R-:W-:Y:S08]  /*1cc10*/  HMMA.16816.F32 R20, R188.reuse, R66, R20 ;  /* 0x00000042bc14723c */ /* 0x040ff00000001814 */
[C---:B---3--:R-:W-:Y:S08]  /*1cc20*/  HMMA.16816.F32 R56, R188.reuse, R60, R136 ;  /* 0x0000003cbc38723c */ /* 0x048ff00000001888 */
[C---:B------:R-:W-:Y:S01]  /*1cc30*/  HMMA.16816.F32 R88, R188.reuse, R92, R152 ;  /* 0x0000005cbc58723c */ /* 0x040fe20000001898 */
[----:B------:R-:W2:Y:S07]  /*1cc40*/  LDSM.16.MT88.4 R152, [R205+0x7000] ;  /* 0x00700000cd98783b */ /* 0x000eae0000004200 */
[C---:B------:R-:W-:Y:S01]  /*1cc50*/  HMMA.16816.F32 R60, R188.reuse, R62, R32 ;  /* 0x0000003ebc3c723c */ /* 0x040fe20000001820 */
[----:B------:R-:W3:Y:S07]  /*1cc60*/  LDSM.16.MT88.4 R32, [R215+0x17000] ;  /* 0x01700000d720783b */ /* 0x000eee0000004200 */
[C---:B-----5:R-:W-:Y:S01]  /*1cc70*/  HMMA.16816.F32 R64, R188.reuse, R68, R40 ;  /* 0x00000044bc40723c */ /* 0x060fe20000001828 */
[----:B------:R-:W4:Y:S07]  /*1cc80*/  LDSM.16.MT88.4 R40, [R214+0x7000] ;  /* 0x00700000d628783b */ /* 0x000f2e0000004200 */
[C---:B------:R-:W-:Y:S01]  /*1cc90*/  HMMA.16816.F32 R68, R188.reuse, R70, R44 ;  /* 0x00000046bc44723c */ /* 0x040fe2000000182c */
[----:B------:R-:W5:Y:S07]  /*1cca0*/  LDSM.16.MT88.4 R44, [R215+0x11800] ;  /* 0x01180000d72c783b */ /* 0x000f6e0000004200 */
[C---:B------:R-:W-:Y:S08]  /*1ccb0*/  HMMA.16816.F32 R80, R188.reuse, R12, R80 ;  /* 0x0000000cbc50723c */ /* 0x040ff00000001850 */
[C---:B------:R-:W-:Y:S08]  /*1ccc0*/  HMMA.16816.F32 R84, R188.reuse, R14, R84 ;  /* 0x0000000ebc54723c */ /* 0x040ff00000001854 */
[C---:B------:R-:W-:Y:S08]  /*1ccd0*/  HMMA.16816.F32 R12, R188.reuse, R120, R156 ;  /* 0x00000078bc0c723c */ /* 0x040ff0000000189c */
[C---:B------:R-:W-:Y:S08]  /*1cce0*/  HMMA.16816.F32 R164, R188.reuse, R122, R164 ;  /* 0x0000007abca4723c */ /* 0x040ff000000018a4 */
[C---:B-1----:R-:W-:Y:S08]  /*1ccf0*/  HMMA.16816.F32 R128, R188.reuse, R132, R104 ;  /* 0x00000084bc80723c */ /* 0x042ff00000001868 */
[C---:B------:R-:W-:Y:S08]  /*1cd00*/  HMMA.16816.F32 R96, R188.reuse, R100, R72 ;  /* 0x00000064bc60723c */ /* 0x040ff00000001848 */
[C---:B------:R-:W-:Y:S01]  /*1cd10*/  HMMA.16816.F32 R120, R188.reuse, R124, R172 ;  /* 0x0000007cbc78723c */ /* 0x040fe200000018ac */
[----:B------:R-:W-:Y:S07]  /*1cd20*/  LDSM.16.MT88.4 R172, [R219+0x11800] ;  /* 0x01180000dbac783b */ /* 0x000fee0000004200 */
[C---:B------:R-:W-:Y:S01]  /*1cd30*/  HMMA.16816.F32 R132, R188.reuse, R134, R108 ;  /* 0x00000086bc84723c */ /* 0x040fe2000000186c */
[----:B------:R-:W1:Y:S07]  /*1cd40*/  LDSM.16.MT88.4 R108, [R215+0x15800] ;  /* 0x01580000d76c783b */ /* 0x000e6e0000004200 */
        /* <DEDUP_REMOVED lines=8> */
[C---:B---3--:R-:W-:Y:S08]  /*1cdd0*/  HMMA.16816.F32 R112, R188.reuse, R32, R112 ;  /* 0x00000020bc70723c */ /* 0x048ff00000001870 */
[C---:B------:R-:W-:Y:S01]  /*1cde0*/  HMMA.16816.F32 R116, R188.reuse, R34, R116 ;  /* 0x00000022bc74723c */ /* 0x040fe20000001874 */
[----:B------:R-:W-:Y:S07]  /*1cdf0*/  LDSM.16.MT88.4 R32, [R219+0x13800] ;  /* 0x01380000db20783b */ /* 0x000fee0000004200 */
[C---:B----4-:R-:W-:Y:S08]  /*1ce00*/  HMMA.16816.F32 R176, R188.reuse, R40, R176 ;  /* 0x00000028bcb0723c */ /* 0x050ff000000018b0 */
[C---:B------:R-:W-:Y:S08]  /*1ce10*/  HMMA.16816.F32 R180, R188.reuse, R42, R180 ;  /* 0x0000002abcb4723c */ /* 0x040ff000000018b4 */
[----:B------:R-:W-:Y:S01]  /*1ce20*/  HMMA.16816.F32 R152, R188, R154, R4 ;  /* 0x0000009abc98723c */ /* 0x000fe20000001804 */
[----:B------:R-:W2:Y:S01]  /*1ce30*/  LDSM.16.MT88.4 R188, [R214+0x3800] ;  /* 0x00380000d6bc783b */ /* 0x000ea20000004200 */
[----:B------:R-:W-:Y:S01]  /*1ce40*/  F2FP.F16.F32.PACK_AB R4, R238, R229 ;  /* 0x000000e5ee04723e */ /* 0x000fe200000000ff */
[----:B------:R-:W-:Y:S01]  /*1ce50*/  FADD.FTZ R229, R229, R232 ;  /* 0x000000e8e5e57221 */ /* 0x000fe20000010000 */
[----:B------:R-:W-:-:S02]  /*1ce60*/  F2FP.F16.F32.PACK_AB R5, R240, R221 ;  /* 0x000000ddf005723e */ /* 0x000fc400000000ff */
[----:B------:R-:W-:Y:S01]  /*1ce70*/  F2FP.F16.F32.PACK_AB R6, R216, R223 ;  /* 0x000000dfd806723e */ /* 0x000fe200000000ff */
[----:B------:R-:W-:Y:S01]  /*1ce80*/  FADD.FTZ R238, R238, R229 ;  /* 0x000000e5eeee7221 */ /* 0x000fe20000010000 */
[----:B------:R-:W-:-:S03]  /*1ce90*/  F2FP.F16.F32.PACK_AB R7, R233, R222 ;  /* 0x000000dee907723e */ /* 0x000fc600000000ff */
[----:B------:R-:W-:-:S04]  /*1cea0*/  FADD.FTZ R223, R223, R238 ;  /* 0x000000eedfdf7221 */ /* 0x000fc80000010000 */
[----:B-----5:R-:W-:Y:S01]  /*1ceb0*/  HMMA.16816.F32 R40, R4, R44, R16 ;  /* 0x0000002c0428723c */ /* 0x020fe20000001810 */
[----:B------:R-:W3:Y:S01]  /*1cec0*/  LDSM.16.MT88.4 R16, [R219+0x15800] ;  /* 0x01580000db10783b */ /* 0x000ee20000004200 */
[----:B------:R-:W-:-:S06]  /*1ced0*/  FADD.FTZ R237, R216, R223 ;  /* 0x000000dfd8ed7221 */ /* 0x000fcc0000010000 */
[C---:B------:R-:W-:Y:S01]  /*1cee0*/  HMMA.16816.F32 R44, R4.reuse, R46, R20 ;  /* 0x0000002e042c723c */ /* 0x040fe20000001814 */
[----:B------:R-:W4:Y:S07]  /*1cef0*/  LDSM.16.MT88.4 R20, [R205+0x3800] ;  /* 0x00380000cd14783b */ /* 0x000f2e0000004200 */
[C---:B-1----:R-:W-:Y:S08]  /*1cf00*/  HMMA.16816.F32 R104, R4.reuse, R108, R80 ;  /* 0x0000006c0468723c */ /* 0x042ff00000001850 */
[C---:B------:R-:W-:Y:S08]  /*1cf10*/  HMMA.16816.F32 R136, R4.reuse, R140, R112 ;  /* 0x0000008c0488723c */ /* 0x040ff00000001870 */
[C---:B--2---:R-:W-:Y:S01]  /*1cf20*/  HMMA.16816.F32 R80, R4.reuse, R188, R8 ;  /* 0x000000bc0450723c */ /* 0x044fe20000001808 */
[----:B------:R-:W1:Y:S07]  /*1cf30*/  LDSM.16.MT88.4 R8, [R205+0x5800] ;  /* 0x00580000cd08783b */ /* 0x000e6e0000004200 */
[C---:B------:R-:W-:Y:S01]  /*1cf40*/  HMMA.16816.F32 R112, R4.reuse, R184, R12 ;  /* 0x000000b80470723c */ /* 0x040fe2000000180c */
[----:B------:R-:W2:Y:S07]  /*1cf50*/  LDSM.16.MT88.4 R12, [R219+0x17800] ;  /* 0x01780000db0c783b */ /* 0x000eae0000004200 */
[C---:B---3--:R-:W-:Y:S08]  /*1cf60*/  HMMA.16816.F32 R96, R4.reuse, R16, R96 ;  /* 0x000000100460723c */ /* 0x048ff00000001860 */
[----:B----4-:R-:W-:Y:S01]  /*1cf70*/  HMMA.16816.F32 R88, R4, R20, R88 ;  /* 0x000000140458723c */ /* 0x010fe20000001858 */
[----:B------:R-:W-:-:S04]  /*1cf80*/  FFMA.FTZ R20, R235, R3, R200 ;  /* 0x00000003eb147223 */ /* 0x000fc800000100c8 */
[----:B------:R-:W-:-:S03]  /*1cf90*/  FADD.FTZ R20, R197, R20 ;  /* 0x00000014c5147221 */ /* 0x000fc60000010000 */
[----:B------:R-:W-:Y:S01]  /*1cfa0*/  HMMA.16816.F32 R100, R4, R18, R100 ;  /* 0x000000120464723c */ /* 0x000fe20000001864 */
[----:B------:R-:W3:Y:S01]  /*1cfb0*/  LDSM.16.MT88.4 R16, [R205+0x7800] ;  /* 0x00780000cd10783b */ /* 0x000ee20000004200 */
        /* <DEDUP_REMOVED lines=35> */
[C---:B---3--:R-:W-:Y:S08]  /*1d1f0*/  HMMA.16816.F32 R156, R4.reuse, R16, R156 ;  /* 0x00000010049c723c */ /* 0x048ff0000000189c */
[C---:B------:R-:W-:Y:S08]  /*1d200*/  HMMA.16816.F32 R152, R4.reuse, R18, R152 ;  /* 0x000000120498723c */ /* 0x040ff00000001898 */
[C---:B------:R-:W-:Y:S08]  /*1d210*/  HMMA.16816.F32 R140, R4.reuse, R142, R116 ;  /* 0x0000008e048c723c */ /* 0x040ff00000001874 */
[----:B------:R-:W-:Y:S01]  /*1d220*/  HMMA.16816.F32 R116, R4, R186, R164 ;  /* 0x000000ba0474723c */ /* 0x000fe200000018a4 */
[----:B------:R-:W-:-:S02]  /*1d230*/  MOV R164, R2 ;  /* 0x0000000200a47202 */ /* 0x000fc40000000f00 */
[----:B------:R-:W-:Y:S01]  /*1d240*/  @P1 MOV R164, R2 ;  /* 0x0000000200a41202 */ /* 0x000fe20000000f00 */
[----:B------:R-:W-:-:S01]  /*1d250*/  NOP ;  /* 0x0000000000007918 */ /* 0x000fc20000000000 */
[----:B------:R-:W-:-:S15]  /*1d260*/  BRA.U UP1, `(.L_x_3313) ;  /* 0x0000000101047547 */ /* 0x000fde000b800000 */
.L_x_3307:
[----:B------:R-:W-:-:S12]  /*1d270*/  UIADD3 UR14, UPT, UPT, UR15, -0x1, URZ ;  /* 0xffffffff0f0e7890 */ /* 0x000fd8000fffe0ff */
.L_x_3313:
        /* <DEDUP_REMOVED lines=19> */
[----:B------:R-:W2:Y:S01]  /*1d3b0*/  LDCU.64 UR10, c[0x0][0x3a8] ;  /* 0x00007500ff0a77ac */ /* 0x000ea20008000a00 */
[----:B-1----:R-:W-:-:S12]  /*1d3c0*/  ULEA UR6, UR6, UR12, 0x18 ;  /* 0x0000000c06067291 */ /* 0x002fd8000f8ec0ff */
.L_x_3318:
[----:B------:R-:W-:Y:S01]  /*1d3d0*/  @!P1 IADD3 R7, P0, PT, RZ, -R233, RZ ;  /* 0x800000e9ff079210 */ /* 0x000fe20007f1e0ff */
[----:B------:R-:W1:Y:S01]  /*1d3e0*/  S2R R217, SR_TID.X ;  /* 0x0000000000d97919 */ /* 0x000e620000002100 */
[----:B------:R-:W5:Y:S01]  /*1d3f0*/  @!P1 LDC R6, c[0x0][0x3c0] ;  /* 0x0000f000ff069b82 */ /* 0x000f620000000800 */
[----:B------:R-:W-:Y:S07]  /*1d400*/  DEPBAR.LE SB0, 0x0 ;  /* 0x000080000000791a */ /* 0x000fee0000000000 */
[----:B------:R-:W2:Y:S08]  /*1d410*/  LDC R9, c[0x0][0x3c4] ;  /* 0x0000f100ff097b82 */ /* 0x000eb00000000800 */
[----:B------:R-:W-:Y:S01]  /*1d420*/  BAR.SYNC.DEFER_BLOCKING 0x0 ;  /* 0x0000000000007b1d */ /* 0x000fe20000010000 */
[----:B------:R-:W-:Y:S01]  /*1d430*/  IMAD.MOV.U32 R8, RZ, RZ, R228 ;  /* 0x000000ffff087224 */ /* 0x000fe200078e00e4 */
[----:B-1----:R-:W-:Y:S01]  /*1d440*/  SHF.R.U32.HI R220, RZ, 0x1, R217 ;  /* 0x00000001ffdc7819 */ /* 0x002fe200000116d9 */
[----:B-----5:R-:W-:Y:S01]  /*1d450*/  @!P1 IMAD.SHL.U32 R10, R6, 0x40, RZ ;  /* 0x00000040060a9824 */ /* 0x020fe200078e00ff */
[C---:B------:R-:W-:Y:S01]  /*1d460*/  LOP3.LUT R4, R217.reuse, 0x8, RZ, 0xc0, !PT ;  /* 0x00000008d9047812 */ /* 0x040fe200078ec0ff */
[C---:B------:R-:W-:Y:S01]  /*1d470*/  IMAD.SHL.U32 R3, R217.reuse, 0x40, RZ ;  /* 0x00000040d9037824 */ /* 0x040fe200078e00ff */
[C---:B------:R-:W-:Y:S01]  /*1d480*/  LOP3.LUT R12, R217.reuse, 0x38, RZ, 0xc0, !PT ;  /* 0x00000038d90c7812 */ /* 0x040fe200078ec0ff */
[----:B------:R-:W-:Y:S01]  /*1d490*/  @!P1 IMAD.X R10, RZ, RZ, ~R10, P0 ;  /* 0x000000ffff0a9224 */ /* 0x000fe200000e0e0a */
[----:B------:R-:W-:Y:S01]  /*1d4a0*/  LOP3.LUT R2, R220, 0x8, RZ, 0xc0, !PT ;  /* 0x00000008dc027812 */ /* 0x000fe200078ec0ff */
[C---:B------:R-:W-:Y:S01]  /*1d4b0*/  IMAD.SHL.U32 R5, R217.reuse, 0x8, RZ ;  /* 0x00000008d9057824 */ /* 0x040fe200078e00ff */
[----:B------:R-:W-:Y:S01]  /*1d4c0*/  LOP3.LUT R4, R4, 0x1c0, R3, 0xf8, !PT ;  /* 0x000001c004047812 */ /* 0x000fe200078ef803 */
[----:B------:R-:W-:Y:S01]  /*1d4d0*/  IMAD.SHL.U32 R218, R217, 0x20, RZ ;  /* 0x00000020d9da7824 */ /* 0x000fe200078e00ff */
[----:B------:R-:W-:Y:S02]  /*1d4e0*/  @!P1 SHF.R.S64 R7, R7, 0x1f, R10 ;  /* 0x0000001f07079819 */ /* 0x000fe4000000100a */
[----:B------:R-:W-:Y:S02]  /*1d4f0*/  LOP3.LUT R12, R12, 0x1f8, R5, 0x78, !PT ;  /* 0x000001f80c0c7812 */ /* 0x000fe400078e7805 */
[----:B------:R-:W-:Y:S02]  /*1d500*/  LOP3.LUT R2, R2, 0x1c0, R3, 0xf8, !PT ;  /* 0x000001c002027812 */ /* 0x000fe400078ef803 */
[----:B------:R-:W-:Y:S02]  /*1d510*/  @!P1 IADD3 R228, P0, PT, R228, R7, RZ ;  /* 0x00000007e4e49210 */ /* 0x000fe40007f1e0ff */
[--C-:B------:R-:W-:Y:S02]  /*1d520*/  LOP3.LUT R4, R4, 0x38, R5.reuse, 0x78, !PT ;  /* 0x0000003804047812 */ /* 0x100fe400078e7805 */
[--C-:B------:R-:W-:Y:S02]  /*1d530*/  LOP3.LUT R239, R12, 0x1e00, R5.reuse, 0xf8, !PT ;  /* 0x00001e000cef7812 */ /* 0x100fe400078ef805 */
[----:B------:R-:W-:Y:S01]  /*1d540*/  LOP3.LUT R2, R2, 0x38, R5, 0x78, !PT ;  /* 0x0000003802027812 */ /* 0x000fe200078e7805 */
[----:B------:R-:W-:Y:S01]  /*1d550*/  IMAD.MOV.U32 R5, RZ, RZ, R227 ;  /* 0x000000ffff057224 */ /* 0x000fe200078e00e3 */
[----:B------:R-:W-:Y:S02]  /*1d560*/  @!P1 LEA.HI.X.SX32 R227, R10, R227, 0x1, P0 ;  /* 0x000000e30ae39211 */ /* 0x000fe400000f0eff */
[----:B------:R-:W-:Y:S01]  /*1d570*/  LOP3.LUT R218, R218, 0x7c00, RZ, 0xc0, !PT ;  /* 0x00007c00dada7812 */ /* 0x000fe200078ec0ff */
[----:B--2---:R-:W-:Y:S06]  /*1d580*/  @!P1 BRA `(.L_x_3315) ;  /* 0x0000000000f89947 */ /* 0x004fec0003800000 */
        /* <DEDUP_REMOVED lines=18> */
[----:B------:R-:W-:Y:S01]  /*1d6b0*/  IMAD R11, R6, R7, R11 ;  /* 0x00000007060b7224 */ /* 0x000fe200078e020b */
        /* <DEDUP_REMOVED lines=8> */
[----:B------:R-:W-:Y:S01]  /*1d740*/  ISETP.NE.AND P2, PT, R10, RZ, PT ;  /* 0x000000ff0a00720c */ /* 0x000fe20003f45270 */
        /* <DEDUP_REMOVED lines=12> */
[-C--:B------:R-:W-:Y:S01]  /*1d810*/  LEA R16, P0, R15, R230.reuse, 0x2 ;  /* 0x000000e60f107211 */ /* 0x080fe200078010ff */
[----:B------:R-:W1:Y:S01]  /*1d820*/  LDC.64 R6, c[0x0][0x3c0] ;  /* 0x0000f000ff067b82 */ /* 0x000e620000000a00 */
[----:B------:R-:W-:Y:S02]  /*1d830*/  LEA R18, P2, R13, R230, 0x2 ;  /* 0x000000e60d127211 */ /* 0x000fe400078410ff */
[-C--:B------:R-:W-:Y:S02]  /*1d840*/  LEA.HI.X.SX32 R17, R15, R231.reuse, 0x2, P0 ;  /* 0x000000e70f117211 */ /* 0x080fe400000f16ff */
[----:B------:R-:W-:Y:S01]  /*1d850*/  LEA.HI.X.SX32 R19, R13, R231, 0x2, P2 ;  /* 0x000000e70d137211 */ /* 0x000fe200010f16ff */
[----:B------:R-:W-:Y:S02]  /*1d860*/  IMAD.IADD R13, R15, 0x1, -R13 ;  /* 0x000000010f0d7824 */ /* 0x000fe400078e0a0d */
[----:B---3--:R-:W2:Y:S02]  /*1d870*/  LDG.E R11, desc[UR16][R16.64] ;  /* 0x00000010100b7981 */ /* 0x008ea4000c1e1900 */
[----:B------:R-:W-:Y:S02]  /*1d880*/  IMAD R13, R13, R10, -0x40 ;  /* 0xffffffc00d0d7424 */ /* 0x000fe400078e020a */
[----:B------:R-:W2:Y:S03]  /*1d890*/  LDG.E R12, desc[UR16][R18.64] ;  /* 0x00000010120c7981 */ /* 0x000ea6000c1e1900 */
[----:B------:R-:W-:Y:S05]  /*1d8a0*/  SHF.R.S32.HI R15, RZ, 0x1f, R13 ;  /* 0x0000001fff0f7819 */ /* 0x000fea000001140d */
        /* <DEDUP_REMOVED lines=12> */
.L_x_3315:
[----:B------:R-:W-:Y:S01]  /*1d970*/  LEA R239, R239, UR6, 0x1 ;  /* 0x00000006efef7c11 */ /* 0x000fe2000f8e08ff */
[----:B------:R-:W-:Y:S01]  /*1d980*/  IMAD.MOV.U32 R229, RZ, RZ, R227 ;  /* 0x000000ffffe57224 */ /* 0x000fe200078e00e3 */
[----:B------:R-:W-:Y:S01]  /*1d990*/  LOP3.LUT R223, R3, 0x400, RZ, 0xc0, !PT ;  /* 0x0000040003df7812 */ /* 0x000fe200078ec0ff */
[C---:B------:R-:W-:Y:S01]  /*1d9a0*/  IMAD.SHL.U32 R5, R6.reuse, 0x20, RZ ;  /* 0x0000002006057824 */ /* 0x040fe200078e00ff */
[----:B------:R-:W-:Y:S01]  /*1d9b0*/  SHF.L.U64.HI R6, R6, 0x5, R9 ;  /* 0x0000000506067819 */ /* 0x000fe20000010209 */
[----:B------:R-:W-:Y:S01]  /*1d9c0*/  IMAD.MOV.U32 R221, RZ, RZ, 0x20 ;  /* 0x00000020ffdd7424 */ /* 0x000fe200078e00ff */
[----:B------:R-:W-:Y:S01]  /*1d9d0*/  @!PT LDS RZ, [RZ] ;  /* 0x00000000fffff984 */ /* 0x000fe20000000800 */
[----:B------:R-:W-:Y:S01]  /*1d9e0*/  @!PT LDS RZ, [RZ] ;  /* 0x00000000fffff984 */ /* 0x000fe20000000800 */
[----:B------:R-:W-:Y:S01]  /*1d9f0*/  @!PT LDS RZ, [RZ] ;  /* 0x00000000fffff984 */ /* 0x000fe20000000800 */
[----:B---3--:R-:W-:Y:S01]  /*1da00*/  LDGSTS.E.BYPASS.LTC128B.128 [R239+0x10000], desc[UR16][R228.64] ;  /* 0x10000000e4ef7fae */ /* 0x008fe2000b981a10 */
[----:B------:R-:W-:Y:S01]  /*1da10*/  IMAD R223, R4, 0x2, R223 ;  /* 0x0000000204df7824 */ /* 0x000fe200078e02df */
[C---:B------:R-:W-:Y:S01]  /*1da20*/  IADD3 R8, P0, PT, R5.reuse, R228, RZ ;  /* 0x000000e405087210 */ /* 0x040fe20007f1e0ff */
[----:B------:R-:W-:Y:S01]  /*1da30*/  UIADD3 UR14, UPT, UPT, UR14, -0x1, URZ ;  /* 0xffffffff0e0e7890 */ /* 0x000fe2000fffe0ff */
[----:B------:R-:W-:Y:S01]  /*1da40*/  LDGSTS.E.BYPASS.LTC128B.128 [R239+0x12000], desc[UR16][R228.64+0x80] ;  /* 0x12000080e4ef7fae */ /* 0x000fe2000b981a10 */
[----:B------:R-:W-:Y:S02]  /*1da50*/  LOP3.LUT R3, R218, 0x200, R3, 0xf8, !PT ;  /* 0x00000200da037812 */ /* 0x000fe400078ef803 */
[C---:B------:R-:W-:Y:S01]  /*1da60*/  IMAD.X R9, R6.reuse, 0x1, R227, P0 ;  /* 0x0000000106097824 */ /* 0x040fe200000e06e3 */
[----:B------:R-:W-:Y:S01]  /*1da70*/  LDGSTS.E.BYPASS.LTC128B.128 [R239+0x14000], desc[UR16][R228.64+0x100] ;  /* 0x14000100e4ef7fae */ /* 0x000fe2000b981a10 */
[----:B------:R-:W-:Y:S01]  /*1da80*/  IADD3 R12, P2, PT, R5, R8, RZ ;  /* 0x00000008050c7210 */ /* 0x000fe20007f5e0ff */
[----:B------:R-:W-:Y:S01]  /*1da90*/  UISETP.GT.AND UP0, UPT, UR14, UR7, UPT ;  /* 0x000000070e00728c */ /* 0x000fe2000bf04270 */
[----:B------:R-:W-:Y:S01]  /*1daa0*/  LOP3.LUT R2, R3, R2, RZ, 0xfc, !PT ;  /* 0x0000000203027212 */ /* 0x000fe200078efcff */
[----:B------:R-:W-:Y:S01]  /*1dab0*/  LDGSTS.E.BYPASS.LTC128B.128 [R239+0x16000], desc[UR16][R228.64+0x180] ;  /* 0x16000180e4ef7fae */ /* 0x000fe2000b981a10 */
[----:B------:R-:W-:Y:S01]  /*1dac0*/  IADD3 R4, P0, PT, R5, R12, RZ ;  /* 0x0000000c05047210 */ /* 0x000fe20007f1e0ff */
[----:B------:R-:W-:Y:S01]  /*1dad0*/  IMAD.X R13, R6, 0x1, R9, P2 ;  /* 0x00000001060d7824 */ /* 0x000fe200010e0609 */
[----:B------:R-:W-:Y:S01]  /*1dae0*/  LEA R224, R2, UR6, 0x1 ;  /* 0x0000000602e07c11 */ /* 0x000fe2000f8e08ff */
[----:B------:R-:W-:Y:S01]  /*1daf0*/  LDGSTS.E.BYPASS.LTC128B.128 [R239+0x10800], desc[UR16][R8.64] ;  /* 0x1080000008ef7fae */ /* 0x000fe2000b981a10 */
[----:B------:R-:W-:Y:S01]  /*1db00*/  IADD3 R164, PT, PT, R223, UR6, RZ ;  /* 0x00000006dfa47c10 */ /* 0x000fe2000fffe0ff */
[----:B------:R-:W-:Y:S01]  /*1db10*/  IMAD.X R5, R6, 0x1, R13, P0 ;  /* 0x0000000106057824 */ /* 0x000fe200000e060d */
[----:B------:R-:W-:Y:S01]  /*1db20*/  LOP3.LUT P0, RZ, R217, 0x2, RZ, 0xc0, !PT ;  /* 0x00000002d9ff7812 */ /* 0x000fe2000780c0ff */
[----:B------:R-:W-:Y:S01]  /*1db30*/  LDGSTS.E.BYPASS.LTC128B.128 [R239+0x12800], desc[UR16][R8.64+0x80] ;  /* 0x1280008008ef7fae */ /* 0x000fe2000b981a10 */
[----:B------:R-:W-:Y:S02]  /*1db40*/  IMAD.MOV.U32 R3, RZ, RZ, 0x40 ;  /* 0x00000040ff037424 */ /* 0x000fe400078e00ff */
[----:B------:R-:W-:Y:S01]  /*1db50*/  SEL R221, R221, 0xffffffe0, !P0 ;  /* 0xffffffe0dddd7807 */ /* 0x000fe20004000000 */
[----:B------:R-:W-:Y:S01]  /*1db60*/  LDGSTS.E.BYPASS.LTC128B.128 [R239+0x14800], desc[UR16][R8.64+0x100] ;  /* 0x1480010008ef7fae */ /* 0x000fe2000b981a10 */
[----:B------:R-:W-:Y:S03]  /*1db70*/  LOP3.LUT P0, RZ, R217, 0x4, RZ, 0xc0, !PT ;  /* 0x00000004d9ff7812 */ /* 0x000fe6000780c0ff */
[----:B------:R1:W-:Y:S01]  /*1db80*/  LDGSTS.E.BYPASS.LTC128B.128 [R239+0x16800], desc[UR16][R8.64+0x180] ;  /* 0x1680018008ef7fae */ /* 0x0003e2000b981a10 */
[----:B------:R-:W-:Y:S01]  /*1db90*/  IMAD.IADD R222, R221, 0x1, R224 ;  /* 0x00000001ddde7824 */ /* 0x000fe200078e02e0 */
[----:B------:R-:W-:Y:S01]  /*1dba0*/  SEL R3, R3, 0xffffffc0, !P0 ;  /* 0xffffffc003037807 */ /* 0x000fe20004000000 */
[----:B------:R-:W-:Y:S01]  /*1dbb0*/  IMAD.IADD R167, R221, 0x1, R164 ;  /* 0x00000001dda77824 */ /* 0x000fe200078e02a4 */
[----:B------:R-:W-:Y:S02]  /*1dbc0*/  LDGSTS.E.BYPASS.LTC128B.128 [R239+0x11000], desc[UR16][R12.64] ;  /* 0x110000000cef7fae */ /* 0x000fe4000b981a10 */
[C---:B------:R-:W-:Y:S01]  /*1dbd0*/  IADD3 R164, PT, PT, R3.reuse, R164, RZ ;  /* 0x000000a403a47210 */ /* 0x040fe20007ffe0ff */
[----:B------:R-:W-:Y:S01]  /*1dbe0*/  IMAD.IADD R166, R3, 0x1, R224 ;  /* 0x0000000103a67824 */ /* 0x000fe200078e02e0 */
[----:B------:R-:W-:Y:S03]  /*1dbf0*/  LDGSTS.E.BYPASS.LTC128B.128 [R239+0x13000], desc[UR16][R12.64+0x80] ;  /* 0x130000800cef7fae */ /* 0x000fe6000b981a10 */
[C---:B------:R-:W-:Y:S01]  /*1dc00*/  IMAD.IADD R3, R221.reuse, 0x1, R166 ;  /* 0x00000001dd037824 */ /* 0x040fe200078e02a6 */
[----:B------:R-:W-:Y:S01]  /*1dc10*/  LDGSTS.E.BYPASS.LTC128B.128 [R239+0x15000], desc[UR16][R12.64+0x100] ;  /* 0x150001000cef7fae */ /* 0x000fe2000b981a10 */
[----:B------:R-:W-:Y:S03]  /*1dc20*/  IMAD.IADD R2, R221, 0x1, R164 ;  /* 0x00000001dd027824 */ /* 0x000fe600078e02a4 */
[----:B------:R-:W-:Y:S04]  /*1dc30*/  LDGSTS.E.BYPASS.LTC128B.128 [R239+0x17000], desc[UR16][R12.64+0x180] ;  /* 0x170001800cef7fae */ /* 0x000fe8000b981a10 */
[----:B------:R-:W-:Y:S04]  /*1dc40*/  LDGSTS.E.BYPASS.LTC128B.128 [R239+0x11800], desc[UR16][R4.64] ;  /* 0x1180000004ef7fae */ /* 0x000fe8000b981a10 */
[----:B------:R-:W-:Y:S04]  /*1dc50*/  LDGSTS.E.BYPASS.LTC128B.128 [R239+0x13800], desc[UR16][R4.64+0x80] ;  /* 0x1380008004ef7fae */ /* 0x000fe8000b981a10 */
[----:B------:R-:W-:Y:S04]  /*1dc60*/  LDGSTS.E.BYPASS.LTC128B.128 [R239+0x15800], desc[UR16][R4.64+0x100] ;  /* 0x1580010004ef7fae */ /* 0x000fe8000b981a10 */
[----:B------:R2:W-:Y:S04]  /*1dc70*/  LDGSTS.E.BYPASS.LTC128B.128 [R239+0x17800], desc[UR16][R4.64+0x180] ;  /* 0x1780018004ef7fae */ /* 0x0005e8000b981a10 */
[----:B------:R-:W-:Y:S04]  /*1dc80*/  LDSM.16.M88.4 R32, [R224] ;  /* 0x00000000e020783b */ /* 0x000fe80000000200 */
[----:B-1----:R-:W2:Y:S04]  /*1dc90*/  LDSM.16.M88.4 R8, [R223+UR6+0x8000] ;  /* 0x00800006df08783b */ /* 0x002ea80008000200 */
[----:B------:R-:W1:Y:S04]  /*1dca0*/  LDSM.16.M88.4 R16, [R223+UR6+0x8800] ;  /* 0x00880006df10783b */ /* 0x000e680008000200 */
[----:B------:R-:W3:Y:S04]  /*1dcb0*/  LDSM.16.M88.4 R24, [R223+UR6+0x9000] ;  /* 0x00900006df18783b */ /* 0x000ee80008000200 */
[----:B------:R-:W0:Y:S04]  /*1dcc0*/  LDGDEPBAR ;  /* 0x00000000000079af */ /* 0x000e280000000000 */
[----:B------:R-:W5:Y:S04]  /*1dcd0*/  LDSM.16.M88.4 R168, [R223+UR6+0x9800] ;  /* 0x00980006dfa8783b */ /* 0x000f680008000200 */
[----:B------:R-:W-:Y:S04]  /*1dce0*/  LDSM.16.M88.4 R172, [R222] ;  /* 0x00000000deac783b */ /* 0x000fe80000000200 */
[----:B------:R-:W4:Y:S04]  /*1dcf0*/  LDSM.16.M88.4 R176, [R167+0x8000] ;  /* 0x00800000a7b0783b */ /* 0x000f280000000200 */
[----:B------:R-:W4:Y:S04]  /*1dd00*/  LDSM.16.M88.4 R180, [R167+0x8800] ;  /* 0x00880000a7b4783b */ /* 0x000f280000000200 */
[----:B------:R-:W4:Y:S04]  /*1dd10*/  LDSM.16.M88.4 R184, [R167+0x9000] ;  /* 0x00900000a7b8783b */ /* 0x000f280000000200 */
[----:B------:R-:W4:Y:S01]  /*1dd20*/  LDSM.16.M88.4 R188, [R167+0x9800] ;  /* 0x00980000a7bc783b */ /* 0x000f220000000200 */
[C---:B--2---:R-:W-:Y:S03]  /*1dd30*/  HMMA.16816.F32 R4, R32.reuse, R8, RZ ;  /* 0x000000082004723c */ /* 0x044fe600000018ff */
[----:B------:R-:W-:Y:S04]  /*1dd40*/  LDSM.16.M88.4 R192, [R166] ;  /* 0x00000000a6c0783b */ /* 0x000fe80000000200 */
[----:B------:R-:W2:Y:S01]  /*1dd50*/  LDSM.16.M88.4 R196, [R164+0x8000] ;  /* 0x00800000a4c4783b */ /* 0x000ea20000000200 */
[C---:B------:R-:W-:Y:S03]  /*1dd60*/  HMMA.16816.F32 R8, R32.reuse, R10, RZ ;  /* 0x0000000a2008723c */ /* 0x040fe600000018ff */
[----:B------:R-:W2:Y:S04]  /*1dd70*/  LDSM.16.M88.4 R200, [R164+0x8800] ;  /* 0x00880000a4c8783b */ /* 0x000ea80000000200 */
[----:B------:R-:W-:Y:S01]  /*1dd80*/  LDSM.16.M88.4 R204, [R2+0x8000] ;  /* 0x0080000002cc783b */ /* 0x000fe20000000200 */
[C---:B-1----:R-:W-:Y:S03]  /*1dd90*/  HMMA.16816.F32 R12, R32.reuse, R16, RZ ;  /* 0x00000010200c723c */ /* 0x042fe600000018ff */
[----:B------:R-:W-:Y:S04]  /*1dda0*/  LDSM.16.M88.4 R208, [R2+0x8800] ;  /* 0x0088000002d0783b */ /* 0x000fe80000000200 */
[----:B------:R-:W-:Y:S01]  /*1ddb0*/  LDSM.16.M88.4 R212, [R223+UR6+0xe000] ;  /* 0x00e00006dfd4783b */ /* 0x000fe20008000200 */
[C---:B------:R-:W-:Y:S08]  /*1ddc0*/  HMMA.16816.F32 R16, R32.reuse, R18, RZ ;  /* 0x000000122010723c */ /* 0x040ff000000018ff */
[C---:B---3--:R-:W-:Y:S08]  /*1ddd0*/  HMMA.16816.F32 R20, R32.reuse, R24, RZ ;  /* 0x000000182014723c */ /* 0x048ff000000018ff */
[C---:B------:R-:W-:Y:S08]  /*1dde0*/  HMMA.16816.F32 R24, R32.reuse, R26, RZ ;  /* 0x0000001a2018723c */ /* 0x040ff000000018ff */
[C---:B-----5:R-:W-:Y:S08]  /*1ddf0*/  HMMA.16816.F32 R28, R32.reuse, R168, RZ ;  /* 0x000000a8201c723c */ /* 0x060ff000000018ff */
[----:B------:R-:W-:Y:S01]  /*1de00*/  HMMA.16816.F32 R32, R32, R170, RZ ;  /* 0x000000aa2020723c */ /* 0x000fe200000018ff */
[----:B------:R-:W1:Y:S07]  /*1de10*/  LDSM.16.M88.4 R168, [R164+0x9000] ;  /* 0x00900000a4a8783b */ /* 0x000e6e0000000200 */
[C---:B----4-:R-:W-:Y:S08]  /*1de20*/  HMMA.16816.F32 R4, R172.reuse, R176, R4 ;  /* 0x000000b0ac04723c */ /* 0x050ff00000001804 */
        /* <DEDUP_REMOVED lines=264> */
.L_x_3317:
        /* <DEDUP_REMOVED lines=29> */
.L_x_3316:
        /* <DEDUP_REMOVED lines=477> */
.L_x_3314:
[----:B------:R-:W1:Y:S01]  /*20e50*/  SHFL.BFLY PT, R8, R237, 0x2, 0x1f ;  /* 0x0c401f00ed087f89 */ /* 0x000e6200000e0000 */
[C---:B------:R-:W-:Y:S01]  /*20e60*/  SHF.L.U32 R2, R217.reuse, 0x4, RZ ;  /* 0x00000004d9027819 */ /* 0x040fe200000006ff */
[----:B------:R-:W2:Y:S01]  /*20e70*/  S2UR UR12, SR_CTAID.Y ;  /* 0x00000000000c79c3 */ /* 0x000ea20000002600 */
[C---:B------:R-:W-:Y:S01]  /*20e80*/  SHF.L.U32 R6, R217.reuse, 0x2, RZ ;  /* 0x00000002d9067819 */ /* 0x040fe200000006ff */
[----:B------:R-:W3:Y:S01]  /*20e90*/  SHFL.BFLY PT, R0, R235, 0x2, 0x1f ;  /* 0x0c401f00eb007f89 */ /* 0x000ee200000e0000 */
[----:B------:R-:W-:Y:S01]  /*20ea0*/  LOP3.LUT R13, R220, 0x30, RZ, 0xc0, !PT ;  /* 0x00000030dc0d7812 */ /* 0x000fe200078ec0ff */
[----:B------:R-:W2:Y:S01]  /*20eb0*/  LDCU.64 UR4, c[0x0][0x430] ;  /* 0x00008600ff0477ac */ /* 0x000ea20008000a00 */
[----:B------:R-:W-:Y:S01]  /*20ec0*/  SHF.L.U32 R15, R217, 0x1, RZ ;  /* 0x00000001d90f7819 */ /* 0x000fe200000006ff */
[----:B------:R-:W-:Y:S01]  /*20ed0*/  BSSY.RECONVERGENT B0, `(.L_x_3319) ;  /* 0x000012f000007945 */ /* 0x000fe20003800200 */
[----:B------:R-:W-:Y:S01]  /*20ee0*/  MOV R10, 0x20 ;  /* 0x00000020000a7802 */ /* 0x000fe20000000f00 */
[----:B------:R-:W4:Y:S01]  /*20ef0*/  S2UR UR11, SR_CTAID.Z ;  /* 0x00000000000b79c3 */ /* 0x000f220000002700 */
[----:B------:R-:W4:Y:S02]  /*20f00*/  LDCU UR9, c[0x0][0x3e0] ;  /* 0x00007c00ff0977ac */ /* 0x000f240008000800 */
        /* <DEDUP_REMOVED lines=15> */
[----:B------:R-:W-:Y:S01]  /*21000*/  UIMAD UR9, UR9, UR5, UR8 ;  /* 0x00000005090972a4 */ /* 0x000fe2000f8e0208 */
[----:B------:R-:W3:Y:S03]  /*21010*/  LDCU.64 UR10, c[0x0][0x358] ;  /* 0x00006b00ff0a77ac */ /* 0x000ee60008000a00 */
[----:B------:R-:W-:Y:S01]  /*21020*/  UIMAD UR7, UR9, UR7, URZ ;  /* 0x00000007090772a4 */ /* 0x000fe2000f8e02ff */
[----:B-1----:R-:W-:Y:S01]  /*21030*/  FADD.FTZ R5, R8, R5 ;  /* 0x0000000508057221 */ /* 0x002fe20000010000 */
[----:B------:R-:W-:-:S03]  /*21040*/  LOP3.LUT R8, R2, 0x1c0, RZ, 0xc0, !PT ;  /* 0x000001c002087812 */ /* 0x000fc600078ec0ff */
[----:B------:R-:W1:Y:S01]  /*21050*/  MUFU.RCP R9, R5 ;  /* 0x0000000500097308 */ /* 0x000e620000001000 */
[----:B--2---:R-:W-:Y:S01]  /*21060*/  FADD.FTZ R4, R11, R4 ;  /* 0x000000040b047221 */ /* 0x004fe20000010000 */
[----:B------:R-:W-:Y:S01]  /*21070*/  BAR.SYNC.DEFER_BLOCKING 0x0 ;  /* 0x0000000000007b1d */ /* 0x000fe20000010000 */
[----:B------:R-:W-:Y:S02]  /*21080*/  FSETP.NE.FTZ.AND P2, PT, R5, RZ, PT ;  /* 0x000000ff0500720b */ /* 0x000fe40003f55000 */
[----:B------:R-:W-:Y:S02]  /*21090*/  LOP3.LUT R11, R6, 0x1f8, RZ, 0xc0, !PT ;  /* 0x000001f8060b7812 */ /* 0x000fe400078ec0ff */
[----:B------:R-:W-:Y:S01]  /*210a0*/  FSETP.NE.FTZ.AND P1, PT, R4, RZ, PT ;  /* 0x000000ff0400720b */ /* 0x000fe20003f35000 */
[----:B------:R-:W2:Y:S01]  /*210b0*/  MUFU.RCP R7, R4 ;  /* 0x0000000400077308 */ /* 0x000ea20000001000 */
[----:B------:R-:W-:Y:S02]  /*210c0*/  LOP3.LUT R8, R8, 0x38, R15, 0xf8, !PT ;  /* 0x0000003808087812 */ /* 0x000fe400078ef80f */
[----:B------:R-:W-:-:S02]  /*210d0*/  R2P PR, R217, 0x18 ;  /* 0x00000018d9007804 */ /* 0x000fc40000000000 */
[C---:B------:R-:W-:Y:S02]  /*210e0*/  LOP3.LUT R15, R2.reuse, 0x3f00, RZ, 0xc0, !PT ;  /* 0x00003f00020f7812 */ /* 0x040fe400078ec0ff */
[----:B------:R-:W-:Y:S01]  /*210f0*/  LOP3.LUT R11, R11, 0x38, R220, 0x78, !PT ;  /* 0x000000380b0b7812 */ /* 0x000fe200078e78dc */
[----:B------:R-:W4:Y:S01]  /*21100*/  @P2 LDC R17, c[0x0][0x458] ;  /* 0x00011600ff112b82 */ /* 0x000f220000000800 */
[----:B------:R-:W-:Y:S01]  /*21110*/  LOP3.LUT R2, R2, 0x10, RZ, 0xc0, !PT ;  /* 0x0000001002027812 */ /* 0x000fe200078ec0ff */
[----:B------:R-:W5:Y:S01]  /*21120*/  @P2 MUFU.LG2 R5, R5 ;  /* 0x0000000500052308 */ /* 0x000f620000000c00 */
[----:B-1----:R-:W-:Y:S02]  /*21130*/  FSEL R9, R9, 1, P2 ;  /* 0x3f80000009097808 */ /* 0x002fe40001000000 */
[----:B------:R-:W-:Y:S02]  /*21140*/  LOP3.LUT R8, R13, R8, RZ, 0xfc, !PT ;  /* 0x000000080d087212 */ /* 0x000fe400078efcff */
[----:B------:R-:W-:Y:S01]  /*21150*/  LEA R2, R11, R2, 0x2 ;  /* 0x000000020b027211 */ /* 0x000fe200078e10ff */
        /* <DEDUP_REMOVED lines=65> */
[----:B------:R-:W1:Y:S01]  /*21570*/  @P1 LDC R14, c[0x0][0x458] ;  /* 0x00011600ff0e1b82 */ /* 0x000e620000000800 */
[----:B------:R-:W-:Y:S01]  /*21580*/  LEA R11, R8, UR6, 0x2 ;  /* 0x00000006080b7c11 */ /* 0x000fe2000f8e10ff */
[----:B------:R-:W3:Y:S01]  /*21590*/  @P1 MUFU.LG2 R4, R4 ;  /* 0x0000000400041308 */ /* 0x000ee20000000c00 */
[----:B--2---:R-:W-:Y:S01]  /*215a0*/  FSEL R7, R7, 1, P1 ;  /* 0x3f80000007077808 */ /* 0x004fe20000800000 */
[----:B-----5:R-:W-:Y:S01]  /*215b0*/  @P2 FMUL.FTZ R5, R5, 0.69314718246459960938 ;  /* 0x3f31721805052820 */ /* 0x020fe20000410000 */
[----:B------:R-:W-:Y:S01]  /*215c0*/  SEL R8, R9, 0xffffffc0, !P3 ;  /* 0xffffffc009087807 */ /* 0x000fe20005800000 */
[----:B------:R-:W-:Y:S01]  /*215d0*/  STS.64 [R11], R160 ;  /* 0x000000a00b007388 */ /* 0x000fe20000000a00 */
[----:B------:R-:W-:Y:S01]  /*215e0*/  IADD3 R13, PT, PT, R11, 0x80, RZ ;  /* 0x000000800b0d7810 */ /* 0x000fe20007ffe0ff */
[----:B------:R-:W-:Y:S01]  /*215f0*/  FMUL.FTZ R162, R7, R162 ;  /* 0x000000a207a27220 */ /* 0x000fe20000410000 */
[----:B------:R-:W-:Y:S01]  /*21600*/  IADD3 R9, PT, PT, R11, R8, RZ ;  /* 0x000000080b097210 */ /* 0x000fe20007ffe0ff */
[----:B------:R-:W-:Y:S01]  /*21610*/  FMUL.FTZ R163, R7, R163 ;  /* 0x000000a307a37220 */ /* 0x000fe20000410000 */
[----:B------:R-:W-:Y:S01]  /*21620*/  @P4 IADD3 R13, PT, PT, R11, -0x80, RZ ;  /* 0xffffff800b0d4810 */ /* 0x000fe20007ffe0ff */
        /* <DEDUP_REMOVED lines=64> */
[----:B------:R-:W-:Y:S01]  /*21a30*/  LOP3.LUT R6, R15, 0x3c, R6, 0xf8, !PT ;  /* 0x0000003c0f067812 */ /* 0x000fe200078ef806 */
[----:B---3--:R-:W-:Y:S01]  /*21a40*/  @P1 FMUL.FTZ R4, R4, 0.69314718246459960938 ;  /* 0x3f31721804041820 */ /* 0x008fe20000410000 */
[----:B------:R-:W-:Y:S01]  /*21a50*/  IADD3 R12, PT, PT, R10, R9, RZ ;  /* 0x000000090a0c7210 */ /* 0x000fe20007ffe0ff */
[----:B------:R-:W-:Y:S01]  /*21a60*/  STS.64 [R7], R36 ;  /* 0x0000002407007388 */ /* 0x000fe20000000a00 */
[----:B------:R-:W-:-:S02]  /*21a70*/  IADD3 R15, PT, PT, R8, R13, RZ ;  /* 0x0000000d080f7210 */ /* 0x000fc40007ffe0ff */
[C---:B------:R-:W-:Y:S01]  /*21a80*/  IADD3 R8, PT, PT, R10.reuse, R13, RZ ;  /* 0x0000000d0a087210 */ /* 0x040fe20007ffe0ff */
[----:B------:R-:W-:Y:S01]  /*21a90*/  STS.64 [R7+0x800], R38 ;  /* 0x0008002607007388 */ /* 0x000fe20000000a00 */
[----:B------:R-:W-:-:S03]  /*21aa0*/  IADD3 R10, PT, PT, R10, R15, RZ ;  /* 0x0000000f0a0a7210 */ /* 0x000fc60007ffe0ff */
        /* <DEDUP_REMOVED lines=55> */
[----:B------:R-:W-:Y:S01]  /*21e20*/  MOV R132, 0xff800000 ;  /* 0xff80000000847802 */ /* 0x000fe20000000f00 */
[----:B----4-:R-:W-:Y:S01]  /*21e30*/  @P2 FFMA.FTZ R133, R164, R17, R5 ;  /* 0x00000011a4852223 */ /* 0x010fe20000010005 */
[----:B-1----:R-:W-:Y:S01]  /*21e40*/  @P1 FFMA.FTZ R132, R3, R14, R4 ;  /* 0x0000000e03841223 */ /* 0x002fe20000010004 */
[----:B------:R2:W-:Y:S01]  /*21e50*/  STS.64 [R8+0xc000], R148 ;  /* 0x00c0009408007388 */ /* 0x0005e20000000a00 */
[----:B---3--:R-:W-:Y:S02]  /*21e60*/  IADD3 R134, P0, PT, R6, UR7, RZ ;  /* 0x0000000706867c10 */ /* 0x008fe4000ff1e0ff */
[----:B------:R-:W-:Y:S01]  /*21e70*/  LOP3.LUT P1, RZ, R217, 0x3, RZ, 0xc0, !PT ;  /* 0x00000003d9ff7812 */ /* 0x000fe2000782c0ff */
        /* <DEDUP_REMOVED lines=43> */
[----:B--2---:R-:W-:Y:S01]  /*22130*/  IMAD.U32 R2, RZ, RZ, UR9 ;  /* 0x00000009ff027e24 */ /* 0x004fe2000f8e00ff */
[----:B------:R-:W-:-:S04]  /*22140*/  UIADD3 UR6, UPT, UPT, -UR8, UR20, URZ ;  /* 0x0000001408067290 */ /* 0x000fc8000fffe1ff */
[----:B------:R-:W-:Y:S02]  /*22150*/  LEA.HI.X.SX32 R2, R2, RZ, 0x1, P1 ;  /* 0x000000ff02027211 */ /* 0x000fe400008f0eff */
[----:B------:R-:W-:Y:S02]  /*22160*/  ISETP.GE.AND P3, PT, R0, UR6, PT ;  /* 0x0000000600007c0c */ /* 0x000fe4000bf66270 */
[----:B------:R-:W-:Y:S02]  /*22170*/  ISETP.GE.AND P2, PT, R136, UR6, PT ;  /* 0x0000000688007c0c */ /* 0x000fe4000bf46270 */
[----:B---3--:R-:W-:-:S04]  /*22180*/  LEA R136, P1, R135, UR4, 0x2 ;  /* 0x0000000487887c11 */ /* 0x008fc8000f8210ff */
[----:B------:R-:W-:-:S05]  /*22190*/  LEA.HI.X R137, R135, UR5, R2, 0x2, P1 ;  /* 0x0000000587897c11 */ /* 0x000fca00088f1402 */
[----:B------:R3:W-:Y:S04]  /*221a0*/  @!P3 STG.E desc[UR10][R136.64], R133 ;  /* 0x000000858800b986 */ /* 0x0007e8000c10190a */
[----:B------:R3:W-:Y:S02]  /*221b0*/  @!P2 STG.E desc[UR10][R136.64+0x20], R132 ;  /* 0x000020848800a986 */ /* 0x0007e4000c10190a */
.L_x_3320:
[----:B------:R-:W-:Y:S05]  /*221c0*/  BSYNC.RECONVERGENT B0 ;  /* 0x0000000000007941 */ /* 0x000fea0003800200 */
.L_x_3319:
[----:B------:R-:W4:Y:S01]  /*221d0*/  LDCU.64 UR4, c[0x0][0x3f8] ;  /* 0x00007f00ff0477ac */ /* 0x000f220008000a00 */
[----:B------:R-:W-:Y:S02]  /*221e0*/  SHF.R.U32.HI R217, RZ, 0x4, R217 ;  /* 0x00000004ffd97819 */ /* 0x000fe400000116d9 */
[----:B------:R-:W-:Y:S01]  /*221f0*/  LEA.HI.X.SX32 R3, R3, RZ, 0x1, P0 ;  /* 0x000000ff03037211 */ /* 0x000fe200000f0eff */
[----:B------:R-:W-:Y:S02]  /*22200*/  UIADD3 UR6, UPT, UPT, -UR8, UR20, URZ ;  /* 0x0000001408067290 */ /* 0x000fe4000fffe1ff */
[C---:B--2---:R-:W-:Y:S02]  /*22210*/  VIADD R2, R217.reuse, 0x8 ;  /* 0x00000008d9027836 */ /* 0x044fe40000000000 */
[C---:B------:R-:W-:Y:S02]  /*22220*/  VIADD R0, R217.reuse, 0x10 ;  /* 0x00000010d9007836 */ /* 0x040fe40000000000 */
[C---:B------:R-:W-:Y:S01]  /*22230*/  ISETP.GE.AND P0, PT, R217.reuse, UR6, PT ;  /* 0x00000006d9007c0c */ /* 0x040fe2000bf06270 */
[C---:B---3--:R-:W-:Y:S01]  /*22240*/  VIADD R132, R217.reuse, 0x18 ;  /* 0x00000018d9847836 */ /* 0x048fe20000000000 */
[----:B------:R-:W-:Y:S01]  /*22250*/  ISETP.GE.AND P6, PT, R2, UR6, PT ;  /* 0x0000000602007c0c */ /* 0x000fe2000bfc6270 */
[C---:B------:R-:W-:Y:S01]  /*22260*/  VIADD R2, R217.reuse, 0x28 ;  /* 0x00000028d9027836 */ /* 0x040fe20000000000 */
[----:B------:R-:W-:Y:S01]  /*22270*/  ISETP.GE.AND P5, PT, R0, UR6, PT ;  /* 0x0000000600007c0c */ /* 0x000fe2000bfa6270 */
[----:B------:R-:W-:Y:S01]  /*22280*/  VIADD R0, R217, 0x30 ;  /* 0x00000030d9007836 */ /* 0x000fe20000000000 */
[----:B------:R-:W-:-:S02]  /*22290*/  ISETP.GE.AND P4, PT, R132, UR6, PT ;  /* 0x0000000684007c0c */ /* 0x000fc4000bf86270 */
[----:B----4-:R-:W-:Y:S02]  /*222a0*/  LEA R136, P1, R134, UR4, 0x2 ;  /* 0x0000000486887c11 */ /* 0x010fe4000f8210ff */
[----:B------:R-:W-:Y:S02]  /*222b0*/  ISETP.GE.AND P2, PT, R2, UR6, PT ;  /* 0x0000000602007c0c */ /* 0x000fe4000bf46270 */
        /* <DEDUP_REMOVED lines=40> */
.L_x_3321:
        /* <DEDUP_REMOVED lines=12> */
.L_x_4088:


//--------------------- .text._ZN5flash24flash_fwd_splitkv_kernelI23Flash_fwd_kernel_traitsILi256ELi64ELi64ELi4ELb0ELb0EN7cutlass6half_tE19Flash_kernel_traitsILi256ELi64ELi64ELi4ES3_EELb1ELb0ELb0ELb0ELb1ELb1ELb1ELb1EEEvNS_16Flash_fwd_paramsE --------------------------
	.section	.text._ZN5flash24flash_fwd_splitkv_kernelI23Flash_fwd_kernel_traitsILi256ELi64ELi64ELi4ELb0ELb0EN7cutlass6half_tE19Flash_kernel_traitsILi256ELi64ELi64ELi4ES3_EELb1ELb0ELb0ELb0ELb1ELb1ELb1ELb1EEEvNS_16Flash_fwd_paramsE,"ax",@progbits
	.align	128
        .global         _ZN5flash24flash_fwd_splitkv_kernelI23Flash_fwd_kernel_traitsILi256ELi64ELi64ELi4ELb0ELb0EN7cutlass6half_tE19Flash_kernel_traitsILi256ELi64ELi64ELi4ES3_EELb1ELb0ELb0ELb0ELb1ELb1ELb1ELb1EEEvNS_16Flash_fwd_paramsE
        .type           _ZN5flash24flash_fwd_splitkv_kernelI23Flash_fwd_kernel_traitsILi256ELi64ELi64ELi4ELb0ELb0EN7cutlass6half_tE19Flash_kernel_traitsILi256ELi64ELi64ELi4ES3_EELb1ELb0ELb0ELb0ELb1ELb1ELb1ELb1EEEvNS_16Flash_fwd_paramsE,@function
        .size           _ZN5flash24flash_fwd_splitkv_kernelI23Flash_fwd_kernel_traitsILi256ELi64ELi64ELi4ELb0ELb0EN7cutlass6half_tE19Flash_kernel_traitsILi256ELi64ELi64ELi4ES3_EELb1ELb0ELb0ELb0ELb1ELb1ELb1ELb1EEEvNS_16Flash_fwd_paramsE,(.L_x_4089 - _ZN5flash24flash_fwd_splitkv_kernelI23Flash_fwd_kernel_traitsILi256ELi64ELi64ELi4ELb0ELb0EN7cutlass6half_tE19Flash_kernel_traitsILi256ELi64ELi64ELi4ES3_EELb1ELb0ELb0ELb0ELb1ELb1ELb1ELb1EEEvNS_16Flash_fwd_paramsE)
        .other          _ZN5flash24flash_fwd_splitkv_kernelI23Flash_fwd_kernel_traitsILi256ELi64ELi64ELi4ELb0ELb0EN7cutlass6half_tE19Flash_kernel_traitsILi256ELi64ELi64ELi4ES3_EELb1ELb0ELb0ELb0ELb1ELb1ELb1ELb1EEEvNS_16Flash_fwd_paramsE,@"STO_CUDA_ENTRY STV_DEFAULT"
_ZN5flash24flash_fwd_splitkv_kernelI23Flash_fwd_kernel_traitsILi256ELi64ELi64ELi4ELb0ELb0EN7cutlass6half_tE19Flash_kernel_traitsILi256ELi64ELi64ELi4ES3_EELb1ELb0ELb0ELb0ELb1ELb1ELb1ELb1EEEvNS_16Flash_fwd_paramsE:
.text._ZN5flash24flash_fwd_splitkv_kernelI23Flash_fwd_kernel_traitsILi256ELi64ELi64ELi4ELb0ELb0EN7cutlass6half_tE19Flash_kernel_traitsILi256ELi64ELi64ELi4ES3_EELb1ELb0ELb0ELb0ELb1ELb1ELb1ELb1EEEvNS_16Flash_fwd_paramsE:
        /* <DEDUP_REMOVED lines=79> */
.L_x_3322:
        /* <DEDUP_REMOVED lines=183> */
.L_x_3323:
        /* <DEDUP_REMOVED lines=11> */
.L_x_3324:
        /* <DEDUP_REMOVED lines=108> */
.L_x_3325:
        /* <DEDUP_REMOVED lines=15> */
.L_x_3327:
[----:B------:R-:W2:Y:S01]  /*18c0*/  LDC.64 R4, c[0x0][0x3b8] ;  /* 0x0000ee00ff047b82 */ /* 0x000ea20000000a00 */
[----:B------:R-:W-:-:S06]  /*18d0*/  UIADD3 UR8, UPT, UPT, UR10, UR11, URZ ;  /* 0x0000000b0a087290 */ /* 0x000fcc000fffe0ff */
[----:B--2---:R-:W-:Y:S02]  /*18e0*/  IMAD R17, R5, UR8, RZ ;  /* 0x0000000805117c24 */ /* 0x004fe4000f8e02ff */
[----:B-1----:R-:W-:-:S05]  /*18f0*/  IMAD.WIDE.U32 R2, R4, UR8, RZ ;  /* 0x0000000804027c25 */ /* 0x002fca000f8e00ff */
[----:B------:R-:W-:Y:S02]  /*1900*/  IADD3 R17, PT, PT, R3, R17, RZ ;  /* 0x0000001103117210 */ /* 0x000fe40007ffe0ff */
[----:B------:R-:W-:Y:S02]  /*1910*/  MOV R16, R2 ;  /* 0x0000000200107202 */ /* 0x000fe40000000f00 */
.L_x_3328:
        /* <DEDUP_REMOVED lines=14> */
.L_x_3329:
[----:B------:R-:W1:Y:S01]  /*1a00*/  LDC.64 R2, c[0x0][0x3c0] ;  /* 0x0000f000ff027b82 */ /* 0x000e620000000a00 */
[----:B------:R-:W-:-:S06]  /*1a10*/  UIADD3 UR10, UPT, UPT, UR10, UR11, URZ ;  /* 0x0000000b0a0a7290 */ /* 0x000fcc000fffe0ff */
[----:B-1---5:R-:W-:Y:S02]  /*1a20*/  IMAD R7, R3, UR10, RZ ;  /* 0x0000000a03077c24 */ /* 0x022fe4000f8e02ff */
[----:B------:R-:W-:-:S05]  /*1a30*/  IMAD.WIDE.U32 R8, R2, UR10, RZ ;  /* 0x0000000a02087c25 */ /* 0x000fca000f8e00ff */
[----:B------:R-:W-:Y:S02]  /*1a40*/  IADD3 R7, PT, PT, R9, R7, RZ ;  /* 0x0000000709077210 */ /* 0x000fe40007ffe0ff */
[----:B------:R-:W-:-:S07]  /*1a50*/  MOV R6, R8 ;  /* 0x0000000800067202 */ /* 0x000fce0000000f00 */
.L_x_3330:
        /* <DEDUP_REMOVED lines=53> */
.L_x_3326:
        /* <DEDUP_REMOVED lines=184> */
.L_x_3353:
        /* <DEDUP_REMOVED lines=122> */
.L_x_3333:
        /* <DEDUP_REMOVED lines=206> */
.L_x_3337:
[----:B----4-:R-:W-:Y:S05]  /*3db0*/  BSYNC.RECONVERGENT B0 ;  /* 0x0000000000007941 */ /* 0x010fea0003800200 */
.L_x_3336:
        /* <DEDUP_REMOVED lines=202> */
.L_x_3339:
[----:B------:R-:W-:Y:S05]  /*4a60*/  BSYNC.RECONVERGENT B0 ;  /* 0x0000000000007941 */ /* 0x000fea0003800200 */
.L_x_3338:
        /* <DEDUP_REMOVED lines=208> */
.L_x_3341:
[----:B------:R-:W-:Y:S05]  /*5770*/  BSYNC.RECONVERGENT B0 ;  /* 0x0000000000007941 */ /* 0x000fea0003800200 */
.L_x_3340:
        /* <DEDUP_REMOVED lines=210> */
.L_x_3343:
[----:B------:R-:W-:Y:S05]  /*64a0*/  BSYNC.RECONVERGENT B0 ;  /* 0x0000000000007941 */ /* 0x000fea0003800200 */
.L_x_3342:
[----:B------:R-:W2:Y:S01]  /*64b0*/  LDC R26, c[0x0][0x450] ;  /* 0x00011400ff1a7b82 */ /* 0x000ea20000000800 */
[----:B-1----:R-:W-:Y:S05]  /*64c0*/  IMAD.U32 R67, R67, -0x20, RZ ;  /* 0xffffffe043437824 */ /* 0x002fea00078e00ff */
[C---:B------:R-:W-:Y:S02]  /*64d0*/  LEA R24, P1, R67.reuse, R24, 0x1 ;  /* 0x0000001843187211 */ /* 0x040fe400078208ff */
[C---:B------:R-:W-:Y:S02]  /*64e0*/  LEA R52, P0, R67.reuse, R52, 0x1 ;  /* 0x0000003443347211 */ /* 0x040fe400078008ff */
[C---:B------:R-:W-:Y:S02]  /*64f0*/  LEA.HI.X.SX32 R25, R67.reuse, R25, 0x1, P1 ;  /* 0x0000001943197211 */ /* 0x040fe400008f0eff */
[----:B------:R-:W-:Y:S01]  /*6500*/  LEA.HI.X.SX32 R53, R67, R53, 0x1, P0 ;  /* 0x0000003543357211 */ /* 0x000fe200000f0eff */
[----:B------:R-:W-:Y:S05]  /*6510*/  BRA `(.L_x_3334) ;  /* 0x0000005800ac7947 */ /* 0x000fea0003800000 */
.L_x_3335:
        /* <DEDUP_REMOVED lines=359> */
.L_x_3345:
[----:B----4-:R-:W-:Y:S05]  /*7b90*/  BSYNC.RECONVERGENT B0 ;  /* 0x0000000000007941 */ /* 0x010fea0003800200 */
.L_x_3344:
        /* <DEDUP_REMOVED lines=358> */
.L_x_3347:
[----:B------:R-:W-:Y:S05]  /*9200*/  BSYNC.RECONVERGENT B0 ;  /* 0x0000000000007941 */ /* 0x000fea0003800200 */
.L_x_3346:
        /* <DEDUP_REMOVED lines=361> */
.L_x_3349:
[----:B------:R-:W-:Y:S05]  /*a8a0*/  BSYNC.RECONVERGENT B0 ;  /* 0x0000000000007941 */ /* 0x000fea0003800200 */
.L_x_3348:
        /* <DEDUP_REMOVED lines=363> */
.L_x_3351:
[----:B------:R-:W-:Y:S05]  /*bf60*/  BSYNC.RECONVERGENT B0 ;  /* 0x0000000000007941 */ /* 0x000fea0003800200 */
.L_x_3350:
[----:B------:R-:W2:Y:S01]  /*bf70*/  LDC R26, c[0x0][0x450] ;  /* 0x00011400ff1a7b82 */ /* 0x000ea20000000800 */
[----:B-1----:R-:W-:Y:S05]  /*bf80*/  IMAD.U32 R3, R44, -0x20, RZ ;  /* 0xffffffe02c037824 */ /* 0x002fea00078e00ff */
[C---:B------:R-:W-:Y:S02]  /*bf90*/  LEA R74, P1, R3.reuse, R74, 0x1 ;  /* 0x0000004a034a7211 */ /* 0x040fe400078208ff */
[C---:B------:R-:W-:Y:S02]  /*bfa0*/  LEA R72, P0, R3.reuse, R72, 0x1 ;  /* 0x0000004803487211 */ /* 0x040fe400078008ff */
[C---:B------:R-:W-:Y:S02]  /*bfb0*/  LEA.HI.X.SX32 R75, R3.reuse, R75, 0x1, P1 ;  /* 0x0000004b034b7211 */ /* 0x040fe400008f0eff */
[----:B------:R-:W-:Y:S09]  /*bfc0*/  LEA.HI.X.SX32 R73, R3, R73, 0x1, P0 ;  /* 0x0000004903497211 */ /* 0x000ff200000f0eff */
.L_x_3334:
[----:B------:R-:W-:Y:S05]  /*bfd0*/  BSYNC.RECONVERGENT B1 ;  /* 0x0000000000017941 */ /* 0x000fea0003800200 */
.L_x_3332:
        /* <DEDUP_REMOVED lines=89> */
.L_x_3352:
[----:B------:R-:W-:Y:S01]  /*c570*/  UISETP.GT.AND UP0, UPT, UR18, UR6, UPT ;  /* 0x000000061200728c */ /* 0x000fe2000bf04270 */
[----:B------:R-:W-:Y:S02]  /*c580*/  IADD3 R70, P1, PT, R70, R77, RZ ;  /* 0x0000004d46467210 */ /* 0x000fe40007f3e0ff */
[----:B------:R-:W-:Y:S03]  /*c590*/  IADD3 R20, P0, PT, R20, R81, RZ ;  /* 0x0000005114147210 */ /* 0x000fe60007f1e0ff */
[----:B------:R-:W-:Y:S02]  /*c5a0*/  IMAD.X R71, R71, 0x1, R76, P1 ;  /* 0x0000000147477824 */ /* 0x000fe400008e064c */
[----:B------:R-:W-:Y:S01]  /*c5b0*/  IMAD.X R21, R21, 0x1, R79, P0 ;  /* 0x0000000115157824 */ /* 0x000fe200000e064f */
[----:B------:R-:W-:Y:S07]  /*c5c0*/  BRA.U UP0, `(.L_x_3353) ;  /* 0xffffff6100d87547 */ /* 0x000fee000b83ffff */
.L_x_3331:
        /* <DEDUP_REMOVED lines=50> */
.L_x_3357:
[----:B------:R-:W-:Y:S05]  /*c8f0*/  BSYNC.RECONVERGENT B0 ;  /* 0x0000000000007941 */ /* 0x000fea0003800200 */
.L_x_3356:
        /* <DEDUP_REMOVED lines=12> */
.L_x_3355:
        /* <DEDUP_REMOVED lines=79> */
.L_x_3363:
[----:B------:R-:W-:Y:S05]  /*ceb0*/  BSYNC.RECONVERGENT B0 ;  /* 0x0000000000007941 */ /* 0x000fea0003800200 */
.L_x_3362:
        /* <DEDUP_REMOVED lines=45> */
.L_x_3365:
[----:B------:R-:W-:Y:S05]  /*d190*/  BSYNC.RECONVERGENT B0 ;  /* 0x0000000000007941 */ /* 0x000fea0003800200 */
.L_x_3364:
        /* <DEDUP_REMOVED lines=45> */
.L_x_3367:
[----:B------:R-:W-:Y:S05]  /*d470*/  BSYNC.RECONVERGENT B0 ;  /* 0x0000000000007941 */ /* 0x000fea0003800200 */
.L_x_3366:
        /* <DEDUP_REMOVED lines=44> */
.L_x_3369:
[----:B------:R-:W-:Y:S05]  /*d740*/  BSYNC.RECONVERGENT B0 ;  /* 0x0000000000007941 */ /* 0x000fea0003800200 */
.L_x_3368:
[----:B------:R1:W-:Y:S02]  /*d750*/  STS.128 [R57+0x6000], R8 ;  /* 0x0060000839007388 */ /* 0x0003e40000000c00 */
.L_x_3361:
[----:B------:R-:W-:Y:S05]  /*d760*/  BSYNC.RECONVERGENT B1 ;  /* 0x0000000000017941 */ /* 0x000fea0003800200 */
.L_x_3360:
        /* <DEDUP_REMOVED lines=62> */
.L_x_3373:
[----:B------:R-:W-:Y:S05]  /*db50*/  BSYNC.RECONVERGENT B0 ;  /* 0x0000000000007941 */ /* 0x000fea0003800200 */
.L_x_3372:
        /* <DEDUP_REMOVED lines=54> */
.L_x_3375:
[----:B------:R-:W-:Y:S05]  /*dec0*/  BSYNC.RECONVERGENT B0 ;  /* 0x0000000000007941 */ /* 0x000fea0003800200 */
.L_x_3374:
        /* <DEDUP_REMOVED lines=55> */
.L_x_3377:
[----:B------:R-:W-:Y:S05]  /*e240*/  BSYNC.RECONVERGENT B0 ;  /* 0x0000000000007941 */ /* 0x000fea0003800200 */
.L_x_3376:
        /* <DEDUP_REMOVED lines=54> */
.L_x_3379:
[----:B------:R-:W-:Y:S05]  /*e5b0*/  BSYNC.RECONVERGENT B0 ;  /* 0x0000000000007941 */ /* 0x000fea0003800200 */
.L_x_3378:
[----:B------:R1:W-:Y:S02]  /*e5c0*/  STS.128 [R57+0x6800], R8 ;  /* 0x0068000839007388 */ /* 0x0003e40000000c00 */
.L_x_3371:
[----:B------:R-:W-:Y:S05]  /*e5d0*/  BSYNC.RECONVERGENT B1 ;  /* 0x0000000000017941 */ /* 0x000fea0003800200 */
.L_x_3370:
        /* <DEDUP_REMOVED lines=63> */
.L_x_3383:
[----:B------:R-:W-:Y:S05]  /*e9d0*/  BSYNC.RECONVERGENT B0 ;  /* 0x0000000000007941 */ /* 0x000fea0003800200 */
.L_x_3382:
        /* <DEDUP_REMOVED lines=54> */
.L_x_3385:
[----:B------:R-:W-:Y:S05]  /*ed40*/  BSYNC.RECONVERGENT B0 ;  /* 0x0000000000007941 */ /* 0x000fea0003800200 */
.L_x_3384:
        /* <DEDUP_REMOVED lines=55> */
.L_x_3387:
[----:B------:R-:W-:Y:S05]  /*f0c0*/  BSYNC.RECONVERGENT B0 ;  /* 0x0000000000007941 */ /* 0x000fea0003800200 */
.L_x_3386:
        /* <DEDUP_REMOVED lines=54> */
.L_x_3389:
[----:B------:R-:W-:Y:S05]  /*f430*/  BSYNC.RECONVERGENT B0 ;  /* 0x0000000000007941 */ /* 0x000fea0003800200 */
.L_x_3388:
[----:B------:R1:W-:Y:S02]  /*f440*/  STS.128 [R57+0x7000], R8 ;  /* 0x0070000839007388 */ /* 0x0003e40000000c00 */
.L_x_3381:
[----:B------:R-:W-:Y:S05]  /*f450*/  BSYNC.RECONVERGENT B1 ;  /* 0x0000000000017941 */ /* 0x000fea0003800200 */
.L_x_3380:
        /* <DEDUP_REMOVED lines=65> */
.L_x_3391:
[----:B------:R-:W-:Y:S05]  /*f870*/  BSYNC.RECONVERGENT B0 ;  /* 0x0000000000007941 */ /* 0x000fea0003800200 */
.L_x_3390:
        /* <DEDUP_REMOVED lines=55> */
.L_x_3393:
[----:B------:R-:W-:Y:S05]  /*fbf0*/  BSYNC.RECONVERGENT B0 ;  /* 0x0000000000007941 */ /* 0x000fea0003800200 */
.L_x_3392:
        /* <DEDUP_REMOVED lines=55> */
.L_x_3395:
[----:B------:R-:W-:Y:S05]  /*ff70*/  BSYNC.RECONVERGENT B0 ;  /* 0x0000000000007941 */ /* 0x000fea0003800200 */
.L_x_3394:
        /* <DEDUP_REMOVED lines=54> */
.L_x_3397:
[----:B------:R-:W-:Y:S05]  /*102e0*/  BSYNC.RECONVERGENT B0 ;  /* 0x0000000000007941 */ /* 0x000fea0003800200 */
.L_x_3396:
[----:B------:R1:W-:Y:S01]  /*102f0*/  STS.128 [R57+0x7800], R8 ;  /* 0x0078000839007388 */ /* 0x0003e20000000c00 */
[----:B------:R-:W-:Y:S05]  /*10300*/  BRA `(.L_x_3358) ;  /* 0x0000005400fc7947 */ /* 0x000fea0003800000 */
.L_x_3359:
        /* <DEDUP_REMOVED lines=94> */
.L_x_3401:
[----:B------:R-:W-:Y:S05]  /*108f0*/  BSYNC.RECONVERGENT B0 ;  /* 0x0000000000007941 */ /* 0x000fea0003800200 */
.L_x_3400:
        /* <DEDUP_REMOVED lines=83> */
.L_x_3403:
[----:B------:R-:W-:Y:S05]  /*10e30*/  BSYNC.RECONVERGENT B0 ;  /* 0x0000000000007941 */ /* 0x000fea0003800200 */
.L_x_3402:
        /* <DEDUP_REMOVED lines=83> */
.L_x_3405:
[----:B------:R-:W-:Y:S05]  /*11370*/  BSYNC.RECONVERGENT B0 ;  /* 0x0000000000007941 */ /* 0x000fea0003800200 */
.L_x_3404:
        /* <DEDUP_REMOVED lines=83> */
.L_x_3407:
[----:B------:R-:W-:Y:S05]  /*118b0*/  BSYNC.RECONVERGENT B0 ;  /* 0x0000000000007941 */ /* 0x000fea0003800200 */
.L_x_3406:
[----:B------:R1:W-:Y:S02]  /*118c0*/  STS.128 [R57+0x6000], R28 ;  /* 0x0060001c39007388 */ /* 0x0003e40000000c00 */
.L_x_3399:
[----:B------:R-:W-:Y:S05]  /*118d0*/  BSYNC.RECONVERGENT B1 ;  /* 0x0000000000017941 */ /* 0x000fea0003800200 */
.L_x_3398:
        /* <DEDUP_REMOVED lines=93> */
.L_x_3411:
[----:B------:R-:W-:Y:S05]  /*11eb0*/  BSYNC.RECONVERGENT B0 ;  /* 0x0000000000007941 */ /* 0x000fea0003800200 */
.L_x_3410:
        /* <DEDUP_REMOVED lines=85> */
.L_x_3413:
[----:B------:R-:W-:Y:S05]  /*12410*/  BSYNC.RECONVERGENT B0 ;  /* 0x0000000000007941 */ /* 0x000fea0003800200 */
.L_x_3412:
        /* <DEDUP_REMOVED lines=85> */
.L_x_3415:
[----:B------:R-:W-:Y:S05]  /*12970*/  BSYNC.RECONVERGENT B0 ;  /* 0x0000000000007941 */ /* 0x000fea0003800200 */
.L_x_3414:
        /* <DEDUP_REMOVED lines=84> */
.L_x_3417:
[----:B------:R-:W-:Y:S05]  /*12ec0*/  BSYNC.RECONVERGENT B0 ;  /* 0x0000000000007941 */ /* 0x000fea0003800200 */
.L_x_3416:
[----:B------:R1:W-:Y:S02]  /*12ed0*/  STS.128 [R57+0x6800], R28 ;  /* 0x0068001c39007388 */ /* 0x0003e40000000c00 */
.L_x_3409:
[----:B------:R-:W-:Y:S05]  /*12ee0*/  BSYNC.RECONVERGENT B1 ;  /* 0x0000000000017941 */ /* 0x000fea0003800200 */
.L_x_3408:
        /* <DEDUP_REMOVED lines=94> */
.L_x_3421:
[----:B------:R-:W-:Y:S05]  /*134d0*/  BSYNC.RECONVERGENT B0 ;  /* 0x0000000000007941 */ /* 0x000fea0003800200 */
.L_x_3420:
        /* <DEDUP_REMOVED lines=85> */
.L_x_3423:
[----:B------:R-:W-:Y:S05]  /*13a30*/  BSYNC.RECONVERGENT B0 ;  /* 0x0000000000007941 */ /* 0x000fea0003800200 */
.L_x_3422:
        /* <DEDUP_REMOVED lines=85> */
.L_x_3425:
[----:B------:R-:W-:Y:S05]  /*13f90*/  BSYNC.RECONVERGENT B0 ;  /* 0x0000000000007941 */ /* 0x000fea0003800200 */
.L_x_3424:
        /* <DEDUP_REMOVED lines=85> */
.L_x_3427:
[----:B------:R-:W-:Y:S05]  /*144f0*/  BSYNC.RECONVERGENT B0 ;  /* 0x0000000000007941 */ /* 0x000fea0003800200 */
.L_x_3426:
[----:B------:R1:W-:Y:S02]  /*14500*/  STS.128 [R57+0x7000], R28 ;  /* 0x0070001c39007388 */ /* 0x0003e40000000c00 */
.L_x_3419:
[----:B------:R-:W-:Y:S05]  /*14510*/  BSYNC.RECONVERGENT B1 ;  /* 0x0000000000017941 */ /* 0x000fea0003800200 */
.L_x_3418:
        /* <DEDUP_REMOVED lines=93> */
.L_x_3429:
[----:B------:R-:W-:Y:S05]  /*14af0*/  BSYNC.RECONVERGENT B0 ;  /* 0x0000000000007941 */ /* 0x000fea0003800200 */
.L_x_3428:
        /* <DEDUP_REMOVED lines=84> */
.L_x_3431:
[----:B------:R-:W-:Y:S05]  /*15040*/  BSYNC.RECONVERGENT B0 ;  /* 0x0000000000007941 */ /* 0x000fea0003800200 */
.L_x_3430:
        /* <DEDUP_REMOVED lines=84> */
.L_x_3433:
[----:B------:R-:W-:Y:S05]  /*15590*/  BSYNC.RECONVERGENT B0 ;  /* 0x0000000000007941 */ /* 0x000fea0003800200 */
.L_x_3432:
        /* <DEDUP_REMOVED lines=84> */
.L_x_3435:
[----:B------:R-:W-:Y:S05]  /*15ae0*/  BSYNC.RECONVERGENT B0 ;  /* 0x0000000000007941 */ /* 0x000fea0003800200 */
.L_x_3434:
[----:B------:R1:W-:Y:S02]  /*15af0*/  STS.128 [R57+0x7800], R28 ;  /* 0x0078001c39007388 */ /* 0x0003e40000000c00 */
.L_x_3358:
[----:B------:R-:W-:Y:S05]  /*15b00*/  BSYNC.RECONVERGENT B2 ;  /* 0x0000000000027941 */ /* 0x000fea0003800200 */
.L_x_3354:
[----:B------:R-:W-:Y:S01]  /*15b10*/  UIADD3 UR8, UPT, UPT, -UR26, UR25, URZ ;  /* 0x000000191a087290 */ /* 0x000fe2000fffe1ff */
[--C-:B------:R-:W-:Y:S01]  /*15b20*/  SHF.R.U32.HI R86, RZ, 0x4, R60.reuse ;  /* 0x00000004ff567819 */ /* 0x100fe2000001163c */
[----:B-1----:R-:W-:Y:S01]  /*15b30*/  IMAD.SHL.U32 R11, R60, 0x8, RZ ;  /* 0x000000083c0b7824 */ /* 0x002fe200078e00ff */
[----:B------:R-:W-:Y:S01]  /*15b40*/  SHF.R.U32.HI R218, RZ, 0x1, R60 ;  /* 0x00000001ffda7819 */ /* 0x000fe2000001163c */
[----:B------:R-:W-:Y:S01]  /*15b50*/  IMAD.MOV.U32 R56, RZ, RZ, 0x20 ;  /* 0x00000020ff387424 */ /* 0x000fe200078e00ff */
[----:B------:R-:W-:Y:S01]  /*15b60*/  SHF.L.U32 R86, R86, 0xa, RZ ;  /* 0x0000000a56567819 */ /* 0x000fe200000006ff */
[----:B------:R-:W-:Y:S01]  /*15b70*/  IMAD.MOV.U32 R169, RZ, RZ, 0x40 ;  /* 0x00000040ffa97424 */ /* 0x000fe200078e00ff */
[----:B------:R-:W-:Y:S01]  /*15b80*/  ISETP.GE.AND P4, PT, R27, UR8, PT ;  /* 0x000000081b007c0c */ /* 0x000fe2000bf86270 */
[----:B------:R-:W1:Y:S01]  /*15b90*/  LDCU UR9, c[0x0][0x50c] ;  /* 0x0000a180ff0977ac */ /* 0x000e620008000800 */
[----:B------:R-:W-:Y:S02]  /*15ba0*/  ISETP.GE.AND P3, PT, R40, UR8, PT ;  /* 0x0000000828007c0c */ /* 0x000fe4000bf66270 */
[----:B------:R-:W-:Y:S01]  /*15bb0*/  ISETP.GE.AND P6, PT, R102, UR8, PT ;  /* 0x0000000866007c0c */ /* 0x000fe2000bfc6270 */
[----:B------:R-:W-:Y:S01]  /*15bc0*/  UISETP.GT.AND UP0, UPT, UR27, UR7, UPT ;  /* 0x000000071b00728c */ /* 0x000fe2000bf04270 */
[----:B------:R-:W-:-:S02]  /*15bd0*/  ISETP.GE.AND P5, PT, R25, UR8, PT ;  /* 0x0000000819007c0c */ /* 0x000fc4000bfa6270 */
[----:B------:R-:W-:Y:S02]  /*15be0*/  ISETP.GE.AND P1, PT, R27, UR8, PT ;  /* 0x000000081b007c0c */ /* 0x000fe4000bf26270 */
[----:B------:R-:W-:Y:S02]  /*15bf0*/  ISETP.GE.AND P2, PT, R25, UR8, PT ;  /* 0x0000000819007c0c */ /* 0x000fe4000bf46270 */
[----:B------:R-:W-:Y:S01]  /*15c00*/  LOP3.LUT R86, R86, 0x400, RZ, 0xc0, !PT ;  /* 0x0000040056567812 */ /* 0x000fe200078ec0ff */
[----:B--23--:R-:W2:Y:S01]  /*15c10*/  @!P4 LDC.64 R4, c[0x0][0x3b8] ;  /* 0x0000ee00ff04cb82 */ /* 0x00cea20000000a00 */
[----:B------:R-:W-:Y:S02]  /*15c20*/  LOP3.LUT R0, R218, 0x8, RZ, 0xc0, !PT ;  /* 0x00000008da007812 */ /* 0x000fe400078ec0ff */
[----:B------:R-:W-:Y:S01]  /*15c30*/  SHF.L.U32 R216, R60, 0x5, RZ ;  /* 0x000000053cd87819 */ /* 0x000fe200000006ff */
[----:B------:R-:W-:Y:S01]  /*15c40*/  @!P6 IMAD.MOV.U32 R224, RZ, RZ, R226 ;  /* 0x000000ffffe0e224 */ /* 0x000fe200078e00e2 */
[----:B------:R-:W-:Y:S01]  /*15c50*/  LOP3.LUT R0, R63, R0, RZ, 0xfc, !PT ;  /* 0x000000003f007212 */ /* 0x000fe200078efcff */
[----:B------:R-:W-:Y:S01]  /*15c60*/  @!P6 IMAD.MOV.U32 R229, RZ, RZ, R227 ;  /* 0x000000ffffe5e224 */ /* 0x000fe200078e00e3 */
[----:B------:R-:W-:Y:S01]  /*15c70*/  @!P5 LEA R6, P0, R59, R226, 0x1 ;  /* 0x000000e23b06d211 */ /* 0x000fe200078008ff */
[----:B------:R-:W3:Y:S01]  /*15c80*/  @!P3 LDC.64 R2, c[0x0][0x3b8] ;  /* 0x0000ee00ff02bb82 */ /* 0x000ee20000000a00 */
[----:B------:R-:W-:Y:S01]  /*15c90*/  @!PT LDS RZ, [RZ] ;  /* 0x00000000fffff984 */ /* 0x000fe20000000800 */
[----:B------:R-:W-:Y:S01]  /*15ca0*/  @!PT LDS RZ, [RZ] ;  /* 0x00000000fffff984 */ /* 0x000fe20000000800 */
[----:B------:R-:W-:Y:S01]  /*15cb0*/  @!PT LDS RZ, [RZ] ;  /* 0x00000000fffff984 */ /* 0x000fe20000000800 */
[----:B------:R-:W-:Y:S01]  /*15cc0*/  @!P6 LDGSTS.E.BYPASS.LTC128B.128 [R57+0x8000], desc[UR4][R224.64] ;  /* 0x08000000e039efae */ /* 0x000fe2000b981a04 */
[----:B------:R-:W-:-:S02]  /*15cd0*/  LOP3.LUT R216, R216, 0x7c00, RZ, 0xc0, !PT ;  /* 0x00007c00d8d87812 */ /* 0x000fc400078ec0ff */
[----:B------:R-:W-:Y:S01]  /*15ce0*/  @!P5 LEA.HI.X R7, R59, R225, R58, 0x1, P0 ;  /* 0x000000e13b07d211 */ /* 0x000fe200000f0c3a */
[----:B------:R-:W-:Y:S04]  /*15cf0*/  @!P6 LDGSTS.E.BYPASS.LTC128B.128 [R57+0xa000], desc[UR4][R224.64+0x80] ;  /* 0x0a000080e039efae */ /* 0x000fe8000b981a04 */
[----:B------:R-:W-:Y:S04]  /*15d00*/  @!P6 LDGSTS.E.BYPASS.LTC128B.128 [R57+0xc000], desc[UR4][R224.64+0x100] ;  /* 0x0c000100e039efae */ /* 0x000fe8000b981a04 */
[----:B------:R4:W-:Y:S01]  /*15d10*/  @!P6 LDGSTS.E.BYPASS.LTC128B.128 [R57+0xe000], desc[UR4][R224.64+0x180] ;  /* 0x0e000180e039efae */ /* 0x0009e2000b981a04 */
[----:B--2---:R-:W-:-:S03]  /*15d20*/  @!P4 LEA R8, P0, R4, R226, 0x6 ;  /* 0x000000e20408c211 */ /* 0x004fc600078030ff */
[----:B------:R-:W-:Y:S01]  /*15d30*/  @!P5 LDGSTS.E.BYPASS.LTC128B.128 [R57+0x8800], desc[UR4][R6.64] ;  /* 0x088000000639dfae */ /* 0x000fe2000b981a04 */
[----:B------:R-:W-:-:S03]  /*15d40*/  @!P4 LEA.HI.X R9, R4, R225, R5, 0x6, P0 ;  /* 0x000000e10409c211 */ /* 0x000fc600000f3405 */
[----:B------:R-:W-:Y:S01]  /*15d50*/  @!P5 LDGSTS.E.BYPASS.LTC128B.128 [R57+0xa800], desc[UR4][R6.64+0x80] ;  /* 0x0a8000800639dfae */ /* 0x000fe2000b981a04 */
[----:B------:R-:W-:Y:S01]  /*15d60*/  ISETP.GE.AND P0, PT, R40, UR8, PT ;  /* 0x0000000828007c0c */ /* 0x000fe2000bf06270 */
[----:B------:R-:W2:Y:S01]  /*15d70*/  LDCU UR8, c[0x0][0x508] ;  /* 0x0000a100ff0877ac */ /* 0x000ea20008000800 */
[----:B---3--:R-:W-:Y:S01]  /*15d80*/  @!P3 IMAD R3, R3, 0x60, RZ ;  /* 0x000000600303b824 */ /* 0x008fe200078e02ff */
[----:B------:R-:W-:Y:S04]  /*15d90*/  @!P5 LDGSTS.E.BYPASS.LTC128B.128 [R57+0xc800], desc[UR4][R6.64+0x100] ;  /* 0x0c8001000639dfae */ /* 0x000fe8000b981a04 */
        /* <DEDUP_REMOVED lines=8> */
[----:B------:R-:W-:Y:S01]  /*15e20*/  @!P3 MOV R12, R4 ;  /* 0x00000004000cb202 */ /* 0x000fe20000000f00 */
[----:B------:R-:W1:Y:S04]  /*15e30*/  @!P1 LDC.64 R2, c[0x0][0x3c0] ;  /* 0x0000f000ff029b82 */ /* 0x000e680000000a00 */
[----:B------:R-:W-:Y:S04]  /*15e40*/  @!P3 LDGSTS.E.BYPASS.LTC128B.128 [R57+0x9800], desc[UR4][R12.64] ;  /* 0x098000000c39bfae */ /* 0x000fe8000b981a04 */
[----:B------:R-:W-:Y:S01]  /*15e50*/  @!P3 LDGSTS.E.BYPASS.LTC128B.128 [R57+0xb800], desc[UR4][R12.64+0x80] ;  /* 0x0b8000800c39bfae */ /* 0x000fe2000b981a04 */
[----:B------:R-:W2:Y:S03]  /*15e60*/  @!P0 LDC.64 R4, c[0x0][0x3c0] ;  /* 0x0000f000ff048b82 */ /* 0x000ea60000000a00 */
[----:B------:R-:W-:Y:S04]  /*15e70*/  @!P3 LDGSTS.E.BYPASS.LTC128B.128 [R57+0xd800], desc[UR4][R12.64+0x100] ;  /* 0x0d8001000c39bfae */ /* 0x000fe8000b981a04 */
[----:B------:R-:W-:Y:S01]  /*15e80*/  @!P3 LDGSTS.E.BYPASS.LTC128B.128 [R57+0xf800], desc[UR4][R12.64+0x180] ;  /* 0x0f8001800c39bfae */ /* 0x000fe2000b981a04 */
[----:B---3--:R-:W-:-:S03]  /*15e90*/  @!P2 LEA R6, P3, R61, R228, 0x1 ;  /* 0x000000e43d06a211 */ /* 0x008fc600078608ff */
[----:B------:R-:W0:Y:S01]  /*15ea0*/  LDGDEPBAR ;  /* 0x00000000000079af */ /* 0x000e220000000000 */
[----:B------:R-:W-:Y:S02]  /*15eb0*/  @!P2 LEA.HI.X R7, R61, R227, R62, 0x1, P3 ;  /* 0x000000e33d07a211 */ /* 0x000fe400018f0c3e */
[----:B----4-:R-:W-:Y:S02]  /*15ec0*/  LOP3.LUT R8, R63, 0x8, R60, 0x78, !PT ;  /* 0x000000083f087812 */ /* 0x010fe400078e783c */
[--C-:B------:R-:W-:Y:S02]  /*15ed0*/  LOP3.LUT R62, R0, 0x38, R11.reuse, 0x78, !PT ;  /* 0x00000038003e7812 */ /* 0x100fe400078e780b */
[----:B------:R-:W-:Y:S02]  /*15ee0*/  LOP3.LUT R9, R8, 0x38, R11, 0x78, !PT ;  /* 0x0000003808097812 */ /* 0x000fe400078e780b */
[----:B-1----:R-:W-:-:S03]  /*15ef0*/  @!P1 LEA R8, P3, R2, R228, 0x6 ;  /* 0x000000e402089211 */ /* 0x002fc600078630ff */
[----:B------:R-:W-:Y:S01]  /*15f00*/  IMAD R86, R9, 0x2, R86 ;  /* 0x0000000209567824 */ /* 0x000fe200078e0256 */
[----:B------:R-:W-:Y:S01]  /*15f10*/  @!P1 LEA.HI.X R9, R2, R227, R3, 0x6, P3 ;  /* 0x000000e302099211 */ /* 0x000fe200018f3403 */
[----:B--2---:R-:W-:Y:S01]  /*15f20*/  @!P0 IMAD R5, R5, 0x60, RZ ;  /* 0x0000006005058824 */ /* 0x004fe200078e02ff */
[----:B------:R-:W-:Y:S02]  /*15f30*/  SHF.L.U32 R3, R60, 0x6, RZ ;  /* 0x000000063c037819 */ /* 0x000fe400000006ff */
[----:B------:R-:W-:Y:S02]  /*15f40*/  IADD3 R61, PT, PT, R86, UR6, RZ ;  /* 0x00000006563d7c10 */ /* 0x000fe4000fffe0ff */
[----:B------:R-:W-:-:S04]  /*15f50*/  LOP3.LUT R11, R216, 0x200, R3, 0xf8, !PT ;  /* 0x00000200d80b7812 */ /* 0x000fc800078ef803 */
[----:B------:R-:W-:Y:S01]  /*15f60*/  IADD3 R11, PT, PT, R62, R11, RZ ;  /* 0x0000000b3e0b7210 */ /* 0x000fe20007ffe0ff */
        /* <DEDUP_REMOVED lines=24> */
[----:B------:R-:W-:Y:S01]  /*160f0*/  @!P2 LDGSTS.E.BYPASS.LTC128B.128 [R57+0x10800], desc[UR4][R6.64] ;  /* 0x108000000639afae */ /* 0x000fe2000b981a04 */
[----:B------:R-:W-:-:S03]  /*16100*/  @!P0 MOV R4, R12 ;  /* 0x0000000c00048202 */ /* 0x000fc60000000f00 */
        /* <DEDUP_REMOVED lines=32> */
[----:B------:R-:W-:-:S03]  /*16310*/  SEL R169, R169, 0xffffffc0, !P0 ;  /* 0xffffffc0a9a97807 */ /* 0x000fc60004000000 */
[----:B------:R-:W2:Y:S01]  /*16320*/  LDSM.16.M88.4 R20, [R86+UR6+0x8000] ;  /* 0x008000065614783b */ /* 0x000ea20008000200 */
[----:B------:R-:W-:Y:S01]  /*16330*/  IADD3 R85, PT, PT, R87, R169, RZ ;  /* 0x000000a957557210 */ /* 0x000fe20007ffe0ff */
[----:B------:R-:W-:Y:S02]  /*16340*/  IMAD.IADD R61, R61, 0x1, R169 ;  /* 0x000000013d3d7824 */ /* 0x000fe400078e02a9 */
[----:B------:R-:W3:Y:S01]  /*16350*/  LDSM.16.M88.4 R12, [R86+UR6+0x8800] ;  /* 0x00880006560c783b */ /* 0x000ee20008000200 */
[C---:B------:R-:W-:Y:S01]  /*16360*/  IADD3 R63, PT, PT, R56.reuse, R85, RZ ;  /* 0x00000055383f7210 */ /* 0x040fe20007ffe0ff */
[----:B------:R-:W-:Y:S02]  /*16370*/  IMAD.IADD R0, R56, 0x1, R61 ;  /* 0x0000000138007824 */ /* 0x000fe400078e023d */
[----:B------:R-:W4:Y:S04]  /*16380*/  LDSM.16.M88.4 R64, [R86+UR6+0x9000] ;  /* 0x009000065640783b */ /* 0x000f280008000200 */
[----:B------:R-:W4:Y:S04]  /*16390*/  LDSM.16.M88.4 R28, [R86+UR6+0x9800] ;  /* 0x00980006561c783b */ /* 0x000f280008000200 */
[----:B------:R-:W-:Y:S04]  /*163a0*/  LDSM.16.M88.4 R32, [R2+0x8000] ;  /* 0x008000000220783b */ /* 0x000fe80000000200 */
[----:B-1----:R-:W1:Y:S04]  /*163b0*/  LDSM.16.M88.4 R4, [R84] ;  /* 0x000000005404783b */ /* 0x002e680000000200 */
[----:B------:R-:W1:Y:S04]  /*163c0*/  LDSM.16.M88.4 R8, [R2+0x8800] ;  /* 0x008800000208783b */ /* 0x000e680000000200 */
[----:B------:R-:W1:Y:S04]  /*163d0*/  LDSM.16.M88.4 R80, [R2+0x9000] ;  /* 0x009000000250783b */ /* 0x000e680000000200 */
[----:B------:R-:W1:Y:S04]  /*163e0*/  LDSM.16.M88.4 R44, [R2+0x9800] ;  /* 0x00980000022c783b */ /* 0x000e680000000200 */
[----:B------:R-:W-:Y:S01]  /*163f0*/  LDSM.16.M88.4 R36, [R61+0x8000] ;  /* 0x008000003d24783b */ /* 0x000fe20000000200 */
[C---:B--2---:R-:W-:Y:S03]  /*16400*/  HMMA.16816.F32 R24, R48.reuse, R20, RZ ;  /* 0x000000143018723c */ /* 0x044fe600000018ff */
[----:B------:R-:W-:Y:S04]  /*16410*/  LDSM.16.M88.4 R76, [R61+0x8800] ;  /* 0x008800003d4c783b */ /* 0x000fe80000000200 */
[----:B------:R-:W-:Y:S01]  /*16420*/  LDSM.16.M88.4 R72, [R61+0x9000] ;  /* 0x009000003d48783b */ /* 0x000fe20000000200 */
[C---:B---3--:R-:W-:Y:S03]  /*16430*/  HMMA.16816.F32 R16, R48.reuse, R12, RZ ;  /* 0x0000000c3010723c */ /* 0x048fe600000018ff */
        /* <DEDUP_REMOVED lines=60> */
[----:B------:R-:W2:Y:S03]  /*16800*/  LDSM.16.M88.4 R36, [R61+0xb000] ;  /* 0x00b000003d24783b */ /* 0x000ea60000000200 */
        /* <DEDUP_REMOVED lines=19> */
[C---:B------:R-:W-:Y:S08]  /*16940*/  HMMA.16816.F32 R68, R28.reuse, R36, R68 ;  /* 0x000000241c44723c */ /* 0x040ff00000001844 */
[C---:B------:R-:W-:Y:S01]  /*16950*/  HMMA.16816.F32 R64, R28.reuse, R38, R64 ;  /* 0x000000261c40723c */ /* 0x040fe20000001840 */
[----:B------:R-:W-:Y:S07]  /*16960*/  LDSM.16.M88.4 R36, [R86+UR6+0xc800] ;  /* 0x00c800065624783b */ /* 0x000fee0008000200 */
[C---:B----4-:R-:W-:Y:S08]  /*16970*/  HMMA.16816.F32 R52, R28.reuse, R32, R52 ;  /* 0x000000201c34723c */ /* 0x050ff00000001834 */
[----:B------:R-:W-:Y:S01]  /*16980*/  HMMA.16816.F32 R48, R28, R34, R48 ;  /* 0x000000221c30723c */ /* 0x000fe20000001830 */
[----:B------:R-:W4:Y:S04]  /*16990*/  LDSM.16.M88.4 R32, [R86+UR6+0xd000] ;  /* 0x00d000065620783b */ /* 0x000f280008000200 */
[----:B------:R-:W4:Y:S03]  /*169a0*/  LDSM.16.M88.4 R28, [R86+UR6+0xd800] ;  /* 0x00d80006561c783b */ /* 0x000f260008000200 */
        /* <DEDUP_REMOVED lines=98> */
[----:B------:R-:W1:Y:S06]  /*16fd0*/  LDSM.16.M88.4 R24, [R61+0xf000] ;  /* 0x00f000003d18783b */ /* 0x000e6c0000000200 */
[----:B------:R-:W1:Y:S01]  /*16fe0*/  MUFU.TANH R39, R39 ;  /* 0x0000002700277308 */ /* 0x000e620000002400 */
[----:B------:R-:W-:Y:S01]  /*16ff0*/  HMMA.16816.F32 R12, R80, R10, R12 ;  /* 0x0000000a500c723c */ /* 0x000fe2000000180c */
[----:B------:R-:W-:Y:S06]  /*17000*/  LDSM.16.M88.4 R8, [R0+0xf000] ;  /* 0x00f000000008783b */ /* 0x000fec0000000200 */
[----:B------:R-:W1:Y:S01]  /*17010*/  MUFU.TANH R20, R20 ;  /* 0x0000001400147308 */ /* 0x000e620000002400 */
[----:B------:R-:W-:Y:S01]  /*17020*/  HMMA.16816.F32 R64, R44, R6, R64 ;  /* 0x000000062c40723c */ /* 0x000fe20000001840 */
[----:B------:R-:W2:Y:S06]  /*17030*/  LDSM.16.M88.4 R4, [R61+0xf800] ;  /* 0x00f800003d04783b */ /* 0x000eac0000000200 */
        /* <DEDUP_REMOVED lines=14> */
[----:B------:R-:W-:Y:S01]  /*17120*/  FMUL.FTZ R12, R12, UR9 ;  /* 0x000000090c0c7c20 */ /* 0x000fe20008410000 */
[----:B------:R-:W-:-:S04]  /*17130*/  FMUL.FTZ R14, R14, UR9 ;  /* 0x000000090e0e7c20 */ /* 0x000fc80008410000 */
[C---:B-1----:R-:W-:Y:S01]  /*17140*/  HMMA.16816.F32 R68, R80.reuse, R24, R68 ;  /* 0x000000185044723c */ /* 0x042fe20000001844 */
[----:B---3--:R-:W-:Y:S01]  /*17150*/  MOV R0, UR24 ;  /* 0x0000001800007c02 */ /* 0x008fe20008000f00 */
[----:B------:R-:W-:Y:S01]  /*17160*/  FMUL.FTZ R24, R30, UR9 ;  /* 0x000000091e187c20 */ /* 0x000fe20008410000 */
[----:B------:R-:W-:Y:S01]  /*17170*/  FMUL.FTZ R25, R31, UR9 ;  /* 0x000000091f197c20 */ /* 0x000fe20008410000 */
[----:B------:R-:W1:Y:S04]  /*17180*/  MUFU.TANH R29, R29 ;  /* 0x0000001d001d7308 */ /* 0x000e680000002400 */
[C---:B------:R-:W-:Y:S04]  /*17190*/  HMMA.16816.F32 R64, R80.reuse, R26, R64 ;  /* 0x0000001a5040723c */ /* 0x040fe80000001840 */
[----:B------:R-:W3:Y:S04]  /*171a0*/  MUFU.TANH R24, R24 ;  /* 0x0000001800187308 */ /* 0x000ee80000002400 */
[----:B--2---:R-:W-:Y:S01]  /*171b0*/  HMMA.16816.F32 R52, R80, R4, R52 ;  /* 0x000000045034723c */ /* 0x004fe20000001834 */
[----:B------:R-:W-:Y:S01]  /*171c0*/  LOP3.LUT R5, R218, 0x1f0, RZ, 0xc0, !PT ;  /* 0x000001f0da057812 */ /* 0x000fe200078ec0ff */
[----:B------:R-:W-:-:S02]  /*171d0*/  FMUL.FTZ R4, R15, UR9 ;  /* 0x000000090f047c20 */ /* 0x000fc40008410000 */
[----:B------:R-:W2:Y:S01]  /*171e0*/  MUFU.TANH R25, R25 ;  /* 0x0000001900197308 */ /* 0x000ea20000002400 */
[----:B------:R-:W-:Y:S02]  /*171f0*/  IADD3 R0, PT, PT, R5, 0x1, R0 ;  /* 0x0000000105007810 */ /* 0x000fe40007ffe000 */
[----:B------:R-:W-:Y:S01]  /*17200*/  LOP3.LUT R5, R60, 0x7, RZ, 0xc0, !PT ;  /* 0x000000073c057812 */ /* 0x000fe200078ec0ff */
[----:B------:R-:W-:Y:S03]  /*17210*/  HMMA.16816.F32 R72, R80, R6, R72 ;  /* 0x000000065048723c */ /* 0x000fe60000001848 */
[----:B------:R-:W-:Y:S01]  /*17220*/  IADD3 R0, PT, PT, R0, -UR20, R5 ;  /* 0x8000001400007c10 */ /* 0x000fe2000fffe005 */
[----:B------:R-:W1:Y:S01]  /*17230*/  MUFU.TANH R12, R12 ;  /* 0x0000000c000c7308 */ /* 0x000e620000002400 */
[----:B------:R-:W-:-:S03]  /*17240*/  IMAD.U32 R5, RZ, RZ, UR25 ;  /* 0x00000019ff057e24 */ /* 0x000fc6000f8e00ff */
        /* <DEDUP_REMOVED lines=8> */
[C---:B------:R-:W-:Y:S03]  /*172d0*/  HMMA.16816.F32 R52, R40.reuse, R16, R52 ;  /* 0x000000102834723c */ /* 0x040fe60000001834 */
        /* <DEDUP_REMOVED lines=48> */
.L_x_3437:
        /* <DEDUP_REMOVED lines=62> */
.L_x_3438:
        /* <DEDUP_REMOVED lines=30> */
.L_x_3436:
[----:B------:R-:W3:Y:S01]  /*17ba0*/  S2R R171, SR_TID.X ;  /* 0x0000000000ab7919 */ /* 0x000ee20000002100 */
[----:B------:R-:W-:Y:S01]  /*17bb0*/  UIADD3 UR15, UPT, UPT, UR22, -0x1, URZ ;  /* 0xffffffff160f7890 */ /* 0x000fe2000fffe0ff */
[----:B------:R-:W-:Y:S01]  /*17bc0*/  LOP3.LUT R166, R62, 0x200, R3, 0xf8, !PT ;  /* 0x000002003ea67812 */ /* 0x000fe200078ef803 */
[----:B------:R-:W2:Y:S03]  /*17bd0*/  LDCU UR4, c[0x0][0x45c] ;  /* 0x00008b80ff0477ac */ /* 0x000ea60008000800 */
[----:B------:R-:W-:Y:S01]  /*17be0*/  LEA R217, R166, UR6, 0x1 ;  /* 0x00000006a6d97c11 */ /* 0x000fe2000f8e08ff */
[----:B------:R-:W-:Y:S01]  /*17bf0*/  IMAD.U32 R35, RZ, RZ, UR15 ;  /* 0x0000000fff237e24 */ /* 0x000fe2000f8e00ff */
        /* <DEDUP_REMOVED lines=8> */
[----:B---3--:R-:W-:-:S03]  /*17c80*/  IMAD.SHL.U32 R6, R171, 0x2, RZ ;  /* 0x00000002ab067824 */ /* 0x008fc600078e00ff */
[----:B------:R-:W-:Y:S02]  /*17c90*/  LDSM.16.MT88.4 R40, [R217+0x12000] ;  /* 0x01200000d928783b */ /* 0x000fe40000004200 */
[----:B------:R-:W-:Y:S02]  /*17ca0*/  LOP3.LUT R6, R6, 0x6, RZ, 0xc0, !PT ;  /* 0x0000000606067812 */ /* 0x000fe400078ec0ff */
[----:B-1----:R-:W-:Y:S03]  /*17cb0*/  LDSM.16.MT88.4 R72, [R217+0x14000] ;  /* 0x01400000d948783b */ /* 0x002fe60000004200 */
[----:B------:R-:W-:Y:S01]  /*17cc0*/  IMAD R35, R35, 0x40, R6 ;  /* 0x0000004023237824 */ /* 0x000fe200078e0206 */
[----:B------:R-:W-:Y:S03]  /*17cd0*/  LDSM.16.MT88.4 R104, [R217+0x16000] ;  /* 0x01600000d968783b */ /* 0x000fe60000004200 */
[----:B------:R-:W-:-:S02]  /*17ce0*/  VIADD R7, R35, 0x1 ;  /* 0x0000000123077836 */ /* 0x000fc40000000000 */
        /* <DEDUP_REMOVED lines=8> */
[----:B------:R-:W-:Y:S01]  /*17d70*/  ISETP.GE.AND P4, PT, R5, R0, PT ;  /* 0x000000000500720c */ /* 0x000fe20003f86270 */
[----:B------:R-:W-:Y:S01]  /*17d80*/  VIADD R5, R35, 0x10 ;  /* 0x0000001023057836 */ /* 0x000fe20000000000 */
[----:B------:R-:W-:-:S02]  /*17d90*/  FSEL R31, R38, -INF , !P5 ;  /* 0xff800000261f7808 */ /* 0x000fc40006800000 */
[C---:B------:R-:W-:Y:S02]  /*17da0*/  ISETP.GE.AND P1, PT, R7.reuse, R2, PT ;  /* 0x000000020700720c */ /* 0x040fe40003f26270 */
[----:B------:R-:W-:Y:S01]  /*17db0*/  ISETP.GE.AND P5, PT, R7, R0, PT ;  /* 0x000000000700720c */ /* 0x000fe20003fa6270 */
[----:B------:R-:W-:Y:S01]  /*17dc0*/  VIADD R7, R35, 0x11 ;  /* 0x0000001123077836 */ /* 0x000fe20000000000 */
[----:B------:R-:W-:Y:S02]  /*17dd0*/  FSEL R39, R39, -INF , !P3 ;  /* 0xff80000027277808 */ /* 0x000fe40005800000 */
[----:B------:R-:W-:Y:S02]  /*17de0*/  FSEL R27, R20, -INF , !P6 ;  /* 0xff800000141b7808 */ /* 0x000fe40007000000 */
[C---:B------:R-:W-:Y:S02]  /*17df0*/  ISETP.GE.AND P3, PT, R5.reuse, R2, PT ;  /* 0x000000020500720c */ /* 0x040fe40003f66270 */
[----:B------:R-:W-:-:S02]  /*17e00*/  ISETP.GE.AND P6, PT, R5, R0, PT ;  /* 0x000000000500720c */ /* 0x000fc40003fc6270 */
[----:B------:R-:W-:Y:S02]  /*17e10*/  FSEL R5, R22, -INF , !P4 ;  /* 0xff80000016057808 */ /* 0x000fe40006000000 */
[----:B------:R-:W-:Y:S02]  /*17e20*/  ISETP.GE.AND P4, PT, R7, R2, PT ;  /* 0x000000020700720c */ /* 0x000fe40003f86270 */
[----:B------:R-:W-:Y:S02]  /*17e30*/  FSEL R33, R21, -INF , !P1 ;  /* 0xff80000015217808 */ /* 0x000fe40004800000 */
[----:B------:R-:W-:Y:S02]  /*17e40*/  ISETP.GE.AND P1, PT, R7, R0, PT ;  /* 0x000000000700720c */ /* 0x000fe40003f26270 */
[----:B------:R-:W-:Y:S02]  /*17e50*/  FSEL R7, R23, -INF , !P5 ;  /* 0xff80000017077808 */ /* 0x000fe40006800000 */
[----:B------:R-:W-:-:S02]  /*17e60*/  FSEL R15, R28, -INF , !P3 ;  /* 0xff8000001c0f7808 */ /* 0x000fc40005800000 */
[C---:B------:R-:W-:Y:S02]  /*17e70*/  ISETP.GE.AND P5, PT, R9.reuse, R2, PT ;  /* 0x000000020900720c */ /* 0x040fe40003fa6270 */
[----:B------:R-:W-:Y:S02]  /*17e80*/  ISETP.GE.AND P3, PT, R9, R0, PT ;  /* 0x000000000900720c */ /* 0x000fe40003f66270 */
[----:B------:R-:W-:Y:S02]  /*17e90*/  FSEL R9, R24, -INF , !P6 ;  /* 0xff80000018097808 */ /* 0x000fe40007000000 */
[----:B------:R-:W-:Y:S01]  /*17ea0*/  FSEL R13, R29, -INF , !P4 ;  /* 0xff8000001d0d7808 */ /* 0x000fe20006000000 */
[----:B------:R-:W-:Y:S01]  /*17eb0*/  VIADD R29, R35, 0x28 ;  /* 0x00000028231d7836 */ /* 0x000fe20000000000 */
[C---:B------:R-:W-:Y:S02]  /*17ec0*/  ISETP.GE.AND P6, PT, R17.reuse, R2, PT ;  /* 0x000000021100720c */ /* 0x040fe40003fc6270 */
[----:B------:R-:W-:Y:S01]  /*17ed0*/  ISETP.GE.AND P4, PT, R17, R0, PT ;  /* 0x000000001100720c */ /* 0x000fe20003f86270 */
[----:B------:R-:W-:Y:S01]  /*17ee0*/  VIADD R17, R35, 0x21 ;  /* 0x0000002123117836 */ /* 0x000fe20000000000 */
[----:B------:R-:W-:Y:S01]  /*17ef0*/  FSEL R21, R25, -INF , !P1 ;  /* 0xff80000019157808 */ /* 0x000fe20004800000 */
[----:B------:R-:W-:Y:S01]  /*17f00*/  VIADD R25, R35, 0x29 ;  /* 0x0000002923197836 */ /* 0x000fe20000000000 */
[----:B------:R-:W-:-:S02]  /*17f10*/  FSEL R23, R12, -INF , !P5 ;  /* 0xff8000000c177808 */ /* 0x000fc40006800000 */
[----:B------:R-:W-:Y:S02]  /*17f20*/  FSEL R19, R14, -INF , !P3 ;  /* 0xff8000000e137808 */ /* 0x000fe40005800000 */
[----:B------:R-:W-:Y:S02]  /*17f30*/  ISETP.GE.AND P5, PT, R11, R0, PT ;  /* 0x000000000b00720c */ /* 0x000fe40003fa6270 */
[-C--:B------:R-:W-:Y:S02]  /*17f40*/  ISETP.GE.AND P3, PT, R17, R2.reuse, PT ;  /* 0x000000021100720c */ /* 0x080fe40003f66270 */
[----:B------:R-:W-:Y:S02]  /*17f50*/  ISETP.GE.AND P1, PT, R11, R2, PT ;  /* 0x000000020b00720c */ /* 0x000fe40003f26270 */
[----:B------:R-:W-:Y:S02]  /*17f60*/  FSEL R11, R8, -INF , !P6 ;  /* 0xff800000080b7808 */ /* 0x000fe40007000000 */
[----:B------:R-:W-:-:S02]  /*17f70*/  ISETP.GE.AND P6, PT, R17, R0, PT ;  /* 0x000000001100720c */ /* 0x000fc40003fc6270 */
        /* <DEDUP_REMOVED lines=8> */
[----:B------:R-:W-:Y:S01]  /*18000*/  ISETP.GE.AND P1, PT, R29, R0, PT ;  /* 0x000000001d00720c */ /* 0x000fe20003f26270 */
[----:B------:R-:W-:Y:S01]  /*18010*/  VIADD R29, R35, 0x31 ;  /* 0x00000031231d7836 */ /* 0x000fe20000000000 */
[----:B------:R-:W-:Y:S02]  /*18020*/  FSEL R211, R211, -INF , !P6 ;  /* 0xff800000d3d37808 */ /* 0x000fe40007000000 */
[-C--:B------:R-:W-:Y:S02]  /*18030*/  ISETP.GE.AND P6, PT, R35, R2.reuse, PT ;  /* 0x000000022300720c */ /* 0x080fe40003fc6270 */
[----:B------:R-:W-:Y:S02]  /*18040*/  FSEL R203, R203, -INF , !P4 ;  /* 0xff800000cbcb7808 */ /* 0x000fe40006000000 */
[----:B------:R-:W-:Y:S02]  /*18050*/  FSEL R183, R183, -INF , !P1 ;  /* 0xff800000b7b77808 */ /* 0x000fe40004800000 */
[----:B------:R-:W-:-:S02]  /*18060*/  ISETP.GE.AND P4, PT, R25, R2, PT ;  /* 0x000000021900720c */ /* 0x000fc40003f86270 */
[-C--:B------:R-:W-:Y:S02]  /*18070*/  ISETP.GE.AND P1, PT, R25, R0.reuse, PT ;  /* 0x000000001900720c */ /* 0x080fe40003f26270 */
[----:B------:R-:W-:Y:S02]  /*18080*/  FSEL R25, R36, -INF , !P6 ;  /* 0xff80000024197808 */ /* 0x000fe40007000000 */
[----:B------:R-:W-:Y:S02]  /*18090*/  FSEL R201, R201, -INF , !P5 ;  /* 0xff800000c9c97808 */ /* 0x000fe40006800000 */
[----:B------:R-:W-:Y:S02]  /*180a0*/  ISETP.GE.AND P5, PT, R35, R0, PT ;  /* 0x000000002300720c */ /* 0x000fe40003fa6270 */
[----:B------:R-:W-:Y:S02]  /*180b0*/  FMNMX3.FTZ R6, R25, R31, R27, !PT ;  /* 0x0000001f19067276 */ /* 0x000fe4000781001b */
[----:B------:R-:W-:-:S02]  /*180c0*/  FSEL R37, R37, -INF , !P5 ;  /* 0xff80000025257808 */ /* 0x000fc40006800000 */
[----:B------:R-:W-:Y:S02]  /*180d0*/  FMNMX3.FTZ R6, R6, R33, R15, !PT ;  /* 0x0000002106067276 */ /* 0x000fe4000781000f */
[----:B------:R-:W-:Y:S02]  /*180e0*/  FMNMX3.FTZ R4, R37, R39, R5, !PT ;  /* 0x0000002725047276 */ /* 0x000fe40007810005 */
[----:B------:R-:W-:Y:S02]  /*180f0*/  FMNMX3.FTZ R6, R6, R13, R23, !PT ;  /* 0x0000000d06067276 */ /* 0x000fe40007810017 */
[----:B------:R-:W-:Y:S02]  /*18100*/  FSEL R181, R181, -INF , !P3 ;  /* 0xff800000b5b57808 */ /* 0x000fe40005800000 */
[----:B------:R-:W-:Y:S02]  /*18110*/  FMNMX3.FTZ R4, R4, R7, R9, !PT ;  /* 0x0000000704047276 */ /* 0x000fe40007810009 */
[----:B------:R-:W-:-:S02]  /*18120*/  ISETP.GE.AND P6, PT, R29, R2, PT ;  /* 0x000000021d00720c */ /* 0x000fc40003fc6270 */
[----:B------:R-:W-:Y:S01]  /*18130*/  ISETP.GE.AND P3, PT, R29, R0, PT ;  /* 0x000000001d00720c */ /* 0x000fe20003f66270 */
[C---:B------:R-:W-:Y:S01]  /*18140*/  VIADD R29, R35.reuse, 0x38 ;  /* 0x00000038231d7836 */ /* 0x040fe20000000000 */
        /* <DEDUP_REMOVED lines=33> */
[----:B---3--:R-:W-:Y:S01]  /*18360*/  FMNMX.FTZ R3, R29, R4, !PT ;  /* 0x000000041d037209 */ /* 0x008fe20007810000 */
        /* <DEDUP_REMOVED lines=20> */
[--C-:B------:R-:W-:Y:S01]  /*184b0*/  FFMA.FTZ R187, R15, UR4, -R208.reuse ;  /* 0x000000040fbb7c23 */ /* 0x100fe200080108d0 */
[--C-:B------:R-:W-:Y:S01]  /*184c0*/  FFMA.FTZ R186, R13, UR4, -R208.reuse ;  /* 0x000000040dba7c23 */ /* 0x100fe200080108d0 */
[----:B------:R-:W-:Y:S01]  /*184d0*/  MUFU.EX2 R191, R191 ;  /* 0x000000bf00bf7308 */ /* 0x000fe20000000800 */
[----:B------:R-:W5:Y:S01]  /*184e0*/  LDSM.16.MT88.4 R64, [R196+0x2000] ;  /* 0x00200000c440783b */ /* 0x000f620000004200 */
[----:B------:R-:W-:Y:S01]  /*184f0*/  FFMA.FTZ R167, R11, UR4, -R208 ;  /* 0x000000040ba77c23 */ /* 0x000fe200080108d0 */
[----:B------:R-:W-:Y:S01]  /*18500*/  FFMA.FTZ R185, R9, UR4, -R204 ;  /* 0x0000000409b97c23 */ /* 0x000fe200080108cc */
        /* <DEDUP_REMOVED lines=27> */
[--C-:B------:R-:W-:Y:S01]  /*186c0*/  FFMA.FTZ R235, R205, UR4, -R204.reuse ;  /* 0x00000004cdeb7c23 */ /* 0x100fe200080108cc */
[----:B------:R-:W-:Y:S01]  /*186d0*/  MUFU.EX2 R170, R170 ;  /* 0x000000aa00aa7308 */ /* 0x000fe20000000800 */
[----:B------:R-:W3:Y:S01]  /*186e0*/  LDSM.16.MT88.4 R20, [R199+0x14800] ;  /* 0x01480000c714783b */ /* 0x000ee20000004200 */
[----:B-1----:R-:W-:Y:S01]  /*186f0*/  F2FP.F16.F32.PACK_AB R131, R188, R189 ;  /* 0x000000bdbc83723e */ /* 0x002fe200000000ff */
[----:B------:R-:W-:Y:S01]  /*18700*/  FFMA.FTZ R207, R207, UR4, -R204 ;  /* 0x00000004cfcf7c23 */ /* 0x000fe200080108cc */
        /* <DEDUP_REMOVED lines=14> */
[----:B------:R-:W-:Y:S01]  /*187f0*/  LDSM.16.MT88.4 R172, [R196+0x800] ;  /* 0x00080000c4ac783b */ /* 0x000fe20000004200 */
[----:B------:R-:W-:Y:S01]  /*18800*/  FADD.FTZ R188, R188, R189 ;  /* 0x000000bdbcbc7221 */ /* 0x000fe20000010000 */
        /* <DEDUP_REMOVED lines=37> */
[----:B---3--:R-:W-:-:S02]  /*18a60*/  F2FP.F16.F32.PACK_AB R4, R186, R187 ;  /* 0x000000bbba04723e */ /* 0x008fc400000000ff */
[----:B-1----:R-:W-:-:S05]  /*18a70*/  F2FP.F16.F32.PACK_AB R5, R184, R185 ;  /* 0x000000b9b805723e */ /* 0x002fca00000000ff */
[----:B------:R-:W-:Y:S01]  /*18a80*/  HMMA.16816.F32 R128, R128, R6, RZ ;  /* 0x000000068080723c */ /* 0x000fe200000018ff */
[----:B------:R-:W-:Y:S02]  /*18a90*/  F2FP.F16.F32.PACK_AB R6, R167, R170 ;  /* 0x000000aaa706723e */ /* 0x000fe400000000ff */
        /* <DEDUP_REMOVED lines=35> */
[----:B------:R-:W3:Y:S01]  /*18cd0*/  LDSM.16.MT88.4 R12, [R199+0x15000] ;  /* 0x01500000c70c783b */ /* 0x000ee20000004200 */
[----:B------:R-:W3:Y:S06]  /*18ce0*/  MUFU.EX2 R213, R213 ;  /* 0x000000d500d57308 */ /* 0x000eec0000000800 */
        /* <DEDUP_REMOVED lines=56> */
[----:B------:R-:W4:Y:S04]  /*19070*/  MUFU.EX2 R181, R181 ;  /* 0x000000b500b57308 */ /* 0x000f280000000800 */
[----:B------:R-:W-:Y:S01]  /*19080*/  MUFU.EX2 R182, R182 ;  /* 0x000000b600b67308 */ /* 0x000fe20000000800 */
[C---:B-1----:R-:W-:Y:S03]  /*19090*/  HMMA.16816.F32 R116, R4.reuse, R16, R116 ;  /* 0x000000100474723c */ /* 0x042fe60000001874 */
[----:B------:R-:W-:Y:S04]  /*190a0*/  MUFU.EX2 R183, R183 ;  /* 0x000000b700b77308 */ /* 0x000fe80000000800 */
[----:B------:R-:W1:Y:S01]  /*190b0*/  MUFU.EX2 R208, R208 ;  /* 0x000000d000d07308 */ /* 0x000e620000000800 */
[C---:B------:R-:W-:Y:S01]  /*190c0*/  HMMA.16816.F32 R120, R4.reuse, R18, R120 ;  /* 0x000000120478723c */ /* 0x040fe20000001878 */
[----:B------:R-:W2:Y:S02]  /*190d0*/  LDSM.16.MT88.4 R16, [R199+0x17800] ;  /* 0x01780000c710783b */ /* 0x000ea40000004200 */
        /* <DEDUP_REMOVED lines=16> */
[C---:B-----5:R-:W-:Y:S08]  /*191e0*/  HMMA.16816.F32 R124, R4.reuse, R24, R124 ;  /* 0x00000018047c723c */ /* 0x060ff0000000187c */
[----:B------:R-:W-:Y:S01]  /*191f0*/  HMMA.16816.F32 R128, R4, R26, R128 ;  /* 0x0000001a0480723c */ /* 0x000fe20000001880 */
[----:B----4-:R-:W-:Y:S01]  /*19200*/  F2FP.F16.F32.PACK_AB R4, R181, R180 ;  /* 0x000000b4b504723e */ /* 0x010fe200000000ff */
[----:B------:R-:W-:Y:S01]  /*19210*/  LDSM.16.MT88.4 R24, [R217+0x13800] ;  /* 0x01380000d918783b */ /* 0x000fe20000004200 */
[----:B-1----:R-:W-:-:S02]  /*19220*/  F2FP.F16.F32.PACK_AB R5, R208, R183 ;  /* 0x000000b7d005723e */ /* 0x002fc400000000ff */
        /* <DEDUP_REMOVED lines=8> */
[C---:B------:R-:W-:Y:S08]  /*192b0*/  HMMA.16816.F32 R108, R4.reuse, R16, R108 ;  /* 0x00000010046c723c */ /* 0x040ff0000000186c */
[C---:B------:R-:W-:Y:S01]  /*192c0*/  HMMA.16816.F32 R112, R4.reuse, R18, R112 ;  /* 0x000000120470723c */ /* 0x040fe20000001870 */
[----:B------:R-:W4:Y:S07]  /*192d0*/  LDSM.16.MT88.4 R16, [R217+0x15800] ;  /* 0x01580000d910783b */ /* 0x000f2e0000004200 */
[C---:B---3--:R-:W-:Y:S08]  /*192e0*/  HMMA.16816.F32 R76, R4.reuse, R20, R76 ;  /* 0x00000014044c723c */ /* 0x048ff0000000184c */
[C---:B-1----:R-:W-:Y:S08]  /*192f0*/  HMMA.16816.F32 R144, R4.reuse, R12, R144 ;  /* 0x0000000c0490723c */ /* 0x042ff00000001890 */
[C---:B------:R-:W-:Y:S01]  /*19300*/  HMMA.16816.F32 R140, R4.reuse, R14, R140 ;  /* 0x0000000e048c723c */ /* 0x040fe2000000188c */
[----:B------:R-:W1:Y:S07]  /*19310*/  LDSM.16.MT88.4 R12, [R196+0x5800] ;  /* 0x00580000c40c783b */ /* 0x000e6e0000004200 */
[C---:B--2---:R-:W-:Y:S08]  /*19320*/  HMMA.16816.F32 R160, R4.reuse, R8, R160 ;  /* 0x0000000804a0723c */ /* 0x044ff000000018a0 */
[C---:B------:R-:W-:Y:S01]  /*19330*/  HMMA.16816.F32 R156, R4.reuse, R10, R156 ;  /* 0x0000000a049c723c */ /* 0x040fe2000000189c */
[----:B------:R-:W2:Y:S07]  /*19340*/  LDSM.16.MT88.4 R8, [R217+0x17800] ;  /* 0x01780000d908783b */ /* 0x000eae0000004200 */
[C---:B------:R-:W-:Y:S01]  /*19350*/  HMMA.16816.F32 R80, R4.reuse, R22, R80 ;  /* 0x000000160450723c */ /* 0x040fe20000001850 */
[----:B------:R-:W3:Y:S07]  /*19360*/  LDSM.16.MT88.4 R20, [R196+0x3800] ;  /* 0x00380000c414783b */ /* 0x000eee0000004200 */
[C---:B----4-:R-:W-:Y:S08]  /*19370*/  HMMA.16816.F32 R68, R4.reuse, R16, R68 ;  /* 0x000000100444723c */ /* 0x050ff00000001844 */
[C---:B------:R-:W-:Y:S01]  /*19380*/  HMMA.16816.F32 R72, R4.reuse, R18, R72 ;  /* 0x000000120448723c */ /* 0x040fe20000001848 */
[----:B------:R-:W4:Y:S07]  /*19390*/  LDSM.16.MT88.4 R16, [R196+0x7800] ;  /* 0x00780000c410783b */ /* 0x000f2e0000004200 */
        /* <DEDUP_REMOVED lines=8> */
[----:B--2---:R-:W-:Y:S01]  /*19420*/  HMMA.16816.F32 R100, R4, R8, R100 ;  /* 0x000000080464723c */ /* 0x004fe20000001864 */
[----:B------:R-:W-:Y:S01]  /*19430*/  FADD.FTZ R8, R168, R15 ;  /* 0x0000000fa8087221 */ /* 0x000fe20000010000 */
[----:B------:R-:W-:-:S03]  /*19440*/  FADD.FTZ R198, R198, R167 ;  /* 0x000000a7c6c67221 */ /* 0x000fc60000010000 */
        /* <DEDUP_REMOVED lines=28> */
[C---:B------:R-:W-:Y:S08]  /*19610*/  HMMA.16816.F32 R104, R4.reuse, R10, R104 ;  /* 0x0000000a0468723c */ /* 0x040ff00000001868 */
[C---:B----4-:R-:W-:Y:S08]  /*19620*/  HMMA.16816.F32 R124, R4.reuse, R16, R124 ;  /* 0x00000010047c723c */ /* 0x050ff0000000187c */
        /* <DEDUP_REMOVED lines=77> */
.L_x_3440:
        /* <DEDUP_REMOVED lines=8> */
.L_x_3441:
[----:B------:R-:W1:Y:S01]  /*19b80*/  LDCU.64 UR4, c[0x0][0x3c0] ;  /* 0x00007800ff0477ac */ /* 0x000e620008000a00 */
[C---:B------:R-:W-:Y:S01]  /*19b90*/  IMAD.SHL.U32 R6, R4.reuse, 0x8, RZ ;  /* 0x0000000804067824 */ /* 0x040fe200078e00ff */
[----:B------:R-:W-:Y:S01]  /*19ba0*/  SHF.R.U32.HI R218, RZ, 0x1, R171 ;  /* 0x00000001ffda7819 */ /* 0x000fe200000116ab */
[----:B------:R-:W-:Y:S01]  /*19bb0*/  IMAD.MOV.U32 R229, RZ, RZ, R227 ;  /* 0x000000ffffe57224 */ /* 0x000fe200078e00e3 */
[----:B------:R-:W-:Y:S01]  /*19bc0*/  LOP3.LUT R9, R7, 0x8, R4, 0xf8, !PT ;  /* 0x0000000807097812 */ /* 0x000fe200078ef804 */
[----:B------:R-:W-:Y:S01]  /*19bd0*/  IMAD.SHL.U32 R4, R4, 0x20, RZ ;  /* 0x0000002004047824 */ /* 0x000fe200078e00ff */
[----:B------:R-:W-:Y:S01]  /*19be0*/  LOP3.LUT R8, R6, 0x1f8, RZ, 0xc0, !PT ;  /* 0x000001f806087812 */ /* 0x000fe200078ec0ff */
[----:B------:R-:W-:Y:S01]  /*19bf0*/  IMAD.MOV.U32 R165, RZ, RZ, 0x20 ;  /* 0x00000020ffa57424 */ /* 0x000fe200078e00ff */
[----:B------:R-:W-:Y:S01]  /*19c00*/  LOP3.LUT R10, R218, 0x8, RZ, 0xc0, !PT ;  /* 0x00000008da0a7812 */ /* 0x000fe200078ec0ff */
[----:B------:R-:W-:Y:S01]  /*19c10*/  UIADD3 UR15, UPT, UPT, UR22, -0x2, URZ ;  /* 0xfffffffe160f7890 */ /* 0x000fe2000fffe0ff */
[----:B------:R-:W-:-:S02]  /*19c20*/  LOP3.LUT R167, R8, 0x38, R171, 0x78, !PT ;  /* 0x0000003808a77812 */ /* 0x000fc400078e78ab */
[----:B------:R-:W-:Y:S01]  /*19c30*/  LOP3.LUT R7, R10, 0x1c0, R5, 0xf8, !PT ;  /* 0x000001c00a077812 */ /* 0x000fe200078ef805 */
[----:B------:R-:W-:Y:S01]  /*19c40*/  UISETP.GT.AND UP1, UPT, UR15, UR7, UPT ;  /* 0x000000070f00728c */ /* 0x000fe2000bf24270 */
[----:B------:R-:W-:Y:S02]  /*19c50*/  LOP3.LUT R216, R4, 0x7c00, RZ, 0xc0, !PT ;  /* 0x00007c0004d87812 */ /* 0x000fe400078ec0ff */
[--C-:B------:R-:W-:Y:S01]  /*19c60*/  LOP3.LUT R167, R167, 0x1e00, R6.reuse, 0xf8, !PT ;  /* 0x00001e00a7a77812 */ /* 0x100fe200078ef806 */
[----:B-1----:R-:W-:Y:S01]  /*19c70*/  USHF.L.U32 UR8, UR4, 0x5, URZ ;  /* 0x0000000504087899 */ /* 0x002fe200080006ff */
[----:B------:R-:W-:Y:S01]  /*19c80*/  LOP3.LUT R217, R5, 0x400, RZ, 0xc0, !PT ;  /* 0x0000040005d97812 */ /* 0x000fe200078ec0ff */
[----:B------:R-:W-:Y:S01]  /*19c90*/  USHF.L.U64.HI UR5, UR4, 0x5, UR5 ;  /* 0x0000000504057899 */ /* 0x000fe20008010205 */
[--C-:B------:R-:W-:Y:S01]  /*19ca0*/  LOP3.LUT R8, R9, 0x38, R6.reuse, 0x78, !PT ;  /* 0x0000003809087812 */ /* 0x100fe200078e7806 */
[----:B------:R-:W1:Y:S01]  /*19cb0*/  LDCU UR4, c[0x0][0x50c] ;  /* 0x0000a180ff0477ac */ /* 0x000e620008000800 */
[----:B------:R-:W-:-:S02]  /*19cc0*/  LOP3.LUT R4, R7, 0x38, R6, 0x78, !PT ;  /* 0x0000003807047812 */ /* 0x000fc400078e7806 */
[----:B------:R-:W-:Y:S01]  /*19cd0*/  IADD3 R6, P1, PT, R228, UR8, RZ ;  /* 0x00000008e4067c10 */ /* 0x000fe2000ff3e0ff */
[----:B------:R-:W-:Y:S01]  /*19ce0*/  IMAD R217, R8, 0x2, R217 ;  /* 0x0000000208d97824 */ /* 0x000fe200078e02d9 */
[----:B------:R-:W-:Y:S02]  /*19cf0*/  LEA R167, R167, UR6, 0x1 ;  /* 0x00000006a7a77c11 */ /* 0x000fe4000f8e08ff */
[----:B------:R-:W-:Y:S01]  /*19d00*/  IADD3.X R7, PT, PT, R227, UR5, RZ, P1, !PT ;  /* 0x00000005e3077c10 */ /* 0x000fe20008ffe4ff */
[----:B------:R-:W-:Y:S01]  /*19d10*/  VIADD R168, R217, UR6 ;  /* 0x00000006d9a87c36 */ /* 0x000fe20008000000 */
[----:B------:R-:W-:Y:S01]  /*19d20*/  IADD3 R8, P1, PT, R6, UR8, RZ ;  /* 0x0000000806087c10 */ /* 0x000fe2000ff3e0ff */
[----:B------:R-:W-:Y:S01]  /*19d30*/  @!PT LDS RZ, [RZ] ;  /* 0x00000000fffff984 */ /* 0x000fe20000000800 */
[----:B------:R-:W-:Y:S01]  /*19d40*/  @!PT LDS RZ, [RZ] ;  /* 0x00000000fffff984 */ /* 0x000fe20000000800 */
[----:B------:R-:W-:Y:S01]  /*19d50*/  @!PT LDS RZ, [RZ] ;  /* 0x00000000fffff984 */ /* 0x000fe20000000800 */
[----:B------:R-:W-:Y:S01]  /*19d60*/  LDGSTS.E.BYPASS.LTC128B.128 [R167+0x10000], desc[UR10][R228.64] ;  /* 0x10000000e4a77fae */ /* 0x000fe2000b981a0a */
[----:B------:R-:W-:Y:S02]  /*19d70*/  LOP3.LUT R5, R216, 0x200, R5, 0xf8, !PT ;  /* 0x00000200d8057812 */ /* 0x000fe400078ef805 */
[----:B------:R-:W-:Y:S01]  /*19d80*/  IADD3.X R9, PT, PT, R7, UR5, RZ, P1, !PT ;  /* 0x0000000507097c10 */ /* 0x000fe20008ffe4ff */
[----:B------:R-:W-:Y:S01]  /*19d90*/  LDGSTS.E.BYPASS.LTC128B.128 [R167+0x12000], desc[UR10][R228.64+0x80] ;  /* 0x12000080e4a77fae */ /* 0x000fe2000b981a0a */
[----:B------:R-:W-:-:S02]  /*19da0*/  IADD3 R12, P1, PT, R8, UR8, RZ ;  /* 0x00000008080c7c10 */ /* 0x000fc4000ff3e0ff */
[----:B------:R-:W-:Y:S01]  /*19db0*/  LOP3.LUT R4, R5, R4, RZ, 0xfc, !PT ;  /* 0x0000000405047212 */ /* 0x000fe200078efcff */
[----:B------:R-:W-:Y:S01]  /*19dc0*/  LDGSTS.E.BYPASS.LTC128B.128 [R167+0x14000], desc[UR10][R228.64+0x100] ;  /* 0x14000100e4a77fae */ /* 0x000fe2000b981a0a */
[----:B------:R-:W-:Y:S02]  /*19dd0*/  IADD3.X R13, PT, PT, R9, UR5, RZ, P1, !PT ;  /* 0x00000005090d7c10 */ /* 0x000fe40008ffe4ff */
[----:B------:R-:W-:Y:S01]  /*19de0*/  LEA R232, R4, UR6, 0x1 ;  /* 0x0000000604e87c11 */ /* 0x000fe2000f8e08ff */
[----:B------:R2:W-:Y:S01]  /*19df0*/  LDGSTS.E.BYPASS.LTC128B.128 [R167+0x16000], desc[UR10][R228.64+0x180] ;  /* 0x16000180e4a77fae */ /* 0x0005e2000b981a0a */
[----:B------:R-:W-:-:S03]  /*19e00*/  SEL R189, R165, 0xffffffe0, !P2 ;  /* 0xffffffe0a5bd7807 */ /* 0x000fc60005000000 */
[----:B------:R-:W-:Y:S01]  /*19e10*/  LDGSTS.E.BYPASS.LTC128B.128 [R167+0x10800], desc[UR10][R6.64] ;  /* 0x1080000006a77fae */ /* 0x000fe2000b981a0a */
[----:B------:R-:W-:Y:S02]  /*19e20*/  IMAD.IADD R224, R169, 0x1, R232 ;  /* 0x00000001a9e07824 */ /* 0x000fe400078e02e8 */
[--C-:B------:R-:W-:Y:S01]  /*19e30*/  IMAD.IADD R170, R189, 0x1, R168.reuse ;  /* 0x00000001bdaa7824 */ /* 0x100fe200078e02a8 */
[----:B------:R-:W-:Y:S01]  /*19e40*/  LDGSTS.E.BYPASS.LTC128B.128 [R167+0x12800], desc[UR10][R6.64+0x80] ;  /* 0x1280008006a77fae */ /* 0x000fe2000b981a0a */
[----:B------:R-:W-:Y:S02]  /*19e50*/  IMAD.IADD R169, R169, 0x1, R168 ;  /* 0x00000001a9a97824 */ /* 0x000fe400078e02a8 */
[C---:B------:R-:W-:Y:S01]  /*19e60*/  IMAD.IADD R219, R189.reuse, 0x1, R224 ;  /* 0x00000001bddb7824 */ /* 0x040fe200078e02e0 */
[----:B------:R-:W-:Y:S01]  /*19e70*/  LDGSTS.E.BYPASS.LTC128B.128 [R167+0x14800], desc[UR10][R6.64+0x100] ;  /* 0x1480010006a77fae */ /* 0x000fe2000b981a0a */
[----:B------:R-:W-:-:S03]  /*19e80*/  IMAD.IADD R168, R189, 0x1, R169 ;  /* 0x00000001bda87824 */ /* 0x000fc600078e02a9 */
[----:B------:R-:W-:Y:S04]  /*19e90*/  LDGSTS.E.BYPASS.LTC128B.128 [R167+0x16800], desc[UR10][R6.64+0x180] ;  /* 0x1680018006a77fae */ /* 0x000fe8000b981a0a */
[----:B------:R-:W-:Y:S04]  /*19ea0*/  LDGSTS.E.BYPASS.LTC128B.128 [R167+0x11000], desc[UR10][R8.64] ;  /* 0x1100000008a77fae */ /* 0x000fe8000b981a0a */
[----:B------:R-:W-:Y:S01]  /*19eb0*/  LDGSTS.E.BYPASS.LTC128B.128 [R167+0x13000], desc[UR10][R8.64+0x80] ;  /* 0x1300008008a77fae */ /* 0x000fe2000b981a0a */
[----:B--2---:R-:W-:-:S03]  /*19ec0*/  IMAD.IADD R229, R189, 0x1, R232 ;  /* 0x00000001bde57824 */ /* 0x004fc600078e02e8 */
        /* <DEDUP_REMOVED lines=11> */
[----:B------:R-:W-:Y:S04]  /*19f80*/  LDSM.16.M88.4 R4, [R170+0x8000] ;  /* 0x00800000aa04783b */ /* 0x000fe80000000200 */
[----:B---3--:R-:W3:Y:S04]  /*19f90*/  LDSM.16.M88.4 R12, [R229] ;  /* 0x00000000e50c783b */ /* 0x008ee80000000200 */
        /* <DEDUP_REMOVED lines=42> */
[----:B------:R-:W4:Y:S07]  /*1a240*/  LDSM.16.M88.4 R208, [R217+UR6+0xb800] ;  /* 0x00b80006d9d0783b */ /* 0x000f2e0008000200 */
[C---:B------:R-:W-:Y:S08]  /*1a250*/  HMMA.16816.F32 R176, R196.reuse, R192, R176 ;  /* 0x000000c0c4b0723c */ /* 0x040ff000000018b0 */
[C---:B------:R-:W-:Y:S08]  /*1a260*/  HMMA.16816.F32 R172, R196.reuse, R194, R172 ;  /* 0x000000c2c4ac723c */ /* 0x040ff000000018ac */
[C---:B------:R-:W-:Y:S08]  /*1a270*/  HMMA.16816.F32 R32, R196.reuse, R188, R32 ;  /* 0x000000bcc420723c */ /* 0x040ff00000001820 */
[C---:B------:R-:W-:Y:S01]  /*1a280*/  HMMA.16816.F32 R28, R196.reuse, R190, R28 ;  /* 0x000000bec41c723c */ /* 0x040fe2000000181c */
[----:B------:R-:W-:Y:S07]  /*1a290*/  LDSM.16.M88.4 R188, [R229+0x2000] ;  /* 0x00200000e5bc783b */ /* 0x000fee0000000200 */
[C---:B---3--:R-:W-:Y:S01]  /*1a2a0*/  HMMA.16816.F32 R192, R196.reuse, R184, R24 ;  /* 0x000000b8c4c0723c */ /* 0x048fe20000001818 */
[----:B------:R-:W3:Y:S07]  /*1a2b0*/  LDSM.16.M88.4 R24, [R170+0xa000] ;  /* 0x00a00000aa18783b */ /* 0x000eee0000000200 */
        /* <DEDUP_REMOVED lines=14> */
[C---:B----4-:R-:W-:Y:S08]  /*1a3a0*/  HMMA.16816.F32 R204, R16.reuse, R208, R204 ;  /* 0x000000d010cc723c */ /* 0x050ff000000018cc */
[----:B------:R-:W-:Y:S01]  /*1a3b0*/  HMMA.16816.F32 R200, R16, R210, R200 ;  /* 0x000000d210c8723c */ /* 0x000fe200000018c8 */
[----:B------:R-:W4:Y:S07]  /*1a3c0*/  LDSM.16.M88.4 R16, [R169+0xa800] ;  /* 0x00a80000a910783b */ /* 0x000f2e0000000200 */
        /* <DEDUP_REMOVED lines=18> */
[----:B------:R-:W4:Y:S07]  /*1a4f0*/  LDSM.16.M88.4 R16, [R168+0xa800] ;  /* 0x00a80000a810783b */ /* 0x000f2e0000000200 */
[C---:B---3--:R-:W-:Y:S08]  /*1a500*/  HMMA.16816.F32 R192, R20.reuse, R24, R192 ;  /* 0x0000001814c0723c */ /* 0x048ff000000018c0 */
        /* <DEDUP_REMOVED lines=332> */
.L_x_3443:
        /* <DEDUP_REMOVED lines=8> */
.L_x_3444:
[----:B------:R-:W1:Y:S01]  /*1ba50*/  LDCU UR5, c[0x0][0x3bc] ;  /* 0x00007780ff0577ac */ /* 0x000e620008000800 */
[----:B------:R-:W-:Y:S02]  /*1ba60*/  IMAD.MOV.U32 R4, RZ, RZ, R226 ;  /* 0x000000ffff047224 */ /* 0x000fe400078e00e2 */
        /* <DEDUP_REMOVED lines=29> */
.L_x_3442:
[----:B------:R-:W-:Y:S01]  /*1bc40*/  FMNMX3.FTZ R7, R164, R12, R18, !PT ;  /* 0x0000000ca4077276 */ /* 0x000fe20007810012 */
[----:B------:R-:W1:Y:S01]  /*1bc50*/  LDCU UR4, c[0x0][0x45c] ;  /* 0x00008b80ff0477ac */ /* 0x000e620008000800 */
[----:B--2---:R-:W-:Y:S02]  /*1bc60*/  FMNMX3.FTZ R5, R3, R10, R6, !PT ;  /* 0x0000000a03057276 */ /* 0x004fe40007810006 */
        /* <DEDUP_REMOVED lines=23> */
[----:B------:R-:W-:Y:S02]  /*1bde0*/  IADD3 R194, PT, PT, R194, R203, RZ ;  /* 0x000000cbc2c27210 */ /* 0x000fe40007ffe0ff */
[----:B--2---:R-:W-:-:S02]  /*1bdf0*/  FMNMX.FTZ R7, R8, R7, !PT ;  /* 0x0000000708077209 */ /* 0x004fc40007810000 */
        /* <DEDUP_REMOVED lines=458> */
.L_x_3439:
[----:B------:R-:W-:-:S12]  /*1daa0*/  UIADD3 UR22, UPT, UPT, UR15, -0x1, URZ ;  /* 0xffffffff0f167890 */ /* 0x000fd8000fffe0ff */
.L_x_3445:
        /* <DEDUP_REMOVED lines=22> */
.L_x_3450:
        /* <DEDUP_REMOVED lines=74> */
[----:B----4-:R-:W2:Y:S02]  /*1e0b0*/  LDG.E R11, desc[UR16][R16.64] ;  /* 0x00000010100b7981 */ /* 0x010ea4000c1e1900 */
        /* <DEDUP_REMOVED lines=15> */
.L_x_3447:
[----:B------:R-:W-:Y:S01]  /*1e1b0*/  LEA R239, R239, UR6, 0x1 ;  /* 0x00000006efef7c11 */ /* 0x000fe2000f8e08ff */
[----:B------:R-:W-:Y:S01]  /*1e1c0*/  UIADD3 UR15, UPT, UPT, UR15, -0x1, URZ ;  /* 0xffffffff0f0f7890 */ /* 0x000fe2000fffe0ff */
[-C--:B------:R-:W-:Y:S02]  /*1e1d0*/  MOV R229, R227.reuse ;  /* 0x000000e300e57202 */ /* 0x080fe40000000f00 */
[C---:B------:R-:W-:Y:S01]  /*1e1e0*/  SHF.L.U32 R5, R6.reuse, 0x5, RZ ;  /* 0x0000000506057819 */ /* 0x040fe200000006ff */
[----:B------:R-:W-:Y:S01]  /*1e1f0*/  UISETP.GT.AND UP0, UPT, UR15, UR7, UPT ;  /* 0x000000070f00728c */ /* 0x000fe2000bf04270 */
[----:B------:R-:W-:Y:S01]  /*1e200*/  SHF.L.U64.HI R6, R6, 0x5, R9 ;  /* 0x0000000506067819 */ /* 0x000fe20000010209 */
[----:B------:R-:W-:Y:S01]  /*1e210*/  @!PT LDS RZ, [RZ] ;  /* 0x00000000fffff984 */ /* 0x000fe20000000800 */
[----:B------:R-:W-:Y:S01]  /*1e220*/  @!PT LDS RZ, [RZ] ;  /* 0x00000000fffff984 */ /* 0x000fe20000000800 */
[----:B------:R-:W-:Y:S01]  /*1e230*/  @!PT LDS RZ, [RZ] ;  /* 0x00000000fffff984 */ /* 0x000fe20000000800 */
[----:B----4-:R-:W-:Y:S01]  /*1e240*/  LDGSTS.E.BYPASS.LTC128B.128 [R239+0x10000], desc[UR16][R228.64] ;  /* 0x10000000e4ef7fae */ /* 0x010fe2000b981a10 */
[----:B------:R-:W-:Y:S02]  /*1e250*/  IADD3 R8, P0, PT, R5, R228, RZ ;  /* 0x000000e405087210 */ /* 0x000fe40007f1e0ff */
[----:B------:R-:W-:Y:S02]  /*1e260*/  LOP3.LUT R223, R3, 0x400, RZ, 0xc0, !PT ;  /* 0x0000040003df7812 */ /* 0x000fe400078ec0ff */
[----:B------:R-:W-:Y:S01]  /*1e270*/  LDGSTS.E.BYPASS.LTC128B.128 [R239+0x12000], desc[UR16][R228.64+0x80] ;  /* 0x12000080e4ef7fae */ /* 0x000fe2000b981a10 */
[----:B------:R-:W-:Y:S02]  /*1e280*/  IADD3.X R9, PT, PT, R6, R227, RZ, P0, !PT ;  /* 0x000000e306097210 */ /* 0x000fe400007fe4ff */
[C---:B------:R-:W-:Y:S02]  /*1e290*/  IADD3 R12, P2, PT, R5.reuse, R8, RZ ;  /* 0x00000008050c7210 */ /* 0x040fe40007f5e0ff */
[----:B------:R-:W-:Y:S01]  /*1e2a0*/  LDGSTS.E.BYPASS.LTC128B.128 [R239+0x14000], desc[UR16][R228.64+0x100] ;  /* 0x14000100e4ef7fae */ /* 0x000fe2000b981a10 */
[----:B------:R-:W-:Y:S02]  /*1e2b0*/  LEA R223, R4, R223, 0x1 ;  /* 0x000000df04df7211 */ /* 0x000fe400078e08ff */
[----:B------:R-:W-:Y:S02]  /*1e2c0*/  IADD3.X R13, PT, PT, R6, R9, RZ, P2, !PT ;  /* 0x00000009060d7210 */ /* 0x000fe400017fe4ff */
[----:B------:R-:W-:Y:S01]  /*1e2d0*/  LDGSTS.E.BYPASS.LTC128B.128 [R239+0x16000], desc[UR16][R228.64+0x180] ;  /* 0x16000180e4ef7fae */ /* 0x000fe2000b981a10 */
[----:B------:R-:W-:Y:S02]  /*1e2e0*/  IADD3 R4, P0, PT, R5, R12, RZ ;  /* 0x0000000c05047210 */ /* 0x000fe40007f1e0ff */
[----:B------:R-:W-:Y:S02]  /*1e2f0*/  LOP3.LUT R3, R216, 0x200, R3, 0xf8, !PT ;  /* 0x00000200d8037812 */ /* 0x000fe400078ef803 */
[----:B------:R-:W-:Y:S01]  /*1e300*/  LDGSTS.E.BYPASS.LTC128B.128 [R239+0x10800], desc[UR16][R8.64] ;  /* 0x1080000008ef7fae */ /* 0x000fe2000b981a10 */
[----:B------:R-:W-:Y:S02]  /*1e310*/  IADD3.X R5, PT, PT, R6, R13, RZ, P0, !PT ;  /* 0x0000000d06057210 */ /* 0x000fe400007fe4ff */
[----:B------:R-:W-:Y:S02]  /*1e320*/  LOP3.LUT R2, R3, R2, RZ, 0xfc, !PT ;  /* 0x0000000203027212 */ /* 0x000fe400078efcff */
[----:B------:R-:W-:Y:S01]  /*1e330*/  LDGSTS.E.BYPASS.LTC128B.128 [R239+0x12800], desc[UR16][R8.64+0x80] ;  /* 0x1280008008ef7fae */ /* 0x000fe2000b981a10 */
[----:B------:R-:W-:Y:S02]  /*1e340*/  MOV R219, 0x20 ;  /* 0x0000002000db7802 */ /* 0x000fe40000000f00 */
[----:B------:R-:W-:Y:S02]  /*1e350*/  LEA R224, R2, UR6, 0x1 ;  /* 0x0000000602e07c11 */ /* 0x000fe4000f8e08ff */
[----:B------:R-:W-:Y:S01]  /*1e360*/  LDGSTS.E.BYPASS.LTC128B.128 [R239+0x14800], desc[UR16][R8.64+0x100] ;  /* 0x1480010008ef7fae */ /* 0x000fe2000b981a10 */
[----:B------:R-:W-:Y:S02]  /*1e370*/  LOP3.LUT P0, RZ, R171, 0x2, RZ, 0xc0, !PT ;  /* 0x00000002abff7812 */ /* 0x000fe4000780c0ff */
[----:B------:R-:W-:Y:S02]  /*1e380*/  IADD3 R168, PT, PT, R223, UR6, RZ ;  /* 0x00000006dfa87c10 */ /* 0x000fe4000fffe0ff */
[----:B------:R1:W-:Y:S01]  /*1e390*/  LDGSTS.E.BYPASS.LTC128B.128 [R239+0x16800], desc[UR16][R8.64+0x180] ;  /* 0x1680018008ef7fae */ /* 0x0003e2000b981a10 */
        /* <DEDUP_REMOVED lines=15> */
[----:B------:R-:W-:Y:S05]  /*1e490*/  LDGSTS.E.BYPASS.LTC128B.128 [R239+0x13800], desc[UR16][R4.64+0x80] ;  /* 0x1380008004ef7fae */ /* 0x000fea000b981a10 */
[----:B------:R-:W-:Y:S05]  /*1e4a0*/  LDGSTS.E.BYPASS.LTC128B.128 [R239+0x15800], desc[UR16][R4.64+0x100] ;  /* 0x1580010004ef7fae */ /* 0x000fea000b981a10 */
[----:B------:R2:W-:Y:S05]  /*1e4b0*/  LDGSTS.E.BYPASS.LTC128B.128 [R239+0x17800], desc[UR16][R4.64+0x180] ;  /* 0x1780018004ef7fae */ /* 0x0005ea000b981a10 */
[----:B------:R-:W-:Y:S05]  /*1e4c0*/  LDSM.16.M88.4 R32, [R224] ;  /* 0x00000000e020783b */ /* 0x000fea0000000200 */
[----:B-1----:R-:W2:Y:S05]  /*1e4d0*/  LDSM.16.M88.4 R8, [R223+UR6+0x8000] ;  /* 0x00800006df08783b */ /* 0x002eaa0008000200 */
[----:B------:R-:W1:Y:S05]  /*1e4e0*/  LDSM.16.M88.4 R16, [R223+UR6+0x8800] ;  /* 0x00880006df10783b */ /* 0x000e6a0008000200 */
[----:B------:R-:W4:Y:S05]  /*1e4f0*/  LDSM.16.M88.4 R24, [R223+UR6+0x9000] ;  /* 0x00900006df18783b */ /* 0x000f2a0008000200 */
[----:B------:R-:W0:Y:S05]  /*1e500*/  LDGDEPBAR ;  /* 0x00000000000079af */ /* 0x000e2a0000000000 */
[----:B------:R-:W5:Y:S05]  /*1e510*/  LDSM.16.M88.4 R164, [R223+UR6+0x9800] ;  /* 0x00980006dfa4783b */ /* 0x000f6a0008000200 */
[----:B------:R-:W-:Y:S05]  /*1e520*/  LDSM.16.M88.4 R172, [R221] ;  /* 0x00000000ddac783b */ /* 0x000fea0000000200 */
[----:B------:R-:W3:Y:S05]  /*1e530*/  LDSM.16.M88.4 R176, [R220+0x8000] ;  /* 0x00800000dcb0783b */ /* 0x000eea0000000200 */
[----:B------:R-:W3:Y:S05]  /*1e540*/  LDSM.16.M88.4 R180, [R220+0x8800] ;  /* 0x00880000dcb4783b */ /* 0x000eea0000000200 */
[----:B------:R-:W-:Y:S01]  /*1e550*/  LDSM.16.M88.4 R184, [R220+0x9800] ;  /* 0x00980000dcb8783b */ /* 0x000fe20000000200 */
[C---:B--2---:R-:W-:Y:S04]  /*1e560*/  HMMA.16816.F32 R4, R32.reuse, R8, RZ ;  /* 0x000000082004723c */ /* 0x044fe800000018ff */
        /* <DEDUP_REMOVED lines=300> */
[----:B------:R-:W-:Y:S01]  /*1f830*/  IMAD R6, R2, R3, R6 ;  /* 0x0000000302067224 */ /* 0x000fe200078e0206 */
[----:B------:R-:W-:Y:S02]  /*1f840*/  LOP3.LUT R3, R4, UR12, RZ, 0x3c, !PT ;  /* 0x0000000c04037c12 */ /* 0x000fe4000f8e3cff */
        /* <DEDUP_REMOVED lines=9> */
[C---:B------:R-:W-:Y:S02]  /*1f8e0*/  LOP3.LUT R2, R4.reuse, UR14, RZ, 0x3c, !PT ;  /* 0x0000000e04027c12 */ /* 0x040fe4000f8e3cff */
[----:B------:R-:W-:Y:S02]  /*1f8f0*/  ISETP.NE.AND P4, PT, R4, RZ, PT ;  /* 0x000000ff0400720c */ /* 0x000fe40003f85270 */
[----:B------:R-:W-:Y:S02]  /*1f900*/  ISETP.GE.AND P2, PT, R2, RZ, PT ;  /* 0x000000ff0200720c */ /* 0x000fe40003f46270 */
[----:B------:R-:W-:Y:S03]  /*1f910*/  LOP3.LUT R2, RZ, R4, RZ, 0x33, !PT ;  /* 0x00000004ff027212 */ /* 0x000fe600078e33ff */
[----:B------:R-:W-:Y:S02]  /*1f920*/  @P6 IADD3 R10, PT, PT, R10, 0x1, RZ ;  /* 0x000000010a0a6810 */ /* 0x000fe40007ffe0ff */
[----:B------:R-:W-:Y:S03]  /*1f930*/  @P5 VIADD R9, R9, 0x1 ;  /* 0x0000000109095836 */ /* 0x000fe60000000000 */
[----:B------:R-:W-:Y:S03]  /*1f940*/  @!P3 IMAD.MOV R10, RZ, RZ, -R10 ;  /* 0x000000ffff0ab224 */ /* 0x000fe600078e0a0a */
[----:B------:R-:W-:Y:S05]  /*1f950*/  @!P2 IMAD.MOV R9, RZ, RZ, -R9 ;  /* 0x000000ffff09a224 */ /* 0x000fea00078e0a09 */
[C---:B------:R-:W-:Y:S02]  /*1f960*/  SEL R11, R2.reuse, R9, !P4 ;  /* 0x00000009020b7207 */ /* 0x040fe40006000000 */
[----:B------:R-:W-:Y:S02]  /*1f970*/  SEL R9, R2, R10, !P4 ;  /* 0x0000000a02097207 */ /* 0x000fe40006000000 */
[-C--:B-1----:R-:W-:Y:S01]  /*1f980*/  LEA R14, P3, R11, R230.reuse, 0x2 ;  /* 0x000000e60b0e7211 */ /* 0x082fe200078610ff */
[----:B------:R-:W1:Y:S01]  /*1f990*/  LDC.64 R2, c[0x0][0x3b8] ;  /* 0x0000ee00ff027b82 */ /* 0x000e620000000a00 */
        /* <DEDUP_REMOVED lines=20> */
.L_x_3449:
        /* <DEDUP_REMOVED lines=29> */
.L_x_3448:
[----:B-1----:R-:W-:Y:S01]  /*1fcb0*/  FMNMX3.FTZ R2, R0, R191, R189, !PT ;  /* 0x000000bf00027276 */ /* 0x002fe200078100bd */
[----:B------:R-:W-:Y:S01]  /*1fcc0*/  LDSM.16.MT88.4 R12, [R217+0x10000] ;  /* 0x01000000d90c783b */ /* 0x000fe20000004200 */
[----:B--2---:R-:W-:Y:S01]  /*1fcd0*/  FMNMX3.FTZ R6, R169, R203, R197, !PT ;  /* 0x000000cba9067276 */ /* 0x004fe200078100c5 */
        /* <DEDUP_REMOVED lines=474> */
.L_x_3446:
[----:B------:R-:W1:Y:S01]  /*21a80*/  SHFL.BFLY PT, R4, R237, 0x2, 0x1f ;  /* 0x0c401f00ed047f89 */ /* 0x000e6200000e0000 */
[C---:B------:R-:W-:Y:S01]  /*21a90*/  SHF.L.U32 R2, R171.reuse, 0x4, RZ ;  /* 0x00000004ab027819 */ /* 0x040fe200000006ff */
[----:B------:R-:W2:Y:S01]  /*21aa0*/  S2UR UR12, SR_CTAID.Y ;  /* 0x00000000000c79c3 */ /* 0x000ea20000002600 */
[----:B------:R-:W-:Y:S01]  /*21ab0*/  LOP3.LUT R13, R218, 0x30, RZ, 0xc0, !PT ;  /* 0x00000030da0d7812 */ /* 0x000fe200078ec0ff */
[----:B------:R-:W3:Y:S01]  /*21ac0*/  SHFL.BFLY PT, R0, R235, 0x2, 0x1f ;  /* 0x0c401f00eb007f89 */ /* 0x000ee200000e0000 */
[C---:B------:R-:W-:Y:S01]  /*21ad0*/  SHF.L.U32 R8, R171.reuse, 0x2, RZ ;  /* 0x00000002ab087819 */ /* 0x040fe200000006ff */
[----:B------:R-:W2:Y:S01]  /*21ae0*/  LDCU.64 UR4, c[0x0][0x430] ;  /* 0x00008600ff0477ac */ /* 0x000ea20008000a00 */
[----:B------:R-:W-:Y:S01]  /*21af0*/  SHF.L.U32 R15, R171, 0x1, RZ ;  /* 0x00000001ab0f7819 */ /* 0x000fe200000006ff */
[----:B------:R-:W-:Y:S01]  /*21b00*/  BSSY.RECONVERGENT B0, `(.L_x_3451) ;  /* 0x000012f000007945 */ /* 0x000fe20003800200 */
[----:B------:R-:W-:Y:S01]  /*21b10*/  MOV R10, 0x40 ;  /* 0x00000040000a7802 */ /* 0x000fe20000000f00 */
[----:B------:R-:W4:Y:S01]  /*21b20*/  S2UR UR11, SR_CTAID.Z ;  /* 0x00000000000b79c3 */ /* 0x000f220000002700 */
[----:B------:R-:W4:Y:S01]  /*21b30*/  LDCU UR9, c[0x0][0x3e0] ;  /* 0x00007c00ff0977ac */ /* 0x000f220008000800 */
[----:B------:R-:W5:Y:S06]  /*21b40*/  LDCU UR7, c[0x0][0x44c] ;  /* 0x00008980ff0777ac */ /* 0x000f6c0008000800 */
        /* <DEDUP_REMOVED lines=24> */
[----:B------:R-:W-:Y:S01]  /*21cd0*/  MUFU.RCP R5, R6 ;  /* 0x0000000600057308 */ /* 0x000fe20000001000 */
[----:B------:R-:W-:Y:S02]  /*21ce0*/  LOP3.LUT R4, R4, 0x38, R15, 0xf8, !PT ;  /* 0x0000003804047812 */ /* 0x000fe400078ef80f */
[----:B------:R-:W-:-:S02]  /*21cf0*/  R2P PR, R171, 0x18 ;  /* 0x00000018ab007804 */ /* 0x000fc40000000000 */
[C---:B------:R-:W-:Y:S02]  /*21d00*/  LOP3.LUT R15, R2.reuse, 0x3f00, RZ, 0xc0, !PT ;  /* 0x00003f00020f7812 */ /* 0x040fe400078ec0ff */
[----:B------:R-:W-:Y:S01]  /*21d10*/  LOP3.LUT R11, R11, 0x38, R218, 0x78, !PT ;  /* 0x000000380b0b7812 */ /* 0x000fe200078e78da */
[----:B------:R-:W2:Y:S01]  /*21d20*/  @P2 MUFU.LG2 R7, R7 ;  /* 0x0000000700072308 */ /* 0x000ea20000000c00 */
[----:B------:R-:W-:Y:S02]  /*21d30*/  LOP3.LUT R2, R2, 0x10, RZ, 0xc0, !PT ;  /* 0x0000001002027812 */ /* 0x000fe400078ec0ff */
[----:B-1----:R-:W-:Y:S01]  /*21d40*/  FSEL R9, R9, 1, P2 ;  /* 0x3f80000009097808 */ /* 0x002fe20001000000 */
[----:B------:R-:W1:Y:S01]  /*21d50*/  @P1 LDC R20, c[0x0][0x458] ;  /* 0x00011600ff141b82 */ /* 0x000e620000000800 */
        /* <DEDUP_REMOVED lines=67> */
[----:B------:R-:W4:Y:S01]  /*22190*/  @P1 MUFU.LG2 R6, R6 ;  /* 0x0000000600061308 */ /* 0x000f220000000c00 */
[----:B------:R-:W-:Y:S01]  /*221a0*/  LEA R12, R4, UR6, 0x2 ;  /* 0x00000006040c7c11 */ /* 0x000fe2000f8e10ff */
[----:B--2---:R-:W-:Y:S01]  /*221b0*/  @P2 FMUL.FTZ R7, R7, 0.69314718246459960938 ;  /* 0x3f31721807072820 */ /* 0x004fe20000410000 */
[----:B------:R-:W-:-:S02]  /*221c0*/  FSEL R5, R5, 1, P1 ;  /* 0x3f80000005057808 */ /* 0x000fc40000800000 */
[----:B------:R-:W-:Y:S01]  /*221d0*/  SEL R11, R10, 0xffffffc0, !P3 ;  /* 0xffffffc00a0b7807 */ /* 0x000fe20005800000 */
[----:B------:R-:W-:Y:S01]  /*221e0*/  STS.64 [R12], R160 ;  /* 0x000000a00c007388 */ /* 0x000fe20000000a00 */
[----:B------:R-:W-:Y:S01]  /*221f0*/  SEL R9, R9, 0xffffffe0, !P0 ;  /* 0xffffffe009097807 */ /* 0x000fe20004000000 */
[C---:B------:R-:W-:Y:S01]  /*22200*/  FMUL.FTZ R162, R5.reuse, R162 ;  /* 0x000000a205a27220 */ /* 0x040fe20000410000 */
[C---:B------:R-:W-:Y:S01]  /*22210*/  IADD3 R16, PT, PT, R12.reuse, 0x80, RZ ;  /* 0x000000800c107810 */ /* 0x040fe20007ffe0ff */
[C---:B------:R-:W-:Y:S01]  /*22220*/  FMUL.FTZ R163, R5.reuse, R163 ;  /* 0x000000a305a37220 */ /* 0x040fe20000410000 */
[C---:B------:R-:W-:Y:S01]  /*22230*/  IADD3 R14, PT, PT, R12.reuse, R11, RZ ;  /* 0x0000000b0c0e7210 */ /* 0x040fe20007ffe0ff */
[C---:B------:R-:W-:Y:S01]  /*22240*/  FMUL.FTZ R158, R5.reuse, R158 ;  /* 0x0000009e059e7220 */ /* 0x040fe20000410000 */
[C---:B------:R-:W-:Y:S01]  /*22250*/  @P4 IADD3 R16, PT, PT, R12.reuse, -0x80, RZ ;  /* 0xffffff800c104810 */ /* 0x040fe20007ffe0ff */
[C---:B------:R-:W-:Y:S01]  /*22260*/  FMUL.FTZ R159, R5.reuse, R159 ;  /* 0x0000009f059f7220 */ /* 0x040fe20000410000 */
[----:B------:R-:W-:Y:S01]  /*22270*/  IADD3 R10, PT, PT, R12, R9, RZ ;  /* 0x000000090c0a7210 */ /* 0x000fe20007ffe0ff */
[C---:B------:R-:W-:Y:S01]  /*22280*/  FMUL.FTZ R154, R5.reuse, R154 ;  /* 0x0000009a059a7220 */ /* 0x040fe20000410000 */
[C---:B------:R-:W-:Y:S01]  /*22290*/  FMUL.FTZ R155, R5.reuse, R155 ;  /* 0x0000009b059b7220 */ /* 0x040fe20000410000 */
[C---:B------:R-:W-:Y:S01]  /*222a0*/  FMUL.FTZ R150, R5.reuse, R150 ;  /* 0x0000009605967220 */ /* 0x040fe20000410000 */
[----:B------:R-:W-:Y:S01]  /*222b0*/  FMUL.FTZ R151, R5, R151 ;  /* 0x0000009705977220 */ /* 0x000fe20000410000 */
[----:B------:R-:W-:Y:S01]  /*222c0*/  IADD3 R13, PT, PT, R9, R14, RZ ;  /* 0x0000000e090d7210 */ /* 0x000fe20007ffe0ff */
[----:B------:R-:W-:Y:S01]  /*222d0*/  FMUL.FTZ R146, R5, R146 ;  /* 0x0000009205927220 */ /* 0x000fe20000410000 */
[----:B------:R-:W-:Y:S01]  /*222e0*/  IADD3 R18, PT, PT, R11, R16, RZ ;  /* 0x000000100b127210 */ /* 0x000fe20007ffe0ff */
[C---:B------:R-:W-:Y:S01]  /*222f0*/  FMUL.FTZ R147, R5.reuse, R147 ;  /* 0x0000009305937220 */ /* 0x040fe20000410000 */
[C---:B------:R-:W-:Y:S01]  /*22300*/  FMUL.FTZ R142, R5.reuse, R142 ;  /* 0x0000008e058e7220 */ /* 0x040fe20000410000 */
[----:B------:R-:W-:Y:S01]  /*22310*/  FMUL.FTZ R143, R5, R143 ;  /* 0x0000008f058f7220 */ /* 0x000fe20000410000 */
[----:B------:R-:W-:Y:S01]  /*22320*/  STS.64 [R12+0x800], R162 ;  /* 0x000800a20c007388 */ /* 0x000fe20000000a00 */
[----:B------:R-:W-:Y:S01]  /*22330*/  IADD3 R11, PT, PT, R9, R16, RZ ;  /* 0x00000010090b7210 */ /* 0x000fe20007ffe0ff */
[C---:B------:R-:W-:Y:S01]  /*22340*/  FMUL.FTZ R138, R5.reuse, R138 ;  /* 0x0000008a058a7220 */ /* 0x040fe20000410000 */
[C---:B------:R-:W-:Y:S01]  /*22350*/  FMUL.FTZ R139, R5.reuse, R139 ;  /* 0x0000008b058b7220 */ /* 0x040fe20000410000 */
[----:B------:R-:W-:Y:S01]  /*22360*/  STS.64 [R10], R156 ;  /* 0x0000009c0a007388 */ /* 0x000fe20000000a00 */
[C---:B------:R-:W-:Y:S01]  /*22370*/  FMUL.FTZ R134, R5.reuse, R134 ;  /* 0x0000008605867220 */ /* 0x040fe20000410000 */
[----:B------:R-:W-:Y:S01]  /*22380*/  FMUL.FTZ R135, R5, R135 ;  /* 0x0000008705877220 */ /* 0x000fe20000410000 */
[----:B------:R-:W-:Y:S01]  /*22390*/  IADD3 R9, PT, PT, R9, R18, RZ ;  /* 0x0000001209097210 */ /* 0x000fe20007ffe0ff */
[----:B------:R-:W-:Y:S01]  /*223a0*/  STS.64 [R10+0x800], R158 ;  /* 0x0008009e0a007388 */ /* 0x000fe20000000a00 */
[C---:B------:R-:W-:Y:S01]  /*223b0*/  FMUL.FTZ R38, R5.reuse, R38 ;  /* 0x0000002605267220 */ /* 0x040fe20000410000 */
[C---:B------:R-:W-:Y:S01]  /*223c0*/  FMUL.FTZ R39, R5.reuse, R39 ;  /* 0x0000002705277220 */ /* 0x040fe20000410000 */
[C---:B------:R-:W-:Y:S01]  /*223d0*/  FMUL.FTZ R42, R5.reuse, R42 ;  /* 0x0000002a052a7220 */ /* 0x040fe20000410000 */
[----:B------:R-:W-:Y:S01]  /*223e0*/  STS.64 [R14], R152 ;  /* 0x000000980e007388 */ /* 0x000fe20000000a00 */
[C---:B------:R-:W-:Y:S01]  /*223f0*/  FMUL.FTZ R43, R5.reuse, R43 ;  /* 0x0000002b052b7220 */ /* 0x040fe20000410000 */
[C---:B------:R-:W-:Y:S01]  /*22400*/  FMUL.FTZ R46, R5.reuse, R46 ;  /* 0x0000002e052e7220 */ /* 0x040fe20000410000 */
[C---:B------:R-:W-:Y:S01]  /*22410*/  FMUL.FTZ R47, R5.reuse, R47 ;  /* 0x0000002f052f7220 */ /* 0x040fe20000410000 */
        /* <DEDUP_REMOVED lines=36> */
[----:B------:R2:W-:Y:S01]  /*22660*/  STS.64 [R9], R132 ;  /* 0x0000008409007388 */ /* 0x0005e20000000a00 */
[C---:B------:R-:W-:Y:S01]  /*22670*/  FMUL.FTZ R103, R5.reuse, R103 ;  /* 0x0000006705677220 */ /* 0x040fe20000410000 */
[C---:B------:R-:W-:Y:S01]  /*22680*/  FMUL.FTZ R106, R5.reuse, R106 ;  /* 0x0000006a056a7220 */ /* 0x040fe20000410000 */
[C---:B------:R-:W-:Y:S01]  /*22690*/  FMUL.FTZ R107, R5.reuse, R107 ;  /* 0x0000006b056b7220 */ /* 0x040fe20000410000 */
[----:B------:R5:W-:Y:S01]  /*226a0*/  STS.64 [R9+0x800], R134 ;  /* 0x0008008609007388 */ /* 0x000be20000000a00 */
        /* <DEDUP_REMOVED lines=14> */
[----:B------:R-:W-:Y:S01]  /*22790*/  FMUL.FTZ R5, R5, R131 ;  /* 0x0000008305057220 */ /* 0x000fe20000410000 */
[----:B------:R3:W-:Y:S01]  /*227a0*/  STS.64 [R10+0x4800], R42 ;  /* 0x0048002a0a007388 */ /* 0x0007e20000000a00 */
[----:B------:R-:W-:Y:S01]  /*227b0*/  LOP3.LUT R8, R15, 0x3c, R8, 0xf8, !PT ;  /* 0x0000003c0f087812 */ /* 0x000fe200078ef808 */
[----:B----4-:R-:W-:Y:S01]  /*227c0*/  @P1 FMUL.FTZ R6, R6, 0.69314718246459960938 ;  /* 0x3f31721806061820 */ /* 0x010fe20000410000 */
[----:B------:R-:W4:Y:S01]  /*227d0*/  @P2 LDC R15, c[0x0][0x458] ;  /* 0x00011600ff0f2b82 */ /* 0x000f220000000800 */
[----:B------:R3:W-:Y:S01]  /*227e0*/  STS.64 [R14+0x4000], R44 ;  /* 0x0040002c0e007388 */ /* 0x0007e20000000a00 */
[----:B--2---:R-:W-:-:S03]  /*227f0*/  MOV R133, 0xff800000 ;  /* 0xff80000000857802 */ /* 0x004fc60000000f00 */
[----:B------:R2:W-:Y:S01]  /*22800*/  STS.64 [R14+0x4800], R46 ;  /* 0x0048002e0e007388 */ /* 0x0005e20000000a00 */
[----:B------:R-:W-:Y:S01]  /*22810*/  MOV R132, 0xff800000 ;  /* 0xff80000000847802 */ /* 0x000fe20000000f00 */
[----:B-1----:R-:W-:Y:S01]  /*22820*/  @P1 FFMA.FTZ R132, R3, R20, R6 ;  /* 0x0000001403841223 */ /* 0x002fe20000010006 */
[----:B-----5:R-:W-:Y:S01]  /*22830*/  IADD3 R134, P0, PT, R8, UR7, RZ ;  /* 0x0000000708867c10 */ /* 0x020fe2000ff1e0ff */
[----:B------:R2:W-:Y:S01]  /*22840*/  STS.64 [R13+0x4000], R48 ;  /* 0x004000300d007388 */ /* 0x0005e20000000a00 */
[----:B------:R-:W-:Y:S02]  /*22850*/  LOP3.LUT P1, RZ, R171, 0x3, RZ, 0xc0, !PT ;  /* 0x00000003abff7812 */ /* 0x000fe4000782c0ff */
[----:B------:R-:W-:Y:S01]  /*22860*/  MOV R3, UR7 ;  /* 0x0000000700037c02 */ /* 0x000fe20008000f00 */
[----:B------:R2:W-:Y:S04]  /*22870*/  STS.64 [R13+0x4800], R50 ;  /* 0x004800320d007388 */ /* 0x0005e80000000a00 */
[----:B------:R2:W-:Y:S04]  /*22880*/  STS.64 [R16+0x4000], R52 ;  /* 0x0040003410007388 */ /* 0x0005e80000000a00 */
[----:B------:R2:W-:Y:S01]  /*22890*/  STS.64 [R16+0x4800], R54 ;  /* 0x0048003610007388 */ /* 0x0005e20000000a00 */
[----:B----4-:R-:W-:-:S03]  /*228a0*/  @P2 FFMA.FTZ R133, R164, R15, R7 ;  /* 0x0000000fa4852223 */ /* 0x010fc60000010007 */
        /* <DEDUP_REMOVED lines=39> */
[----:B------:R2:W1:Y:S04]  /*22b20*/  LDS.128 R128, [R2+UR6] ;  /* 0x0000000602807984 */ /* 0x0004680008000c00 */
        /* <DEDUP_REMOVED lines=44> */
.L_x_3452:
[----:B------:R-:W-:Y:S05]  /*22df0*/  BSYNC.RECONVERGENT B0 ;  /* 0x0000000000007941 */ /* 0x000fea0003800200 */
.L_x_3451:
        /* <DEDUP_REMOVED lines=55> */
.L_x_3453:
        /* <DEDUP_REMOVED lines=9> */
.L_x_4089:


//--------------------- .text._ZN5flash24flash_fwd_splitkv_kernelI23Flash_fwd_kernel_traitsILi256ELi64ELi64ELi4ELb0ELb0EN7cutlass6half_tE19Flash_kernel_traitsILi256ELi64ELi64ELi4ES3_EELb1ELb0ELb1ELb0ELb0ELb0ELb1ELb1EEEvNS_16Flash_fwd_paramsE --------------------------
	.section	.text._ZN5flash24flash_fwd_splitkv_kernelI23Flash_fwd_kernel_traitsILi256ELi64ELi64ELi4ELb0ELb0EN7cutlass6half_tE19Flash_kernel_traitsILi256ELi64ELi64ELi4ES3_EELb1ELb0ELb1ELb0ELb0ELb0ELb1ELb1EEEvNS_16Flash_fwd_paramsE,"ax",@progbits
	.align	128
        .global         _ZN5flash24flash_fwd_splitkv_kernelI23Flash_fwd_kernel_traitsILi256ELi64ELi64ELi4ELb0ELb0EN7cutlass6half_tE19Flash_kernel_traitsILi256ELi64ELi64ELi4ES3_EELb1ELb0ELb1ELb0ELb0ELb0ELb1ELb1EEEvNS_16Flash_fwd_paramsE
        .type           _ZN5flash24flash_fwd_splitkv_kernelI23Flash_fwd_kernel_traitsILi256ELi64ELi64ELi4ELb0ELb0EN7cutlass6half_tE19Flash_kernel_traitsILi256ELi64ELi64ELi4ES3_EELb1ELb0ELb1ELb0ELb0ELb0ELb1ELb1EEEvNS_16Flash_fwd_paramsE,@function
        .size           _ZN5flash24flash_fwd_splitkv_kernelI23Flash_fwd_kernel_traitsILi256ELi64ELi64ELi4ELb0ELb0EN7cutlass6half_tE19Flash_kernel_traitsILi256ELi64ELi64ELi4ES3_EELb1ELb0ELb1ELb0ELb0ELb0ELb1ELb1EEEvNS_16Flash_fwd_paramsE,(.L_x_4090 - _ZN5flash24flash_fwd_splitkv_kernelI23Flash_fwd_kernel_traitsILi256ELi64ELi64ELi4ELb0ELb0EN7cutlass6half_tE19Flash_kernel_traitsILi256ELi64ELi64ELi4ES3_EELb1ELb0ELb1ELb0ELb0ELb0ELb1ELb1EEEvNS_16Flash_fwd_paramsE)
        .other          _ZN5flash24flash_fwd_splitkv_kernelI23Flash_fwd_kernel_traitsILi256ELi64ELi64ELi4ELb0ELb0EN7cutlass6half_tE19Flash_kernel_traitsILi256ELi64ELi64ELi4ES3_EELb1ELb0ELb1ELb0ELb0ELb0ELb1ELb1EEEvNS_16Flash_fwd_paramsE,@"STO_CUDA_ENTRY STV_DEFAULT"
_ZN5flash24flash_fwd_splitkv_kernelI23Flash_fwd_kernel_traitsILi256ELi64ELi64ELi4ELb0ELb0EN7cutlass6half_tE19Flash_kernel_traitsILi256ELi64ELi64ELi4ES3_EELb1ELb0ELb1ELb0ELb0ELb0ELb1ELb1EEEvNS_16Flash_fwd_paramsE:
.text._ZN5flash24flash_fwd_splitkv_kernelI23Flash_fwd_kernel_traitsILi256ELi64ELi64ELi4ELb0ELb0EN7cutlass6half_tE19Flash_kernel_traitsILi256ELi64ELi64ELi4ES3_EELb1ELb0ELb1ELb0ELb0ELb0ELb1ELb1EEEvNS_16Flash_fwd_paramsE:
[----:B------:R-:W-:Y:S01]  /*0000*/  LDC R1, c[0x0][0x37c] ;  /* 0x0000df00ff017b82 */ /* 0x000fe20000000800 */
[----:B------:R-:W1:Y:S07]  /*0010*/  LDCU UR8, c[0x0][0x3e0] ;  /* 0x00007c00ff0877ac */ /* 0x000e6e0008000800 */
[----:B------:R-:W2:Y:S01]  /*0020*/  S2UR UR26, SR_CTAID.Z ;  /* 0x00000000001a79c3 */ /* 0x000ea20000002700 */
[----:B------:R-:W3:Y:S01]  /*0030*/  LDCU.64 UR12, c[0x0][0x460] ;  /* 0x00008c00ff0c77ac */ /* 0x000ee20008000a00 */
[----:B------:R-:W4:Y:S01]  /*0040*/  LDCU.64 UR10, c[0x0][0x478] ;  /* 0x00008f00ff0a77ac */ /* 0x000f220008000a00 */
[----:B------:R-:W3:Y:S01]  /*0050*/  LDCU.U8 UR9, c[0x0][0x532] ;  /* 0x0000a640ff0977ac */ /* 0x000ee20008000000 */
[----:B-1----:R-:W1:Y:S01]  /*0060*/  I2F.U32.RP R2, UR8 ;  /* 0x0000000800027d06 */ /* 0x002e620008209000 */
[----:B------:R-:W-:-:S07]  /*0070*/  UISETP.NE.U32.AND UP0, UPT, UR8, URZ, UPT ;  /* 0x000000ff0800728c */ /* 0x000fce000bf05070 */
        /* <DEDUP_REMOVED lines=10> */
[----:B------:R-:W-:-:S04]  /*0120*/  UIADD3 UR6, UPT, UPT, -UR23, URZ, URZ ;  /* 0x000000ff17067290 */ /* 0x000fc8000fffe1ff */
[----:B------:R-:W-:-:S04]  /*0130*/  UIMAD UR6, UR8, UR6, UR26 ;  /* 0x00000006080672a4 */ /* 0x000fc8000f8e021a */
[----:B------:R-:W-:Y:S02]  /*0140*/  UISETP.GE.U32.AND UP2, UPT, UR6, UR8, UPT ;  /* 0x000000080600728c */ /* 0x000fe4000bf46070 */
[----:B-1----:R-:W-:Y:S01]  /*0150*/  UISETP.NE.U32.AND UP3, UPT, UR4, URZ, UPT ;  /* 0x000000ff0400728c */ /* 0x002fe2000bf65070 */
[----:B------:R-:W-:-:S03]  /*0160*/  ISETP.NE.U32.AND P4, PT, RZ, UR4, PT ;  /* 0x00000004ff007c0c */ /* 0x000fc6000bf85070 */
[----:B------:R-:W-:Y:S01]  /*0170*/  UISETP.NE.AND.EX UP3, UPT, UR5, URZ, UPT, UP3 ;  /* 0x000000ff0500728c */ /* 0x000fe2000bf65330 */
[----:B------:R-:W-:Y:S01]  /*0180*/  ISETP.NE.AND.EX P4, PT, RZ, UR5, PT, P4 ;  /* 0x00000005ff007c0c */ /* 0x000fe2000bf85340 */
[----:B------:R-:W1:Y:S03]  /*0190*/  LDCU.64 UR4, c[0x0][0x468] ;  /* 0x00008d00ff0477ac */ /* 0x000e660008000a00 */
[----:B------:R-:W-:Y:S01]  /*01a0*/  @UP2 UIADD3 UR6, UPT, UPT, UR6, -UR8, URZ ;  /* 0x8000000806062290 */ /* 0x000fe2000fffe0ff */
[----:B------:R-:W-:Y:S01]  /*01b0*/  PLOP3.LUT P1, PT, PT, PT, UP3, 0x80, 0x8 ;  /* 0x000000000008781c */ /* 0x000fe20003f2f038 */
[----:B------:R-:W-:Y:S02]  /*01c0*/  @UP2 UIADD3 UR23, UPT, UPT, UR23, 0x1, URZ ;  /* 0x0000000117172890 */ /* 0x000fe4000fffe0ff */
[----:B------:R-:W-:Y:S02]  /*01d0*/  UISETP.GE.U32.AND UP1, UPT, UR6, UR8, UPT ;  /* 0x000000080600728c */ /* 0x000fe4000bf26070 */
[----:B----4-:R-:W-:-:S05]  /*01e0*/  UISETP.NE.U32.AND UP2, UPT, UR10, URZ, UPT ;  /* 0x000000ff0a00728c */ /* 0x010fca000bf45070 */
[----:B------:R-:W2:Y:S04]  /*01f0*/  LDCU.64 UR6, c[0x0][0x358] ;  /* 0x00006b00ff0677ac */ /* 0x000ea80008000a00 */
[----:B------:R-:W-:Y:S02]  /*0200*/  @UP1 UIADD3 UR23, UPT, UPT, UR23, 0x1, URZ ;  /* 0x0000000117171890 */ /* 0x000fe4000fffe0ff */
[----:B------:R-:W-:-:S04]  /*0210*/  @!UP0 ULOP3.LUT UR23, URZ, UR8, URZ, 0x33, !UPT ;  /* 0x00000008ff178292 */ /* 0x000fc8000f8e33ff */
[----:B---3--:R-:W-:Y:S02]  /*0220*/  UIMAD.WIDE.U32 UR12, UR23, 0x4, UR12 ;  /* 0x00000004170c78a5 */ /* 0x008fe4000f8e000c */
[----:B------:R-:W-:Y:S02]  /*0230*/  UISETP.NE.AND.EX UP2, UPT, UR11, URZ, UPT, UP2 ;  /* 0x000000ff0b00728c */ /* 0x000fe4000bf45320 */
[----:B------:R-:W-:Y:S02]  /*0240*/  UISETP.NE.AND UP4, UPT, UR9, URZ, UPT ;  /* 0x000000ff0900728c */ /* 0x000fe4000bf85270 */
[----:B------:R-:W-:Y:S01]  /*0250*/  IMAD.U32 R6, RZ, RZ, UR12 ;  /* 0x0000000cff067e24 */ /* 0x000fe2000f8e00ff */
[----:B-1----:R-:W-:Y:S01]  /*0260*/  UISETP.EQ.U32.AND UP5, UPT, UR4, URZ, UPT ;  /* 0x000000ff0400728c */ /* 0x002fe2000bfa2070 */
[----:B------:R-:W-:-:S03]  /*0270*/  IMAD.U32 R7, RZ, RZ, UR13 ;  /* 0x0000000dff077e24 */ /* 0x000fc6000f8e00ff */
[----:B------:R-:W1:Y:S02]  /*0280*/  LDCU.64 UR12, c[0x0][0x470] ;  /* 0x00008e00ff0c77ac */ /* 0x000e640008000a00 */
[----:B--2---:R-:W2:Y:S01]  /*0290*/  @P4 LDG.E R5, desc[UR6][R6.64] ;  /* 0x0000000606054981 */ /* 0x004ea2000c1e1900 */
        /* <DEDUP_REMOVED lines=10> */
[----:B-1----:R-:W-:Y:S01]  /*0340*/  ISETP.NE.U32.AND P3, PT, RZ, UR12, PT ;  /* 0x0000000cff007c0c */ /* 0x002fe2000bf65070 */
[----:B------:R-:W-:Y:S01]  /*0350*/  UIADD3 UR12, UP0, UPT, UR15, UR12, URZ ;  /* 0x0000000c0f0c7290 */ /* 0x000fe2000ff1e0ff */
[----:B------:R-:W-:Y:S02]  /*0360*/  IMAD.U32 R8, RZ, RZ, UR16 ;  /* 0x00000010ff087e24 */ /* 0x000fe4000f8e00ff */
[----:B------:R-:W-:Y:S01]  /*0370*/  ISETP.NE.AND.EX P3, PT, RZ, UR13, PT, P3 ;  /* 0x0000000dff007c0c */ /* 0x000fe2000bf65330 */
[----:B------:R-:W-:Y:S01]  /*0380*/  UIADD3.X UR13, UPT, UPT, UR14, UR13, URZ, UP0, !UPT ;  /* 0x0000000d0e0d7290 */ /* 0x000fe200087fe4ff */
[----:B------:R-:W-:Y:S02]  /*0390*/  IMAD.U32 R9, RZ, RZ, UR17 ;  /* 0x00000011ff097e24 */ /* 0x000fe4000f8e00ff */
[----:B------:R-:W-:-:S02]  /*03a0*/  IMAD.U32 R106, RZ, RZ, UR12 ;  /* 0x0000000cff6a7e24 */ /* 0x000fc4000f8e00ff */
[----:B---3--:R-:W-:Y:S01]  /*03b0*/  IMAD.U32 R6, RZ, RZ, UR9 ;  /* 0x00000009ff067e24 */ /* 0x008fe2000f8e00ff */
[----:B------:R1:W5:Y:S01]  /*03c0*/  @P0 LDG.E R0, desc[UR6][R8.64] ;  /* 0x0000000608000981 */ /* 0x000362000c1e1900 */
[----:B------:R-:W-:-:S05]  /*03d0*/  IMAD.U32 R7, RZ, RZ, UR10 ;  /* 0x0000000aff077e24 */ /* 0x000fca000f8e00ff */
[----:B------:R-:W3:Y:S01]  /*03e0*/  @!P2 LDG.E R4, desc[UR6][R6.64] ;  /* 0x000000060604a981 */ /* 0x000ee2000c1e1900 */
        /* <DEDUP_REMOVED lines=10> */
[----:B--2---:R-:W-:Y:S02]  /*0490*/  @P4 R2UR UR18, R5 ;  /* 0x00000000051242ca */ /* 0x004fe400000e0000 */
[----:B----4-:R-:W-:-:S13]  /*04a0*/  @P1 R2UR UR10, R2 ;  /* 0x00000000020a12ca */ /* 0x010fda00000e0000 */
[----:B------:R-:W-:-:S04]  /*04b0*/  @UP3 UIADD3 UR21, UPT, UPT, UR10, -UR18, URZ ;  /* 0x800000120a153290 */ /* 0x000fc8000fffe0ff */
[----:B------:R-:W-:-:S06]  /*04c0*/  UISETP.GT.AND UP1, UPT, UR21, UR24, UPT ;  /* 0x000000181500728c */ /* 0x000fcc000bf24270 */
[----:B------:R-:W-:Y:S02]  /*04d0*/  PLOP3.LUT P1, PT, PT, PT, UP1, 0x80, 0x8 ;  /* 0x000000000008781c */ /* 0x000fe40003f2f018 */
[----:B---3--:R-:W-:Y:S01]  /*04e0*/  @!P2 R2UR UR11, R4 ;  /* 0x00000000040ba2ca */ /* 0x008fe200000e0000 */
[----:B-1----:R-:W-:-:S14]  /*04f0*/  BRA.U !UP0, `(.L_x_3454) ;  /* 0x0000000108187547 */ /* 0x002fdc000b800000 */
[----:B------:R-:W-:-:S13]  /*0500*/  PLOP3.LUT P2, PT, PT, PT, UP4, 0x80, 0x8 ;  /* 0x000000000008781c */ /* 0x000fda0003f4f048 */
[----:B------:R-:W2:Y:S04]  /*0510*/  @P2 LDG.E R2, desc[UR6][R6.64+0x4] ;  /* 0x0000040606022981 */ /* 0x000ea8000c1e1900 */
[----:B------:R-:W3:Y:S01]  /*0520*/  @!P2 LDG.E R4, desc[UR6][R6.64] ;  /* 0x000000060604a981 */ /* 0x000ee2000c1e1900 */
[----:B--2---:R-:W-:-:S13]  /*0530*/  @P2 R2UR UR20, R2 ;  /* 0x00000000021422ca */ /* 0x004fda00000e0000 */
[----:B------:R-:W-:-:S07]  /*0540*/  @UP4 UIADD3 UR20, UPT, UPT, UR20, -UR11, URZ ;  /* 0x8000000b14144290 */ /* 0x000fce000fffe0ff */
[----:B---3--:R-:W-:-:S15]  /*0550*/  @!P2 R2UR UR20, R4 ;  /* 0x000000000414a2ca */ /* 0x008fde00000e0000 */
.L_x_3454:
        /* <DEDUP_REMOVED lines=10> */
[----:B------:R-:W-:-:S04]  /*0600*/  UIADD3 UR9, UPT, UPT, UR9, 0x1, URZ ;  /* 0x0000000109097890 */ /* 0x000fc8000fffe0ff */
[----:B------:R-:W-:Y:S02]  /*0610*/  ULEA UR9, UR9, -UR21, 0x6 ;  /* 0x8000001509097291 */ /* 0x000fe4000f8e30ff */
[----:B----4-:R-:W-:Y:S01]  /*0620*/  UIADD3 UR5, UPT, UPT, UR5, 0x3f, URZ ;  /* 0x0000003f05057890 */ /* 0x010fe2000fffe0ff */
[----:B--2---:R-:W-:-:S03]  /*0630*/  IABS R4, R2 ;  /* 0x0000000200047213 */ /* 0x004fc60000000000 */
[----:B------:R-:W-:Y:S01]  /*0640*/  USHF.R.S32.HI UR4, URZ, 0x1f, UR5 ;  /* 0x0000001fff047899 */ /* 0x000fe20008011405 */
[----:B------:R-:W-:Y:S02]  /*0650*/  IABS R2, R2 ;  /* 0x0000000200027213 */ /* 0x000fe40000000000 */
[----:B------:R-:W-:Y:S01]  /*0660*/  R2UR UR12, R4 ;  /* 0x00000000040c72ca */ /* 0x000fe200000e0000 */
[----:B------:R-:W-:Y:S02]  /*0670*/  ULEA.HI UR4, UR4, UR5, URZ, 0x6 ;  /* 0x0000000504047291 */ /* 0x000fe4000f8f30ff */
[----:B------:R-:W-:Y:S02]  /*0680*/  IMAD.MOV R2, RZ, RZ, -R2 ;  /* 0x000000ffff027224 */ /* 0x000fe400078e0a02 */
[----:B-1----:R-:W-:-:S04]  /*0690*/  ULEA.HI.SX32 UR19, UR4, UR13, 0x1a ;  /* 0x0000000d04137291 */ /* 0x002fc8000f8fd2ff */
        /* <DEDUP_REMOVED lines=13> */
[----:B------:R-:W-:Y:S02]  /*0770*/  R2UR UR16, R2 ;  /* 0x00000000021072ca */ /* 0x000fe400000e0000 */
[----:B------:R-:W1:Y:S01]  /*0780*/  @!UP2 LDCU.64 UR4, c[0x0][0x488] ;  /* 0x00009100ff04a7ac */ /* 0x000e620008000a00 */
[----:B------:R-:W-:-:S07]  /*0790*/  UIMAD.WIDE.U32 UR28, UR29, UR27, URZ ;  /* 0x0000001b1d1c72a5 */ /* 0x000fce000f8e00ff */
[----:B------:R-:W-:-:S03]  /*07a0*/  UMOV UR17, UR29 ;  /* 0x0000001d00117c82 */ /* 0x000fc60008000000 */
[----:B------:R-:W-:-:S04]  /*07b0*/  UIMAD UR16, UR17, UR16, UR27 ;  /* 0x00000010111072a4 */ /* 0x000fc8000f8e021b */
[----:B------:R-:W-:Y:S02]  /*07c0*/  UISETP.GT.U32.AND UP1, UPT, UR12, UR16, UPT ;  /* 0x000000100c00728c */ /* 0x000fe4000bf24070 */
[----:B-1----:R-:W-:-:S04]  /*07d0*/  @!UP2 UISETP.NE.U32.AND UP0, UPT, UR4, URZ, UPT ;  /* 0x000000ff0400a28c */ /* 0x002fc8000bf05070 */
[----:B------:R-:W-:Y:S02]  /*07e0*/  @!UP2 UISETP.NE.AND.EX UP0, UPT, UR5, URZ, UPT, UP0 ;  /* 0x000000ff0500a28c */ /* 0x000fe4000bf05300 */
[----:B------:R-:W-:Y:S02]  /*07f0*/  UIADD3 UR5, UPT, UPT, UR20, -UR10, URZ ;  /* 0x8000000a14057290 */ /* 0x000fe4000fffe0ff */
[----:B---3--:R-:W-:Y:S02]  /*0800*/  @!UP2 USEL UR4, UR22, URZ, UP0 ;  /* 0x000000ff1604a287 */ /* 0x008fe40008000000 */
[----:B------:R-:W-:Y:S02]  /*0810*/  @!UP1 UIADD3 UR16, UPT, UPT, UR16, -UR12, URZ ;  /* 0x8000000c10109290 */ /* 0x000fe4000fffe0ff */
[----:B------:R-:W-:Y:S02]  /*0820*/  @UP2 UIADD3 UR22, UPT, UPT, UR25, -UR10, URZ ;  /* 0x8000000a19162290 */ /* 0x000fe4000fffe0ff */
[----:B------:R-:W-:-:S02]  /*0830*/  @!UP2 UIADD3 UR22, UPT, UPT, UR5, UR4, URZ ;  /* 0x000000040516a290 */ /* 0x000fc4000fffe0ff */
[----:B------:R-:W-:Y:S01]  /*0840*/  UISETP.GE.U32.AND UP2, UPT, UR16, UR12, UPT ;  /* 0x0000000c1000728c */ /* 0x000fe2000bf46070 */
[----:B------:R-:W1:Y:S01]  /*0850*/  S2UR UR12, SR_CTAID.Y ;  /* 0x00000000000c79c3 */ /* 0x000e620000002600 */
[----:B------:R-:W-:Y:S02]  /*0860*/  @!UP1 UIADD3 UR17, UPT, UPT, UR17, 0x1, URZ ;  /* 0x0000000111119890 */ /* 0x000fe4000fffe0ff */
[----:B------:R-:W-:Y:S02]  /*0870*/  UIADD3 UR4, UPT, UPT, UR22, 0x3f, URZ ;  /* 0x0000003f16047890 */ /* 0x000fe4000fffe0ff */
[----:B------:R-:W-:Y:S02]  /*0880*/  UISETP.GE.AND UP1, UPT, UR19, URZ, UPT ;  /* 0x000000ff1300728c */ /* 0x000fe4000bf26270 */
[----:B------:R-:W-:Y:S02]  /*0890*/  UISETP.NE.AND UP0, UPT, UR13, URZ, UPT ;  /* 0x000000ff0d00728c */ /* 0x000fe4000bf05270 */
[----:B------:R-:W-:-:S02]  /*08a0*/  USHF.R.S32.HI UR20, URZ, 0x1f, UR4 ;  /* 0x0000001fff147899 */ /* 0x000fc40008011404 */
[----:B------:R-:W-:Y:S01]  /*08b0*/  @UP2 UIADD3 UR17, UPT, UPT, UR17, 0x1, URZ ;  /* 0x0000000111112890 */ /* 0x000fe2000fffe0ff */
[----:B------:R-:W2:Y:S01]  /*08c0*/  LDCU UR16, c[0x0][0x508] ;  /* 0x0000a100ff1077ac */ /* 0x000ea20008000800 */
[----:B------:R-:W-:-:S05]  /*08d0*/  ULEA.HI UR20, UR20, UR4, URZ, 0x6 ;  /* 0x0000000414147291 */ /* 0x000fca000f8f30ff */
[----:B------:R-:W-:Y:S02]  /*08e0*/  UMOV UR19, UR17 ;  /* 0x0000001100137c82 */ /* 0x000fe40008000000 */
[----:B------:R-:W-:Y:S02]  /*08f0*/  @!UP1 UIADD3 UR19, UPT, UPT, -UR19, URZ, URZ ;  /* 0x000000ff13139290 */ /* 0x000fe4000fffe1ff */
[----:B------:R-:W-:Y:S02]  /*0900*/  USHF.R.S32.HI UR17, URZ, 0x6, UR20 ;  /* 0x00000006ff117899 */ /* 0x000fe40008011414 */
[----:B------:R-:W-:-:S04]  /*0910*/  @!UP0 ULOP3.LUT UR19, URZ, UR13, URZ, 0x33, !UPT ;  /* 0x0000000dff138292 */ /* 0x000fc8000f8e33ff */
[----:B-1----:R-:W-:Y:S01]  /*0920*/  UIMAD UR20, UR19, UR12, URZ ;  /* 0x0000000c131472a4 */ /* 0x002fe2000f8e02ff */
[----:B------:R-:W-:Y:S01]  /*0930*/  IMAD.U32 R3, RZ, RZ, UR17 ;  /* 0x00000011ff037e24 */ /* 0x000fe2000f8e00ff */
[----:B--2---:R-:W-:Y:S01]  /*0940*/  UIADD3 UR16, UPT, UPT, UR4, UR16, UR9 ;  /* 0x0000001004107290 */ /* 0x004fe2000fffe009 */
[----:B------:R-:W-:Y:S01]  /*0950*/  IMAD.U32 R0, RZ, RZ, UR19 ;  /* 0x00000013ff007e24 */ /* 0x000fe2000f8e00ff */
[----:B------:R-:W-:Y:S02]  /*0960*/  UIADD3 UR9, UPT, UPT, -UR23, URZ, URZ ;  /* 0x000000ff17097290 */ /* 0x000fe4000fffe1ff */
[----:B------:R-:W-:Y:S02]  /*0970*/  USHF.R.S32.HI UR4, URZ, 0x1f, UR16 ;  /* 0x0000001fff047899 */ /* 0x000fe40008011410 */
[----:B------:R-:W-:Y:S01]  /*0980*/  VIADDMNMX R0, R0, UR20, R3, PT ;  /* 0x0000001400007c46 */ /* 0x000fe2000b800103 */
[----:B------:R-:W-:Y:S02]  /*0990*/  UIMAD UR26, UR8, UR9, UR26 ;  /* 0x00000009081a72a4 */ /* 0x000fe4000f8e021a */
[----:B------:R-:W-:Y:S01]  /*09a0*/  ULEA.HI UR4, UR4, UR16, URZ, 0x6 ;  /* 0x0000001004047291 */ /* 0x000fe2000f8f30ff */
[----:B------:R-:W-:-:S03]  /*09b0*/  R2UR UR13, R0 ;  /* 0x00000000000d72ca */ /* 0x000fc600000e0000 */
[----:B------:R-:W-:-:S10]  /*09c0*/  USHF.R.S32.HI UR4, URZ, 0x6, UR4 ;  /* 0x00000006ff047899 */ /* 0x000fd40008011404 */
        /* <DEDUP_REMOVED lines=45> */
.L_x_3457:
[----:B------:R-:W-:Y:S05]  /*0ca0*/  BSYNC.RECONVERGENT B0 ;  /* 0x0000000000007941 */ /* 0x000fea0003800200 */
.L_x_3456:
        /* <DEDUP_REMOVED lines=31> */
.L_x_3459:
[----:B------:R-:W-:Y:S05]  /*0ea0*/  BSYNC.RECONVERGENT B0 ;  /* 0x0000000000007941 */ /* 0x000fea0003800200 */
.L_x_3458:
        /* <DEDUP_REMOVED lines=24> */
.L_x_3461:
[----:B------:R-:W-:Y:S05]  /*1030*/  BSYNC.RECONVERGENT B0 ;  /* 0x0000000000007941 */ /* 0x000fea0003800200 */
.L_x_3460:
        /* <DEDUP_REMOVED lines=24> */
.L_x_3463:
[----:B------:R-:W-:Y:S05]  /*11c0*/  BSYNC.RECONVERGENT B0 ;  /* 0x0000000000007941 */ /* 0x000fea0003800200 */
.L_x_3462:
        /* <DEDUP_REMOVED lines=24> */
.L_x_3465:
[----:B------:R-:W-:Y:S05]  /*1350*/  BSYNC.RECONVERGENT B0 ;  /* 0x0000000000007941 */ /* 0x000fea0003800200 */
.L_x_3464:
        /* <DEDUP_REMOVED lines=24> */
.L_x_3467:
[----:B------:R-:W-:Y:S05]  /*14e0*/  BSYNC.RECONVERGENT B0 ;  /* 0x0000000000007941 */ /* 0x000fea0003800200 */
.L_x_3466:
        /* <DEDUP_REMOVED lines=23> */
.L_x_3469:
[----:B------:R-:W-:Y:S05]  /*1660*/  BSYNC.RECONVERGENT B0 ;  /* 0x0000000000007941 */ /* 0x000fea0003800200 */
.L_x_3468:
        /* <DEDUP_REMOVED lines=23> */
.L_x_3471:
[----:B------:R-:W-:Y:S05]  /*17e0*/  BSYNC.RECONVERGENT B0 ;  /* 0x0000000000007941 */ /* 0x000fea0003800200 */
.L_x_3470:
        /* <DEDUP_REMOVED lines=33> */
.L_x_3455:
        /* <DEDUP_REMOVED lines=13> */
.L_x_3472:
        /* <DEDUP_REMOVED lines=108> */
.L_x_3473:
        /* <DEDUP_REMOVED lines=15> */
.L_x_3475:
[----:B------:R-:W2:Y:S01]  /*2280*/  LDC.64 R4, c[0x0][0x3b8] ;  /* 0x0000ee00ff047b82 */ /* 0x000ea20000000a00 */
[----:B------:R-:W-:-:S06]  /*2290*/  UIADD3 UR8, UPT, UPT, UR10, UR11, URZ ;  /* 0x0000000b0a087290 */ /* 0x000fcc000fffe0ff */
[----:B--2---:R-:W-:Y:S02]  /*22a0*/  IMAD R15, R5, UR8, RZ ;  /* 0x00000008050f7c24 */ /* 0x004fe4000f8e02ff */
[----:B-1----:R-:W-:-:S05]  /*22b0*/  IMAD.WIDE.U32 R2, R4, UR8, RZ ;  /* 0x0000000804027c25 */ /* 0x002fca000f8e00ff */
[----:B------:R-:W-:Y:S02]  /*22c0*/  IADD3 R15, PT, PT, R3, R15, RZ ;  /* 0x0000000f030f7210 */ /* 0x000fe40007ffe0ff */
[----:B------:R-:W-:Y:S02]  /*22d0*/  MOV R14, R2 ;  /* 0x00000002000e7202 */ /* 0x000fe40000000f00 */
.L_x_3476:
        /* <DEDUP_REMOVED lines=14> */
.L_x_3477:
[----:B------:R-:W1:Y:S01]  /*23c0*/  LDC.64 R2, c[0x0][0x3c0] ;  /* 0x0000f000ff027b82 */ /* 0x000e620000000a00 */
[----:B------:R-:W-:-:S06]  /*23d0*/  UIADD3 UR10, UPT, UPT, UR10, UR11, URZ ;  /* 0x0000000b0a0a7290 */ /* 0x000fcc000fffe0ff */
[----:B-1---5:R-:W-:Y:S02]  /*23e0*/  IMAD R7, R3, UR10, RZ ;  /* 0x0000000a03077c24 */ /* 0x022fe4000f8e02ff */
[----:B------:R-:W-:-:S05]  /*23f0*/  IMAD.WIDE.U32 R8, R2, UR10, RZ ;  /* 0x0000000a02087c25 */ /* 0x000fca000f8e00ff */
[----:B------:R-:W-:Y:S02]  /*2400*/  IADD3 R7, PT, PT, R9, R7, RZ ;  /* 0x0000000709077210 */ /* 0x000fe40007ffe0ff */
[----:B------:R-:W-:-:S07]  /*2410*/  MOV R6, R8 ;  /* 0x0000000800067202 */ /* 0x000fce0000000f00 */
.L_x_3478:
        /* <DEDUP_REMOVED lines=53> */
.L_x_3474:
        /* <DEDUP_REMOVED lines=14> */
[----:B------:R-:W-:Y:S01]  /*2850*/  UIADD3 UR27, UPT, UPT, UR4, -0x1, URZ ;  /* 0xffffffff041b7890 */ /* 0x000fe2000fffe0ff */
[----:B------:R-:W-:Y:S01]  /*2860*/  IADD3.X R11, PT, PT, RZ, R7, RZ, P3, !PT ;  /* 0x00000007ff0b7210 */ /* 0x000fe20001ffe4ff */
[----:B-1----:R-:W-:Y:S01]  /*2870*/  @UP0 UIMAD.WIDE.U32 UR16, UR18, UR14, URZ ;  /* 0x0000000e121002a5 */ /* 0x002fe2000f8e00ff */
[----:B------:R-:W-:Y:S01]  /*2880*/  LOP3.LUT R96, R96, 0x1c, RZ, 0xc0, !PT ;  /* 0x0000001c60607812 */ /* 0x000fe200078ec0ff */
[C---:B------:R-:W-:Y:S01]  /*2890*/  IMAD.SHL.U32 R61, R4.reuse, 0x10, RZ ;  /* 0x00000010043d7824 */ /* 0x040fe200078e00ff */
[----:B------:R-:W-:Y:S01]  /*28a0*/  SHF.L.U64.HI R62, R4, 0x4, R5 ;  /* 0x00000004043e7819 */ /* 0x000fe20000010205 */
[----:B--2---:R-:W-:Y:S01]  /*28b0*/  IMAD.U32 R6, RZ, RZ, UR8 ;  /* 0x00000008ff067e24 */ /* 0x004fe2000f8e00ff */
[----:B------:R-:W-:Y:S01]  /*28c0*/  SHF.L.U64.HI R64, R2, 0x4, R3 ;  /* 0x0000000402407819 */ /* 0x000fe20000010203 */
[----:B------:R-:W-:Y:S01]  /*28d0*/  IMAD.WIDE.U32 R10, R104, R4, R10 ;  /* 0x00000004680a7225 */ /* 0x000fe200078e000a */
[----:B------:R-:W-:Y:S01]  /*28e0*/  LOP3.LUT R66, R66, 0x1c0, RZ, 0xc0, !PT ;  /* 0x000001c042427812 */ /* 0x000fe200078ec0ff */
[----:B----4-:R-:W-:-:S02]  /*28f0*/  @!UP0 UIMAD.WIDE.U32 UR28, UR23, UR10, URZ ;  /* 0x0000000a171c82a5 */ /* 0x010fc4000f8e00ff */
[----:B------:R-:W-:Y:S01]  /*2900*/  IMAD R71, R104, R5, R11 ;  /* 0x0000000568477224 */ /* 0x000fe200078e020b */
[----:B------:R-:W-:Y:S01]  /*2910*/  LOP3.LUT R11, R14, 0x40, RZ, 0xfc, !PT ;  /* 0x000000400e0b7812 */ /* 0x000fe200078efcff */
[----:B------:R-:W-:Y:S01]  /*2920*/  @!UP0 UIMAD UR11, UR23, UR11, UR29 ;  /* 0x0000000b170b82a4 */ /* 0x000fe2000f8e021d */
[C---:B------:R-:W-:Y:S01]  /*2930*/  IMAD.SHL.U32 R70, R10.reuse, 0x2, RZ ;  /* 0x000000020a467824 */ /* 0x040fe200078e00ff */
[----:B------:R-:W-:Y:S01]  /*2940*/  @UP0 UIMAD UR11, UR18, UR15, UR17 ;  /* 0x0000000f120b02a4 */ /* 0x000fe2000f8e0211 */
[----:B------:R-:W-:Y:S01]  /*2950*/  SHF.L.U64.HI R71, R10, 0x1, R71 ;  /* 0x000000010a477819 */ /* 0x000fe20000010247 */
[----:B------:R-:W-:Y:S01]  /*2960*/  @!UP0 UMOV UR10, UR28 ;  /* 0x0000001c000a8c82 */ /* 0x000fe20008000000 */
[----:B------:R-:W-:Y:S01]  /*2970*/  @UP0 UMOV UR10, UR16 ;  /* 0x00000010000a0c82 */ /* 0x000fe20008000000 */
[----:B------:R-:W-:Y:S01]  /*2980*/  USHF.R.S32.HI UR29, URZ, 0x1f, UR26 ;  /* 0x0000001fff1d7899 */ /* 0x000fe2000801141a */
[C---:B------:R-:W-:Y:S01]  /*2990*/  IADD3 R18, P2, PT, R14.reuse, UR10, RZ ;  /* 0x0000000a0e127c10 */ /* 0x040fe2000ff5e0ff */
[----:B------:R-:W-:Y:S01]  /*29a0*/  USHF.R.S32.HI UR28, URZ, 0x1f, UR5 ;  /* 0x0000001fff1c7899 */ /* 0x000fe20008011405 */
[----:B---3--:R-:W-:Y:S01]  /*29b0*/  IMAD.WIDE.U32 R102, R103, 0x40, R104 ;  /* 0x0000004067667825 */ /* 0x008fe200078e0068 */
[----:B------:R-:W-:Y:S01]  /*29c0*/  UIMAD UR8, UR29, UR8, URZ ;  /* 0x000000081d0872a4 */ /* 0x000fe2000f8e02ff */
[C---:B------:R-:W-:Y:S01]  /*29d0*/  LOP3.LUT R10, R14.reuse, 0x80, RZ, 0xfc, !PT ;  /* 0x000000800e0a7812 */ /* 0x040fe200078efcff */
[----:B------:R-:W-:Y:S01]  /*29e0*/  ULEA.HI UR28, UR28, UR5, URZ, 0x6 ;  /* 0x000000051c1c7291 */ /* 0x000fe2000f8f30ff */
[----:B------:R-:W-:Y:S01]  /*29f0*/  IMAD.X R19, RZ, RZ, UR11, P2 ;  /* 0x0000000bff137e24 */ /* 0x000fe200090e06ff */
[----:B------:R-:W-:Y:S01]  /*2a00*/  IADD3 R8, P2, PT, R14, R8, RZ ;  /* 0x000000080e087210 */ /* 0x000fe20007f5e0ff */
[----:B------:R-:W-:Y:S01]  /*2a10*/  UIMAD UR9, UR26, UR9, UR8 ;  /* 0x000000091a0972a4 */ /* 0x000fe2000f8e0208 */
[----:B------:R-:W-:Y:S01]  /*2a20*/  IMAD R67, R103, UR14, RZ ;  /* 0x0000000e67437c24 */ /* 0x000fe2000f8e02ff */
[----:B------:R-:W1:Y:S01]  /*2a30*/  LDCU.64 UR10, c[0x0][0x388] ;  /* 0x00007100ff0a77ac */ /* 0x000e620008000a00 */
[----:B------:R-:W-:Y:S01]  /*2a40*/  IMAD.WIDE.U32 R6, R6, UR26, R18 ;  /* 0x0000001a06067c25 */ /* 0x000fe2000f8e0012 */
[----:B------:R-:W-:-:S03]  /*2a50*/  USHF.R.S32.HI UR28, URZ, 0x6, UR28 ;  /* 0x00000006ff1c7899 */ /* 0x000fc6000801141c */
[----:B------:R-:W-:Y:S01]  /*2a60*/  IMAD.X R9, RZ, RZ, R0, P2 ;  /* 0x000000ffff097224 */ /* 0x000fe200010e0600 */
[----:B------:R-:W-:Y:S01]  /*2a70*/  IADD3 R7, PT, PT, R7, UR9, RZ ;  /* 0x0000000907077c10 */ /* 0x000fe2000fffe0ff */
[----:B------:R-:W2:Y:S01]  /*2a80*/  LDC R0, c[0x0][0x450] ;  /* 0x00011400ff007b82 */ /* 0x000ea20000000800 */
[----:B------:R-:W-:Y:S01]  /*2a90*/  UISETP.LT.AND UP0, UPT, UR20, UR28, UPT ;  /* 0x0000001c1400728c */ /* 0x000fe2000bf01270 */
[C---:B------:R-:W-:Y:S01]  /*2aa0*/  IMAD.WIDE.U32 R8, R104.reuse, R2, R8 ;  /* 0x0000000268087225 */ /* 0x040fe200078e0008 */
[----:B------:R-:W3:Y:S03]  /*2ab0*/  LDCU.64 UR8, c[0x0][0x390] ;  /* 0x00007200ff0877ac */ /* 0x000ee60008000a00 */
[----:B------:R-:W-:Y:S01]  /*2ac0*/  IMAD R69, R104, R3, R9 ;  /* 0x0000000368457224 */ /* 0x000fe200078e0209 */
[----:B------:R-:W-:Y:S01]  /*2ad0*/  USEL UR28, UR20, UR28, !UP0 ;  /* 0x0000001c141c7287 */ /* 0x000fe2000c000000 */
[----:B------:R-:W-:Y:S01]  /*2ae0*/  IMAD.SHL.U32 R68, R8, 0x2, RZ ;  /* 0x0000000208447824 */ /* 0x000fe200078e00ff */
[----:B------:R-:W-:Y:S01]  /*2af0*/  LOP3.LUT R9, R14, 0xc0, RZ, 0xfc, !PT ;  /* 0x000000c00e097812 */ /* 0x000fe200078efcff */
[----:B------:R-:W-:Y:S01]  /*2b00*/  IMAD R67, R102, UR15, R67 ;  /* 0x0000000f66437c24 */ /* 0x000fe2000f8e0243 */
[----:B-1----:R-:W-:Y:S01]  /*2b10*/  IADD3 R70, P2, PT, R70, UR10, RZ ;  /* 0x0000000a46467c10 */ /* 0x002fe2000ff5e0ff */
[----:B------:R-:W-:Y:S01]  /*2b20*/  UISETP.GT.AND UP0, UPT, UR4, UR28, UPT ;  /* 0x0000001c0400728c */ /* 0x000fe2000bf04270 */
[----:B------:R-:W-:Y:S01]  /*2b30*/  SHF.L.U64.HI R69, R8, 0x1, R69 ;  /* 0x0000000108457819 */ /* 0x000fe20000010245 */
[----:B------:R-:W-:Y:S01]  /*2b40*/  IMAD.WIDE.U32 R102, R102, UR14, R6 ;  /* 0x0000000e66667c25 */ /* 0x000fe2000f8e0006 */
[----:B------:R-:W-:Y:S01]  /*2b50*/  IADD3.X R71, PT, PT, R71, UR11, RZ, P2, !PT ;  /* 0x0000000b47477c10 */ /* 0x000fe200097fe4ff */
[----:B------:R-:W-:Y:S01]  /*2b60*/  USHF.L.U32 UR25, UR27, 0x6, URZ ;  /* 0x000000061b197899 */ /* 0x000fe200080006ff */
[----:B------:R-:W-:Y:S01]  /*2b70*/  MOV R226, R70 ;  /* 0x0000004600e27202 */ /* 0x000fe20000000f00 */
[----:B------:R-:W-:-:S02]  /*2b80*/  IMAD.SHL.U32 R63, R2, 0x10, RZ ;  /* 0x00000010023f7824 */ /* 0x000fc400078e00ff */
[----:B------:R-:W-:Y:S01]  /*2b90*/  IMAD.MOV.U32 R227, RZ, RZ, R71 ;  /* 0x000000ffffe37224 */ /* 0x000fe200078e0047 */
[----:B---3--:R-:W-:Y:S01]  /*2ba0*/  IADD3 R68, P2, PT, R68, UR8, RZ ;  /* 0x0000000844447c10 */ /* 0x008fe2000ff5e0ff */
[----:B------:R-:W-:Y:S01]  /*2bb0*/  IMAD.IADD R67, R103, 0x1, R67 ;  /* 0x0000000167437824 */ /* 0x000fe200078e0243 */
[----:B--2---:R-:W-:Y:S02]  /*2bc0*/  LEA.HI R99, R0, R0, RZ, 0x1 ;  /* 0x0000000000637211 */ /* 0x004fe400078f08ff */
[----:B------:R-:W-:Y:S01]  /*2bd0*/  IADD3.X R69, PT, PT, R69, UR9, RZ, P2, !PT ;  /* 0x0000000945457c10 */ /* 0x000fe200097fe4ff */
[----:B------:R-:W-:Y:S01]  /*2be0*/  IMAD.MOV.U32 R228, RZ, RZ, R68 ;  /* 0x000000ffffe47224 */ /* 0x000fe200078e0044 */
[----:B------:R-:W-:Y:S02]  /*2bf0*/  SHF.R.S32.HI R99, RZ, 0x1, R99 ;  /* 0x00000001ff637819 */ /* 0x000fe40000011463 */
[----:B------:R-:W-:-:S03]  /*2c00*/  MOV R229, R69 ;  /* 0x0000004500e57202 */ /* 0x000fc60000000f00 */
[----:B------:R-:W-:-:S04]  /*2c10*/  IMAD R97, R104, R99, R96 ;  /* 0x0000006368617224 */ /* 0x000fc800078e0260 */
        /* <DEDUP_REMOVED lines=109> */
.L_x_3563:
        /* <DEDUP_REMOVED lines=20> */
.L_x_3481:
[----:B-1-3--:R-:W-:Y:S05]  /*3430*/  BSYNC.RECONVERGENT B0 ;  /* 0x0000000000007941 */ /* 0x00afea0003800200 */
.L_x_3480:
        /* <DEDUP_REMOVED lines=19> */
.L_x_3483:
[----:B------:R-:W-:Y:S05]  /*3570*/  BSYNC.RECONVERGENT B0 ;  /* 0x0000000000007941 */ /* 0x000fea0003800200 */
.L_x_3482:
        /* <DEDUP_REMOVED lines=23> */
.L_x_3485:
[----:B------:R-:W-:Y:S05]  /*36f0*/  BSYNC.RECONVERGENT B0 ;  /* 0x0000000000007941 */ /* 0x000fea0003800200 */
.L_x_3484:
        /* <DEDUP_REMOVED lines=25> */
.L_x_3487:
[----:B------:R-:W-:Y:S05]  /*3890*/  BSYNC.RECONVERGENT B0 ;  /* 0x0000000000007941 */ /* 0x000fea0003800200 */
.L_x_3486:
        /* <DEDUP_REMOVED lines=20> */
.L_x_3491:
[----:B------:R-:W-:Y:S05]  /*39e0*/  BSYNC.RECONVERGENT B0 ;  /* 0x0000000000007941 */ /* 0x000fea0003800200 */
.L_x_3490:
        /* <DEDUP_REMOVED lines=18> */
.L_x_3493:
[----:B------:R-:W-:Y:S05]  /*3b10*/  BSYNC.RECONVERGENT B0 ;  /* 0x0000000000007941 */ /* 0x000fea0003800200 */
.L_x_3492:
        /* <DEDUP_REMOVED lines=20> */
.L_x_3495:
[----:B------:R-:W-:Y:S05]  /*3c60*/  BSYNC.RECONVERGENT B0 ;  /* 0x0000000000007941 */ /* 0x000fea0003800200 */
.L_x_3494:
        /* <DEDUP_REMOVED lines=25> */
.L_x_3489:
        /* <DEDUP_REMOVED lines=60> */
.L_x_3501:
[----:B------:R-:W-:Y:S05]  /*41c0*/  BSYNC.RECONVERGENT B0 ;  /* 0x0000000000007941 */ /* 0x000fea0003800200 */
.L_x_3500:
        /* <DEDUP_REMOVED lines=52> */
.L_x_3503:
[----:B------:R-:W-:Y:S05]  /*4510*/  BSYNC.RECONVERGENT B0 ;  /* 0x0000000000007941 */ /* 0x000fea0003800200 */
.L_x_3502:
        /* <DEDUP_REMOVED lines=52> */
.L_x_3505:
[----:B------:R-:W-:Y:S05]  /*4860*/  BSYNC.RECONVERGENT B0 ;  /* 0x0000000000007941 */ /* 0x000fea0003800200 */
.L_x_3504:
        /* <DEDUP_REMOVED lines=51> */
.L_x_3499:
[----:B------:R-:W-:Y:S05]  /*4ba0*/  BSYNC.RECONVERGENT B1 ;  /* 0x0000000000017941 */ /* 0x000fea0003800200 */
.L_x_3498:
        /* <DEDUP_REMOVED lines=69> */
.L_x_3509:
[----:B------:R-:W-:Y:S05]  /*5000*/  BSYNC.RECONVERGENT B0 ;  /* 0x0000000000007941 */ /* 0x000fea0003800200 */
.L_x_3508:
        /* <DEDUP_REMOVED lines=52> */
.L_x_3511:
[----:B------:R-:W-:Y:S05]  /*5350*/  BSYNC.RECONVERGENT B0 ;  /* 0x0000000000007941 */ /* 0x000fea0003800200 */
.L_x_3510:
        /* <DEDUP_REMOVED lines=52> */
.L_x_3513:
[----:B------:R-:W-:Y:S05]  /*56a0*/  BSYNC.RECONVERGENT B0 ;  /* 0x0000000000007941 */ /* 0x000fea0003800200 */
.L_x_3512:
        /* <DEDUP_REMOVED lines=51> */
.L_x_3507:
[----:B------:R-:W-:Y:S05]  /*59e0*/  BSYNC.RECONVERGENT B1 ;  /* 0x0000000000017941 */ /* 0x000fea0003800200 */
.L_x_3506:
        /* <DEDUP_REMOVED lines=69> */
.L_x_3517:
[----:B------:R-:W-:Y:S05]  /*5e40*/  BSYNC.RECONVERGENT B0 ;  /* 0x0000000000007941 */ /* 0x000fea0003800200 */
.L_x_3516:
        /* <DEDUP_REMOVED lines=52> */
.L_x_3519:
[----:B------:R-:W-:Y:S05]  /*6190*/  BSYNC.RECONVERGENT B0 ;  /* 0x0000000000007941 */ /* 0x000fea0003800200 */
.L_x_3518:
        /* <DEDUP_REMOVED lines=52> */
.L_x_3521:
[----:B------:R-:W-:Y:S05]  /*64e0*/  BSYNC.RECONVERGENT B0 ;  /* 0x0000000000007941 */ /* 0x000fea0003800200 */
.L_x_3520:
        /* <DEDUP_REMOVED lines=51> */
.L_x_3515:
[----:B------:R-:W-:Y:S05]  /*6820*/  BSYNC.RECONVERGENT B1 ;  /* 0x0000000000017941 */ /* 0x000fea0003800200 */
.L_x_3514:
        /* <DEDUP_REMOVED lines=71> */
.L_x_3525:
[----:B------:R-:W-:Y:S05]  /*6ca0*/  BSYNC.RECONVERGENT B0 ;  /* 0x0000000000007941 */ /* 0x000fea0003800200 */
.L_x_3524:
        /* <DEDUP_REMOVED lines=52> */
.L_x_3527:
[----:B------:R-:W-:Y:S05]  /*6ff0*/  BSYNC.RECONVERGENT B0 ;  /* 0x0000000000007941 */ /* 0x000fea0003800200 */
.L_x_3526:
        /* <DEDUP_REMOVED lines=52> */
.L_x_3529:
[----:B------:R-:W-:Y:S05]  /*7340*/  BSYNC.RECONVERGENT B0 ;  /* 0x0000000000007941 */ /* 0x000fea0003800200 */
.L_x_3528:
        /* <DEDUP_REMOVED lines=51> */
.L_x_3523:
[----:B------:R-:W-:Y:S05]  /*7680*/  BSYNC.RECONVERGENT B1 ;  /* 0x0000000000017941 */ /* 0x000fea0003800200 */
.L_x_3522:
        /* <DEDUP_REMOVED lines=8> */
.L_x_3497:
        /* <DEDUP_REMOVED lines=99> */
.L_x_3533:
[----:B------:R-:W-:Y:S05]  /*7d40*/  BSYNC.RECONVERGENT B0 ;  /* 0x0000000000007941 */ /* 0x000fea0003800200 */
.L_x_3532:
        /* <DEDUP_REMOVED lines=93> */
.L_x_3535:
[----:B------:R-:W-:Y:S05]  /*8320*/  BSYNC.RECONVERGENT B0 ;  /* 0x0000000000007941 */ /* 0x000fea0003800200 */
.L_x_3534:
        /* <DEDUP_REMOVED lines=93> */
.L_x_3537:
[----:B------:R-:W-:Y:S05]  /*8900*/  BSYNC.RECONVERGENT B0 ;  /* 0x0000000000007941 */ /* 0x000fea0003800200 */
.L_x_3536:
        /* <DEDUP_REMOVED lines=92> */
.L_x_3531:
[----:B------:R-:W-:Y:S05]  /*8ed0*/  BSYNC.RECONVERGENT B1 ;  /* 0x0000000000017941 */ /* 0x000fea0003800200 */
.L_x_3530:
        /* <DEDUP_REMOVED lines=100> */
.L_x_3541:
[----:B------:R-:W-:Y:S05]  /*9520*/  BSYNC.RECONVERGENT B0 ;  /* 0x0000000000007941 */ /* 0x000fea0003800200 */
.L_x_3540:
        /* <DEDUP_REMOVED lines=93> */
.L_x_3543:
[----:B------:R-:W-:Y:S05]  /*9b00*/  BSYNC.RECONVERGENT B0 ;  /* 0x0000000000007941 */ /* 0x000fea0003800200 */
.L_x_3542:
        /* <DEDUP_REMOVED lines=93> */
.L_x_3545:
[----:B------:R-:W-:Y:S05]  /*a0e0*/  BSYNC.RECONVERGENT B0 ;  /* 0x0000000000007941 */ /* 0x000fea0003800200 */
.L_x_3544:
        /* <DEDUP_REMOVED lines=92> */
.L_x_3539:
[----:B------:R-:W-:Y:S05]  /*a6b0*/  BSYNC.RECONVERGENT B1 ;  /* 0x0000000000017941 */ /* 0x000fea0003800200 */
.L_x_3538:
        /* <DEDUP_REMOVED lines=102> */
.L_x_3549:
[----:B------:R-:W-:Y:S05]  /*ad20*/  BSYNC.RECONVERGENT B0 ;  /* 0x0000000000007941 */ /* 0x000fea0003800200 */
.L_x_3548:
        /* <DEDUP_REMOVED lines=92> */
.L_x_3551:
[----:B------:R-:W-:Y:S05]  /*b2f0*/  BSYNC.RECONVERGENT B0 ;  /* 0x0000000000007941 */ /* 0x000fea0003800200 */
.L_x_3550:
        /* <DEDUP_REMOVED lines=92> */
.L_x_3553:
[----:B------:R-:W-:Y:S05]  /*b8c0*/  BSYNC.RECONVERGENT B0 ;  /* 0x0000000000007941 */ /* 0x000fea0003800200 */
.L_x_3552:
        /* <DEDUP_REMOVED lines=90> */
.L_x_3547:
[----:B------:R-:W-:Y:S05]  /*be70*/  BSYNC.RECONVERGENT B1 ;  /* 0x0000000000017941 */ /* 0x000fea0003800200 */
.L_x_3546:
        /* <DEDUP_REMOVED lines=105> */
.L_x_3557:
[----:B------:R-:W-:Y:S05]  /*c510*/  BSYNC.RECONVERGENT B0 ;  /* 0x0000000000007941 */ /* 0x000fea0003800200 */
.L_x_3556:
        /* <DEDUP_REMOVED lines=92> */
.L_x_3559:
[----:B------:R-:W-:Y:S05]  /*cae0*/  BSYNC.RECONVERGENT B0 ;  /* 0x0000000000007941 */ /* 0x000fea0003800200 */
.L_x_3558:
        /* <DEDUP_REMOVED lines=91> */
.L_x_3561:
[----:B------:R-:W-:Y:S05]  /*d0a0*/  BSYNC.RECONVERGENT B0 ;  /* 0x0000000000007941 */ /* 0x000fea0003800200 */
.L_x_3560:
        /* <DEDUP_REMOVED lines=90> */
.L_x_3555:
[----:B------:R-:W-:Y:S05]  /*d650*/  BSYNC.RECONVERGENT B1 ;  /* 0x0000000000017941 */ /* 0x000fea0003800200 */
.L_x_3554:
[----:B------:R-:W5:Y:S08]  /*d660*/  LDC R3, c[0x0][0x450] ;  /* 0x00011400ff037b82 */ /* 0x000f700000000800 */
[----:B------:R-:W1:Y:S01]  /*d670*/  LDC R18, c[0x0][0x450] ;  /* 0x00011400ff127b82 */ /* 0x000e620000000800 */
[----:B-----5:R-:W-:Y:S05]  /*d680*/  IMAD.U32 R3, R3, -0x20, RZ ;  /* 0xffffffe003037824 */ /* 0x020fea00078e00ff */
[C---:B------:R-:W-:Y:S02]  /*d690*/  LEA R76, P1, R3.reuse, R76, 0x1 ;  /* 0x0000004c034c7211 */ /* 0x040fe400078208ff */
[C---:B------:R-:W-:Y:S02]  /*d6a0*/  LEA R74, P0, R3.reuse, R74, 0x1 ;  /* 0x0000004a034a7211 */ /* 0x040fe400078008ff */
[C---:B------:R-:W-:Y:S02]  /*d6b0*/  LEA.HI.X.SX32 R77, R3.reuse, R77, 0x1, P1 ;  /* 0x0000004d034d7211 */ /* 0x040fe400008f0eff */
[----:B-1----:R-:W-:Y:S09]  /*d6c0*/  LEA.HI.X.SX32 R75, R3, R75, 0x1, P0 ;  /* 0x0000004b034b7211 */ /* 0x002ff200000f0eff */
.L_x_3496:
[----:B------:R-:W-:Y:S05]  /*d6d0*/  BSYNC.RECONVERGENT B2 ;  /* 0x0000000000027941 */ /* 0x000fea0003800200 */
.L_x_3488:
        /* <DEDUP_REMOVED lines=89> */
.L_x_3562:
[----:B------:R-:W-:Y:S01]  /*dc70*/  UISETP.GT.AND UP0, UPT, UR18, UR28, UPT ;  /* 0x0000001c1200728c */ /* 0x000fe2000bf04270 */
[----:B------:R-:W-:Y:S02]  /*dc80*/  IADD3 R72, P1, PT, R72, R79, RZ ;  /* 0x0000004f48487210 */ /* 0x000fe40007f3e0ff */
[----:B------:R-:W-:Y:S03]  /*dc90*/  IADD3 R12, P0, PT, R12, R83, RZ ;  /* 0x000000530c0c7210 */ /* 0x000fe60007f1e0ff */
[----:B------:R-:W-:Y:S02]  /*dca0*/  IMAD.X R73, R73, 0x1, R78, P1 ;  /* 0x0000000149497824 */ /* 0x000fe400008e064e */
[----:B------:R-:W-:Y:S01]  /*dcb0*/  IMAD.X R13, R13, 0x1, R81, P0 ;  /* 0x000000010d0d7824 */ /* 0x000fe200000e0651 */
[----:B------:R-:W-:Y:S07]  /*dcc0*/  BRA.U UP0, `(.L_x_3563) ;  /* 0xffffff5500887547 */ /* 0x000fee000b83ffff */
.L_x_3479:
        /* <DEDUP_REMOVED lines=57> */
.L_x_3567:
[----:B------:R-:W-:Y:S05]  /*e060*/  BSYNC.RECONVERGENT B0 ;  /* 0x0000000000007941 */ /* 0x000fea0003800200 */
.L_x_3566:
        /* <DEDUP_REMOVED lines=29> */
.L_x_3569:
[----:B------:R-:W-:Y:S05]  /*e240*/  BSYNC.RECONVERGENT B0 ;  /* 0x0000000000007941 */ /* 0x000fea0003800200 */
.L_x_3568:
        /* <DEDUP_REMOVED lines=29> */
.L_x_3571:
[----:B------:R-:W-:Y:S05]  /*e420*/  BSYNC.RECONVERGENT B0 ;  /* 0x0000000000007941 */ /* 0x000fea0003800200 */
.L_x_3570:
        /* <DEDUP_REMOVED lines=30> */
.L_x_3565:
        /* <DEDUP_REMOVED lines=81> */
.L_x_3579:
[----:B------:R-:W-:Y:S05]  /*eb20*/  BSYNC.RECONVERGENT B0 ;  /* 0x0000000000007941 */ /* 0x000fea0003800200 */
.L_x_3578:
[----:B-----5:R-:W-:Y:S01]  /*eb30*/  IMAD.MOV.U32 R6, RZ, RZ, R18 ;  /* 0x000000ffff067224 */ /* 0x020fe200078e0012 */
[----:B------:R-:W-:Y:S01]  /*eb40*/  MOV R4, R16 ;  /* 0x0000001000047202 */ /* 0x000fe20000000f00 */
[----:B------:R-:W-:Y:S01]  /*eb50*/  IMAD.MOV.U32 R7, RZ, RZ, R19 ;  /* 0x000000ffff077224 */ /* 0x000fe200078e0013 */
[----:B------:R-:W-:Y:S02]  /*eb60*/  MOV R5, R17 ;  /* 0x0000001100057202 */ /* 0x000fe40000000f00 */
.L_x_3577:
[----:B------:R-:W-:Y:S05]  /*eb70*/  BSYNC.RECONVERGENT B1 ;  /* 0x0000000000017941 */ /* 0x000fea0003800200 */
.L_x_3576:
        /* <DEDUP_REMOVED lines=48> */
.L_x_3583:
[----:B------:R-:W-:Y:S05]  /*ee80*/  BSYNC.RECONVERGENT B0 ;  /* 0x0000000000007941 */ /* 0x000fea0003800200 */
.L_x_3582:
[----:B-----5:R4:W-:Y:S02]  /*ee90*/  STS.128 [R0+0x2000], R16 ;  /* 0x0020001000007388 */ /* 0x0209e40000000c00 */
.L_x_3581:
[----:B------:R-:W-:Y:S05]  /*eea0*/  BSYNC.RECONVERGENT B1 ;  /* 0x0000000000017941 */ /* 0x000fea0003800200 */
.L_x_3580:
        /* <DEDUP_REMOVED lines=47> */
.L_x_3587:
[----:B------:R-:W-:Y:S05]  /*f1a0*/  BSYNC.RECONVERGENT B0 ;  /* 0x0000000000007941 */ /* 0x000fea0003800200 */
.L_x_3586:
[----:B-----5:R1:W-:Y:S02]  /*f1b0*/  STS.128 [R0+0x4000], R16 ;  /* 0x0040001000007388 */ /* 0x0203e40000000c00 */
.L_x_3585:
[----:B------:R-:W-:Y:S05]  /*f1c0*/  BSYNC.RECONVERGENT B1 ;  /* 0x0000000000017941 */ /* 0x000fea0003800200 */
.L_x_3584:
        /* <DEDUP_REMOVED lines=46> */
.L_x_3589:
[----:B------:R-:W-:Y:S05]  /*f4b0*/  BSYNC.RECONVERGENT B0 ;  /* 0x0000000000007941 */ /* 0x000fea0003800200 */
.L_x_3588:
[----:B-----5:R4:W-:Y:S02]  /*f4c0*/  STS.128 [R0+0x6000], R16 ;  /* 0x0060001000007388 */ /* 0x0209e40000000c00 */
.L_x_3575:
[----:B------:R-:W-:Y:S05]  /*f4d0*/  BSYNC.RECONVERGENT B2 ;  /* 0x0000000000027941 */ /* 0x000fea0003800200 */
.L_x_3574:
        /* <DEDUP_REMOVED lines=64> */
.L_x_3595:
[----:B------:R-:W-:Y:S05]  /*f8e0*/  BSYNC.RECONVERGENT B0 ;  /* 0x0000000000007941 */ /* 0x000fea0003800200 */
.L_x_3594:
[----:B-----5:R1:W-:Y:S02]  /*f8f0*/  STS.128 [R0+0x800], R16 ;  /* 0x0008001000007388 */ /* 0x0203e40000000c00 */
.L_x_3593:
[----:B------:R-:W-:Y:S05]  /*f900*/  BSYNC.RECONVERGENT B1 ;  /* 0x0000000000017941 */ /* 0x000fea0003800200 */
.L_x_3592:
        /* <DEDUP_REMOVED lines=57> */
.L_x_3599:
[----:B------:R-:W-:Y:S05]  /*fca0*/  BSYNC.RECONVERGENT B0 ;  /* 0x0000000000007941 */ /* 0x000fea0003800200 */
.L_x_3598:
[----:B-----5:R4:W-:Y:S02]  /*fcb0*/  STS.128 [R0+0x2800], R16 ;  /* 0x0028001000007388 */ /* 0x0209e40000000c00 */
.L_x_3597:
[----:B------:R-:W-:Y:S05]  /*fcc0*/  BSYNC.RECONVERGENT B1 ;  /* 0x0000000000017941 */ /* 0x000fea0003800200 */
.L_x_3596:
        /* <DEDUP_REMOVED lines=57> */
.L_x_3603:
[----:B------:R-:W-:Y:S05]  /*10060*/  BSYNC.RECONVERGENT B0 ;  /* 0x0000000000007941 */ /* 0x000fea0003800200 */
.L_x_3602:
[----:B-----5:R4:W-:Y:S02]  /*10070*/  STS.128 [R0+0x4800], R16 ;  /* 0x0048001000007388 */ /* 0x0209e40000000c00 */
.L_x_3601:
[----:B------:R-:W-:Y:S05]  /*10080*/  BSYNC.RECONVERGENT B1 ;  /* 0x0000000000017941 */ /* 0x000fea0003800200 */
.L_x_3600:
        /* <DEDUP_REMOVED lines=56> */
.L_x_3605:
[----:B------:R-:W-:Y:S05]  /*10410*/  BSYNC.RECONVERGENT B0 ;  /* 0x0000000000007941 */ /* 0x000fea0003800200 */
.L_x_3604:
[----:B-----5:R4:W-:Y:S02]  /*10420*/  STS.128 [R0+0x6800], R16 ;  /* 0x0068001000007388 */ /* 0x0209e40000000c00 */
.L_x_3591:
[----:B------:R-:W-:Y:S05]  /*10430*/  BSYNC.RECONVERGENT B2 ;  /* 0x0000000000027941 */ /* 0x000fea0003800200 */
.L_x_3590:
        /* <DEDUP_REMOVED lines=68> */
.L_x_3611:
[----:B------:R-:W-:Y:S05]  /*10880*/  BSYNC.RECONVERGENT B0 ;  /* 0x0000000000007941 */ /* 0x000fea0003800200 */
.L_x_3610:
[----:B-----5:R4:W-:Y:S02]  /*10890*/  STS.128 [R0+0x1000], R16 ;  /* 0x0010001000007388 */ /* 0x0209e40000000c00 */
.L_x_3609:
[----:B------:R-:W-:Y:S05]  /*108a0*/  BSYNC.RECONVERGENT B1 ;  /* 0x0000000000017941 */ /* 0x000fea0003800200 */
.L_x_3608:
        /* <DEDUP_REMOVED lines=60> */
.L_x_3615:
[----:B------:R-:W-:Y:S05]  /*10c70*/  BSYNC.RECONVERGENT B0 ;  /* 0x0000000000007941 */ /* 0x000fea0003800200 */
.L_x_3614:
[----:B-----5:R1:W-:Y:S02]  /*10c80*/  STS.128 [R0+0x3000], R16 ;  /* 0x0030001000007388 */ /* 0x0203e40000000c00 */
.L_x_3613:
[----:B------:R-:W-:Y:S05]  /*10c90*/  BSYNC.RECONVERGENT B1 ;  /* 0x0000000000017941 */ /* 0x000fea0003800200 */
.L_x_3612:
        /* <DEDUP_REMOVED lines=60> */
.L_x_3619:
[----:B------:R-:W-:Y:S05]  /*11060*/  BSYNC.RECONVERGENT B0 ;  /* 0x0000000000007941 */ /* 0x000fea0003800200 */
.L_x_3618:
[----:B-----5:R4:W-:Y:S02]  /*11070*/  STS.128 [R0+0x5000], R16 ;  /* 0x0050001000007388 */ /* 0x0209e40000000c00 */
.L_x_3617:
[----:B------:R-:W-:Y:S05]  /*11080*/  BSYNC.RECONVERGENT B1 ;  /* 0x0000000000017941 */ /* 0x000fea0003800200 */
.L_x_3616:
        /* <DEDUP_REMOVED lines=56> */
.L_x_3621:
[----:B------:R-:W-:Y:S05]  /*11410*/  BSYNC.RECONVERGENT B0 ;  /* 0x0000000000007941 */ /* 0x000fea0003800200 */
.L_x_3620:
[----:B-----5:R4:W-:Y:S02]  /*11420*/  STS.128 [R0+0x7000], R16 ;  /* 0x0070001000007388 */ /* 0x0209e40000000c00 */
.L_x_3607:
[----:B------:R-:W-:Y:S05]  /*11430*/  BSYNC.RECONVERGENT B2 ;  /* 0x0000000000027941 */ /* 0x000fea0003800200 */
.L_x_3606:
        /* <DEDUP_REMOVED lines=65> */
.L_x_3625:
[----:B------:R-:W-:Y:S05]  /*11850*/  BSYNC.RECONVERGENT B0 ;  /* 0x0000000000007941 */ /* 0x000fea0003800200 */
.L_x_3624:
[----:B-----5:R4:W-:Y:S02]  /*11860*/  STS.128 [R0+0x1800], R16 ;  /* 0x0018001000007388 */ /* 0x0209e40000000c00 */
.L_x_3623:
[----:B------:R-:W-:Y:S05]  /*11870*/  BSYNC.RECONVERGENT B1 ;  /* 0x0000000000017941 */ /* 0x000fea0003800200 */
.L_x_3622:
        /* <DEDUP_REMOVED lines=57> */
.L_x_3629:
[----:B------:R-:W-:Y:S05]  /*11c10*/  BSYNC.RECONVERGENT B0 ;  /* 0x0000000000007941 */ /* 0x000fea0003800200 */
.L_x_3628:
[----:B-----5:R4:W-:Y:S02]  /*11c20*/  STS.128 [R0+0x3800], R16 ;  /* 0x0038001000007388 */ /* 0x0209e40000000c00 */
.L_x_3627:
[----:B------:R-:W-:Y:S05]  /*11c30*/  BSYNC.RECONVERGENT B1 ;  /* 0x0000000000017941 */ /* 0x000fea0003800200 */
.L_x_3626:
        /* <DEDUP_REMOVED lines=57> */
.L_x_3633:
[----:B------:R-:W-:Y:S05]  /*11fd0*/  BSYNC.RECONVERGENT B0 ;  /* 0x0000000000007941 */ /* 0x000fea0003800200 */
.L_x_3632:
[----:B-----5:R4:W-:Y:S02]  /*11fe0*/  STS.128 [R0+0x5800], R16 ;  /* 0x0058001000007388 */ /* 0x0209e40000000c00 */
.L_x_3631:
[----:B------:R-:W-:Y:S05]  /*11ff0*/  BSYNC.RECONVERGENT B1 ;  /* 0x0000000000017941 */ /* 0x000fea0003800200 */
.L_x_3630:
        /* <DEDUP_REMOVED lines=56> */
.L_x_3635:
[----:B------:R-:W-:Y:S05]  /*12380*/  BSYNC.RECONVERGENT B0 ;  /* 0x0000000000007941 */ /* 0x000fea0003800200 */
.L_x_3634:
[----:B-----5:R4:W-:Y:S01]  /*12390*/  STS.128 [R0+0x7800], R16 ;  /* 0x0078001000007388 */ /* 0x0209e20000000c00 */
[----:B------:R-:W-:Y:S05]  /*123a0*/  BRA `(.L_x_3572) ;  /* 0x0000005c00107947 */ /* 0x000fea0003800000 */
.L_x_3573:
        /* <DEDUP_REMOVED lines=97> */
.L_x_3641:
[----:B------:R-:W-:Y:S05]  /*129c0*/  BSYNC.RECONVERGENT B0 ;  /* 0x0000000000007941 */ /* 0x000fea0003800200 */
.L_x_3640:
[----:B-----5:R-:W-:Y:S01]  /*129d0*/  IMAD.MOV.U32 R6, RZ, RZ, R38 ;  /* 0x000000ffff067224 */ /* 0x020fe200078e0026 */
[----:B------:R-:W-:Y:S01]  /*129e0*/  MOV R4, R36 ;  /* 0x0000002400047202 */ /* 0x000fe20000000f00 */
[----:B------:R-:W-:Y:S01]  /*129f0*/  IMAD.MOV.U32 R7, RZ, RZ, R39 ;  /* 0x000000ffff077224 */ /* 0x000fe200078e0027 */
[----:B------:R-:W-:Y:S02]  /*12a00*/  MOV R5, R37 ;  /* 0x0000002500057202 */ /* 0x000fe40000000f00 */
.L_x_3639:
[----:B------:R-:W-:Y:S05]  /*12a10*/  BSYNC.RECONVERGENT B1 ;  /* 0x0000000000017941 */ /* 0x000fea0003800200 */
.L_x_3638:
        /* <DEDUP_REMOVED lines=87> */
.L_x_3645:
[----:B------:R-:W-:Y:S05]  /*12f90*/  BSYNC.RECONVERGENT B0 ;  /* 0x0000000000007941 */ /* 0x000fea0003800200 */
.L_x_3644:
[----:B-----5:R4:W-:Y:S02]  /*12fa0*/  STS.128 [R0+0x2000], R36 ;  /* 0x0020002400007388 */ /* 0x0209e40000000c00 */
.L_x_3643:
[----:B------:R-:W-:Y:S05]  /*12fb0*/  BSYNC.RECONVERGENT B1 ;  /* 0x0000000000017941 */ /* 0x000fea0003800200 */
.L_x_3642:
        /* <DEDUP_REMOVED lines=86> */
.L_x_3649:
[----:B------:R-:W-:Y:S05]  /*13520*/  BSYNC.RECONVERGENT B0 ;  /* 0x0000000000007941 */ /* 0x000fea0003800200 */
.L_x_3648:
[----:B-----5:R1:W-:Y:S02]  /*13530*/  STS.128 [R0+0x4000], R36 ;  /* 0x0040002400007388 */ /* 0x0203e40000000c00 */
.L_x_3647:
[----:B------:R-:W-:Y:S05]  /*13540*/  BSYNC.RECONVERGENT B1 ;  /* 0x0000000000017941 */ /* 0x000fea0003800200 */
.L_x_3646:
        /* <DEDUP_REMOVED lines=85> */
.L_x_3651:
[----:B------:R-:W-:Y:S05]  /*13aa0*/  BSYNC.RECONVERGENT B0 ;  /* 0x0000000000007941 */ /* 0x000fea0003800200 */
.L_x_3650:
[----:B-----5:R4:W-:Y:S02]  /*13ab0*/  STS.128 [R0+0x6000], R36 ;  /* 0x0060002400007388 */ /* 0x0209e40000000c00 */
.L_x_3637:
[----:B------:R-:W-:Y:S05]  /*13ac0*/  BSYNC.RECONVERGENT B2 ;  /* 0x0000000000027941 */ /* 0x000fea0003800200 */
.L_x_3636:
        /* <DEDUP_REMOVED lines=95> */
.L_x_3657:
[----:B------:R-:W-:Y:S05]  /*140c0*/  BSYNC.RECONVERGENT B0 ;  /* 0x0000000000007941 */ /* 0x000fea0003800200 */
.L_x_3656:
[----:B-----5:R1:W-:Y:S02]  /*140d0*/  STS.128 [R0+0x800], R32 ;  /* 0x0008002000007388 */ /* 0x0203e40000000c00 */
.L_x_3655:
[----:B------:R-:W-:Y:S05]  /*140e0*/  BSYNC.RECONVERGENT B1 ;  /* 0x0000000000017941 */ /* 0x000fea0003800200 */
.L_x_3654:
        /* <DEDUP_REMOVED lines=88> */
.L_x_3661:
[----:B------:R-:W-:Y:S05]  /*14670*/  BSYNC.RECONVERGENT B0 ;  /* 0x0000000000007941 */ /* 0x000fea0003800200 */
.L_x_3660:
[----:B-----5:R1:W-:Y:S02]  /*14680*/  STS.128 [R0+0x2800], R32 ;  /* 0x0028002000007388 */ /* 0x0203e40000000c00 */
.L_x_3659:
[----:B------:R-:W-:Y:S05]  /*14690*/  BSYNC.RECONVERGENT B1 ;  /* 0x0000000000017941 */ /* 0x000fea0003800200 */
.L_x_3658:
        /* <DEDUP_REMOVED lines=88> */
.L_x_3665:
[----:B------:R-:W-:Y:S05]  /*14c20*/  BSYNC.RECONVERGENT B0 ;  /* 0x0000000000007941 */ /* 0x000fea0003800200 */
.L_x_3664:
[----:B-----5:R1:W-:Y:S02]  /*14c30*/  STS.128 [R0+0x4800], R32 ;  /* 0x0048002000007388 */ /* 0x0203e40000000c00 */
.L_x_3663:
[----:B------:R-:W-:Y:S05]  /*14c40*/  BSYNC.RECONVERGENT B1 ;  /* 0x0000000000017941 */ /* 0x000fea0003800200 */
.L_x_3662:
        /* <DEDUP_REMOVED lines=86> */
.L_x_3667:
[----:B------:R-:W-:Y:S05]  /*151b0*/  BSYNC.RECONVERGENT B0 ;  /* 0x0000000000007941 */ /* 0x000fea0003800200 */
.L_x_3666:
[----:B-----5:R1:W-:Y:S02]  /*151c0*/  STS.128 [R0+0x6800], R32 ;  /* 0x0068002000007388 */ /* 0x0203e40000000c00 */
.L_x_3653:
[----:B------:R-:W-:Y:S05]  /*151d0*/  BSYNC.RECONVERGENT B2 ;  /* 0x0000000000027941 */ /* 0x000fea0003800200 */
.L_x_3652:
        /* <DEDUP_REMOVED lines=96> */
.L_x_3673:
[----:B------:R-:W-:Y:S05]  /*157e0*/  BSYNC.RECONVERGENT B0 ;  /* 0x0000000000007941 */ /* 0x000fea0003800200 */
.L_x_3672:
[----:B-----5:R1:W-:Y:S02]  /*157f0*/  STS.128 [R0+0x1000], R32 ;  /* 0x0010002000007388 */ /* 0x0203e40000000c00 */
.L_x_3671:
[----:B------:R-:W-:Y:S05]  /*15800*/  BSYNC.RECONVERGENT B1 ;  /* 0x0000000000017941 */ /* 0x000fea0003800200 */
.L_x_3670:
        /* <DEDUP_REMOVED lines=88> */
.L_x_3677:
[----:B------:R-:W-:Y:S05]  /*15d90*/  BSYNC.RECONVERGENT B0 ;  /* 0x0000000000007941 */ /* 0x000fea0003800200 */
.L_x_3676:
[----:B-----5:R1:W-:Y:S02]  /*15da0*/  STS.128 [R0+0x3000], R32 ;  /* 0x0030002000007388 */ /* 0x0203e40000000c00 */
.L_x_3675:
[----:B------:R-:W-:Y:S05]  /*15db0*/  BSYNC.RECONVERGENT B1 ;  /* 0x0000000000017941 */ /* 0x000fea0003800200 */
.L_x_3674:
        /* <DEDUP_REMOVED lines=88> */
.L_x_3681:
[----:B------:R-:W-:Y:S05]  /*16340*/  BSYNC.RECONVERGENT B0 ;  /* 0x0000000000007941 */ /* 0x000fea0003800200 */
.L_x_3680:
[----:B-----5:R1:W-:Y:S02]  /*16350*/  STS.128 [R0+0x5000], R32 ;  /* 0x0050002000007388 */ /* 0x0203e40000000c00 */
.L_x_3679:
[----:B------:R-:W-:Y:S05]  /*16360*/  BSYNC.RECONVERGENT B1 ;  /* 0x0000000000017941 */ /* 0x000fea0003800200 */
.L_x_3678:
        /* <DEDUP_REMOVED lines=87> */
.L_x_3683:
[----:B------:R-:W-:Y:S05]  /*168e0*/  BSYNC.RECONVERGENT B0 ;  /* 0x0000000000007941 */ /* 0x000fea0003800200 */
.L_x_3682:
[----:B-----5:R1:W-:Y:S02]  /*168f0*/  STS.128 [R0+0x7000], R32 ;  /* 0x0070002000007388 */ /* 0x0203e40000000c00 */
.L_x_3669:
[----:B------:R-:W-:Y:S05]  /*16900*/  BSYNC.RECONVERGENT B2 ;  /* 0x0000000000027941 */ /* 0x000fea0003800200 */
.L_x_3668:
        /* <DEDUP_REMOVED lines=95> */
.L_x_3687:
[----:B------:R-:W-:Y:S05]  /*16f00*/  BSYNC.RECONVERGENT B0 ;  /* 0x0000000000007941 */ /* 0x000fea0003800200 */
.L_x_3686:
[----:B-----5:R4:W-:Y:S02]  /*16f10*/  STS.128 [R0+0x1800], R36 ;  /* 0x0018002400007388 */ /* 0x0209e40000000c00 */
.L_x_3685:
[----:B------:R-:W-:Y:S05]  /*16f20*/  BSYNC.RECONVERGENT B1 ;  /* 0x0000000000017941 */ /* 0x000fea0003800200 */
.L_x_3684:
        /* <DEDUP_REMOVED lines=87> */
.L_x_3691:
[----:B------:R-:W-:Y:S05]  /*174a0*/  BSYNC.RECONVERGENT B0 ;  /* 0x0000000000007941 */ /* 0x000fea0003800200 */
.L_x_3690:
[----:B-----5:R1:W-:Y:S02]  /*174b0*/  STS.128 [R0+0x3800], R36 ;  /* 0x0038002400007388 */ /* 0x0203e40000000c00 */
.L_x_3689:
[----:B------:R-:W-:Y:S05]  /*174c0*/  BSYNC.RECONVERGENT B1 ;  /* 0x0000000000017941 */ /* 0x000fea0003800200 */
.L_x_3688:
        /* <DEDUP_REMOVED lines=87> */
.L_x_3695:
[----:B------:R-:W-:Y:S05]  /*17a40*/  BSYNC.RECONVERGENT B0 ;  /* 0x0000000000007941 */ /* 0x000fea0003800200 */
.L_x_3694:
[----:B-----5:R4:W-:Y:S02]  /*17a50*/  STS.128 [R0+0x5800], R36 ;  /* 0x0058002400007388 */ /* 0x0209e40000000c00 */
.L_x_3693:
[----:B------:R-:W-:Y:S05]  /*17a60*/  BSYNC.RECONVERGENT B1 ;  /* 0x0000000000017941 */ /* 0x000fea0003800200 */
.L_x_3692:
        /* <DEDUP_REMOVED lines=86> */
.L_x_3697:
[----:B------:R-:W-:Y:S05]  /*17fd0*/  BSYNC.RECONVERGENT B0 ;  /* 0x0000000000007941 */ /* 0x000fea0003800200 */
.L_x_3696:
[----:B-----5:R4:W-:Y:S02]  /*17fe0*/  STS.128 [R0+0x7800], R36 ;  /* 0x0078002400007388 */ /* 0x0209e40000000c00 */
.L_x_3572:
[----:B------:R-:W-:Y:S05]  /*17ff0*/  BSYNC.RECONVERGENT B3 ;  /* 0x0000000000037941 */ /* 0x000fea0003800200 */
.L_x_3564:
        /* <DEDUP_REMOVED lines=11> */
[--C-:B--2---:R-:W-:Y:S02]  /*180b0*/  @!P3 IMAD.MOV.U32 R4, RZ, RZ, R226.reuse ;  /* 0x000000ffff04b224 */ /* 0x104fe400078e00e2 */
        /* <DEDUP_REMOVED lines=23> */
.L_x_3699:
[----:B------:R-:W-:Y:S05]  /*18230*/  BSYNC.RECONVERGENT B0 ;  /* 0x0000000000007941 */ /* 0x000fea0003800200 */
.L_x_3698:
        /* <DEDUP_REMOVED lines=29> */
.L_x_3701:
[----:B------:R-:W-:Y:S05]  /*18410*/  BSYNC.RECONVERGENT B0 ;  /* 0x0000000000007941 */ /* 0x000fea0003800200 */
.L_x_3700:
[----:B-1----:R-:W-:Y:S01]  /*18420*/  IMAD.SHL.U32 R3, R65, 0x8, RZ ;  /* 0x0000000841037824 */ /* 0x002fe200078e00ff */
[----:B------:R-:W-:Y:S01]  /*18430*/  BSSY.RECONVERGENT B0, `(.L_x_3702) ;  /* 0x0000020000007945 */ /* 0x000fe20003800200 */
[----:B------:R-:W-:-:S03]  /*18440*/  ISETP.GE.AND P5, PT, R32, UR9, PT ;  /* 0x0000000920007c0c */ /* 0x000fc6000bfa6270 */
[----:B------:R-:W-:Y:S01]  /*18450*/  LOP3.LUT R3, R3, 0x38, RZ, 0xc0, !PT ;  /* 0x0000003803037812 */ /* 0x000fe200078ec0ff */
[----:B------:R-:W-:Y:S05]  /*18460*/  @P0 BRA `(.L_x_3703) ;  /* 0x0000000000700947 */ /* 0x000fea0003800000 */
[----:B--2---:R-:W3:Y:S01]  /*18470*/  LDC.64 R4, c[0x0][0x3b8] ;  /* 0x0000ee00ff047b82 */ /* 0x004ee20000000a00 */
        /* <DEDUP_REMOVED lines=27> */
.L_x_3703:
[----:B------:R-:W-:Y:S05]  /*18630*/  BSYNC.RECONVERGENT B0 ;  /* 0x0000000000007941 */ /* 0x000fea0003800200 */
.L_x_3702:
[----:B------:R-:W-:Y:S04]  /*18640*/  BSSY.RECONVERGENT B0, `(.L_x_3704) ;  /* 0x000001f000007945 */ /* 0x000fe80003800200 */
[----:B------:R-:W-:Y:S05]  /*18650*/  @P5 BRA `(.L_x_3705) ;  /* 0x0000000000745947 */ /* 0x000fea0003800000 */
[----:B--2---:R-:W1:Y:S01]  /*18660*/  LDC.64 R4, c[0x0][0x3b8] ;  /* 0x0000ee00ff047b82 */ /* 0x004e620000000a00 */
[----:B------:R-:W2:Y:S02]  /*18670*/  LDCU UR5, c[0x0][0x440] ;  /* 0x00008800ff0577ac */ /* 0x000ea40008000800 */
[----:B--2---:R-:W-:Y:S02]  /*18680*/  ISETP.GE.AND P3, PT, R3, UR5, PT ;  /* 0x0000000503007c0c */ /* 0x004fe4000bf66270 */
[----:B------:R-:W-:Y:S02]  /*18690*/  ISETP.GE.AND P2, PT, R11, UR5, PT ;  /* 0x000000050b007c0c */ /* 0x000fe4000bf46270 */
[----:B------:R-:W-:Y:S01]  /*186a0*/  ISETP.GE.AND P1, PT, R10, UR5, PT ;  /* 0x000000050a007c0c */ /* 0x000fe2000bf26270 */
[----:B-1-3--:R-:W-:Y:S01]  /*186b0*/  IMAD.WIDE.U32 R6, R4, 0x60, R226 ;  /* 0x0000006004067825 */ /* 0x00afe200078e00e2 */
        /* <DEDUP_REMOVED lines=23> */
.L_x_3705:
[----:B------:R-:W-:Y:S05]  /*18830*/  BSYNC.RECONVERGENT B0 ;  /* 0x0000000000007941 */ /* 0x000fea0003800200 */
.L_x_3704:
[----:B------:R-:W2:Y:S01]  /*18840*/  LDCU.64 UR14, c[0x0][0x540] ;  /* 0x0000a800ff0e77ac */ /* 0x000ea20008000a00 */
[----:B------:R-:W0:Y:S01]  /*18850*/  LDGDEPBAR ;  /* 0x00000000000079af */ /* 0x000e220000000000 */
[----:B------:R-:W3:Y:S01]  /*18860*/  LDCU.64 UR10, c[0x0][0x538] ;  /* 0x0000a700ff0a77ac */ /* 0x000ee20008000a00 */
[----:B------:R-:W-:Y:S01]  /*18870*/  UMOV UR28, UR26 ;  /* 0x0000001a001c7c82 */ /* 0x000fe20008000000 */
[----:B------:R-:W4:Y:S01]  /*18880*/  LDCU UR5, c[0x0][0x458] ;  /* 0x00008b00ff0577ac */ /* 0x000f220008000800 */
[----:B--2---:R-:W-:-:S04]  /*18890*/  UIMAD.WIDE.U32 UR16, UR23, UR14, UR28 ;  /* 0x0000000e171072a5 */ /* 0x004fc8000f8e001c */
[----:B------:R-:W-:Y:S02]  /*188a0*/  UIMAD UR15, UR23, UR15, UR17 ;  /* 0x0000000f170f72a4 */ /* 0x000fe4000f8e0211 */
[----:B---3--:R-:W-:Y:S01]  /*188b0*/  ULEA UR10, UP0, UR16, UR10, 0x2 ;  /* 0x0000000a100a7291 */ /* 0x008fe2000f8010ff */
[--C-:B------:R-:W-:Y:S01]  /*188c0*/  SHF.R.U32.HI R217, RZ, 0x1, R65.reuse ;  /* 0x00000001ffd97819 */ /* 0x100fe20000011641 */
[----:B------:R-:W-:Y:S01]  /*188d0*/  IMAD.U32 R5, RZ, RZ, UR24 ;  /* 0x00000018ff057e24 */ /* 0x000fe2000f8e00ff */
[----:B------:R-:W-:Y:S01]  /*188e0*/  SHF.R.U32.HI R4, RZ, 0x2, R65 ;  /* 0x00000002ff047819 */ /* 0x000fe20000011641 */
[----:B------:R-:W-:Y:S01]  /*188f0*/  ULEA.HI.X UR11, UR16, UR11, UR15, 0x2, UP0 ;  /* 0x0000000b100b7291 */ /* 0x000fe200080f140f */
[----:B------:R-:W-:Y:S01]  /*18900*/  IMAD.SHL.U32 R216, R65, 0x20, RZ ;  /* 0x0000002041d87824 */ /* 0x000fe200078e00ff */
[----:B------:R-:W-:-:S04]  /*18910*/  DEPBAR.LE SB0, 0x0 ;  /* 0x000080000000791a */ /* 0x000fc80000000000 */
[----:B------:R-:W-:Y:S01]  /*18920*/  IMAD.U32 R12, RZ, RZ, UR10 ;  /* 0x0000000aff0c7e24 */ /* 0x000fe2000f8e00ff */
[----:B----4-:R-:W2:Y:S01]  /*18930*/  MUFU.RCP R2, UR5 ;  /* 0x0000000500027d08 */ /* 0x010ea20008001000 */
[----:B------:R-:W-:Y:S01]  /*18940*/  IMAD.U32 R13, RZ, RZ, UR11 ;  /* 0x0000000bff0d7e24 */ /* 0x000fe2000f8e00ff */
[----:B------:R-:W3:Y:S04]  /*18950*/  LDCU UR10, c[0x0][0x508] ;  /* 0x0000a100ff0a77ac */ /* 0x000ee80008000800 */
[----:B-1----:R-:W2:Y:S01]  /*18960*/  LDG.E R7, desc[UR6][R12.64] ;  /* 0x000000060c077981 */ /* 0x002ea2000c1e1900 */
[----:B------:R-:W-:Y:S01]  /*18970*/  LOP3.LUT R6, R217, 0x1f0, RZ, 0xc0, !PT ;  /* 0x000001f0d9067812 */ /* 0x000fe200078ec0ff */
[C---:B------:R-:W-:Y:S01]  /*18980*/  IMAD.SHL.U32 R97, R65.reuse, 0x40, RZ ;  /* 0x0000004041617824 */ /* 0x040fe200078e00ff */
[----:B------:R-:W-:Y:S01]  /*18990*/  LOP3.LUT R4, R4, 0x7, RZ, 0xc0, !PT ;  /* 0x0000000704047812 */ /* 0x000fe200078ec0ff */
[----:B------:R-:W-:Y:S01]  /*189a0*/  IMAD.SHL.U32 R212, R65, 0x2, RZ ;  /* 0x0000000241d47824 */ /* 0x000fe200078e00ff */
[----:B------:R-:W-:Y:S01]  /*189b0*/  IADD3 R5, PT, PT, R6, 0x1, R5 ;  /* 0x0000000106057810 */ /* 0x000fe20007ffe005 */
[----:B------:R-:W-:Y:S01]  /*189c0*/  BSSY.RECONVERGENT B0, `(.L_x_3706) ;  /* 0x0000030000007945 */ /* 0x000fe20003800200 */
[----:B------:R-:W-:-:S02]  /*189d0*/  LOP3.LUT R60, R217, 0x8, RZ, 0xc0, !PT ;  /* 0x00000008d93c7812 */ /* 0x000fc400078ec0ff */
[----:B------:R-:W-:Y:S02]  /*189e0*/  LOP3.LUT R216, R216, 0x7c00, RZ, 0xc0, !PT ;  /* 0x00007c00d8d87812 */ /* 0x000fe400078ec0ff */
[----:B------:R-:W-:Y:S02]  /*189f0*/  IADD3 R5, PT, PT, R5, -UR21, R4 ;  /* 0x8000001505057c10 */ /* 0x000fe4000fffe004 */
[----:B------:R-:W-:Y:S02]  /*18a00*/  LOP3.LUT R60, R3, R66, R60, 0x1e, !PT ;  /* 0x00000042033c7212 */ /* 0x000fe400078e1e3c */
[----:B------:R-:W-:Y:S02]  /*18a10*/  LOP3.LUT R93, R216, 0x200, R97, 0xf8, !PT ;  /* 0x00000200d85d7812 */ /* 0x000fe400078ef861 */
[----:B------:R-:W-:-:S03]  /*18a20*/  LOP3.LUT R212, R212, 0x6, RZ, 0xc0, !PT ;  /* 0x00000006d4d47812 */ /* 0x000fc600078ec0ff */
[----:B------:R-:W-:Y:S01]  /*18a30*/  IMAD.IADD R93, R60, 0x1, R93 ;  /* 0x000000013c5d7824 */ /* 0x000fe200078e025d */
[----:B------:R-:W-:Y:S01]  /*18a40*/  BAR.SYNC.DEFER_BLOCKING 0x0 ;  /* 0x0000000000007b1d */ /* 0x000fe20000010000 */
[----:B--2---:R-:W-:-:S05]  /*18a50*/  FMUL.FTZ R2, R7, R2 ;  /* 0x0000000207027220 */ /* 0x004fca0000410000 */
[----:B------:R-:W-:Y:S01]  /*18a60*/  R2UR UR5, R2 ;  /* 0x00000000020572ca */ /* 0x000fe200000e0000 */
[----:B------:R-:W-:-:S05]  /*18a70*/  IMAD.U32 R2, RZ, RZ, UR22 ;  /* 0x00000016ff027e24 */ /* 0x000fca000f8e00ff */
[----:B---3--:R-:W-:Y:S01]  /*18a80*/  IADD3 R2, PT, PT, R5, UR10, R2 ;  /* 0x0000000a05027c10 */ /* 0x008fe2000fffe002 */
        /* <DEDUP_REMOVED lines=31> */
.L_x_3707:
[----:B------:R2:W-:Y:S04]  /*18c80*/  STS.128 [R0+0x10000], RZ ;  /* 0x010000ff00007388 */ /* 0x0005e80000000c00 */
[----:B------:R2:W-:Y:S04]  /*18c90*/  STS.128 [R0+0x12000], RZ ;  /* 0x012000ff00007388 */ /* 0x0005e80000000c00 */
[----:B------:R2:W-:Y:S04]  /*18ca0*/  STS.128 [R0+0x14000], RZ ;  /* 0x014000ff00007388 */ /* 0x0005e80000000c00 */
[----:B------:R2:W-:Y:S02]  /*18cb0*/  STS.128 [R0+0x16000], RZ ;  /* 0x016000ff00007388 */ /* 0x0005e40000000c00 */
.L_x_3708:
[----:B------:R-:W-:Y:S05]  /*18cc0*/  BSYNC.RECONVERGENT B0 ;  /* 0x0000000000007941 */ /* 0x000fea0003800200 */
.L_x_3706:
[----:B------:R-:W-:Y:S01]  /*18cd0*/  ISETP.GE.AND P0, PT, R29, UR9, PT ;  /* 0x000000091d007c0c */ /* 0x000fe2000bf06270 */
[----:B------:R-:W-:Y:S01]  /*18ce0*/  BSSY.RECONVERGENT B0, `(.L_x_3709) ;  /* 0x0000028000007945 */ /* 0x000fe20003800200 */
[--C-:B-1----:R-:W-:Y:S02]  /*18cf0*/  SHF.R.U32.HI R4, RZ, 0x4, R65.reuse ;  /* 0x00000004ff047819 */ /* 0x102fe40000011641 */
[----:B------:R-:W-:Y:S02]  /*18d00*/  LOP3.LUT R66, R66, 0x8, R65, 0x78, !PT ;  /* 0x0000000842427812 */ /* 0x000fe400078e7841 */
[----:B------:R-:W-:Y:S01]  /*18d10*/  ISETP.GE.AND P6, PT, R31, UR9, PT ;  /* 0x000000091f007c0c */ /* 0x000fe2000bfc6270 */
[----:B------:R-:W-:Y:S01]  /*18d20*/  IMAD.SHL.U32 R4, R4, 0x400, RZ ;  /* 0x0000040004047824 */ /* 0x000fe200078e00ff */
[----:B------:R-:W-:Y:S02]  /*18d30*/  ISETP.GE.AND P5, PT, R32, UR9, PT ;  /* 0x0000000920007c0c */ /* 0x000fe4000bfa6270 */
[----:B------:R-:W-:-:S02]  /*18d40*/  LOP3.LUT R66, R66, R3, RZ, 0x3c, !PT ;  /* 0x0000000342427212 */ /* 0x000fc400078e3cff */
[----:B------:R-:W-:Y:S01]  /*18d50*/  LOP3.LUT R5, R4, 0x400, RZ, 0xc0, !PT ;  /* 0x0000040004057812 */ /* 0x000fe200078ec0ff */
        /* <DEDUP_REMOVED lines=32> */
.L_x_3710:
[----:B------:R-:W-:Y:S05]  /*18f60*/  BSYNC.RECONVERGENT B0 ;  /* 0x0000000000007941 */ /* 0x000fea0003800200 */
.L_x_3709:
        /* <DEDUP_REMOVED lines=36> */
.L_x_3712:
[----:B------:R-:W-:Y:S05]  /*191b0*/  BSYNC.RECONVERGENT B0 ;  /* 0x0000000000007941 */ /* 0x000fea0003800200 */
.L_x_3711:
[----:B------:R1:W-:Y:S01]  /*191c0*/  @P5 STS.128 [R0+0x11800], RZ ;  /* 0x011800ff00005388 */ /* 0x0003e20000000c00 */
[----:B------:R-:W-:Y:S03]  /*191d0*/  BSSY.RECONVERGENT B0, `(.L_x_3713) ;  /* 0x0000022000007945 */ /* 0x000fe60003800200 */
[----:B------:R1:W-:Y:S04]  /*191e0*/  @P5 STS.128 [R0+0x13800], RZ ;  /* 0x013800ff00005388 */ /* 0x0003e80000000c00 */
[----:B------:R1:W-:Y:S04]  /*191f0*/  @P5 STS.128 [R0+0x15800], RZ ;  /* 0x015800ff00005388 */ /* 0x0003e80000000c00 */
[----:B------:R1:W-:Y:S01]  /*19200*/  @P5 STS.128 [R0+0x17800], RZ ;  /* 0x017800ff00005388 */ /* 0x0003e20000000c00 */
[----:B------:R-:W-:Y:S05]  /*19210*/  @P5 BRA `(.L_x_3714) ;  /* 0x0000000000745947 */ /* 0x000fea0003800000 */
[----:B------:R-:W1:Y:S01]  /*19220*/  LDC.64 R4, c[0x0][0x3c0] ;  /* 0x0000f000ff047b82 */ /* 0x000e620000000a00 */
        /* <DEDUP_REMOVED lines=28> */
.L_x_3714:
[----:B------:R-:W-:Y:S05]  /*193f0*/  BSYNC.RECONVERGENT B0 ;  /* 0x0000000000007941 */ /* 0x000fea0003800200 */
.L_x_3713:
[----:B-1-3--:R-:W-:Y:S01]  /*19400*/  LDSM.16.M88.4 R4, [R93] ;  /* 0x000000005d04783b */ /* 0x00afe20000000200 */
[----:B------:R-:W-:Y:S01]  /*19410*/  IMAD.MOV.U32 R8, RZ, RZ, 0x20 ;  /* 0x00000020ff087424 */ /* 0x000fe200078e00ff */
[C---:B------:R-:W-:Y:S01]  /*19420*/  LOP3.LUT P1, RZ, R65.reuse, 0x2, RZ, 0xc0, !PT ;  /* 0x0000000241ff7812 */ /* 0x040fe2000782c0ff */
[----:B------:R-:W-:Y:S01]  /*19430*/  VIADD R99, R92, UR8 ;  /* 0x000000085c637c36 */ /* 0x000fe20008000000 */
[----:B------:R-:W1:Y:S01]  /*19440*/  LDSM.16.M88.4 R36, [R92+UR8+0x8000] ;  /* 0x008000085c24783b */ /* 0x000e620008000200 */
[----:B------:R-:W-:Y:S01]  /*19450*/  IMAD.MOV.U32 R167, RZ, RZ, 0x40 ;  /* 0x00000040ffa77424 */ /* 0x000fe200078e00ff */
[----:B------:R-:W-:Y:S01]  /*19460*/  SEL R8, R8, 0xffffffe0, !P1 ;  /* 0xffffffe008087807 */ /* 0x000fe20004800000 */
[----:B------:R-:W-:Y:S01]  /*19470*/  UISETP.GT.AND UP0, UPT, UR27, UR20, UPT ;  /* 0x000000141b00728c */ /* 0x000fe2000bf04270 */
[----:B------:R-:W3:Y:S01]  /*19480*/  LDSM.16.M88.4 R28, [R92+UR8+0x8800] ;  /* 0x008800085c1c783b */ /* 0x000ee20008000200 */
[----:B------:R-:W-:Y:S02]  /*19490*/  LOP3.LUT P0, RZ, R65, 0x4, RZ, 0xc0, !PT ;  /* 0x0000000441ff7812 */ /* 0x000fe4000780c0ff */
[--C-:B------:R-:W-:Y:S01]  /*194a0*/  IMAD.IADD R100, R93, 0x1, R8.reuse ;  /* 0x000000015d647824 */ /* 0x100fe200078e0208 */
[----:B-----5:R-:W2:Y:S01]  /*194b0*/  LDSM.16.M88.4 R72, [R92+UR8+0x9000] ;  /* 0x009000085c48783b */ /* 0x020ea20008000200 */
        /* <DEDUP_REMOVED lines=8> */
[----:B------:R-:W4:Y:S01]  /*19540*/  LDSM.16.M88.4 R20, [R98+0x8000] ;  /* 0x008000006214783b */ /* 0x000f220000000200 */
[----:B------:R-:W-:-:S03]  /*19550*/  IMAD.IADD R63, R8, 0x1, R99 ;  /* 0x00000001083f7824 */ /* 0x000fc600078e0263 */
[----:B------:R-:W4:Y:S04]  /*19560*/  LDSM.16.M88.4 R12, [R98+0x8800] ;  /* 0x00880000620c783b */ /* 0x000f280000000200 */
[----:B------:R-:W4:Y:S04]  /*19570*/  LDSM.16.M88.4 R80, [R98+0x9000] ;  /* 0x009000006250783b */ /* 0x000f280000000200 */
[----:B------:R-:W4:Y:S04]  /*19580*/  LDSM.16.M88.4 R52, [R98+0x9800] ;  /* 0x009800006234783b */ /* 0x000f280000000200 */
[----:B------:R-:W-:Y:S01]  /*19590*/  LDSM.16.M88.4 R44, [R99+0x8000] ;  /* 0x00800000632c783b */ /* 0x000fe20000000200 */
[C---:B-1----:R-:W-:Y:S03]  /*195a0*/  HMMA.16816.F32 R40, R4.reuse, R36, RZ ;  /* 0x000000240428723c */ /* 0x042fe600000018ff */
[----:B------:R-:W-:Y:S04]  /*195b0*/  LDSM.16.M88.4 R64, [R99+0x8800] ;  /* 0x008800006340783b */ /* 0x000fe80000000200 */
[----:B------:R-:W-:Y:S01]  /*195c0*/  LDSM.16.M88.4 R48, [R99+0x9800] ;  /* 0x009800006330783b */ /* 0x000fe20000000200 */
[C---:B---3--:R-:W-:Y:S03]  /*195d0*/  HMMA.16816.F32 R32, R4.reuse, R28, RZ ;  /* 0x0000001c0420723c */ /* 0x048fe600000018ff */
        /* <DEDUP_REMOVED lines=19> */
[----:B------:R-:W-:Y:S07]  /*19710*/  LDSM.16.M88.4 R80, [R92+UR8+0xb800] ;  /* 0x00b800085c50783b */ /* 0x000fee0008000200 */
        /* <DEDUP_REMOVED lines=12> */
[----:B------:R-:W-:Y:S07]  /*197e0*/  LDSM.16.M88.4 R48, [R93+0x2000] ;  /* 0x002000005d30783b */ /* 0x000fee0000000200 */
[C---:B--2---:R-:W-:Y:S08]  /*197f0*/  HMMA.16816.F32 R40, R20.reuse, R12, R40 ;  /* 0x0000000c1428723c */ /* 0x044ff00000001828 */
[C---:B------:R-:W-:Y:S01]  /*19800*/  HMMA.16816.F32 R36, R20.reuse, R14, R36 ;  /* 0x0000000e1424723c */ /* 0x040fe20000001824 */
[----:B------:R-:W2:Y:S07]  /*19810*/  LDSM.16.M88.4 R12, [R92+UR8+0xa800] ;  /* 0x00a800085c0c783b */ /* 0x000eae0008000200 */
[C---:B---3--:R-:W-:Y:S08]  /*19820*/  HMMA.16816.F32 R32, R20.reuse, R4, R32 ;  /* 0x000000041420723c */ /* 0x048ff00000001820 */
[----:B------:R-:W-:Y:S01]  /*19830*/  HMMA.16816.F32 R28, R20, R6, R28 ;  /* 0x00000006141c723c */ /* 0x000fe2000000181c */
[----:B------:R-:W3:Y:S07]  /*19840*/  LDSM.16.M88.4 R4, [R92+UR8+0xb000] ;  /* 0x00b000085c04783b */ /* 0x000eee0008000200 */
[C---:B------:R-:W-:Y:S08]  /*19850*/  HMMA.16816.F32 R76, R16.reuse, R56, R76 ;  /* 0x00000038104c723c */ /* 0x040ff0000000184c */
[----:B------:R-:W-:Y:S01]  /*19860*/  HMMA.16816.F32 R72, R16, R58, R72 ;  /* 0x0000003a1048723c */ /* 0x000fe20000001848 */
[----:B------:R-:W4:Y:S04]  /*19870*/  LDSM.16.M88.4 R16, [R92+UR8+0xa000] ;  /* 0x00a000085c10783b */ /* 0x000f280008000200 */
[----:B------:R-:W-:Y:S03]  /*19880*/  LDSM.16.M88.4 R56, [R98+0xb800] ;  /* 0x00b800006238783b */ /* 0x000fe60000000200 */
[C---:B-1----:R-:W-:Y:S08]  /*19890*/  HMMA.16816.F32 R68, R20.reuse, R44, R68 ;  /* 0x0000002c1444723c */ /* 0x042ff00000001844 */
[C---:B------:R-:W-:Y:S08]  /*198a0*/  HMMA.16816.F32 R76, R20.reuse, R52, R76 ;  /* 0x00000034144c723c */ /* 0x040ff0000000184c */
[C---:B------:R-:W-:Y:S01]  /*198b0*/  HMMA.16816.F32 R72, R20.reuse, R54, R72 ;  /* 0x000000361448723c */ /* 0x040fe20000001848 */
[----:B------:R-:W-:Y:S07]  /*198c0*/  LDSM.16.M88.4 R52, [R100+0x2000] ;  /* 0x002000006434783b */ /* 0x000fee0000000200 */
        /* <DEDUP_REMOVED lines=9> */
[C---:B----4-:R-:W-:Y:S08]  /*19960*/  HMMA.16816.F32 R40, R48.reuse, R16, R40 ;  /* 0x000000103028723c */ /* 0x050ff00000001828 */
        /* <DEDUP_REMOVED lines=28> */
[C---:B-1----:R-:W-:Y:S08]  /*19b30*/  HMMA.16816.F32 R68, R12.reuse, R20, R68 ;  /* 0x000000140c44723c */ /* 0x042ff00000001844 */
[----:B------:R-:W-:Y:S01]  /*19b40*/  HMMA.16816.F32 R24, R12, R22, R24 ;  /* 0x000000160c18723c */ /* 0x000fe20000001818 */
[----:B------:R-:W1:Y:S04]  /*19b50*/  LDSM.16.M88.4 R12, [R92+UR8+0xd000] ;  /* 0x00d000085c0c783b */ /* 0x000e680008000200 */
[----:B------:R-:W4:Y:S03]  /*19b60*/  LDSM.16.M88.4 R20, [R92+UR8+0xc800] ;  /* 0x00c800085c14783b */ /* 0x000f260008000200 */
        /* <DEDUP_REMOVED lines=15> */
[----:B------:R-:W-:Y:S07]  /*19c60*/  LDSM.16.M88.4 R12, [R99+0xc800] ;  /* 0x00c80000630c783b */ /* 0x000fee0000000200 */
[C---:B------:R-:W-:Y:S08]  /*19c70*/  HMMA.16816.F32 R40, R64.reuse, R48, R40 ;  /* 0x000000304028723c */ /* 0x040ff00000001828 */
[C---:B------:R-:W-:Y:S01]  /*19c80*/  HMMA.16816.F32 R36, R64.reuse, R50, R36 ;  /* 0x000000324024723c */ /* 0x040fe20000001824 */
[----:B------:R-:W-:Y:S07]  /*19c90*/  LDSM.16.M88.4 R48, [R99+0xc000] ;  /* 0x00c000006330783b */ /* 0x000fee0000000200 */
[C---:B----4-:R-:W-:Y:S08]  /*19ca0*/  HMMA.16816.F32 R32, R64.reuse, R20, R32 ;  /* 0x000000144020723c */ /* 0x050ff00000001820 */
[C---:B------:R-:W-:Y:S01]  /*19cb0*/  HMMA.16816.F32 R28, R64.reuse, R22, R28 ;  /* 0x00000016401c723c */ /* 0x040fe2000000181c */
[----:B------:R-:W1:Y:S07]  /*19cc0*/  LDSM.16.M88.4 R20, [R101+0x4000] ;  /* 0x004000006514783b */ /* 0x000e6e0000000200 */
        /* <DEDUP_REMOVED lines=17> */
[C---:B-1----:R-:W-:Y:S08]  /*19de0*/  HMMA.16816.F32 R40, R20.reuse, R48, R40 ;  /* 0x000000301428723c */ /* 0x042ff00000001828 */
[C---:B------:R-:W-:Y:S01]  /*19df0*/  HMMA.16816.F32 R36, R20.reuse, R50, R36 ;  /* 0x000000321424723c */ /* 0x040fe20000001824 */
[----:B------:R-:W-:Y:S07]  /*19e00*/  LDSM.16.M88.4 R48, [R92+UR8+0xe000] ;  /* 0x00e000085c30783b */ /* 0x000fee0008000200 */
[C---:B------:R-:W-:Y:S08]  /*19e10*/  HMMA.16816.F32 R32, R20.reuse, R12, R32 ;  /* 0x0000000c1420723c */ /* 0x040ff00000001820 */
[C---:B------:R-:W-:Y:S01]  /*19e20*/  HMMA.16816.F32 R28, R20.reuse, R14, R28 ;  /* 0x0000000e141c723c */ /* 0x040fe2000000181c */
[----:B------:R-:W1:Y:S07]  /*19e30*/  LDSM.16.M88.4 R12, [R93+0x6000] ;  /* 0x006000005d0c783b */ /* 0x000e6e0000000200 */
[C---:B--2---:R-:W-:Y:S08]  /*19e40*/  HMMA.16816.F32 R76, R20.reuse, R44, R76 ;  /* 0x0000002c144c723c */ /* 0x044ff0000000184c */
[C---:B------:R-:W-:Y:S01]  /*19e50*/  HMMA.16816.F32 R72, R20.reuse, R46, R72 ;  /* 0x0000002e1448723c */ /* 0x040fe20000001848 */
[----:B------:R-:W2:Y:S07]  /*19e60*/  LDSM.16.M88.4 R44, [R92+UR8+0xe800] ;  /* 0x00e800085c2c783b */ /* 0x000eae0008000200 */
        /* <DEDUP_REMOVED lines=21> */
[C---:B--2---:R-:W-:Y:S08]  /*19fc0*/  HMMA.16816.F32 R32, R12.reuse, R44, R32 ;  /* 0x0000002c0c20723c */ /* 0x044ff00000001820 */
[C---:B------:R-:W-:Y:S01]  /*19fd0*/  HMMA.16816.F32 R28, R12.reuse, R46, R28 ;  /* 0x0000002e0c1c723c */ /* 0x040fe2000000181c */
[----:B------:R-:W1:Y:S07]  /*19fe0*/  LDSM.16.M88.4 R44, [R99+0xf800] ;  /* 0x00f80000632c783b */ /* 0x000e6e0000000200 */
[----:B---3--:R-:W-:Y:S08]  /*19ff0*/  HMMA.16816.F32 R24, R12, R18, R24 ;  /* 0x000000120c18723c */ /* 0x008ff00000001818 */
[C---:B----4-:R-:W-:Y:S08]  /*1a000*/  HMMA.16816.F32 R40, R84.reuse, R4, R40 ;  /* 0x000000045428723c */ /* 0x050ff00000001828 */
[C---:B------:R-:W-:Y:S01]  /*1a010*/  HMMA.16816.F32 R36, R84.reuse, R6, R36 ;  /* 0x000000065424723c */ /* 0x040fe20000001824 */
[----:B------:R-:W-:Y:S07]  /*1a020*/  LDSM.16.M88.4 R4, [R96+0x6000] ;  /* 0x006000006004783b */ /* 0x000fee0000000200 */
[----:B------:R-:W-:Y:S08]  /*1a030*/  HMMA.16816.F32 R24, R84, R94, R24 ;  /* 0x0000005e5418723c */ /* 0x000ff00000001818 */
[C---:B------:R-:W-:Y:S08]  /*1a040*/  HMMA.16816.F32 R76, R12.reuse, R20, R76 ;  /* 0x000000140c4c723c */ /* 0x040ff0000000184c */
[C---:B------:R-:W-:Y:S01]  /*1a050*/  HMMA.16816.F32 R72, R12.reuse, R22, R72 ;  /* 0x000000160c48723c */ /* 0x040fe20000001848 */
[----:B------:R-:W-:Y:S07]  /*1a060*/  LDSM.16.M88.4 R20, [R63+0xe000] ;  /* 0x00e000003f14783b */ /* 0x000fee0000000200 */
[----:B------:R-:W-:Y:S01]  /*1a070*/  HMMA.16816.F32 R68, R12, R16, R68 ;  /* 0x000000100c44723c */ /* 0x000fe20000001844 */
[----:B------:R-:W2:Y:S04]  /*1a080*/  LDSM.16.M88.4 R12, [R63+0xf800] ;  /* 0x00f800003f0c783b */ /* 0x000ea80000000200 */
[----:B------:R-:W3:Y:S03]  /*1a090*/  LDSM.16.M88.4 R16, [R63+0xe800] ;  /* 0x00e800003f10783b */ /* 0x000ee60000000200 */
        /* <DEDUP_REMOVED lines=8> */
[C---:B------:R-:W-:Y:S08]  /*1a120*/  HMMA.16816.F32 R28, R84.reuse, R90, R28 ;  /* 0x0000005a541c723c */ /* 0x040ff0000000181c */
[----:B------:R-:W-:Y:S08]  /*1a130*/  HMMA.16816.F32 R72, R84, R82, R72 ;  /* 0x000000525448723c */ /* 0x000ff00000001848 */
[----:B------:R-:W-:Y:S08]  /*1a140*/  HMMA.16816.F32 R76, R64, R48, R76 ;  /* 0x00000030404c723c */ /* 0x000ff0000000184c */
[----:B--2---:R-:W-:Y:S01]  /*1a150*/  HMMA.16816.F32 R56, R4, R14, R56 ;  /* 0x0000000e0438723c */ /* 0x004fe20000001838 */
[----:B------:R-:W-:-:S05]  /*1a160*/  IMAD.U32 R15, RZ, RZ, UR22 ;  /* 0x00000016ff0f7e24 */ /* 0x000fca000f8e00ff */
[----:B------:R-:W-:Y:S02]  /*1a170*/  VIADDMNMX R2, R2, 0x8, R15, PT ;  /* 0x0000000802027846 */ /* 0x000fe4000380010f */
[C---:B------:R-:W-:Y:S08]  /*1a180*/  HMMA.16816.F32 R40, R4.reuse, R20, R40 ;  /* 0x000000140428723c */ /* 0x040ff00000001828 */
[----:B------:R-:W-:Y:S01]  /*1a190*/  HMMA.16816.F32 R36, R4, R22, R36 ;  /* 0x000000160424723c */ /* 0x000fe20000001824 */
[----:B------:R-:W-:-:S04]  /*1a1a0*/  VIADD R23, R212, UR25 ;  /* 0x00000019d4177c36 */ /* 0x000fc80008000000 */
[C---:B------:R-:W-:Y:S02]  /*1a1b0*/  VIADD R14, R23.reuse, 0x38 ;  /* 0x00000038170e7836 */ /* 0x040fe40000000000 */
[C---:B------:R-:W-:Y:S01]  /*1a1c0*/  VIADD R22, R23.reuse, 0x19 ;  /* 0x0000001917167836 */ /* 0x040fe20000000000 */
[----:B------:R-:W-:Y:S02]  /*1a1d0*/  HMMA.16816.F32 R68, R84, R92, R68 ;  /* 0x0000005c5444723c */ /* 0x000fe40000001844 */
[C---:B------:R-:W-:Y:S01]  /*1a1e0*/  ISETP.GE.AND P5, PT, R14.reuse, R165, PT ;  /* 0x000000a50e00720c */ /* 0x040fe20003fa6270 */
[----:B------:R-:W-:Y:S01]  /*1a1f0*/  BAR.SYNC.DEFER_BLOCKING 0x0 ;  /* 0x0000000000007b1d */ /* 0x000fe20000010000 */
[----:B------:R-:W-:Y:S02]  /*1a200*/  ISETP.GE.AND P6, PT, R14, R2, PT ;  /* 0x000000020e00720c */ /* 0x000fe40003fc6270 */
[----:B------:R-:W-:Y:S02]  /*1a210*/  I2FP.F32.S32 R15, R14 ;  /* 0x0000000e000f7245 */ /* 0x000fe40000201400 */
[----:B---3--:R-:W-:Y:S01]  /*1a220*/  HMMA.16816.F32 R32, R4, R16, R32 ;  /* 0x000000100420723c */ /* 0x008fe20000001820 */
[----:B------:R-:W-:-:S02]  /*1a230*/  VIADD R16, R23, 0x1 ;  /* 0x0000000117107836 */ /* 0x000fc40000000000 */
[C---:B------:R-:W-:Y:S01]  /*1a240*/  FFMA.FTZ R56, R15.reuse, UR5, R56 ;  /* 0x000000050f387c23 */ /* 0x040fe20008010038 */
[----:B------:R-:W-:Y:S01]  /*1a250*/  FFMA.FTZ R58, R15, UR5, R58 ;  /* 0x000000050f3a7c23 */ /* 0x000fe2000801003a */
[C---:B------:R-:W-:Y:S01]  /*1a260*/  VIADD R15, R23.reuse, 0x10 ;  /* 0x00000010170f7836 */ /* 0x040fe20000000000 */
[----:B------:R-:W-:Y:S02]  /*1a270*/  I2FP.F32.S32 R14, R16 ;  /* 0x00000010000e7245 */ /* 0x000fe40000201400 */
[C---:B------:R-:W-:Y:S01]  /*1a280*/  HMMA.16816.F32 R28, R64.reuse, R54, R28 ;  /* 0x00000036401c723c */ /* 0x040fe2000000181c */
[C---:B------:R-:W-:Y:S02]  /*1a290*/  ISETP.GE.AND P2, PT, R16.reuse, R165, PT ;  /* 0x000000a51000720c */ /* 0x040fe40003f46270 */
[----:B------:R-:W-:Y:S01]  /*1a2a0*/  ISETP.GE.AND P3, PT, R16, R2, PT ;  /* 0x000000021000720c */ /* 0x000fe20003f66270 */
[----:B------:R-:W-:Y:S02]  /*1a2b0*/  VIADD R16, R23, 0x8 ;  /* 0x0000000817107836 */ /* 0x000fe40000000000 */
[----:B------:R-:W-:Y:S01]  /*1a2c0*/  FFMA.FTZ R41, R14, UR5, R41 ;  /* 0x000000050e297c23 */ /* 0x000fe20008010029 */
[----:B------:R-:W-:Y:S01]  /*1a2d0*/  FSEL R209, R56, -INF , !P5 ;  /* 0xff80000038d17808 */ /* 0x000fe20006800000 */
[----:B------:R-:W-:Y:S01]  /*1a2e0*/  HMMA.16816.F32 R72, R64, R50, R72 ;  /* 0x000000324048723c */ /* 0x000fe20000001848 */
[----:B------:R-:W-:-:S02]  /*1a2f0*/  I2FP.F32.S32 R17, R16 ;  /* 0x0000001000117245 */ /* 0x000fc40000201400 */
[C---:B------:R-:W-:Y:S02]  /*1a300*/  ISETP.GE.AND P4, PT, R16.reuse, R165, PT ;  /* 0x000000a51000720c */ /* 0x040fe40003f86270 */
[----:B------:R-:W-:Y:S01]  /*1a310*/  ISETP.GE.AND P5, PT, R16, R2, PT ;  /* 0x000000021000720c */ /* 0x000fe20003fa6270 */
[----:B------:R-:W-:Y:S01]  /*1a320*/  FFMA.FTZ R36, R17, UR5, R36 ;  /* 0x0000000511247c23 */ /* 0x000fe20008010024 */
[----:B------:R-:W-:Y:S01]  /*1a330*/  FSEL R201, R58, -INF , !P6 ;  /* 0xff8000003ac97808 */ /* 0x000fe20007000000 */
[----:B-1----:R-:W-:Y:S01]  /*1a340*/  HMMA.16816.F32 R76, R4, R24, R76 ;  /* 0x00000018044c723c */ /* 0x002fe2000000184c */
[----:B------:R-:W-:Y:S01]  /*1a350*/  FFMA.FTZ R24, R14, UR5, R43 ;  /* 0x000000050e187c23 */ /* 0x000fe2000801002b */
[----:B------:R-:W-:-:S04]  /*1a360*/  VIADD R14, R23, 0x9 ;  /* 0x00000009170e7836 */ /* 0x000fc80000000000 */
[----:B------:R-:W-:Y:S02]  /*1a370*/  FSEL R24, R24, -INF , !P3 ;  /* 0xff80000018187808 */ /* 0x000fe40005800000 */
[----:B------:R-:W-:Y:S01]  /*1a380*/  I2FP.F32.S32 R16, R14 ;  /* 0x0000000e00107245 */ /* 0x000fe20000201400 */
[----:B------:R-:W-:Y:S01]  /*1a390*/  HMMA.16816.F32 R68, R64, R44, R68 ;  /* 0x0000002c4044723c */ /* 0x000fe20000001844 */
[----:B------:R-:W-:Y:S02]  /*1a3a0*/  FSEL R45, R41, -INF , !P2 ;  /* 0xff800000292d7808 */ /* 0x000fe40005000000 */
[-C--:B------:R-:W-:Y:S01]  /*1a3b0*/  ISETP.GE.AND P6, PT, R14, R165.reuse, PT ;  /* 0x000000a50e00720c */ /* 0x080fe20003fc6270 */
[----:B------:R-:W-:Y:S01]  /*1a3c0*/  FFMA.FTZ R25, R16, UR5, R37 ;  /* 0x0000000510197c23 */ /* 0x000fe20008010025 */
[-C--:B------:R-:W-:Y:S01]  /*1a3d0*/  ISETP.GE.AND P2, PT, R14, R2.reuse, PT ;  /* 0x000000020e00720c */ /* 0x080fe20003f46270 */
[----:B------:R-:W-:Y:S01]  /*1a3e0*/  FFMA.FTZ R14, R17, UR5, R38 ;  /* 0x00000005110e7c23 */ /* 0x000fe20008010026 */
[----:B------:R-:W-:Y:S01]  /*1a3f0*/  FSEL R37, R36, -INF , !P4 ;  /* 0xff80000024257808 */ /* 0x000fe20006000000 */
[----:B------:R-:W-:Y:S01]  /*1a400*/  HMMA.16816.F32 R28, R4, R18, R28 ;  /* 0x00000012041c723c */ /* 0x000fe2000000181c */
[----:B------:R-:W-:Y:S01]  /*1a410*/  VIADD R18, R23, 0x11 ;  /* 0x0000001117127836 */ /* 0x000fe20000000000 */
[----:B------:R-:W-:Y:S01]  /*1a420*/  ISETP.GE.AND P3, PT, R15, R165, PT ;  /* 0x000000a50f00720c */ /* 0x000fe20003f66270 */
[----:B------:R-:W-:Y:S01]  /*1a430*/  VIADD R17, R23, 0x18 ;  /* 0x0000001817117836 */ /* 0x000fe20000000000 */
[----:B------:R-:W-:-:S02]  /*1a440*/  ISETP.GE.AND P4, PT, R15, R2, PT ;  /* 0x000000020f00720c */ /* 0x000fc40003f86270 */
[----:B------:R-:W-:Y:S02]  /*1a450*/  I2FP.F32.S32 R15, R15 ;  /* 0x0000000f000f7245 */ /* 0x000fe40000201400 */
[----:B------:R-:W-:Y:S01]  /*1a460*/  FSEL R14, R14, -INF , !P5 ;  /* 0xff8000000e0e7808 */ /* 0x000fe20006800000 */
[C---:B------:R-:W-:Y:S01]  /*1a470*/  HMMA.16816.F32 R72, R4.reuse, R26, R72 ;  /* 0x0000001a0448723c */ /* 0x040fe20000001848 */
[----:B------:R-:W-:Y:S01]  /*1a480*/  FSEL R25, R25, -INF , !P6 ;  /* 0xff80000019197808 */ /* 0x000fe20007000000 */
[----:B------:R-:W-:Y:S01]  /*1a490*/  FFMA.FTZ R26, R16, UR5, R39 ;  /* 0x00000005101a7c23 */ /* 0x000fe20008010027 */
[CC--:B------:R-:W-:Y:S01]  /*1a4a0*/  ISETP.GE.AND P5, PT, R18.reuse, R165.reuse, PT ;  /* 0x000000a51200720c */ /* 0x0c0fe20003fa6270 */
[C---:B------:R-:W-:Y:S01]  /*1a4b0*/  FFMA.FTZ R21, R15.reuse, UR5, R32 ;  /* 0x000000050f157c23 */ /* 0x040fe20008010020 */
[----:B------:R-:W-:Y:S01]  /*1a4c0*/  ISETP.GE.AND P6, PT, R18, R2, PT ;  /* 0x000000021200720c */ /* 0x000fe20003fc6270 */
[----:B------:R-:W-:Y:S01]  /*1a4d0*/  FFMA.FTZ R20, R15, UR5, R34 ;  /* 0x000000050f147c23 */ /* 0x000fe20008010022 */
[----:B------:R-:W-:Y:S01]  /*1a4e0*/  I2FP.F32.S32 R18, R18 ;  /* 0x0000001200127245 */ /* 0x000fe20000201400 */
[----:B------:R-:W-:Y:S01]  /*1a4f0*/  VIADD R27, R23, 0x20 ;  /* 0x00000020171b7836 */ /* 0x000fe20000000000 */
[----:B------:R-:W-:Y:S01]  /*1a500*/  FSEL R26, R26, -INF , !P2 ;  /* 0xff8000001a1a7808 */ /* 0x000fe20005000000 */
[----:B------:R-:W-:Y:S01]  /*1a510*/  HMMA.16816.F32 R68, R4, R12, R68 ;  /* 0x0000000c0444723c */ /* 0x000fe20000001844 */
[----:B------:R-:W-:Y:S01]  /*1a520*/  FSEL R21, R21, -INF , !P3 ;  /* 0xff80000015157808 */ /* 0x000fe20005800000 */
[C---:B------:R-:W-:Y:S01]  /*1a530*/  FFMA.FTZ R15, R18.reuse, UR5, R33 ;  /* 0x00000005120f7c23 */ /* 0x040fe20008010021 */
[C---:B------:R-:W-:Y:S01]  /*1a540*/  ISETP.GE.AND P2, PT, R17.reuse, R165, PT ;  /* 0x000000a51100720c */ /* 0x040fe20003f46270 */
[----:B------:R-:W-:Y:S01]  /*1a550*/  FFMA.FTZ R18, R18, UR5, R35 ;  /* 0x0000000512127c23 */ /* 0x000fe20008010023 */
[-C--:B------:R-:W-:Y:S01]  /*1a560*/  ISETP.GE.AND P3, PT, R17, R2.reuse, PT ;  /* 0x000000021100720c */ /* 0x080fe20003f66270 */
[C---:B------:R-:W-:Y:S01]  /*1a570*/  VIADD R5, R23.reuse, 0x29 ;  /* 0x0000002917057836 */ /* 0x040fe20000000000 */
[----:B------:R-:W-:Y:S01]  /*1a580*/  I2FP.F32.S32 R17, R17 ;  /* 0x0000001100117245 */ /* 0x000fe20000201400 */
        /* <DEDUP_REMOVED lines=9> */
[----:B------:R-:W-:-:S02]  /*1a620*/  I2FP.F32.S32 R22, R22 ;  /* 0x0000001600167245 */ /* 0x000fc40000201400 */
[----:B------:R-:W-:Y:S02]  /*1a630*/  FSEL R18, R18, -INF , !P6 ;  /* 0xff80000012127808 */ /* 0x000fe40007000000 */
[----:B------:R-:W-:Y:S01]  /*1a640*/  FSEL R19, R19, -INF , !P2 ;  /* 0xff80000013137808 */ /* 0x000fe20005000000 */
[C---:B------:R-:W-:Y:S01]  /*1a650*/  FFMA.FTZ R17, R22.reuse, UR5, R29 ;  /* 0x0000000516117c23 */ /* 0x040fe2000801001d */
[C---:B------:R-:W-:Y:S01]  /*1a660*/  ISETP.GE.AND P6, PT, R27.reuse, R165, PT ;  /* 0x000000a51b00720c */ /* 0x040fe20003fc6270 */
[----:B------:R-:W-:Y:S01]  /*1a670*/  FFMA.FTZ R22, R22, UR5, R31 ;  /* 0x0000000516167c23 */ /* 0x000fe2000801001f */
[----:B------:R-:W-:Y:S02]  /*1a680*/  ISETP.GE.AND P2, PT, R27, R2, PT ;  /* 0x000000021b00720c */ /* 0x000fe40003f46270 */
[----:B------:R-:W-:Y:S02]  /*1a690*/  I2FP.F32.S32 R27, R27 ;  /* 0x0000001b001b7245 */ /* 0x000fe40000201400 */
        /* <DEDUP_REMOVED lines=71> */
.L_x_3716:
        /* <DEDUP_REMOVED lines=62> */
.L_x_3717:
[----:B------:R-:W1:Y:S01]  /*1aef0*/  LDCU UR10, c[0x0][0x440] ;  /* 0x00008800ff0a77ac */ /* 0x000e620008000800 */
[C---:B------:R-:W-:Y:S01]  /*1af00*/  LEA R6, P2, R61.reuse, R226, 0x1 ;  /* 0x000000e23d067211 */ /* 0x040fe200078408ff */
[----:B------:R-:W2:Y:S03]  /*1af10*/  LDCU UR9, c[0x0][0x3bc] ;  /* 0x00007780ff0977ac */ /* 0x000ea60008000800 */
[----:B------:R-:W-:Y:S01]  /*1af20*/  LEA.HI.X R7, R61, R227, R62, 0x1, P2 ;  /* 0x000000e33d077211 */ /* 0x000fe200010f0c3e */
[----:B------:R-:W-:-:S06]  /*1af30*/  USHF.L.U32 UR11, UR14, 0x5, URZ ;  /* 0x000000050e0b7899 */ /* 0x000fcc00080006ff */
[----:B------:R-:W-:Y:S02]  /*1af40*/  IADD3 R12, P2, PT, R6, UR11, RZ ;  /* 0x0000000b060c7c10 */ /* 0x000fe4000ff5e0ff */
[----:B-1----:R-:W-:Y:S02]  /*1af50*/  ISETP.GE.AND P6, PT, R3, UR10, PT ;  /* 0x0000000a03007c0c */ /* 0x002fe4000bfc6270 */
[----:B------:R-:W-:Y:S02]  /*1af60*/  ISETP.GE.AND P5, PT, R11, UR10, PT ;  /* 0x0000000a0b007c0c */ /* 0x000fe4000bfa6270 */
[----:B------:R-:W-:Y:S01]  /*1af70*/  ISETP.GE.AND P4, PT, R10, UR10, PT ;  /* 0x0000000a0a007c0c */ /* 0x000fe2000bf86270 */
[----:B--2---:R-:W-:Y:S01]  /*1af80*/  USHF.L.U64.HI UR9, UR14, 0x5, UR9 ;  /* 0x000000050e097899 */ /* 0x004fe20008010209 */
[----:B------:R-:W-:-:S05]  /*1af90*/  ISETP.GE.AND P3, PT, R9, UR10, PT ;  /* 0x0000000a09007c0c */ /* 0x000fca000bf66270 */
        /* <DEDUP_REMOVED lines=84> */
.L_x_3715:
[----:B-1----:R-:W-:Y:S01]  /*1b4e0*/  FMNMX3.FTZ R10, R5, R45, R37, !PT ;  /* 0x0000002d050a7276 */ /* 0x002fe20007810025 */
[----:B------:R-:W1:Y:S01]  /*1b4f0*/  LDCU UR6, c[0x0][0x45c] ;  /* 0x00008b80ff0677ac */ /* 0x000e620008000800 */
[----:B------:R-:W-:Y:S02]  /*1b500*/  FMNMX3.FTZ R9, R4, R24, R14, !PT ;  /* 0x0000001804097276 */ /* 0x000fe4000781000e */
[----:B------:R-:W-:Y:S01]  /*1b510*/  FMNMX3.FTZ R10, R10, R25, R21, !PT ;  /* 0x000000190a0a7276 */ /* 0x000fe20007810015 */
[----:B------:R-:W-:Y:S01]  /*1b520*/  UIADD3 UR16, UPT, UPT, UR4, -0x1, URZ ;  /* 0xffffffff04107890 */ /* 0x000fe2000fffe0ff */
[----:B------:R-:W-:Y:S02]  /*1b530*/  FMNMX3.FTZ R9, R9, R26, R20, !PT ;  /* 0x0000001a09097276 */ /* 0x000fe40007810014 */
[----:B------:R-:W-:Y:S01]  /*1b540*/  FMNMX3.FTZ R10, R10, R15, R19, !PT ;  /* 0x0000000f0a0a7276 */ /* 0x000fe20007810013 */
[----:B------:R-:W-:Y:S01]  /*1b550*/  UISETP.GT.AND UP0, UPT, UR16, UR20, UPT ;  /* 0x000000141000728c */ /* 0x000fe2000bf04270 */
        /* <DEDUP_REMOVED lines=29> */
[----:B------:R-:W-:Y:S01]  /*1b730*/  LDSM.16.MT88.4 R128, [R221+0x16000] ;  /* 0x01600000dd80783b */ /* 0x000fe20000004200 */
[----:B--2---:R-:W-:-:S02]  /*1b740*/  FMNMX.FTZ R164, R7, R164, !PT ;  /* 0x000000a407a47209 */ /* 0x004fc40007810000 */
[----:B---3--:R-:W-:-:S03]  /*1b750*/  FMNMX.FTZ R3, R6, R3, !PT ;  /* 0x0000000306037209 */ /* 0x008fc60007810000 */
[C---:B-1----:R-:W-:Y:S01]  /*1b760*/  FMUL.FTZ R214, R164.reuse, UR6 ;  /* 0x00000006a4d67c20 */ /* 0x042fe20008410000 */
[----:B------:R-:W-:Y:S01]  /*1b770*/  FSETP.NEU.FTZ.AND P2, PT, R164, -INF , PT ;  /* 0xff800000a400780b */ /* 0x000fe20003f5d000 */
[----:B------:R-:W-:-:S03]  /*1b780*/  FMUL.FTZ R203, R3, UR6 ;  /* 0x0000000603cb7c20 */ /* 0x000fc60008410000 */
[----:B------:R-:W-:Y:S02]  /*1b790*/  FSEL R214, R214, RZ, P2 ;  /* 0x000000ffd6d67208 */ /* 0x000fe40001000000 */
[----:B------:R-:W-:-:S03]  /*1b7a0*/  FSETP.NEU.FTZ.AND P2, PT, R3, -INF , PT ;  /* 0xff8000000300780b */ /* 0x000fc60003f5d000 */
[--C-:B------:R-:W-:Y:S01]  /*1b7b0*/  FFMA.FTZ R195, R5, UR6, -R214.reuse ;  /* 0x0000000605c37c23 */ /* 0x100fe200080108d6 */
[----:B------:R-:W-:Y:S01]  /*1b7c0*/  FSEL R203, R203, RZ, P2 ;  /* 0x000000ffcbcb7208 */ /* 0x000fe20001000000 */
[--C-:B------:R-:W-:Y:S01]  /*1b7d0*/  FFMA.FTZ R194, R45, UR6, -R214.reuse ;  /* 0x000000062dc27c23 */ /* 0x100fe200080108d6 */
[--C-:B------:R-:W-:Y:S01]  /*1b7e0*/  FFMA.FTZ R191, R37, UR6, -R214.reuse ;  /* 0x0000000625bf7c23 */ /* 0x100fe200080108d6 */
[--C-:B------:R-:W-:Y:S01]  /*1b7f0*/  FFMA.FTZ R190, R25, UR6, -R214.reuse ;  /* 0x0000000619be7c23 */ /* 0x100fe200080108d6 */
[--C-:B------:R-:W-:Y:S01]  /*1b800*/  FFMA.FTZ R186, R15, UR6, -R214.reuse ;  /* 0x000000060fba7c23 */ /* 0x100fe200080108d6 */
[--C-:B------:R-:W-:Y:S01]  /*1b810*/  FFMA.FTZ R193, R4, UR6, -R203.reuse ;  /* 0x0000000604c17c23 */ /* 0x100fe200080108cb */
[----:B------:R-:W-:Y:S01]  /*1b820*/  IADD3 R4, PT, PT, R221, 0x10000, RZ ;  /* 0x00010000dd047810 */ /* 0x000fe20007ffe0ff */
[--C-:B------:R-:W-:Y:S01]  /*1b830*/  FFMA.FTZ R192, R24, UR6, -R203.reuse ;  /* 0x0000000618c07c23 */ /* 0x100fe200080108cb */
[--C-:B------:R-:W-:Y:S01]  /*1b840*/  FFMA.FTZ R189, R14, UR6, -R203.reuse ;  /* 0x000000060ebd7c23 */ /* 0x100fe200080108cb */
[--C-:B------:R-:W-:Y:S01]  /*1b850*/  FFMA.FTZ R188, R26, UR6, -R203.reuse ;  /* 0x000000061abc7c23 */ /* 0x100fe200080108cb */
[----:B------:R-:W-:Y:S01]  /*1b860*/  @P0 IADD3 R196, PT, PT, R4, -0x40, RZ ;  /* 0xffffffc004c40810 */ /* 0x000fe20007ffe0ff */
[----:B------:R-:W-:Y:S01]  /*1b870*/  MUFU.EX2 R195, R195 ;  /* 0x000000c300c37308 */ /* 0x000fe20000000800 */
[----:B------:R-:W-:Y:S01]  /*1b880*/  LDSM.16.MT88.4 R12, [R199+0x10800] ;  /* 0x01080000c70c783b */ /* 0x000fe20000004200 */
[--C-:B------:R-:W-:Y:S01]  /*1b890*/  FFMA.FTZ R187, R21, UR6, -R214.reuse ;  /* 0x0000000615bb7c23 */ /* 0x100fe200080108d6 */
[----:B------:R-:W-:Y:S01]  /*1b8a0*/  IADD3 R198, PT, PT, R8, R196, RZ ;  /* 0x000000c408c67210 */ /* 0x000fe20007ffe0ff */
[----:B------:R-:W1:Y:S01]  /*1b8b0*/  MUFU.EX2 R194, R194 ;  /* 0x000000c200c27308 */ /* 0x000e620000000800 */
[----:B------:R-:W2:Y:S01]  /*1b8c0*/  LDSM.16.MT88.4 R48, [R196] ;  /* 0x00000000c430783b */ /* 0x000ea20000004200 */
[--C-:B------:R-:W-:Y:S01]  /*1b8d0*/  FFMA.FTZ R183, R19, UR6, -R214.reuse ;  /* 0x0000000613b77c23 */ /* 0x100fe200080108d6 */
[--C-:B------:R-:W-:Y:S01]  /*1b8e0*/  FFMA.FTZ R182, R17, UR6, -R214.reuse ;  /* 0x0000000611b67c23 */ /* 0x100fe200080108d6 */
[----:B------:R-:W-:Y:S01]  /*1b8f0*/  MUFU.EX2 R191, R191 ;  /* 0x000000bf00bf7308 */ /* 0x000fe20000000800 */
[----:B------:R-:W3:Y:S01]  /*1b900*/  LDSM.16.MT88.4 R56, [R198] ;  /* 0x00000000c638783b */ /* 0x000ee20000004200 */
        /* <DEDUP_REMOVED lines=8> */
[----:B-1----:R-:W-:Y:S01]  /*1b990*/  F2FP.F16.F32.PACK_AB R148, R194, R195 ;  /* 0x000000c3c294723e */ /* 0x002fe200000000ff */
[--C-:B------:R-:W-:Y:S01]  /*1b9a0*/  FFMA.FTZ R211, R210, UR6, -R203.reuse ;  /* 0x00000006d2d37c23 */ /* 0x100fe200080108cb */
[----:B------:R-:W1:Y:S01]  /*1b9b0*/  MUFU.EX2 R192, R192 ;  /* 0x000000c000c07308 */ /* 0x000e620000000800 */
[----:B------:R-:W5:Y:S01]  /*1b9c0*/  LDSM.16.MT88.4 R112, [R196+0x4000] ;  /* 0x00400000c470783b */ /* 0x000f620000004200 */
[--C-:B------:R-:W-:Y:S01]  /*1b9d0*/  FFMA.FTZ R204, R197, UR6, -R214.reuse ;  /* 0x00000006c5cc7c23 */ /* 0x100fe200080108d6 */
[--C-:B------:R-:W-:Y:S01]  /*1b9e0*/  FFMA.FTZ R210, R206, UR6, -R203.reuse ;  /* 0x00000006ced27c23 */ /* 0x100fe200080108cb */
[----:B------:R-:W-:Y:S01]  /*1b9f0*/  MUFU.EX2 R189, R189 ;  /* 0x000000bd00bd7308 */ /* 0x000fe20000000800 */
[----:B------:R-:W5:Y:S01]  /*1ba00*/  LDSM.16.MT88.4 R120, [R198+0x4000] ;  /* 0x00400000c678783b */ /* 0x000f620000004200 */
[----:B----4-:R-:W-:Y:S01]  /*1ba10*/  F2FP.F16.F32.PACK_AB R150, R190, R191 ;  /* 0x000000bfbe96723e */ /* 0x010fe200000000ff */
        /* <DEDUP_REMOVED lines=10> */
[----:B------:R-:W1:Y:S01]  /*1bac0*/  LDSM.16.MT88.4 R8, [R199+0x12800] ;  /* 0x01280000c708783b */ /* 0x000e620000004200 */
[--C-:B------:R-:W-:Y:S01]  /*1bad0*/  FFMA.FTZ R179, R179, UR6, -R214.reuse ;  /* 0x00000006b3b37c23 */ /* 0x100fe200080108d6 */
[--C-:B------:R-:W-:Y:S01]  /*1bae0*/  FFMA.FTZ R222, R215, UR6, -R214.reuse ;  /* 0x00000006d7de7c23 */ /* 0x100fe200080108d6 */
[----:B------:R-:W-:Y:S01]  /*1baf0*/  MUFU.EX2 R183, R183 ;  /* 0x000000b700b77308 */ /* 0x000fe20000000800 */
[----:B------:R-:W1:Y:S01]  /*1bb00*/  LDSM.16.MT88.4 R16, [R199+0x16800] ;  /* 0x01680000c710783b */ /* 0x000e620000004200 */
[----:B----4-:R-:W-:Y:S01]  /*1bb10*/  F2FP.F16.F32.PACK_AB R151, R188, R189 ;  /* 0x000000bdbc97723e */ /* 0x010fe200000000ff */
[--C-:B------:R-:W-:Y:S01]  /*1bb20*/  FFMA.FTZ R209, R209, UR6, -R214.reuse ;  /* 0x00000006d1d17c23 */ /* 0x100fe200080108d6 */
[----:B------:R-:W-:Y:S01]  /*1bb30*/  MUFU.EX2 R182, R182 ;  /* 0x000000b600b67308 */ /* 0x000fe20000000800 */
[----:B------:R-:W4:Y:S01]  /*1bb40*/  LDSM.16.MT88.4 R20, [R199+0x14800] ;  /* 0x01480000c714783b */ /* 0x000f220000004200 */
[----:B------:R-:W-:Y:S01]  /*1bb50*/  FFMA.FTZ R235, R200, UR6, -R203 ;  /* 0x00000006c8eb7c23 */ /* 0x000fe200080108cb */
[--C-:B------:R-:W-:Y:S01]  /*1bb60*/  FFMA.FTZ R219, R219, UR6, -R214.reuse ;  /* 0x00000006dbdb7c23 */ /* 0x100fe200080108d6 */
[----:B------:R-:W-:Y:S01]  /*1bb70*/  MUFU.EX2 R185, R185 ;  /* 0x000000b900b97308 */ /* 0x000fe20000000800 */
[C---:B------:R-:W-:Y:S01]  /*1bb80*/  HMMA.16816.F32 R36, R148.reuse, R40, RZ ;  /* 0x000000289424723c */ /* 0x040fe200000018ff */
[----:B------:R-:W-:Y:S01]  /*1bb90*/  LDSM.16.MT88.4 R24, [R221+0x14800] ;  /* 0x01480000dd18783b */ /* 0x000fe20000004200 */
[----:B------:R-:W-:Y:S01]  /*1bba0*/  FFMA.FTZ R207, R207, UR6, -R214 ;  /* 0x00000006cfcf7c23 */ /* 0x000fe200080108d6 */
        /* <DEDUP_REMOVED lines=16> */
[----:B------:R-:W4:Y:S04]  /*1bcb0*/  MUFU.EX2 R204, R204 ;  /* 0x000000cc00cc7308 */ /* 0x000f280000000800 */
[----:B------:R-:W-:Y:S01]  /*1bcc0*/  MUFU.EX2 R197, R197 ;  /* 0x000000c500c57308 */ /* 0x000fe20000000800 */
[C---:B------:R-:W-:Y:S03]  /*1bcd0*/  HMMA.16816.F32 R100, R148.reuse, R104, RZ ;  /* 0x000000689464723c */ /* 0x040fe600000018ff */
[----:B------:R-:W-:Y:S04]  /*1bce0*/  MUFU.EX2 R211, R211 ;  /* 0x000000d300d37308 */ /* 0x000fe80000000800 */
[----:B------:R-:W4:Y:S01]  /*1bcf0*/  MUFU.EX2 R210, R210 ;  /* 0x000000d200d27308 */ /* 0x000f220000000800 */
[C---:B------:R-:W-:Y:S03]  /*1bd00*/  HMMA.16816.F32 R132, R148.reuse, R136, RZ ;  /* 0x000000889484723c */ /* 0x040fe600000018ff */
[----:B------:R-:W-:Y:S04]  /*1bd10*/  MUFU.EX2 R206, R206 ;  /* 0x000000ce00ce7308 */ /* 0x000fe80000000800 */
[----:B------:R-:W-:Y:S01]  /*1bd20*/  MUFU.EX2 R213, R213 ;  /* 0x000000d500d57308 */ /* 0x000fe20000000800 */
[C---:B------:R-:W-:Y:S03]  /*1bd30*/  HMMA.16816.F32 R160, R148.reuse, R156, RZ ;  /* 0x0000009c94a0723c */ /* 0x040fe600000018ff */
[----:B------:R-:W-:Y:S04]  /*1bd40*/  MUFU.EX2 R215, R219 ;  /* 0x000000db00d77308 */ /* 0x000fe80000000800 */
[----:B------:R-:W-:Y:S01]  /*1bd50*/  MUFU.EX2 R222, R222 ;  /* 0x000000de00de7308 */ /* 0x000fe20000000800 */
[C---:B--2---:R-:W-:Y:S03]  /*1bd60*/  HMMA.16816.F32 R44, R148.reuse, R48, RZ ;  /* 0x00000030942c723c */ /* 0x044fe600000018ff */
[----:B------:R-:W-:Y:S04]  /*1bd70*/  MUFU.EX2 R209, R209 ;  /* 0x000000d100d17308 */ /* 0x000fe80000000800 */
[----:B------:R-:W-:Y:S01]  /*1bd80*/  MUFU.EX2 R235, R235 ;  /* 0x000000eb00eb7308 */ /* 0x000fe20000000800 */
        /* <DEDUP_REMOVED lines=45> */
[----:B------:R-:W-:Y:S07]  /*1c060*/  LDSM.16.MT88.4 R16, [R198+0x4800] ;  /* 0x00480000c610783b */ /* 0x000fee0000004200 */
[C---:B----4-:R-:W-:Y:S08]  /*1c070*/  HMMA.16816.F32 R100, R4.reuse, R20, R100 ;  /* 0x000000140464723c */ /* 0x050ff00000001864 */
        /* <DEDUP_REMOVED lines=8> */
[C---:B------:R-:W-:Y:S08]  /*1c100*/  HMMA.16816.F32 R92, R4.reuse, R24, R92 ;  /* 0x00000018045c723c */ /* 0x040ff0000000185c */
[C---:B------:R-:W-:Y:S01]  /*1c110*/  HMMA.16816.F32 R96, R4.reuse, R26, R96 ;  /* 0x0000001a0460723c */ /* 0x040fe20000001860 */
[----:B------:R4:W5:Y:S07]  /*1c120*/  LDSM.16.MT88.4 R24, [R198+0x6800] ;  /* 0x00680000c618783b */ /* 0x00096e0000004200 */
[C---:B-1----:R-:W-:Y:S08]  /*1c130*/  HMMA.16816.F32 R124, R4.reuse, R12, R124 ;  /* 0x0000000c047c723c */ /* 0x042ff0000000187c */
[C---:B------:R-:W-:Y:S01]  /*1c140*/  HMMA.16816.F32 R128, R4.reuse, R14, R128 ;  /* 0x0000000e0480723c */ /* 0x040fe20000001880 */
[----:B------:R-:W1:Y:S07]  /*1c150*/  LDSM.16.MT88.4 R12, [R199+0x13000] ;  /* 0x01300000c70c783b */ /* 0x000e6e0000004200 */
[C---:B--2---:R-:W-:Y:S01]  /*1c160*/  HMMA.16816.F32 R140, R4.reuse, R8, R140 ;  /* 0x00000008048c723c */ /* 0x044fe2000000188c */
[----:B----4-:R2:W4:Y:S07]  /*1c170*/  MUFU.EX2 R198, R179 ;  /* 0x000000b300c67308 */ /* 0x01052e0000000800 */
[C---:B------:R-:W-:Y:S01]  /*1c180*/  HMMA.16816.F32 R144, R4.reuse, R10, R144 ;  /* 0x0000000a0490723c */ /* 0x040fe20000001890 */
[----:B------:R-:W1:Y:S04]  /*1c190*/  LDSM.16.MT88.4 R8, [R199+0x17000] ;  /* 0x01700000c708783b */ /* 0x000e680000004200 */
[----:B--2---:R-:W-:Y:S03]  /*1c1a0*/  LDSM.16.MT88.4 R176, [R221+0x11000] ;  /* 0x01100000ddb0783b */ /* 0x004fe60000004200 */
[C---:B------:R-:W-:Y:S08]  /*1c1b0*/  HMMA.16816.F32 R116, R4.reuse, R16, R116 ;  /* 0x000000100474723c */ /* 0x040ff00000001874 */
        /* <DEDUP_REMOVED lines=12> */
[C---:B---3--:R-:W-:Y:S08]  /*1c280*/  HMMA.16816.F32 R108, R4.reuse, R20, R108 ;  /* 0x00000014046c723c */ /* 0x048ff0000000186c */
[C---:B------:R-:W-:Y:S01]  /*1c290*/  HMMA.16816.F32 R112, R4.reuse, R22, R112 ;  /* 0x000000160470723c */ /* 0x040fe20000001870 */
[----:B------:R-:W3:Y:S07]  /*1c2a0*/  LDSM.16.MT88.4 R20, [R199+0x11000] ;  /* 0x01100000c714783b */ /* 0x000eee0000004200 */
[C---:B-----5:R-:W-:Y:S08]  /*1c2b0*/  HMMA.16816.F32 R152, R4.reuse, R24, R152 ;  /* 0x000000180498723c */ /* 0x060ff00000001898 */
[----:B------:R-:W-:Y:S01]  /*1c2c0*/  HMMA.16816.F32 R148, R4, R26, R148 ;  /* 0x0000001a0494723c */ /* 0x000fe20000001894 */
[----:B------:R-:W-:Y:S01]  /*1c2d0*/  F2FP.F16.F32.PACK_AB R4, R204, R205 ;  /* 0x000000cdcc04723e */ /* 0x000fe200000000ff */
[----:B------:R-:W-:Y:S01]  /*1c2e0*/  LDSM.16.MT88.4 R24, [R221+0x15000] ;  /* 0x01500000dd18783b */ /* 0x000fe20000004200 */
[----:B------:R-:W-:-:S02]  /*1c2f0*/  F2FP.F16.F32.PACK_AB R5, R210, R211 ;  /* 0x000000d3d205723e */ /* 0x000fc400000000ff */
[----:B----4-:R-:W-:Y:S02]  /*1c300*/  F2FP.F16.F32.PACK_AB R6, R197, R198 ;  /* 0x000000c6c506723e */ /* 0x010fe400000000ff */
[----:B------:R-:W-:-:S07]  /*1c310*/  F2FP.F16.F32.PACK_AB R7, R213, R206 ;  /* 0x000000ced507723e */ /* 0x000fce00000000ff */
[----:B-1----:R-:W-:Y:S01]  /*1c320*/  HMMA.16816.F32 R68, R4, R12, R68 ;  /* 0x0000000c0444723c */ /* 0x002fe20000001844 */
[----:B------:R-:W-:-:S04]  /*1c330*/  SEL R13, R218, 0xffffffe0, !P1 ;  /* 0xffffffe0da0d7807 */ /* 0x000fc80004800000 */
[----:B------:R-:W-:-:S03]  /*1c340*/  IADD3 R220, PT, PT, R13, R196, RZ ;  /* 0x000000c40ddc7210 */ /* 0x000fc60007ffe0ff */
[C---:B------:R-:W-:Y:S01]  /*1c350*/  HMMA.16816.F32 R72, R4.reuse, R14, R72 ;  /* 0x0000000e0448723c */ /* 0x040fe20000001848 */
[----:B------:R-:W1:Y:S04]  /*1c360*/  LDSM.16.MT88.4 R12, [R221+0x13000] ;  /* 0x01300000dd0c783b */ /* 0x000e680000004200 */
[----:B------:R-:W-:Y:S03]  /*1c370*/  LDSM.16.MT88.4 R28, [R220+0x3000] ;  /* 0x00300000dc1c783b */ /* 0x000fe60000004200 */
[C---:B------:R-:W-:Y:S01]  /*1c380*/  HMMA.16816.F32 R132, R4.reuse, R8, R132 ;  /* 0x000000080484723c */ /* 0x040fe20000001884 */
[----:B------:R-:W-:Y:S07]  /*1c390*/  LDSM.16.MT88.4 R168, [R220+0x1000] ;  /* 0x00100000dca8783b */ /* 0x000fee0000004200 */
        /* <DEDUP_REMOVED lines=13> */
[----:B------:R5:W1:Y:S07]  /*1c470*/  LDSM.16.MT88.4 R24, [R220+0x7000] ;  /* 0x00700000dc18783b */ /* 0x000a6e0000004200 */
[C---:B----4-:R-:W-:Y:S08]  /*1c480*/  HMMA.16816.F32 R124, R4.reuse, R8, R124 ;  /* 0x00000008047c723c */ /* 0x050ff0000000187c */
[C---:B------:R-:W-:Y:S01]  /*1c490*/  HMMA.16816.F32 R128, R4.reuse, R10, R128 ;  /* 0x0000000a0480723c */ /* 0x040fe20000001880 */
[----:B------:R-:W4:Y:S07]  /*1c4a0*/  LDSM.16.MT88.4 R8, [R199+0x13800] ;  /* 0x01380000c708783b */ /* 0x000f2e0000004200 */
[C---:B--2---:R-:W-:Y:S01]  /*1c4b0*/  HMMA.16816.F32 R116, R4.reuse, R16, R116 ;  /* 0x000000100474723c */ /* 0x044fe20000001874 */
[----:B-----5:R-:W2:Y:S07]  /*1c4c0*/  S2R R220, SR_TID.X ;  /* 0x0000000000dc7919 */ /* 0x020eae0000002100 */
[C---:B------:R-:W-:Y:S01]  /*1c4d0*/  HMMA.16816.F32 R120, R4.reuse, R18, R120 ;  /* 0x000000120478723c */ /* 0x040fe20000001878 */
[----:B------:R-:W5:Y:S07]  /*1c4e0*/  LDSM.16.MT88.4 R16, [R199+0x15800] ;  /* 0x01580000c710783b */ /* 0x000f6e0000004200 */
[C---:B------:R-:W-:Y:S01]  /*1c4f0*/  HMMA.16816.F32 R84, R4.reuse, R28, R84 ;  /* 0x0000001c0454723c */ /* 0x040fe20000001854 */
[--C-:B------:R-:W-:Y:S01]  /*1c500*/  FFMA.FTZ R28, R208, UR6, -R203.reuse ;  /* 0x00000006d01c7c23 */ /* 0x100fe200080108cb */
[--C-:B------:R-:W-:Y:S01]  /*1c510*/  FFMA.FTZ R29, R201, UR6, -R203.reuse ;  /* 0x00000006c91d7c23 */ /* 0x100fe200080108cb */
[----:B------:R3:W-:Y:S04]  /*1c520*/  MUFU.EX2 R208, R207 ;  /* 0x000000cf00d07308 */ /* 0x0007e80000000800 */
[----:B------:R-:W-:Y:S01]  /*1c530*/  MUFU.EX2 R200, R29 ;  /* 0x0000001d00c87308 */ /* 0x000fe20000000800 */
[----:B------:R-:W-:Y:S01]  /*1c540*/  HMMA.16816.F32 R88, R4, R30, R88 ;  /* 0x0000001e0458723c */ /* 0x000fe20000001858 */
[----:B------:R-:W-:-:S02]  /*1c550*/  FFMA.FTZ R30, R202, UR6, -R203 ;  /* 0x00000006ca1e7c23 */ /* 0x000fc400080108cb */
[----:B------:R-:W-:Y:S04]  /*1c560*/  MUFU.EX2 R202, R28 ;  /* 0x0000001c00ca7308 */ /* 0x000fe80000000800 */
[----:B------:R-:W2:Y:S01]  /*1c570*/  MUFU.EX2 R201, R30 ;  /* 0x0000001e00c97308 */ /* 0x000ea20000000800 */
[----:B------:R-:W-:Y:S01]  /*1c580*/  HMMA.16816.F32 R160, R4, R176, R160 ;  /* 0x000000b004a0723c */ /* 0x000fe200000018a0 */
[----:B---3--:R-:W-:-:S07]  /*1c590*/  SEL R207, R218, 0xffffffe0, !P1 ;  /* 0xffffffe0dacf7807 */ /* 0x008fce0004800000 */
        /* <DEDUP_REMOVED lines=13> */
[----:B------:R-:W3:Y:S07]  /*1c670*/  LDSM.16.MT88.4 R20, [R199+0x11800] ;  /* 0x01180000c714783b */ /* 0x000eee0000004200 */
[C---:B-1----:R-:W-:Y:S08]  /*1c680*/  HMMA.16816.F32 R140, R4.reuse, R12, R140 ;  /* 0x0000000c048c723c */ /* 0x042ff0000000188c */
[C---:B------:R-:W-:Y:S01]  /*1c690*/  HMMA.16816.F32 R144, R4.reuse, R14, R144 ;  /* 0x0000000e0490723c */ /* 0x040fe20000001890 */
[----:B------:R1:W3:Y:S07]  /*1c6a0*/  LDSM.16.MT88.4 R12, [R199+0x17800] ;  /* 0x01780000c70c783b */ /* 0x0002ee0000004200 */
[C---:B------:R-:W-:Y:S08]  /*1c6b0*/  HMMA.16816.F32 R152, R4.reuse, R24, R152 ;  /* 0x000000180498723c */ /* 0x040ff00000001898 */
[----:B------:R-:W-:Y:S01]  /*1c6c0*/  HMMA.16816.F32 R148, R4, R26, R148 ;  /* 0x0000001a0494723c */ /* 0x000fe20000001894 */
[----:B------:R-:W-:Y:S01]  /*1c6d0*/  F2FP.F16.F32.PACK_AB R4, R222, R215 ;  /* 0x000000d7de04723e */ /* 0x000fe200000000ff */
[----:B------:R-:W-:Y:S01]  /*1c6e0*/  LDSM.16.MT88.4 R24, [R221+0x13800] ;  /* 0x01380000dd18783b */ /* 0x000fe20000004200 */
[----:B--2---:R-:W-:-:S02]  /*1c6f0*/  F2FP.F16.F32.PACK_AB R5, R201, R202 ;  /* 0x000000cac905723e */ /* 0x004fc400000000ff */
[----:B------:R-:W-:Y:S02]  /*1c700*/  F2FP.F16.F32.PACK_AB R6, R208, R209 ;  /* 0x000000d1d006723e */ /* 0x000fe400000000ff */
[----:B------:R-:W-:Y:S02]  /*1c710*/  F2FP.F16.F32.PACK_AB R7, R235, R200 ;  /* 0x000000c8eb07723e */ /* 0x000fe400000000ff */
[----:B-1----:R-:W-:-:S05]  /*1c720*/  IADD3 R199, PT, PT, R207, R196, RZ ;  /* 0x000000c4cfc77210 */ /* 0x002fca0007ffe0ff */
[C---:B----4-:R-:W-:Y:S01]  /*1c730*/  HMMA.16816.F32 R68, R4.reuse, R8, R68 ;  /* 0x000000080444723c */ /* 0x050fe20000001844 */
[----:B------:R-:W-:Y:S07]  /*1c740*/  LDSM.16.MT88.4 R28, [R199+0x1800] ;  /* 0x00180000c71c783b */ /* 0x000fee0000004200 */
        /* <DEDUP_REMOVED lines=8> */
[C---:B------:R-:W-:Y:S08]  /*1c7d0*/  HMMA.16816.F32 R132, R4.reuse, R12, R132 ;  /* 0x0000000c0484723c */ /* 0x040ff00000001884 */
[C---:B-1----:R-:W-:Y:S08]  /*1c7e0*/  HMMA.16816.F32 R140, R4.reuse, R8, R140 ;  /* 0x00000008048c723c */ /* 0x042ff0000000188c */
[C---:B------:R-:W-:Y:S01]  /*1c7f0*/  HMMA.16816.F32 R144, R4.reuse, R10, R144 ;  /* 0x0000000a0490723c */ /* 0x040fe20000001890 */
[----:B------:R-:W1:Y:S07]  /*1c800*/  LDSM.16.MT88.4 R8, [R221+0x17800] ;  /* 0x01780000dd08783b */ /* 0x000e6e0000004200 */
[C---:B------:R-:W-:Y:S01]  /*1c810*/  HMMA.16816.F32 R136, R4.reuse, R14, R136 ;  /* 0x0000000e0488723c */ /* 0x040fe20000001888 */
[----:B------:R-:W3:Y:S07]  /*1c820*/  LDSM.16.MT88.4 R12, [R199+0x5800] ;  /* 0x00580000c70c783b */ /* 0x000eee0000004200 */
[C---:B--2---:R-:W-:Y:S08]  /*1c830*/  HMMA.16816.F32 R92, R4.reuse, R16, R92 ;  /* 0x00000010045c723c */ /* 0x044ff0000000185c */
[C---:B------:R-:W-:Y:S01]  /*1c840*/  HMMA.16816.F32 R96, R4.reuse, R18, R96 ;  /* 0x000000120460723c */ /* 0x040fe20000001860 */
[----:B------:R-:W2:Y:S07]  /*1c850*/  LDSM.16.MT88.4 R16, [R199+0x7800] ;  /* 0x00780000c710783b */ /* 0x000eae0000004200 */
        /* <DEDUP_REMOVED lines=113> */
.L_x_3719:
        /* <DEDUP_REMOVED lines=8> */
.L_x_3720:
[----:B------:R-:W1:Y:S01]  /*1cff0*/  LDCU UR6, c[0x0][0x440] ;  /* 0x00008800ff0677ac */ /* 0x000e620008000800 */
[C---:B------:R-:W-:Y:S01]  /*1d000*/  IMAD.SHL.U32 R7, R4.reuse, 0x8, RZ ;  /* 0x0000000804077824 */ /* 0x040fe200078e00ff */
[----:B------:R-:W-:Y:S01]  /*1d010*/  LOP3.LUT R8, R9, 0x8, R4, 0xf8, !PT ;  /* 0x0000000809087812 */ /* 0x000fe200078ef804 */
[----:B------:R-:W-:Y:S01]  /*1d020*/  IMAD.SHL.U32 R216, R4, 0x20, RZ ;  /* 0x0000002004d87824 */ /* 0x000fe200078e00ff */
[----:B------:R-:W2:Y:S01]  /*1d030*/  LDC R9, c[0x0][0x3c4] ;  /* 0x0000f100ff097b82 */ /* 0x000ea20000000800 */
[----:B------:R-:W-:Y:S01]  /*1d040*/  SHF.R.U32.HI R217, RZ, 0x1, R220 ;  /* 0x00000001ffd97819 */ /* 0x000fe200000116dc */
[----:B------:R-:W-:Y:S01]  /*1d050*/  UIADD3 UR16, UPT, UPT, UR4, -0x2, URZ ;  /* 0xfffffffe04107890 */ /* 0x000fe2000fffe0ff */
[----:B------:R-:W-:Y:S02]  /*1d060*/  LOP3.LUT R7, R7, 0x38, RZ, 0xc0, !PT ;  /* 0x0000003807077812 */ /* 0x000fe400078ec0ff */
[----:B------:R-:W-:Y:S01]  /*1d070*/  LOP3.LUT R4, R217, 0x8, RZ, 0xc0, !PT ;  /* 0x00000008d9047812 */ /* 0x000fe200078ec0ff */
[----:B------:R-:W-:Y:S01]  /*1d080*/  UISETP.GT.AND UP1, UPT, UR16, UR20, UPT ;  /* 0x000000141000728c */ /* 0x000fe2000bf24270 */
[----:B------:R-:W-:-:S02]  /*1d090*/  LOP3.LUT R10, R7, 0x40, RZ, 0xfc, !PT ;  /* 0x00000040070a7812 */ /* 0x000fc400078efcff */
[----:B------:R-:W-:Y:S02]  /*1d0a0*/  LOP3.LUT R216, R216, 0x7c00, RZ, 0xc0, !PT ;  /* 0x00007c00d8d87812 */ /* 0x000fe400078ec0ff */
[----:B------:R-:W-:Y:S02]  /*1d0b0*/  LOP3.LUT R213, R5, 0x400, RZ, 0xc0, !PT ;  /* 0x0000040005d57812 */ /* 0x000fe400078ec0ff */
[----:B------:R-:W-:Y:S02]  /*1d0c0*/  LOP3.LUT R8, R8, R7, RZ, 0x3c, !PT ;  /* 0x0000000708087212 */ /* 0x000fe400078e3cff */
[----:B-1----:R-:W-:Y:S02]  /*1d0d0*/  ISETP.GE.AND P5, PT, R10, UR6, PT ;  /* 0x000000060a007c0c */ /* 0x002fe4000bfa6270 */
[C---:B------:R-:W-:Y:S01]  /*1d0e0*/  LOP3.LUT R10, R7.reuse, 0x80, RZ, 0xfc, !PT ;  /* 0x00000080070a7812 */ /* 0x040fe200078efcff */
[----:B------:R-:W-:Y:S01]  /*1d0f0*/  IMAD R213, R8, 0x2, R213 ;  /* 0x0000000208d57824 */ /* 0x000fe200078e02d5 */
[----:B------:R-:W-:-:S02]  /*1d100*/  ISETP.GE.AND P6, PT, R7, UR6, PT ;  /* 0x0000000607007c0c */ /* 0x000fc4000bfc6270 */
[----:B------:R-:W-:Y:S01]  /*1d110*/  ISETP.GE.AND P4, PT, R10, UR6, PT ;  /* 0x000000060a007c0c */ /* 0x000fe2000bf86270 */
[----:B------:R-:W-:Y:S01]  /*1d120*/  VIADD R208, R213, UR8 ;  /* 0x00000008d5d07c36 */ /* 0x000fe20008000000 */
[----:B------:R-:W-:Y:S02]  /*1d130*/  LOP3.LUT R10, R7, 0xc0, RZ, 0xfc, !PT ;  /* 0x000000c0070a7812 */ /* 0x000fe400078efcff */
[--C-:B------:R-:W-:Y:S01]  /*1d140*/  LOP3.LUT R4, R4, 0x1c0, R5.reuse, 0xf8, !PT ;  /* 0x000001c004047812 */ /* 0x100fe200078ef805 */
[--C-:B------:R-:W-:Y:S01]  /*1d150*/  IMAD.IADD R211, R207, 0x1, R208.reuse ;  /* 0x00000001cfd37824 */ /* 0x100fe200078e02d0 */
[----:B------:R-:W-:Y:S01]  /*1d160*/  ISETP.GE.AND P3, PT, R10, UR6, PT ;  /* 0x000000060a007c0c */ /* 0x000fe2000bf66270 */
[----:B------:R-:W-:Y:S01]  /*1d170*/  IMAD.IADD R208, R167, 0x1, R208 ;  /* 0x00000001a7d07824 */ /* 0x000fe200078e02d0 */
        /* <DEDUP_REMOVED lines=16> */
[----:B------:R-:W-:-:S03]  /*1d280*/  LEA R214, R4, UR8, 0x1 ;  /* 0x0000000804d67c11 */ /* 0x000fc6000f8e08ff */
        /* <DEDUP_REMOVED lines=8> */
[----:B------:R-:W-:Y:S02]  /*1d310*/  IMAD.IADD R210, R167, 0x1, R214 ;  /* 0x00000001a7d27824 */ /* 0x000fe400078e02d6 */
[----:B------:R-:W-:Y:S01]  /*1d320*/  IMAD.X R13, R5, 0x1, R11, P2 ;  /* 0x00000001050d7824 */ /* 0x000fe200010e060b */
        /* <DEDUP_REMOVED lines=78> */
[----:B------:R-:W-:Y:S01]  /*1d810*/  LDSM.16.M88.4 R200, [R208+0x8000] ;  /* 0x00800000d0c8783b */ /* 0x000fe20000000200 */
[C---:B--2---:R-:W-:Y:S03]  /*1d820*/  HMMA.16816.F32 R168, R192.reuse, R32, RZ ;  /* 0x00000020c0a8723c */ /* 0x044fe600000018ff */
[----:B------:R-:W-:Y:S04]  /*1d830*/  LDSM.16.M88.4 R188, [R208+0x8800] ;  /* 0x00880000d0bc783b */ /* 0x000fe80000000200 */
[----:B------:R-:W-:Y:S01]  /*1d840*/  LDSM.16.M88.4 R184, [R209] ;  /* 0x00000000d1b8783b */ /* 0x000fe20000000200 */
[C---:B---3--:R-:W-:Y:S03]  /*1d850*/  HMMA.16816.F32 R28, R192.reuse, R24, RZ ;  /* 0x00000018c01c723c */ /* 0x048fe600000018ff */
[----:B------:R-:W-:Y:S04]  /*1d860*/  LDSM.16.M88.4 R204, [R213+UR8+0xb000] ;  /* 0x00b00008d5cc783b */ /* 0x000fe80008000200 */
        /* <DEDUP_REMOVED lines=26> */
[----:B------:R-:W2:Y:S07]  /*1da10*/  LDSM.16.M88.4 R188, [R167+0x9800] ;  /* 0x00980000a7bc783b */ /* 0x000eae0000000200 */
[C---:B-1----:R-:W-:Y:S08]  /*1da20*/  HMMA.16816.F32 R20, R4.reuse, R12, R20 ;  /* 0x0000000c0414723c */ /* 0x042ff00000001814 */
[C---:B------:R-:W-:Y:S01]  /*1da30*/  HMMA.16816.F32 R16, R4.reuse, R14, R16 ;  /* 0x0000000e0410723c */ /* 0x040fe20000001810 */
[----:B------:R-:W-:Y:S07]  /*1da40*/  LDSM.16.M88.4 R12, [R213+UR8+0xa000] ;  /* 0x00a00008d50c783b */ /* 0x000fee0008000200 */
[C---:B---3--:R-:W-:Y:S08]  /*1da50*/  HMMA.16816.F32 R196, R4.reuse, R8, R196 ;  /* 0x0000000804c4723c */ /* 0x048ff000000018c4 */
[----:B------:R-:W-:Y:S01]  /*1da60*/  HMMA.16816.F32 R192, R4, R10, R192 ;  /* 0x0000000a04c0723c */ /* 0x000fe200000018c0 */
[----:B------:R-:W1:Y:S04]  /*1da70*/  LDSM.16.M88.4 R8, [R214+0x2000] ;  /* 0x00200000d608783b */ /* 0x000e680000000200 */
        /* <DEDUP_REMOVED lines=10> */
[C---:B--2---:R-:W-:Y:S08]  /*1db20*/  HMMA.16816.F32 R196, R184.reuse, R188, R196 ;  /* 0x000000bcb8c4723c */ /* 0x044ff000000018c4 */
        /* <DEDUP_REMOVED lines=8> */
[----:B------:R-:W1:Y:S07]  /*1dbb0*/  LDSM.16.M88.4 R4, [R210+0x2000] ;  /* 0x00200000d204783b */ /* 0x000e6e0000000200 */
        /* <DEDUP_REMOVED lines=13> */
[C---:B--2---:R-:W-:Y:S08]  /*1dc90*/  HMMA.16816.F32 R20, R176.reuse, R188, R20 ;  /* 0x000000bcb014723c */ /* 0x044ff00000001814 */
        /* <DEDUP_REMOVED lines=78> */
[----:B------:R4:W-:Y:S07]  /*1e180*/  LDSM.16.M88.4 R172, [R212+0x6000] ;  /* 0x00600000d4ac783b */ /* 0x0009ee0000000200 */
[C---:B-1----:R-:W-:Y:S08]  /*1e190*/  HMMA.16816.F32 R168, R12.reuse, R8, R168 ;  /* 0x000000080ca8723c */ /* 0x042ff000000018a8 */
[C---:B------:R-:W-:Y:S01]  /*1e1a0*/  HMMA.16816.F32 R32, R12.reuse, R10, R32 ;  /* 0x0000000a0c20723c */ /* 0x040fe20000001820 */
[----:B------:R-:W1:Y:S07]  /*1e1b0*/  LDSM.16.M88.4 R8, [R211+0xe000] ;  /* 0x00e00000d308783b */ /* 0x000e6e0000000200 */
[----:B--2---:R-:W-:Y:S01]  /*1e1c0*/  HMMA.16816.F32 R28, R12, R4, R28 ;  /* 0x000000040c1c723c */ /* 0x004fe2000000181c */
[----:B----4-:R-:W-:-:S05]  /*1e1d0*/  IMAD.SHL.U32 R212, R220, 0x2, RZ ;  /* 0x00000002dcd47824 */ /* 0x010fca00078e00ff */
[----:B------:R-:W-:Y:S02]  /*1e1e0*/  LOP3.LUT R212, R212, 0x6, RZ, 0xc0, !PT ;  /* 0x00000006d4d47812 */ /* 0x000fe400078ec0ff */
        /* <DEDUP_REMOVED lines=16> */
[----:B------:R-:W-:Y:S04]  /*1e2f0*/  LDSM.16.M88.4 R8, [R209+0x6000] ;  /* 0x00600000d108783b */ /* 0x000fe80000000200 */
[----:B------:R-:W-:Y:S03]  /*1e300*/  LDSM.16.M88.4 R208, [R208+0xf000] ;  /* 0x00f00000d0d0783b */ /* 0x000fe60000000200 */
[C---:B--2---:R-:W-:Y:S08]  /*1e310*/  HMMA.16816.F32 R28, R172.reuse, R4, R28 ;  /* 0x00000004ac1c723c */ /* 0x044ff0000000181c */
[C---:B------:R-:W-:Y:S01]  /*1e320*/  HMMA.16816.F32 R24, R172.reuse, R6, R24 ;  /* 0x00000006ac18723c */ /* 0x040fe20000001818 */
[----:B------:R-:W1:Y:S07]  /*1e330*/  LDSM.16.M88.4 R4, [R167+0xe000] ;  /* 0x00e00000a704783b */ /* 0x000e6e0000000200 */
[----:B----4-:R-:W-:Y:S08]  /*1e340*/  HMMA.16816.F32 R192, R172, R178, R192 ;  /* 0x000000b2acc0723c */ /* 0x010ff000000018c0 */
[C---:B---3--:R-:W-:Y:S08]  /*1e350*/  HMMA.16816.F32 R168, R196.reuse, R188, R168 ;  /* 0x000000bcc4a8723c */ /* 0x048ff000000018a8 */
[C---:B------:R-:W-:Y:S08]  /*1e360*/  HMMA.16816.F32 R32, R196.reuse, R190, R32 ;  /* 0x000000bec420723c */ /* 0x040ff00000001820 */
[----:B-----5:R-:W-:Y:S08]  /*1e370*/  HMMA.16816.F32 R192, R196, R14, R192 ;  /* 0x0000000ec4c0723c */ /* 0x020ff000000018c0 */
[----:B------:R-:W-:Y:S08]  /*1e380*/  HMMA.16816.F32 R20, R172, R184, R20 ;  /* 0x000000b8ac14723c */ /* 0x000ff00000001814 */
[----:B-1----:R-:W-:Y:S01]  /*1e390*/  HMMA.16816.F32 R168, R8, R4, R168 ;  /* 0x0000000408a8723c */ /* 0x002fe200000018a8 */
        /* <DEDUP_REMOVED lines=11> */
[----:B------:R-:W-:-:S03]  /*1e450*/  I2FP.F32.S32 R177, R4 ;  /* 0x0000000400b17245 */ /* 0x000fc60000201400 */
[----:B------:R-:W-:Y:S01]  /*1e460*/  HMMA.16816.F32 R192, R8, R182, R192 ;  /* 0x000000b608c0723c */ /* 0x000fe200000018c0 */
[----:B------:R-:W-:Y:S01]  /*1e470*/  FSEL R15, R168, -INF , !P2 ;  /* 0xff800000a80f7808 */ /* 0x000fe20005000000 */
[C---:B------:R-:W-:Y:S01]  /*1e480*/  VIADD R168, R14.reuse, 0xffffff88 ;  /* 0xffffff880ea87836 */ /* 0x040fe20000000000 */
[----:B------:R-:W-:Y:S01]  /*1e490*/  ISETP.GE.AND P2, PT, R5, R2, PT ;  /* 0x000000020500720c */ /* 0x000fe20003f46270 */
[----:B------:R-:W-:-:S03]  /*1e4a0*/  VIADD R5, R14, 0xffffff81 ;  /* 0xffffff810e057836 */ /* 0x000fc60000000000 */
[----:B------:R-:W-:Y:S01]  /*1e4b0*/  FSEL R187, R170, -INF , !P2 ;  /* 0xff800000aabb7808 */ /* 0x000fe20005000000 */
[----:B------:R-:W-:Y:S01]  /*1e4c0*/  HMMA.16816.F32 R32, R8, R6, R32 ;  /* 0x000000060820723c */ /* 0x000fe20000001820 */
[----:B------:R-:W-:Y:S01]  /*1e4d0*/  ISETP.GE.AND P2, PT, R4, R165, PT ;  /* 0x000000a50400720c */ /* 0x000fe20003f46270 */
[----:B------:R-:W-:Y:S01]  /*1e4e0*/  VIADD R170, R14, 0xffffff89 ;  /* 0xffffff890eaa7836 */ /* 0x000fe20000000000 */
[----:B------:R-:W-:-:S05]  /*1e4f0*/  I2FP.F32.S32 R6, R5 ;  /* 0x0000000500067245 */ /* 0x000fca0000201400 */
[----:B------:R-:W-:Y:S01]  /*1e500*/  HMMA.16816.F32 R28, R196, R204, R28 ;  /* 0x000000ccc41c723c */ /* 0x000fe2000000181c */
[C---:B------:R-:W-:Y:S01]  /*1e510*/  FFMA.FTZ R169, R6.reuse, UR5, R169 ;  /* 0x0000000506a97c23 */ /* 0x040fe200080100a9 */
[----:B------:R-:W-:Y:S01]  /*1e520*/  FFMA.FTZ R171, R6, UR5, R171 ;  /* 0x0000000506ab7c23 */ /* 0x000fe200080100ab */
[C---:B------:R-:W-:Y:S01]  /*1e530*/  FFMA.FTZ R7, R177.reuse, UR5, R192 ;  /* 0x00000005b1077c23 */ /* 0x040fe200080100c0 */
[----:B------:R-:W-:-:S04]  /*1e540*/  FFMA.FTZ R192, R177, UR5, R194 ;  /* 0x00000005b1c07c23 */ /* 0x000fc800080100c2 */
        /* <DEDUP_REMOVED lines=10> */
[----:B------:R1:W2:Y:S01]  /*1e5f0*/  LDSM.16.M88.4 R4, [R167+0xf000] ;  /* 0x00f00000a704783b */ /* 0x0002a20000000200 */
[----:B------:R-:W-:Y:S01]  /*1e600*/  FFMA.FTZ R32, R169, UR5, R32 ;  /* 0x00000005a9207c23 */ /* 0x000fe20008010020 */
[----:B------:R-:W-:Y:S01]  /*1e610*/  FSEL R205, R171, -INF , !P2 ;  /* 0xff800000abcd7808 */ /* 0x000fe20005000000 */
[----:B------:R-:W-:Y:S01]  /*1e620*/  FFMA.FTZ R169, R169, UR5, R34 ;  /* 0x00000005a9a97c23 */ /* 0x000fe20008010022 */
[----:B------:R-:W-:Y:S01]  /*1e630*/  ISETP.GE.AND P2, PT, R168, R165, PT ;  /* 0x000000a5a800720c */ /* 0x000fe20003f46270 */
[----:B------:R-:W-:-:S04]  /*1e640*/  DEPBAR.LE SB0, 0x0 ;  /* 0x000080000000791a */ /* 0x000fc80000000000 */
[----:B------:R-:W-:Y:S01]  /*1e650*/  I2FP.F32.S32 R34, R170 ;  /* 0x000000aa00227245 */ /* 0x000fe20000201400 */
[----:B------:R-:W-:Y:S01]  /*1e660*/  HMMA.16816.F32 R24, R8, R174, R24 ;  /* 0x000000ae0818723c */ /* 0x000fe20000001818 */
[----:B------:R-:W-:Y:S01]  /*1e670*/  FSEL R213, R32, -INF , !P2 ;  /* 0xff80000020d57808 */ /* 0x000fe20005000000 */
[----:B------:R-:W-:Y:S01]  /*1e680*/  VIADD R32, R14, 0xffffff90 ;  /* 0xffffff900e207836 */ /* 0x000fe20000000000 */
[----:B------:R-:W-:Y:S01]  /*1e690*/  BAR.SYNC.DEFER_BLOCKING 0x0 ;  /* 0x0000000000007b1d */ /* 0x000fe20000010000 */
[----:B------:R-:W-:Y:S01]  /*1e6a0*/  ISETP.GE.AND P2, PT, R168, R2, PT ;  /* 0x00000002a800720c */ /* 0x000fe20003f46270 */
[C---:B------:R-:W-:Y:S01]  /*1e6b0*/  FFMA.FTZ R209, R34.reuse, UR5, R33 ;  /* 0x0000000522d17c23 */ /* 0x040fe20008010021 */
[----:B------:R-:W-:Y:S01]  /*1e6c0*/  FFMA.FTZ R35, R34, UR5, R35 ;  /* 0x0000000522237c23 */ /* 0x000fe20008010023 */
[----:B------:R-:W-:Y:S01]  /*1e6d0*/  VIADD R34, R14, 0xffffff91 ;  /* 0xffffff910e227836 */ /* 0x000fe20000000000 */
[----:B------:R-:W-:Y:S01]  /*1e6e0*/  FSEL R33, R169, -INF , !P2 ;  /* 0xff800000a9217808 */ /* 0x000fe20005000000 */
[----:B------:R-:W-:Y:S01]  /*1e6f0*/  HMMA.16816.F32 R16, R196, R210, R16 ;  /* 0x000000d2c410723c */ /* 0x000fe20000001810 */
[----:B------:R-:W-:-:S02]  /*1e700*/  ISETP.GE.AND P2, PT, R170, R165, PT ;  /* 0x000000a5aa00720c */ /* 0x000fc40003f46270 */
[----:B-1----:R-:W-:Y:S02]  /*1e710*/  I2FP.F32.S32 R167, R32 ;  /* 0x0000002000a77245 */ /* 0x002fe40000201400 */
[----:B------:R-:W-:Y:S02]  /*1e720*/  FSEL R209, R209, -INF , !P2 ;  /* 0xff800000d1d17808 */ /* 0x000fe40005000000 */
[----:B------:R-:W-:Y:S01]  /*1e730*/  ISETP.GE.AND P2, PT, R170, R2, PT ;  /* 0x00000002aa00720c */ /* 0x000fe20003f46270 */
[C---:B------:R-:W-:Y:S01]  /*1e740*/  FFMA.FTZ R28, R167.reuse, UR5, R28 ;  /* 0x00000005a71c7c23 */ /* 0x040fe2000801001c */
[----:B------:R-:W-:Y:S01]  /*1e750*/  FFMA.FTZ R167, R167, UR5, R30 ;  /* 0x00000005a7a77c23 */ /* 0x000fe2000801001e */
[----:B------:R-:W-:Y:S01]  /*1e760*/  I2FP.F32.S32 R30, R34 ;  /* 0x00000022001e7245 */ /* 0x000fe20000201400 */
[----:B------:R-:W-:Y:S01]  /*1e770*/  HMMA.16816.F32 R200, R196, R12, R200 ;  /* 0x0000000cc4c8723c */ /* 0x000fe200000018c8 */
[----:B------:R-:W-:Y:S02]  /*1e780*/  FSEL R35, R35, -INF , !P2 ;  /* 0xff80000023237808 */ /* 0x000fe40005000000 */
[----:B------:R-:W-:Y:S01]  /*1e790*/  ISETP.GE.AND P2, PT, R32, R165, PT ;  /* 0x000000a52000720c */ /* 0x000fe20003f46270 */
[C---:B------:R-:W-:Y:S01]  /*1e7a0*/  FFMA.FTZ R177, R30.reuse, UR5, R29 ;  /* 0x000000051eb17c23 */ /* 0x040fe2000801001d */
[----:B------:R-:W-:-:S02]  /*1e7b0*/  FFMA.FTZ R31, R30, UR5, R31 ;  /* 0x000000051e1f7c23 */ /* 0x000fc4000801001f */
[----:B------:R-:W-:Y:S01]  /*1e7c0*/  FSEL R173, R28, -INF , !P2 ;  /* 0xff8000001cad7808 */ /* 0x000fe20005000000 */
[----:B------:R-:W-:Y:S01]  /*1e7d0*/  VIADD R28, R14, 0xffffff98 ;  /* 0xffffff980e1c7836 */ /* 0x000fe20000000000 */
[----:B------:R-:W-:Y:S01]  /*1e7e0*/  ISETP.GE.AND P2, PT, R32, R2, PT ;  /* 0x000000022000720c */ /* 0x000fe20003f46270 */
[C---:B--2---:R-:W-:Y:S01]  /*1e7f0*/  HMMA.16816.F32 R20, R8.reuse, R4, R20 ;  /* 0x000000040814723c */ /* 0x044fe20000001814 */
[C---:B------:R-:W-:Y:S02]  /*1e800*/  VIADD R4, R14.reuse, 0xffffff99 ;  /* 0xffffff990e047836 */ /* 0x040fe40000000000 */
[----:B------:R-:W-:Y:S01]  /*1e810*/  FSEL R167, R167, -INF , !P2 ;  /* 0xff800000a7a77808 */ /* 0x000fe20005000000 */
[----:B------:R-:W-:Y:S01]  /*1e820*/  VIADD R5, R14, 0xffffffa0 ;  /* 0xffffffa00e057836 */ /* 0x000fe20000000000 */
[----:B------:R-:W-:Y:S02]  /*1e830*/  ISETP.GE.AND P2, PT, R34, R165, PT ;  /* 0x000000a52200720c */ /* 0x000fe40003f46270 */
[----:B------:R-:W-:Y:S01]  /*1e840*/  I2FP.F32.S32 R29, R28 ;  /* 0x0000001c001d7245 */ /* 0x000fe20000201400 */
[----:B------:R-:W-:Y:S01]  /*1e850*/  HMMA.16816.F32 R16, R8, R6, R16 ;  /* 0x000000060810723c */ /* 0x000fe20000001810 */
[----:B------:R-:W-:Y:S01]  /*1e860*/  FSEL R177, R177, -INF , !P2 ;  /* 0xff800000b1b17808 */ /* 0x000fe20005000000 */
[----:B------:R-:W-:Y:S01]  /*1e870*/  VIADD R6, R14, 0xffffffa1 ;  /* 0xffffffa10e067836 */ /* 0x000fe20000000000 */
[----:B------:R-:W-:Y:S01]  /*1e880*/  ISETP.GE.AND P2, PT, R34, R2, PT ;  /* 0x000000022200720c */ /* 0x000fe20003f46270 */
[C---:B------:R-:W-:Y:S01]  /*1e890*/  FFMA.FTZ R179, R29.reuse, UR5, R24 ;  /* 0x000000051db37c23 */ /* 0x040fe20008010018 */
[----:B------:R-:W-:Y:S01]  /*1e8a0*/  FFMA.FTZ R26, R29, UR5, R26 ;  /* 0x000000051d1a7c23 */ /* 0x000fe2000801001a */
[----:B------:R-:W-:-:S02]  /*1e8b0*/  I2FP.F32.S32 R24, R4 ;  /* 0x0000000400187245 */ /* 0x000fc40000201400 */
[----:B------:R-:W-:Y:S01]  /*1e8c0*/  FSEL R169, R31, -INF , !P2 ;  /* 0xff8000001fa97808 */ /* 0x000fe20005000000 */
[----:B------:R-:W-:Y:S01]  /*1e8d0*/  HMMA.16816.F32 R200, R8, R180, R200 ;  /* 0x000000b408c8723c */ /* 0x000fe200000018c8 */
[----:B------:R-:W-:Y:S01]  /*1e8e0*/  ISETP.GE.AND P2, PT, R28, R165, PT ;  /* 0x000000a51c00720c */ /* 0x000fe20003f46270 */
[C---:B------:R-:W-:Y:S01]  /*1e8f0*/  FFMA.FTZ R25, R24.reuse, UR5, R25 ;  /* 0x0000000518197c23 */ /* 0x040fe20008010019 */
[----:B------:R-:W-:Y:S01]  /*1e900*/  FFMA.FTZ R27, R24, UR5, R27 ;  /* 0x00000005181b7c23 */ /* 0x000fe2000801001b */
[----:B------:R-:W-:Y:S02]  /*1e910*/  I2FP.F32.S32 R13, R5 ;  /* 0x00000005000d7245 */ /* 0x000fe40000201400 */
[----:B------:R-:W-:Y:S02]  /*1e920*/  FSEL R179, R179, -INF , !P2 ;  /* 0xff800000b3b37808 */ /* 0x000fe40005000000 */
[----:B------:R-:W-:Y:S01]  /*1e930*/  ISETP.GE.AND P2, PT, R28, R2, PT ;  /* 0x000000021c00720c */ /* 0x000fe20003f46270 */
[C---:B------:R-:W-:Y:S01]  /*1e940*/  FFMA.FTZ R20, R13.reuse, UR5, R20 ;  /* 0x000000050d147c23 */ /* 0x040fe20008010014 */
[----:B------:R-:W-:Y:S01]  /*1e950*/  FFMA.FTZ R22, R13, UR5, R22 ;  /* 0x000000050d167c23 */ /* 0x000fe20008010016 */
[----:B------:R-:W-:-:S02]  /*1e960*/  I2FP.F32.S32 R12, R6 ;  /* 0x00000006000c7245 */ /* 0x000fc40000201400 */
[----:B------:R-:W-:Y:S02]  /*1e970*/  FSEL R171, R26, -INF , !P2 ;  /* 0xff8000001aab7808 */ /* 0x000fe40005000000 */
[----:B------:R-:W-:Y:S01]  /*1e980*/  ISETP.GE.AND P2, PT, R4, R165, PT ;  /* 0x000000a50400720c */ /* 0x000fe20003f46270 */
[C---:B------:R-:W-:Y:S01]  /*1e990*/  FFMA.FTZ R21, R12.reuse, UR5, R21 ;  /* 0x000000050c157c23 */ /* 0x040fe20008010015 */
[----:B------:R-:W-:Y:S02]  /*1e9a0*/  FFMA.FTZ R23, R12, UR5, R23 ;  /* 0x000000050c177c23 */ /* 0x000fe40008010017 */
[----:B------:R-:W-:Y:S02]  /*1e9b0*/  FSEL R185, R25, -INF , !P2 ;  /* 0xff80000019b97808 */ /* 0x000fe40005000000 */
        /* <DEDUP_REMOVED lines=119> */
.L_x_3722:
        /* <DEDUP_REMOVED lines=8> */
.L_x_3723:
        /* <DEDUP_REMOVED lines=92> */
.L_x_3721:
        /* <DEDUP_REMOVED lines=26> */
[----:B------:R-:W-:-:S03]  /*1f910*/  IADD3 R193, PT, PT, R24, R221, RZ ;  /* 0x000000dd18c17210 */ /* 0x000fc60007ffe0ff */
[----:B------:R-:W-:Y:S04]  /*1f920*/  LDSM.16.MT88.4 R28, [R215] ;  /* 0x00000000d71c783b */ /* 0x000fe80000004200 */
        /* <DEDUP_REMOVED lines=18> */
[----:B------:R-:W-:Y:S01]  /*1fa50*/  FMUL.FTZ R203, R5, UR6 ;  /* 0x0000000605cb7c20 */ /* 0x000fe20008410000 */
[----:B------:R-:W-:Y:S01]  /*1fa60*/  FFMA.FTZ R197, R205, UR6, -R222 ;  /* 0x00000006cdc57c23 */ /* 0x000fe200080108de */
[----:B------:R-:W-:Y:S01]  /*1fa70*/  FMUL.FTZ R3, R3, UR6 ;  /* 0x0000000603037c20 */ /* 0x000fe20008410000 */
[----:B------:R-:W-:Y:S01]  /*1fa80*/  IADD3 R205, PT, PT, R24, R215, RZ ;  /* 0x000000d718cd7210 */ /* 0x000fe20007ffe0ff */
[--C-:B------:R-:W-:Y:S01]  /*1fa90*/  FFMA.FTZ R198, R15, UR6, -R224.reuse ;  /* 0x000000060fc67c23 */ /* 0x100fe200080108e0 */
[--C-:B------:R-:W-:Y:S01]  /*1faa0*/  FFMA.FTZ R196, R207, UR6, -R224.reuse ;  /* 0x00000006cfc47c23 */ /* 0x100fe200080108e0 */
[----:B------:R-:W1:Y:S01]  /*1fab0*/  MUFU.EX2 R203, R203 ;  /* 0x000000cb00cb7308 */ /* 0x000e620000000800 */
[--C-:B------:R-:W-:Y:S01]  /*1fac0*/  FFMA.FTZ R202, R213, UR6, -R224.reuse ;  /* 0x00000006d5ca7c23 */ /* 0x100fe200080108e0 */
[----:B------:R-:W-:Y:S01]  /*1fad0*/  FFMA.FTZ R199, R209, UR6, -R224 ;  /* 0x00000006d1c77c23 */ /* 0x000fe200080108e0 */
[--C-:B------:R-:W-:Y:S01]  /*1fae0*/  FFMA.FTZ R200, R187, UR6, -R222.reuse ;  /* 0x00000006bbc87c23 */ /* 0x100fe200080108de */
[----:B------:R-:W2:Y:S01]  /*1faf0*/  MUFU.EX2 R3, R3 ;  /* 0x0000000300037308 */ /* 0x000ea20000000800 */
[--C-:B------:R-:W-:Y:S01]  /*1fb00*/  FFMA.FTZ R201, R33, UR6, -R222.reuse ;  /* 0x0000000621c97c23 */ /* 0x100fe200080108de */
[----:B------:R-:W-:Y:S01]  /*1fb10*/  FFMA.FTZ R204, R35, UR6, -R222 ;  /* 0x0000000623cc7c23 */ /* 0x000fe200080108de */
[----:B------:R-:W-:Y:S01]  /*1fb20*/  LDSM.16.MT88.4 R12, [R221+0x10000] ;  /* 0x01000000dd0c783b */ /* 0x000fe20000004200 */
[----:B------:R-:W-:Y:S01]  /*1fb30*/  MUFU.EX2 R198, R198 ;  /* 0x000000c600c67308 */ /* 0x000fe20000000800 */
[----:B------:R-:W-:Y:S01]  /*1fb40*/  FFMA.FTZ R213, R173, UR6, -R224 ;  /* 0x00000006add57c23 */ /* 0x000fe200080108e0 */
[----:B------:R-:W-:Y:S01]  /*1fb50*/  FFMA.FTZ R214, R175, UR6, -R222 ;  /* 0x00000006afd67c23 */ /* 0x000fe200080108de */
[--C-:B------:R-:W-:Y:S01]  /*1fb60*/  FFMA.FTZ R210, R177, UR6, -R224.reuse ;  /* 0x00000006b1d27c23 */ /* 0x100fe200080108e0 */
[----:B------:R-:W3:Y:S01]  /*1fb70*/  MUFU.EX2 R196, R196 ;  /* 0x000000c400c47308 */ /* 0x000ee20000000800 */
[----:B------:R-:W-:Y:S01]  /*1fb80*/  LDSM.16.MT88.4 R172, [R205+0x2800] ;  /* 0x00280000cdac783b */ /* 0x000fe20000004200 */
[-C--:B-1----:R-:W-:Y:S01]  /*1fb90*/  FMUL.FTZ R16, R36, R203.reuse ;  /* 0x000000cb24107220 */ /* 0x082fe20000410000 */
[-C--:B------:R-:W-:Y:S01]  /*1fba0*/  FMUL.FTZ R17, R37, R203.reuse ;  /* 0x000000cb25117220 */ /* 0x080fe20000410000 */
[-C--:B------:R-:W-:Y:S01]  /*1fbb0*/  FMUL.FTZ R24, R44, R203.reuse ;  /* 0x000000cb2c187220 */ /* 0x080fe20000410000 */
[----:B------:R-:W-:Y:S01]  /*1fbc0*/  FMUL.FTZ R25, R45, R203 ;  /* 0x000000cb2d197220 */ /* 0x000fe20000410000 */
[-C--:B--2---:R-:W-:Y:S01]  /*1fbd0*/  FMUL.FTZ R18, R38, R3.reuse ;  /* 0x0000000326127220 */ /* 0x084fe20000410000 */
[-C--:B------:R-:W-:Y:S01]  /*1fbe0*/  FMUL.FTZ R19, R39, R3.reuse ;  /* 0x0000000327137220 */ /* 0x080fe20000410000 */
[-C--:B------:R-:W-:Y:S01]  /*1fbf0*/  FMUL.FTZ R26, R46, R3.reuse ;  /* 0x000000032e1a7220 */ /* 0x080fe20000410000 */
[----:B------:R-:W-:Y:S01]  /*1fc00*/  FMUL.FTZ R27, R47, R3 ;  /* 0x000000032f1b7220 */ /* 0x000fe20000410000 */
[----:B------:R-:W1:Y:S01]  /*1fc10*/  LDSM.16.MT88.4 R36, [R205] ;  /* 0x00000000cd24783b */ /* 0x000e620000004200 */
[----:B------:R-:W-:Y:S01]  /*1fc20*/  MUFU.EX2 R202, R202 ;  /* 0x000000ca00ca7308 */ /* 0x000fe20000000800 */
[-C--:B------:R-:W-:Y:S01]  /*1fc30*/  FMUL.FTZ R32, R52, R203.reuse ;  /* 0x000000cb34207220 */ /* 0x080fe20000410000 */
[----:B------:R-:W-:Y:S01]  /*1fc40*/  FMUL.FTZ R33, R53, R203 ;  /* 0x000000cb35217220 */ /* 0x000fe20000410000 */
[----:B------:R-:W2:Y:S01]  /*1fc50*/  LDSM.16.MT88.4 R44, [R221+0x12000] ;  /* 0x01200000dd2c783b */ /* 0x000ea20000004200 */
[----:B------:R-:W4:Y:S01]  /*1fc60*/  MUFU.EX2 R199, R199 ;  /* 0x000000c700c77308 */ /* 0x000f220000000800 */
[----:B---3--:R-:W-:Y:S01]  /*1fc70*/  F2FP.F16.F32.PACK_AB R4, R196, R198 ;  /* 0x000000c6c404723e */ /* 0x008fe200000000ff */
[-C--:B------:R-:W-:Y:S01]  /*1fc80*/  FMUL.FTZ R34, R54, R3.reuse ;  /* 0x0000000336227220 */ /* 0x080fe20000410000 */
[----:B------:R-:W-:Y:S01]  /*1fc90*/  FMUL.FTZ R35, R55, R3 ;  /* 0x0000000337237220 */ /* 0x000fe20000410000 */
[----:B------:R-:W-:Y:S01]  /*1fca0*/  MUFU.EX2 R200, R200 ;  /* 0x000000c800c87308 */ /* 0x000fe20000000800 */
[-C--:B------:R-:W-:Y:S01]  /*1fcb0*/  FMUL.FTZ R48, R48, R203.reuse ;  /* 0x000000cb30307220 */ /* 0x080fe20000410000 */
[----:B------:R-:W-:Y:S01]  /*1fcc0*/  FMUL.FTZ R49, R49, R203 ;  /* 0x000000cb31317220 */ /* 0x000fe20000410000 */
[-C--:B------:R-:W-:Y:S01]  /*1fcd0*/  FMUL.FTZ R50, R50, R3.reuse ;  /* 0x0000000332327220 */ /* 0x080fe20000410000 */
[----:B------:R-:W3:Y:S01]  /*1fce0*/  MUFU.EX2 R197, R197 ;  /* 0x000000c500c57308 */ /* 0x000ee20000000800 */
[----:B------:R-:W-:Y:S01]  /*1fcf0*/  FMUL.FTZ R51, R51, R3 ;  /* 0x0000000333337220 */ /* 0x000fe20000410000 */
[----:B------:R-:W5:Y:S01]  /*1fd00*/  LDSM.16.MT88.4 R52, [R193+0x12000] ;  /* 0x01200000c134783b */ /* 0x000f620000004200 */
[-C--:B------:R-:W-:Y:S01]  /*1fd10*/  FMUL.FTZ R40, R40, R203.reuse ;  /* 0x000000cb28287220 */ /* 0x080fe20000410000 */
[----:B------:R-:W-:Y:S01]  /*1fd20*/  MUFU.EX2 R201, R201 ;  /* 0x000000c900c97308 */ /* 0x000fe20000000800 */
[----:B------:R-:W-:Y:S01]  /*1fd30*/  FMUL.FTZ R41, R41, R203 ;  /* 0x000000cb29297220 */ /* 0x000fe20000410000 */
[----:B----4-:R-:W-:Y:S01]  /*1fd40*/  F2FP.F16.F32.PACK_AB R6, R199, R202 ;  /* 0x000000cac706723e */ /* 0x010fe200000000ff */
[-C--:B------:R-:W-:Y:S01]  /*1fd50*/  FMUL.FTZ R42, R42, R3.reuse ;  /* 0x000000032a2a7220 */ /* 0x080fe20000410000 */
[----:B------:R-:W4:Y:S01]  /*1fd60*/  MUFU.EX2 R204, R204 ;  /* 0x000000cc00cc7308 */ /* 0x000f220000000800 */
[----:B------:R-:W-:Y:S01]  /*1fd70*/  FMUL.FTZ R43, R43, R3 ;  /* 0x000000032b2b7220 */ /* 0x000fe20000410000 */
[-C--:B------:R-:W-:Y:S01]  /*1fd80*/  FMUL.FTZ R56, R56, R203.reuse ;  /* 0x000000cb38387220 */ /* 0x080fe20000410000 */
[----:B------:R-:W-:Y:S01]  /*1fd90*/  FMUL.FTZ R57, R57, R203 ;  /* 0x000000cb39397220 */ /* 0x000fe20000410000 */
[-C--:B------:R-:W-:Y:S01]  /*1fda0*/  FMUL.FTZ R58, R58, R3.reuse ;  /* 0x000000033a3a7220 */ /* 0x080fe20000410000 */
[----:B------:R-:W-:Y:S01]  /*1fdb0*/  FMUL.FTZ R59, R59, R3 ;  /* 0x000000033b3b7220 */ /* 0x000fe20000410000 */
[----:B---3--:R-:W-:Y:S01]  /*1fdc0*/  F2FP.F16.F32.PACK_AB R5, R197, R200 ;  /* 0x000000c8c505723e */ /* 0x008fe200000000ff */
[-C--:B------:R-:W-:Y:S01]  /*1fdd0*/  FMUL.FTZ R64, R64, R203.reuse ;  /* 0x000000cb40407220 */ /* 0x080fe20000410000 */
[----:B------:R-:W-:Y:S01]  /*1fde0*/  FMUL.FTZ R65, R65, R203 ;  /* 0x000000cb41417220 */ /* 0x000fe20000410000 */
[-C--:B------:R-:W-:Y:S01]  /*1fdf0*/  FMUL.FTZ R66, R66, R3.reuse ;  /* 0x0000000342427220 */ /* 0x080fe20000410000 */
[----:B------:R-:W-:Y:S01]  /*1fe00*/  FMUL.FTZ R67, R67, R3 ;  /* 0x0000000343437220 */ /* 0x000fe20000410000 */
[-C--:B------:R-:W-:Y:S01]  /*1fe10*/  FMUL.FTZ R72, R72, R203.reuse ;  /* 0x000000cb48487220 */ /* 0x080fe20000410000 */
[----:B------:R-:W-:Y:S01]  /*1fe20*/  FMUL.FTZ R73, R73, R203 ;  /* 0x000000cb49497220 */ /* 0x000fe20000410000 */
[----:B------:R-:W-:Y:S01]  /*1fe30*/  FMUL.FTZ R74, R74, R3 ;  /* 0x000000034a4a7220 */ /* 0x000fe20000410000 */
[----:B----4-:R-:W-:Y:S01]  /*1fe40*/  F2FP.F16.F32.PACK_AB R7, R204, R201 ;  /* 0x000000c9cc07723e */ /* 0x010fe200000000ff */
        /* <DEDUP_REMOVED lines=20> */
[----:B------:R-:W3:Y:S01]  /*1ff90*/  LDSM.16.MT88.4 R68, [R205+0x2000] ;  /* 0x00200000cd44783b */ /* 0x000ee20000004200 */
        /* <DEDUP_REMOVED lines=10> */
[-C--:B------:R-:W-:Y:S01]  /*20040*/  FMUL.FTZ R40, R60, R203.reuse ;  /* 0x000000cb3c287220 */ /* 0x080fe20000410000 */
[----:B------:R-:W-:Y:S01]  /*20050*/  FMUL.FTZ R41, R61, R203 ;  /* 0x000000cb3d297220 */ /* 0x000fe20000410000 */
[-C--:B------:R-:W-:Y:S01]  /*20060*/  FMUL.FTZ R42, R62, R3.reuse ;  /* 0x000000033e2a7220 */ /* 0x080fe20000410000 */
[----:B------:R-:W-:Y:S01]  /*20070*/  FMUL.FTZ R43, R63, R3 ;  /* 0x000000033f2b7220 */ /* 0x000fe20000410000 */
[----:B------:R-:W-:Y:S01]  /*20080*/  FMUL.FTZ R129, R129, R203 ;  /* 0x000000cb81817220 */ /* 0x000fe20000410000 */
[----:B------:R-:W4:Y:S01]  /*20090*/  LDSM.16.MT88.4 R60, [R215+0x2000] ;  /* 0x00200000d73c783b */ /* 0x000f220000004200 */
        /* <DEDUP_REMOVED lines=23> */
[----:B------:R-:W1:Y:S01]  /*20210*/  LDSM.16.MT88.4 R76, [R221+0x14000] ;  /* 0x01400000dd4c783b */ /* 0x000e620000004200 */
[----:B------:R-:W-:Y:S01]  /*20220*/  FMUL.FTZ R10, R162, R3 ;  /* 0x00000003a20a7220 */ /* 0x000fe20000410000 */
[C---:B------:R-:W-:Y:S01]  /*20230*/  HMMA.16816.F32 R44, R4.reuse, R46, R64 ;  /* 0x0000002e042c723c */ /* 0x040fe20000001840 */
[-C--:B------:R-:W-:Y:S01]  /*20240*/  FMUL.FTZ R64, R84, R203.reuse ;  /* 0x000000cb54407220 */ /* 0x080fe20000410000 */
[----:B------:R-:W-:Y:S01]  /*20250*/  FMUL.FTZ R65, R85, R203 ;  /* 0x000000cb55417220 */ /* 0x000fe20000410000 */
[-C--:B------:R-:W-:Y:S01]  /*20260*/  FMUL.FTZ R66, R86, R3.reuse ;  /* 0x0000000356427220 */ /* 0x080fe20000410000 */
[-C--:B------:R-:W-:Y:S01]  /*20270*/  FMUL.FTZ R67, R87, R3.reuse ;  /* 0x0000000357437220 */ /* 0x080fe20000410000 */
[----:B------:R-:W-:Y:S01]  /*20280*/  FMUL.FTZ R11, R163, R3 ;  /* 0x00000003a30b7220 */ /* 0x000fe20000410000 */
[----:B------:R-:W2:Y:S01]  /*20290*/  LDSM.16.MT88.4 R84, [R193+0x14000] ;  /* 0x01400000c154783b */ /* 0x000ea20000004200 */
[--C-:B------:R-:W-:Y:S01]  /*202a0*/  FFMA.FTZ R209, R179, UR6, -R224.reuse ;  /* 0x00000006b3d17c23 */ /* 0x100fe200080108e0 */
[C---:B-----5:R-:W-:Y:S01]  /*202b0*/  HMMA.16816.F32 R48, R4.reuse, R52, R48 ;  /* 0x000000340430723c */ /* 0x060fe20000001830 */
[----:B------:R-:W-:Y:S01]  /*202c0*/  FFMA.FTZ R206, R185, UR6, -R224 ;  /* 0x00000006b9ce7c23 */ /* 0x000fe200080108e0 */
[--C-:B------:R-:W-:Y:S01]  /*202d0*/  FFMA.FTZ R208, R167, UR6, -R222.reuse ;  /* 0x00000006a7d07c23 */ /* 0x100fe200080108de */
[--C-:B------:R-:W-:Y:S01]  /*202e0*/  FFMA.FTZ R211, R169, UR6, -R222.reuse ;  /* 0x00000006a9d37c23 */ /* 0x100fe200080108de */
[----:B------:R-:W-:Y:S01]  /*202f0*/  FFMA.FTZ R207, R171, UR6, -R222 ;  /* 0x00000006abcf7c23 */ /* 0x000fe200080108de */
[-C--:B------:R-:W-:Y:S01]  /*20300*/  FMUL.FTZ R156, R156, R203.reuse ;  /* 0x000000cb9c9c7220 */ /* 0x080fe20000410000 */
[----:B------:R-:W-:Y:S01]  /*20310*/  FMUL.FTZ R157, R157, R203 ;  /* 0x000000cb9d9d7220 */ /* 0x000fe20000410000 */
[----:B------:R-:W-:Y:S01]  /*20320*/  FMUL.FTZ R158, R158, R3 ;  /* 0x000000039e9e7220 */ /* 0x000fe20000410000 */
[C---:B------:R-:W-:Y:S01]  /*20330*/  HMMA.16816.F32 R52, R4.reuse, R54, R72 ;  /* 0x000000360434723c */ /* 0x040fe20000001848 */
[-C--:B------:R-:W-:Y:S01]  /*20340*/  FMUL.FTZ R72, R92, R203.reuse ;  /* 0x000000cb5c487220 */ /* 0x080fe20000410000 */
[----:B------:R-:W-:Y:S01]  /*20350*/  FMUL.FTZ R73, R93, R203 ;  /* 0x000000cb5d497220 */ /* 0x000fe20000410000 */
[-C--:B------:R-:W-:Y:S01]  /*20360*/  FMUL.FTZ R74, R94, R3.reuse ;  /* 0x000000035e4a7220 */ /* 0x080fe20000410000 */
[-C--:B------:R-:W-:Y:S01]  /*20370*/  FMUL.FTZ R75, R95, R3.reuse ;  /* 0x000000035f4b7220 */ /* 0x080fe20000410000 */
[----:B------:R-:W-:Y:S01]  /*20380*/  FMUL.FTZ R159, R159, R3 ;  /* 0x000000039f9f7220 */ /* 0x000fe20000410000 */
[----:B------:R-:W5:Y:S01]  /*20390*/  LDSM.16.MT88.4 R92, [R215+0x4000] ;  /* 0x00400000d75c783b */ /* 0x000f620000004200 */
[----:B------:R-:W-:Y:S01]  /*203a0*/  MUFU.EX2 R213, R213 ;  /* 0x000000d500d57308 */ /* 0x000fe20000000800 */
[C---:B---3--:R-:W-:Y:S01]  /*203b0*/  HMMA.16816.F32 R64, R4.reuse, R68, R64 ;  /* 0x000000440440723c */ /* 0x048fe20000001840 */
[--C-:B------:R-:W-:Y:S01]  /*203c0*/  FFMA.FTZ R232, R243, UR6, -R224.reuse ;  /* 0x00000006f3e87c23 */ /* 0x100fe200080108e0 */
[----:B------:R-:W-:Y:S01]  /*203d0*/  LDSM.16.MT88.4 R164, [R221+0x14800] ;  /* 0x01480000dda4783b */ /* 0x000fe20000004200 */
[----:B------:R-:W3:Y:S01]  /*203e0*/  MUFU.EX2 R210, R210 ;  /* 0x000000d200d27308 */ /* 0x000ee20000000800 */
[--C-:B------:R-:W-:Y:S01]  /*203f0*/  FFMA.FTZ R243, R245, UR6, -R224.reuse ;  /* 0x00000006f5f37c23 */ /* 0x100fe200080108e0 */
[--C-:B------:R-:W-:Y:S01]  /*20400*/  FFMA.FTZ R245, R247, UR6, -R224.reuse ;  /* 0x00000006f7f57c23 */ /* 0x100fe200080108e0 */
[----:B------:R-:W-:Y:S01]  /*20410*/  LDSM.16.MT88.4 R168, [R215+0x4800] ;  /* 0x00480000d7a8783b */ /* 0x000fe20000004200 */
[----:B------:R-:W-:Y:S01]  /*20420*/  MUFU.EX2 R209, R209 ;  /* 0x000000d100d17308 */ /* 0x000fe20000000800 */
[C---:B------:R-:W-:Y:S01]  /*20430*/  HMMA.16816.F32 R68, R4.reuse, R70, R88 ;  /* 0x000000460444723c */ /* 0x040fe20000001858 */
[-C--:B------:R-:W-:Y:S01]  /*20440*/  FMUL.FTZ R88, R108, R203.reuse ;  /* 0x000000cb6c587220 */ /* 0x080fe20000410000 */
[----:B------:R-:W-:Y:S01]  /*20450*/  FMUL.FTZ R89, R109, R203 ;  /* 0x000000cb6d597220 */ /* 0x000fe20000410000 */
[-C--:B------:R-:W-:Y:S01]  /*20460*/  FMUL.FTZ R90, R110, R3.reuse ;  /* 0x000000036e5a7220 */ /* 0x080fe20000410000 */
[----:B------:R-:W-:Y:S01]  /*20470*/  FMUL.FTZ R91, R111, R3 ;  /* 0x000000036f5b7220 */ /* 0x000fe20000410000 */
[----:B------:R-:W-:Y:S01]  /*20480*/  MUFU.EX2 R206, R206 ;  /* 0x000000ce00ce7308 */ /* 0x000fe20000000800 */
[----:B------:R-:W3:Y:S01]  /*20490*/  LDSM.16.MT88.4 R108, [R221+0x16000] ;  /* 0x01600000dd6c783b */ /* 0x000ee20000004200 */
        /* <DEDUP_REMOVED lines=11> */
[----:B------:R-:W-:Y:S01]  /*20550*/  FMUL.FTZ R81, R101, R203 ;  /* 0x000000cb65517220 */ /* 0x000fe20000410000 */
[-C--:B------:R-:W-:Y:S01]  /*20560*/  FMUL.FTZ R82, R102, R3.reuse ;  /* 0x0000000366527220 */ /* 0x080fe20000410000 */
[----:B------:R-:W-:Y:S01]  /*20570*/  FMUL.FTZ R83, R103, R3 ;  /* 0x0000000367537220 */ /* 0x000fe20000410000 */
[----:B------:R-:W-:Y:S01]  /*20580*/  MUFU.EX2 R207, R207 ;  /* 0x000000cf00cf7308 */ /* 0x000fe20000000800 */
[----:B------:R-:W4:Y:S01]  /*20590*/  LDSM.16.MT88.4 R100, [R205+0x4000] ;  /* 0x00400000cd64783b */ /* 0x000f220000004200 */
[----:B------:R-:W-:Y:S01]  /*205a0*/  FFMA.FTZ R247, R189, UR6, -R222 ;  /* 0x00000006bdf77c23 */ /* 0x000fe200080108de */
[C---:B-1----:R-:W-:Y:S01]  /*205b0*/  HMMA.16816.F32 R72, R4.reuse, R76, R72 ;  /* 0x0000004c0448723c */ /* 0x042fe20000001848 */
[----:B------:R-:W1:Y:S01]  /*205c0*/  MUFU.EX2 R214, R214 ;  /* 0x000000d600d67308 */ /* 0x000e620000000800 */
[----:B------:R-:W-:Y:S01]  /*205d0*/  LDSM.16.MT88.4 R184, [R215+0x6800] ;  /* 0x00680000d7b8783b */ /* 0x000fe20000004200 */
[----:B------:R-:W-:Y:S01]  /*205e0*/  FFMA.FTZ R240, R233, UR6, -R224 ;  /* 0x00000006e9f07c23 */ /* 0x000fe200080108e0 */
[----:B------:R-:W-:Y:S01]  /*205f0*/  FFMA.FTZ R242, R219, UR6, -R222 ;  /* 0x00000006dbf27c23 */ /* 0x000fe200080108de */
[----:B------:R-:W-:Y:S01]  /*20600*/  MUFU.EX2 R232, R232 ;  /* 0x000000e800e87308 */ /* 0x000fe20000000800 */
[--C-:B------:R-:W-:Y:S01]  /*20610*/  FFMA.FTZ R239, R239, UR6, -R224.reuse ;  /* 0x00000006efef7c23 */ /* 0x100fe200080108e0 */
[----:B------:R-:W-:Y:S01]  /*20620*/  FFMA.FTZ R194, R194, UR6, -R224 ;  /* 0x00000006c2c27c23 */ /* 0x000fe200080108e0 */
[----:B--2---:R-:W-:Y:S01]  /*20630*/  HMMA.16816.F32 R80, R4, R84, R80 ;  /* 0x000000540450723c */ /* 0x004fe20000001850 */
[----:B------:R-:W2:Y:S01]  /*20640*/  MUFU.EX2 R243, R243 ;  /* 0x000000f300f37308 */ /* 0x000ea20000000800 */
[----:B------:R-:W-:-:S03]  /*20650*/  FFMA.FTZ R192, R192, UR6, -R222 ;  /* 0x00000006c0c07c23 */ /* 0x000fc600080108de */
[----:B------:R-:W-:Y:S03]  /*20660*/  MUFU.EX2 R245, R245 ;  /* 0x000000f500f57308 */ /* 0x000fe60000000800 */
[C---:B------:R-:W-:Y:S01]  /*20670*/  HMMA.16816.F32 R76, R4.reuse, R78, R96 ;  /* 0x0000004e044c723c */ /* 0x040fe20000001860 */
[-C--:B------:R-:W-:Y:S01]  /*20680*/  FMUL.FTZ R96, R116, R203.reuse ;  /* 0x000000cb74607220 */ /* 0x080fe20000410000 */
[----:B------:R-:W-:Y:S01]  /*20690*/  FMUL.FTZ R97, R117, R203 ;  /* 0x000000cb75617220 */ /* 0x000fe20000410000 */
[-C--:B------:R-:W-:Y:S01]  /*206a0*/  FMUL.FTZ R98, R118, R3.reuse ;  /* 0x0000000376627220 */ /* 0x080fe20000410000 */
[----:B------:R-:W-:Y:S01]  /*206b0*/  FMUL.FTZ R99, R119, R3 ;  /* 0x0000000377637220 */ /* 0x000fe20000410000 */
[----:B------:R-:W-:Y:S01]  /*206c0*/  MUFU.EX2 R234, R234 ;  /* 0x000000ea00ea7308 */ /* 0x000fe20000000800 */
[----:B------:R-:W1:Y:S02]  /*206d0*/  LDSM.16.MT88.4 R116, [R193+0x16000] ;  /* 0x01600000c174783b */ /* 0x000e640000004200 */
[C---:B------:R-:W-:Y:S01]  /*206e0*/  HMMA.16816.F32 R84, R4.reuse, R86, R104 ;  /* 0x000000560454723c */ /* 0x040fe20000001868 */
[-C--:B------:R-:W-:Y:S01]  /*206f0*/  FMUL.FTZ R104, R124, R203.reuse ;  /* 0x000000cb7c687220 */ /* 0x080fe20000410000 */
[----:B------:R-:W-:Y:S01]  /*20700*/  FMUL.FTZ R105, R125, R203 ;  /* 0x000000cb7d697220 */ /* 0x000fe20000410000 */
[-C--:B------:R-:W-:Y:S01]  /*20710*/  FMUL.FTZ R106, R126, R3.reuse ;  /* 0x000000037e6a7220 */ /* 0x080fe20000410000 */
[----:B------:R-:W-:Y:S01]  /*20720*/  FMUL.FTZ R107, R127, R3 ;  /* 0x000000037f6b7220 */ /* 0x000fe20000410000 */
[----:B------:R-:W-:Y:S01]  /*20730*/  MUFU.EX2 R238, R238 ;  /* 0x000000ee00ee7308 */ /* 0x000fe20000000800 */
[----:B------:R-:W2:Y:S02]  /*20740*/  LDSM.16.MT88.4 R124, [R215+0x6000] ;  /* 0x00600000d77c783b */ /* 0x000ea40000004200 */
[C---:B-----5:R-:W-:Y:S01]  /*20750*/  HMMA.16816.F32 R88, R4.reuse, R92, R88 ;  /* 0x0000005c0458723c */ /* 0x060fe20000001858 */
[----:B------:R-:W5:Y:S04]  /*20760*/  MUFU.EX2 R241, R241 ;  /* 0x000000f100f17308 */ /* 0x000f680000000800 */
[----:B------:R-:W-:Y:S03]  /*20770*/  MUFU.EX2 R236, R236 ;  /* 0x000000ec00ec7308 */ /* 0x000fe60000000800 */
[C---:B------:R-:W-:Y:S01]  /*20780*/  HMMA.16816.F32 R92, R4.reuse, R94, R112 ;  /* 0x0000005e045c723c */ /* 0x040fe20000001870 */
[-C--:B------:R-:W-:Y:S01]  /*20790*/  FMUL.FTZ R112, R132, R203.reuse ;  /* 0x000000cb84707220 */ /* 0x080fe20000410000 */
[----:B------:R-:W-:Y:S01]  /*207a0*/  FMUL.FTZ R113, R133, R203 ;  /* 0x000000cb85717220 */ /* 0x000fe20000410000 */
[-C--:B------:R-:W-:Y:S01]  /*207b0*/  FMUL.FTZ R114, R134, R3.reuse ;  /* 0x0000000386727220 */ /* 0x080fe20000410000 */
[----:B------:R-:W-:Y:S01]  /*207c0*/  FMUL.FTZ R115, R135, R3 ;  /* 0x0000000387737220 */ /* 0x000fe20000410000 */
[----:B------:R-:W5:Y:S01]  /*207d0*/  MUFU.EX2 R247, R247 ;  /* 0x000000f700f77308 */ /* 0x000f620000000800 */
[----:B------:R-:W5:Y:S02]  /*207e0*/  LDSM.16.MT88.4 R132, [R205+0x6000] ;  /* 0x00600000cd84783b */ /* 0x000f640000004200 */
[C---:B---3--:R-:W-:Y:S01]  /*207f0*/  HMMA.16816.F32 R104, R4.reuse, R108, R104 ;  /* 0x0000006c0468723c */ /* 0x048fe20000001868 */
[----:B------:R-:W-:Y:S04]  /*20800*/  MUFU.EX2 R233, R239 ;  /* 0x000000ef00e97308 */ /* 0x000fe80000000800 */
[----:B------:R-:W3:Y:S03]  /*20810*/  MUFU.EX2 R240, R240 ;  /* 0x000000f000f07308 */ /* 0x000ee60000000800 */
[C---:B------:R-:W-:Y:S01]  /*20820*/  HMMA.16816.F32 R108, R4.reuse, R110, R128 ;  /* 0x0000006e046c723c */ /* 0x040fe20000001880 */
[-C--:B------:R-:W-:Y:S01]  /*20830*/  FMUL.FTZ R128, R152, R203.reuse ;  /* 0x000000cb98807220 */ /* 0x080fe20000410000 */
[----:B------:R-:W-:Y:S01]  /*20840*/  FMUL.FTZ R129, R153, R203 ;  /* 0x000000cb99817220 */ /* 0x000fe20000410000 */
[-C--:B------:R-:W-:Y:S01]  /*20850*/  FMUL.FTZ R130, R154, R3.reuse ;  /* 0x000000039a827220 */ /* 0x080fe20000410000 */
[----:B------:R-:W-:Y:S01]  /*20860*/  FMUL.FTZ R131, R155, R3 ;  /* 0x000000039b837220 */ /* 0x000fe20000410000 */
[----:B------:R-:W-:Y:S01]  /*20870*/  MUFU.EX2 R242, R242 ;  /* 0x000000f200f27308 */ /* 0x000fe20000000800 */
[----:B------:R-:W3:Y:S02]  /*20880*/  LDSM.16.MT88.4 R152, [R215+0x800] ;  /* 0x00080000d798783b */ /* 0x000ee40000004200 */
[C---:B----4-:R-:W-:Y:S08]  /*20890*/  HMMA.16816.F32 R96, R4.reuse, R100, R96 ;  /* 0x000000640460723c */ /* 0x050ff00000001860 */
[----:B------:R-:W-:Y:S01]  /*208a0*/  HMMA.16816.F32 R100, R4, R102, R120 ;  /* 0x000000660464723c */ /* 0x000fe20000001878 */
[-C--:B------:R-:W-:Y:S01]  /*208b0*/  FMUL.FTZ R120, R140, R203.reuse ;  /* 0x000000cb8c787220 */ /* 0x080fe20000410000 */
[----:B------:R-:W-:Y:S01]  /*208c0*/  FMUL.FTZ R121, R141, R203 ;  /* 0x000000cb8d797220 */ /* 0x000fe20000410000 */
[-C--:B------:R-:W-:Y:S01]  /*208d0*/  FMUL.FTZ R122, R142, R3.reuse ;  /* 0x000000038e7a7220 */ /* 0x080fe20000410000 */
[----:B------:R-:W-:-:S02]  /*208e0*/  FMUL.FTZ R123, R143, R3 ;  /* 0x000000038f7b7220 */ /* 0x000fc40000410000 */
[----:B------:R-:W4:Y:S02]  /*208f0*/  LDSM.16.MT88.4 R140, [R221+0x10800] ;  /* 0x01080000dd8c783b */ /* 0x000f240000004200 */
[C---:B-1----:R-:W-:Y:S08]  /*20900*/  HMMA.16816.F32 R112, R4.reuse, R116, R112 ;  /* 0x000000740470723c */ /* 0x042ff00000001870 */
[C---:B--2---:R-:W-:Y:S08]  /*20910*/  HMMA.16816.F32 R120, R4.reuse, R124, R120 ;  /* 0x0000007c0478723c */ /* 0x044ff00000001878 */
[C---:B------:R-:W-:Y:S01]  /*20920*/  HMMA.16816.F32 R116, R4.reuse, R118, R136 ;  /* 0x000000760474723c */ /* 0x040fe20000001888 */
[----:B------:R-:W1:Y:S07]  /*20930*/  LDSM.16.MT88.4 R136, [R193+0x10800] ;  /* 0x01080000c188783b */ /* 0x000e6e0000004200 */
[C---:B------:R-:W-:Y:S01]  /*20940*/  HMMA.16816.F32 R124, R4.reuse, R126, R144 ;  /* 0x0000007e047c723c */ /* 0x040fe20000001890 */
[-C--:B------:R-:W-:Y:S01]  /*20950*/  FMUL.FTZ R144, R148, R203.reuse ;  /* 0x000000cb94907220 */ /* 0x080fe20000410000 */
[----:B------:R-:W-:Y:S01]  /*20960*/  FMUL.FTZ R145, R149, R203 ;  /* 0x000000cb95917220 */ /* 0x000fe20000410000 */
[-C--:B------:R-:W-:Y:S01]  /*20970*/  FMUL.FTZ R146, R150, R3.reuse ;  /* 0x0000000396927220 */ /* 0x080fe20000410000 */
[----:B------:R-:W-:Y:S01]  /*20980*/  FMUL.FTZ R147, R151, R3 ;  /* 0x0000000397937220 */ /* 0x000fe20000410000 */
[----:B------:R-:W-:Y:S01]  /*20990*/  FFMA.FTZ R203, R237, R203, R198 ;  /* 0x000000cbedcb7223 */ /* 0x000fe200000100c6 */
[----:B------:R-:W2:Y:S02]  /*209a0*/  LDSM.16.MT88.4 R148, [R205+0x800] ;  /* 0x00080000cd94783b */ /* 0x000ea40000004200 */
[----:B------:R-:W-:Y:S01]  /*209b0*/  HMMA.16816.F32 R8, R4, R12, R8 ;  /* 0x0000000c0408723c */ /* 0x000fe20000001808 */
[----:B------:R-:W-:-:S04]  /*209c0*/  FADD.FTZ R203, R196, R203 ;  /* 0x000000cbc4cb7221 */ /* 0x000fc80000010000 */
[----:B------:R-:W-:-:S03]  /*209d0*/  FADD.FTZ R202, R202, R203 ;  /* 0x000000cbcaca7221 */ /* 0x000fc60000010000 */
[----:B------:R-:W-:Y:S01]  /*209e0*/  HMMA.16816.F32 R12, R4, R14, R156 ;  /* 0x0000000e040c723c */ /* 0x000fe2000000189c */
[----:B------:R-:W2:Y:S01]  /*209f0*/  LDSM.16.MT88.4 R156, [R221+0x16800] ;  /* 0x01680000dd9c783b */ /* 0x000ea20000004200 */
[----:B------:R-:W-:-:S06]  /*20a00*/  FADD.FTZ R202, R199, R202 ;  /* 0x000000cac7ca7221 */ /* 0x000fcc0000010000 */
[----:B-----5:R-:W-:Y:S01]  /*20a10*/  HMMA.16816.F32 R128, R4, R132, R128 ;  /* 0x000000840480723c */ /* 0x020fe20000001880 */
[----:B------:R-:W-:Y:S01]  /*20a20*/  F2FP.F16.F32.PACK_AB R132, R210, R213 ;  /* 0x000000d5d284723e */ /* 0x000fe200000000ff */
[----:B------:R-:W-:Y:S01]  /*20a30*/  FADD.FTZ R213, R213, R202 ;  /* 0x000000cad5d57221 */ /* 0x000fe20000010000 */
[----:B------:R-:W-:-:S03]  /*20a40*/  F2FP.F16.F32.PACK_AB R133, R211, R208 ;  /* 0x000000d0d385723e */ /* 0x000fc600000000ff */
[----:B------:R-:W-:Y:S02]  /*20a50*/  FADD.FTZ R210, R210, R213 ;  /* 0x000000d5d2d27221 */ /* 0x000fe40000010000 */
[----:B------:R-:W-:Y:S01]  /*20a60*/  HMMA.16816.F32 R4, R4, R134, R144 ;  /* 0x000000860404723c */ /* 0x000fe20000001890 */
[----:B------:R-:W-:Y:S01]  /*20a70*/  F2FP.F16.F32.PACK_AB R134, R206, R209 ;  /* 0x000000d1ce86723e */ /* 0x000fe200000000ff */
[----:B------:R-:W-:Y:S01]  /*20a80*/  LDSM.16.MT88.4 R144, [R215+0x2800] ;  /* 0x00280000d790783b */ /* 0x000fe20000004200 */
[----:B------:R-:W-:Y:S01]  /*20a90*/  F2FP.F16.F32.PACK_AB R135, R214, R207 ;  /* 0x000000cfd687723e */ /* 0x000fe200000000ff */
[----:B------:R-:W-:-:S04]  /*20aa0*/  FADD.FTZ R209, R209, R210 ;  /* 0x000000d2d1d17221 */ /* 0x000fc80000010000 */
[----:B------:R-:W-:Y:S02]  /*20ab0*/  FADD.FTZ R209, R206, R209 ;  /* 0x000000d1ced17221 */ /* 0x000fe40000010000 */
[C---:B---3--:R-:W-:Y:S08]  /*20ac0*/  HMMA.16816.F32 R24, R132.reuse, R152, R24 ;  /* 0x000000988418723c */ /* 0x048ff00000001818 */
        /* <DEDUP_REMOVED lines=14> */
[----:B------:R-:W5:Y:S07]  /*20bb0*/  LDSM.16.MT88.4 R156, [R221+0x11000] ;  /* 0x01100000dd9c783b */ /* 0x000f6e0000004200 */
[C---:B---3--:R-:W-:Y:S08]  /*20bc0*/  HMMA.16816.F32 R80, R132.reuse, R152, R80 ;  /* 0x000000988450723c */ /* 0x048ff00000001850 */
[C---:B------:R-:W-:Y:S08]  /*20bd0*/  HMMA.16816.F32 R72, R132.reuse, R164, R72 ;  /* 0x000000a48448723c */ /* 0x040ff00000001848 */
[C---:B------:R-:W-:Y:S08]  /*20be0*/  HMMA.16816.F32 R76, R132.reuse, R166, R76 ;  /* 0x000000a6844c723c */ /* 0x040ff0000000184c */
[C---:B------:R-:W-:Y:S01]  /*20bf0*/  HMMA.16816.F32 R152, R132.reuse, R154, R84 ;  /* 0x0000009a8498723c */ /* 0x040fe20000001854 */
[----:B------:R-:W3:Y:S07]  /*20c00*/  LDSM.16.MT88.4 R84, [R215+0x3000] ;  /* 0x00300000d754783b */ /* 0x000eee0000004200 */
[C---:B------:R-:W-:Y:S01]  /*20c10*/  HMMA.16816.F32 R164, R132.reuse, R168, R88 ;  /* 0x000000a884a4723c */ /* 0x040fe20000001858 */
[----:B------:R-:W3:Y:S07]  /*20c20*/  LDSM.16.MT88.4 R88, [R205+0x3000] ;  /* 0x00300000cd58783b */ /* 0x000eee0000004200 */
[C---:B----4-:R-:W-:Y:S08]  /*20c30*/  HMMA.16816.F32 R40, R132.reuse, R140, R40 ;  /* 0x0000008c8428723c */ /* 0x050ff00000001828 */
[C---:B------:R-:W-:Y:S08]  /*20c40*/  HMMA.16816.F32 R44, R132.reuse, R142, R44 ;  /* 0x0000008e842c723c */ /* 0x040ff0000000182c */
[C---:B-1----:R-:W-:Y:S08]  /*20c50*/  HMMA.16816.F32 R48, R132.reuse, R136, R48 ;  /* 0x000000888430723c */ /* 0x042ff00000001830 */
        /* <DEDUP_REMOVED lines=8> */
[----:B------:R-:W4:Y:S07]  /*20ce0*/  LDSM.16.MT88.4 R60, [R193+0x11000] ;  /* 0x01100000c13c783b */ /* 0x000f2e0000004200 */
[C---:B------:R-:W-:Y:S01]  /*20cf0*/  HMMA.16816.F32 R172, R132.reuse, R160, R96 ;  /* 0x000000a084ac723c */ /* 0x040fe20000001860 */
[----:B------:R-:W4:Y:S07]  /*20d00*/  LDSM.16.MT88.4 R96, [R221+0x15000] ;  /* 0x01500000dd60783b */ /* 0x000f2e0000004200 */
[C---:B--2---:R-:W-:Y:S01]  /*20d10*/  HMMA.16816.F32 R188, R132.reuse, R64, R128 ;  /* 0x0000004084bc723c */ /* 0x044fe20000001880 */
[----:B------:R-:W-:Y:S07]  /*20d20*/  LDSM.16.MT88.4 R128, [R221+0x17000] ;  /* 0x01700000dd80783b */ /* 0x000fee0000004200 */
        /* <DEDUP_REMOVED lines=17> */
[----:B------:R-:W-:Y:S01]  /*20e40*/  LDSM.16.MT88.4 R8, [R193+0x17000] ;  /* 0x01700000c108783b */ /* 0x000fe20000004200 */
[----:B------:R-:W-:-:S06]  /*20e50*/  FADD.FTZ R234, R234, R245 ;  /* 0x000000f5eaea7221 */ /* 0x000fcc0000010000 */
[C---:B------:R-:W-:Y:S01]  /*20e60*/  HMMA.16816.F32 R156, R132.reuse, R158, R12 ;  /* 0x0000009e849c723c */ /* 0x040fe2000000180c */
[----:B------:R-:W5:Y:S07]  /*20e70*/  LDSM.16.MT88.4 R12, [R215+0x5000] ;  /* 0x00500000d70c783b */ /* 0x000f6e0000004200 */
[C---:B---3--:R-:W-:Y:S08]  /*20e80*/  HMMA.16816.F32 R140, R132.reuse, R84, R140 ;  /* 0x00000054848c723c */ /* 0x048ff0000000188c */
[C---:B------:R-:W-:Y:S08]  /*20e90*/  HMMA.16816.F32 R144, R132.reuse, R86, R144 ;  /* 0x000000568490723c */ /* 0x040ff00000001890 */
[C---:B------:R-:W-:Y:S01]  /*20ea0*/  HMMA.16816.F32 R84, R132.reuse, R88, R148 ;  /* 0x000000588454723c */ /* 0x040fe20000001894 */
[----:B------:R-:W3:Y:S07]  /*20eb0*/  LDSM.16.MT88.4 R148, [R205+0x7000] ;  /* 0x00700000cd94783b */ /* 0x000eee0000004200 */
[C---:B-1----:R-:W-:Y:S08]  /*20ec0*/  HMMA.16816.F32 R48, R132.reuse, R92, R48 ;  /* 0x0000005c8430723c */ /* 0x042ff00000001830 */
[C---:B------:R-:W-:Y:S08]  /*20ed0*/  HMMA.16816.F32 R136, R132.reuse, R94, R136 ;  /* 0x0000005e8488723c */ /* 0x040ff00000001888 */
[C---:B----4-:R-:W-:Y:S08]  /*20ee0*/  HMMA.16816.F32 R16, R132.reuse, R60, R16 ;  /* 0x0000003c8410723c */ /* 0x050ff00000001810 */
[C---:B------:R-:W-:Y:S08]  /*20ef0*/  HMMA.16816.F32 R20, R132.reuse, R62, R20 ;  /* 0x0000003e8414723c */ /* 0x040ff00000001814 */
[C---:B------:R-:W-:Y:S08]  /*20f00*/  HMMA.16816.F32 R24, R132.reuse, R52, R24 ;  /* 0x000000348418723c */ /* 0x040ff00000001818 */
[C---:B------:R-:W-:Y:S08]  /*20f10*/  HMMA.16816.F32 R28, R132.reuse, R54, R28 ;  /* 0x00000036841c723c */ /* 0x040ff0000000181c */
[C---:B------:R-:W-:Y:S01]  /*20f20*/  HMMA.16816.F32 R92, R132.reuse, R96, R72 ;  /* 0x00000060845c723c */ /* 0x040fe20000001848 */
[----:B------:R-:W1:Y:S07]  /*20f30*/  LDSM.16.MT88.4 R72, [R193+0x13800] ;  /* 0x01380000c148783b */ /* 0x000e6e0000004200 */
[C---:B------:R-:W-:Y:S08]  /*20f40*/  HMMA.16816.F32 R52, R132.reuse, R56, R32 ;  /* 0x000000388434723c */ /* 0x040ff00000001820 */
[C---:B--2---:R-:W-:Y:S01]  /*20f50*/  HMMA.16816.F32 R60, R132.reuse, R64, R40 ;  /* 0x00000040843c723c */ /* 0x044fe20000001828 */
[----:B------:R-:W-:Y:S07]  /*20f60*/  LDSM.16.MT88.4 R40, [R193+0x11800] ;  /* 0x01180000c128783b */ /* 0x000fee0000004200 */
[C---:B------:R-:W-:Y:S01]  /*20f70*/  HMMA.16816.F32 R56, R132.reuse, R58, R36 ;  /* 0x0000003a8438723c */ /* 0x040fe20000001824 */
[----:B------:R-:W2:Y:S07]  /*20f80*/  LDSM.16.MT88.4 R36, [R215+0x7000] ;  /* 0x00700000d724783b */ /* 0x000eae0000004200 */
[C---:B------:R-:W-:Y:S01]  /*20f90*/  HMMA.16816.F32 R64, R132.reuse, R66, R44 ;  /* 0x000000428440723c */ /* 0x040fe2000000182c */
[----:B------:R-:W4:Y:S07]  /*20fa0*/  LDSM.16.MT88.4 R44, [R193+0x17800] ;  /* 0x01780000c12c783b */ /* 0x000f2e0000004200 */
[C---:B-----5:R-:W-:Y:S01]  /*20fb0*/  HMMA.16816.F32 R164, R132.reuse, R12, R164 ;  /* 0x0000000c84a4723c */ /* 0x060fe200000018a4 */
[----:B------:R-:W-:Y:S01]  /*20fc0*/  FFMA.FTZ R13, R225, UR6, -R224 ;  /* 0x00000006e10d7c23 */ /* 0x000fe200080108e0 */
[--C-:B------:R-:W-:Y:S01]  /*20fd0*/  FFMA.FTZ R12, R223, UR6, -R222.reuse ;  /* 0x00000006df0c7c23 */ /* 0x100fe200080108de */
[----:B------:R-:W-:Y:S01]  /*20fe0*/  FFMA.FTZ R225, R195, UR6, -R222 ;  /* 0x00000006c3e17c23 */ /* 0x000fe200080108de */
[----:B------:R-:W-:Y:S04]  /*20ff0*/  MUFU.EX2 R224, R194 ;  /* 0x000000c200e07308 */ /* 0x000fe80000000800 */
[C---:B------:R-:W-:Y:S01]  /*21000*/  HMMA.16816.F32 R168, R132.reuse, R14, R168 ;  /* 0x0000000e84a8723c */ /* 0x040fe200000018a8 */
[----:B------:R-:W-:Y:S04]  /*21010*/  MUFU.EX2 R223, R13 ;  /* 0x0000000d00df7308 */ /* 0x000fe80000000800 */
[----:B------:R5:W1:Y:S03]  /*21020*/  MUFU.EX2 R219, R12 ;  /* 0x0000000c00db7308 */ /* 0x000a660000000800 */
[C---:B------:R-:W-:Y:S01]  /*21030*/  HMMA.16816.F32 R112, R132.reuse, R8, R112 ;  /* 0x000000088470723c */ /* 0x040fe20000001870 */
[----:B------:R-:W-:Y:S04]  /*21040*/  MUFU.EX2 R222, R192 ;  /* 0x000000c000de7308 */ /* 0x000fe80000000800 */
[----:B------:R-:W2:Y:S03]  /*21050*/  MUFU.EX2 R225, R225 ;  /* 0x000000e100e17308 */ /* 0x000ea60000000800 */
[C---:B------:R-:W-:Y:S01]  /*21060*/  HMMA.16816.F32 R8, R132.reuse, R10, R176 ;  /* 0x0000000a8408723c */ /* 0x040fe200000018b0 */
[----:B------:R-:W-:Y:S04]  /*21070*/  LDSM.16.MT88.4 R176, [R221+0x11800] ;  /* 0x01180000ddb0783b */ /* 0x000fe80000004200 */
[----:B-----5:R-:W5:Y:S03]  /*21080*/  LDSM.16.MT88.4 R12, [R215+0x1800] ;  /* 0x00180000d70c783b */ /* 0x020f660000004200 */
[C---:B------:R-:W-:Y:S08]  /*21090*/  HMMA.16816.F32 R32, R132.reuse, R118, R152 ;  /* 0x000000768420723c */ /* 0x040ff00000001898 */
[C---:B---3--:R-:W-:Y:S01]  /*210a0*/  HMMA.16816.F32 R152, R132.reuse, R148, R188 ;  /* 0x000000948498723c */ /* 0x048fe200000018bc */
[----:B------:R-:W-:Y:S07]  /*210b0*/  LDSM.16.MT88.4 R188, [R215+0x7800] ;  /* 0x00780000d7bc783b */ /* 0x000fee0000004200 */
[----:B------:R-:W-:Y:S01]  /*210c0*/  HMMA.16816.F32 R148, R132, R150, R4 ;  /* 0x000000968494723c */ /* 0x000fe20000001804 */
[----:B------:R-:W-:Y:S01]  /*210d0*/  F2FP.F16.F32.PACK_AB R4, R240, R233 ;  /* 0x000000e9f004723e */ /* 0x000fe200000000ff */
[----:B------:R-:W-:Y:S01]  /*210e0*/  FADD.FTZ R233, R233, R234 ;  /* 0x000000eae9e97221 */ /* 0x000fe20000010000 */
[----:B-1----:R-:W-:-:S02]  /*210f0*/  F2FP.F16.F32.PACK_AB R5, R242, R219 ;  /* 0x000000dbf205723e */ /* 0x002fc400000000ff */
[----:B------:R-:W-:Y:S01]  /*21100*/  F2FP.F16.F32.PACK_AB R6, R223, R224 ;  /* 0x000000e0df06723e */ /* 0x000fe200000000ff */
[----:B------:R-:W-:Y:S01]  /*21110*/  FADD.FTZ R233, R240, R233 ;  /* 0x000000e9f0e97221 */ /* 0x000fe20000010000 */
[----:B--2---:R-:W-:Y:S01]  /*21120*/  F2FP.F16.F32.PACK_AB R7, R225, R222 ;  /* 0x000000dee107723e */ /* 0x004fe200000000ff */
[----:B------:R-:W-:Y:S02]  /*21130*/  HMMA.16816.F32 R88, R132, R90, R68 ;  /* 0x0000005a8458723c */ /* 0x000fe40000001844 */
[----:B------:R-:W-:-:S04]  /*21140*/  FADD.FTZ R224, R224, R233 ;  /* 0x000000e9e0e07221 */ /* 0x000fc80000010000 */
[----:B------:R-:W-:Y:S02]  /*21150*/  FADD.FTZ R237, R223, R224 ;  /* 0x000000e0dfed7221 */ /* 0x000fe40000010000 */
[C---:B------:R-:W-:Y:S08]  /*21160*/  HMMA.16816.F32 R68, R4.reuse, R72, R48 ;  /* 0x000000480444723c */ /* 0x040ff00000001830 */
[----:B------:R-:W-:Y:S08]  /*21170*/  HMMA.16816.F32 R72, R4, R74, R136 ;  /* 0x0000004a0448723c */ /* 0x000ff00000001888 */
[C---:B------:R-:W-:Y:S08]  /*21180*/  HMMA.16816.F32 R180, R132.reuse, R36, R180 ;  /* 0x0000002484b4723c */ /* 0x040ff000000018b4 */
[----:B------:R-:W-:Y:S08]  /*21190*/  HMMA.16816.F32 R184, R132, R38, R184 ;  /* 0x0000002684b8723c */ /* 0x000ff000000018b8 */
[C---:B----4-:R-:W-:Y:S01]  /*211a0*/  HMMA.16816.F32 R136, R4.reuse, R46, R8 ;  /* 0x0000002e0488723c */ /* 0x050fe20000001808 */
[----:B------:R-:W1:Y:S07]  /*211b0*/  LDSM.16.MT88.4 R8, [R221+0x15800] ;  /* 0x01580000dd08783b */ /* 0x000e6e0000004200 */
[----:B------:R-:W-:Y:S01]  /*211c0*/  HMMA.16816.F32 R36, R4, R40, R16 ;  /* 0x000000280424723c */ /* 0x000fe20000001810 */
[----:B------:R-:W2:Y:S07]  /*211d0*/  LDSM.16.MT88.4 R16, [R205+0x3800] ;  /* 0x00380000cd10783b */ /* 0x000eae0000004200 */
[C---:B------:R-:W-:Y:S08]  /*211e0*/  HMMA.16816.F32 R80, R132.reuse, R116, R80 ;  /* 0x000000748450723c */ /* 0x040ff00000001850 */
[C---:B------:R-:W-:Y:S01]  /*211f0*/  HMMA.16816.F32 R116, R132.reuse, R120, R172 ;  /* 0x000000788474723c */ /* 0x040fe200000018ac */
[----:B------:R-:W-:Y:S07]  /*21200*/  LDSM.16.MT88.4 R172, [R205+0x1800] ;  /* 0x00180000cdac783b */ /* 0x000fee0000004200 */
[C---:B------:R-:W-:Y:S01]  /*21210*/  HMMA.16816.F32 R124, R132.reuse, R128, R104 ;  /* 0x00000080847c723c */ /* 0x040fe20000001868 */
[----:B------:R-:W3:Y:S04]  /*21220*/  LDSM.16.MT88.4 R104, [R193+0x15800] ;  /* 0x01580000c168783b */ /* 0x000ee80000004200 */
[----:B------:R-:W-:Y:S03]  /*21230*/  LDSM.16.MT88.4 R192, [R215+0x5800] ;  /* 0x00580000d7c0783b */ /* 0x000fe60000004200 */
[C---:B------:R-:W-:Y:S08]  /*21240*/  HMMA.16816.F32 R96, R132.reuse, R98, R76 ;  /* 0x000000628460723c */ /* 0x040ff0000000184c */
[C---:B------:R-:W-:Y:S08]  /*21250*/  HMMA.16816.F32 R120, R132.reuse, R122, R100 ;  /* 0x0000007a8478723c */ /* 0x040ff00000001864 */
[----:B------:R-:W-:Y:S01]  /*21260*/  HMMA.16816.F32 R128, R132, R130, R108 ;  /* 0x000000828480723c */ /* 0x000fe2000000186c */
[----:B------:R-:W-:Y:S07]  /*21270*/  LDSM.16.MT88.4 R108, [R215+0x3800] ;  /* 0x00380000d76c783b */ /* 0x000fee0000004200 */
[C---:B------:R-:W-:Y:S08]  /*21280*/  HMMA.16816.F32 R132, R4.reuse, R44, R112 ;  /* 0x0000002c0484723c */ /* 0x040ff00000001870 */
[C---:B-----5:R-:W-:Y:S01]  /*21290*/  HMMA.16816.F32 R44, R4.reuse, R12, R24 ;  /* 0x0000000c042c723c */ /* 0x060fe20000001818 */
[----:B------:R-:W-:Y:S07]  /*212a0*/  LDSM.16.MT88.4 R24, [R221+0x17800] ;  /* 0x01780000dd18783b */ /* 0x000fee0000004200 */
[C---:B------:R-:W-:Y:S01]  /*212b0*/  HMMA.16816.F32 R48, R4.reuse, R14, R28 ;  /* 0x0000000e0430723c */ /* 0x040fe2000000181c */
[----:B------:R-:W4:Y:S07]  /*212c0*/  LDSM.16.MT88.4 R12, [R205+0x5800] ;  /* 0x00580000cd0c783b */ /* 0x000f2e0000004200 */
        /* <DEDUP_REMOVED lines=10> */
[C---:B---3--:R-:W-:Y:S08]  /*21370*/  HMMA.16816.F32 R100, R4.reuse, R104, R80 ;  /* 0x000000680464723c */ /* 0x048ff00000001850 */
[----:B----4-:R-:W-:Y:S01]  /*21380*/  HMMA.16816.F32 R116, R4, R12, R116 ;  /* 0x0000000c0474723c */ /* 0x010fe20000001874 */
        /* <DEDUP_REMOVED lines=33> */
[----:B------:R-:W-:-:S02]  /*215a0*/  MOV R164, R2 ;  /* 0x0000000200a47202 */ /* 0x000fc40000000f00 */
[----:B------:R-:W-:Y:S01]  /*215b0*/  @P2 MOV R164, R2 ;  /* 0x0000000200a42202 */ /* 0x000fe20000000f00 */
[----:B------:R-:W-:-:S01]  /*215c0*/  NOP ;  /* 0x0000000000007918 */ /* 0x000fc20000000000 */
[----:B------:R-:W-:-:S15]  /*215d0*/  BRA.U UP0, `(.L_x_3724) ;  /* 0x0000000100047547 */ /* 0x000fde000b800000 */
.L_x_3718:
[----:B------:R-:W-:-:S12]  /*215e0*/  UIADD3 UR4, UPT, UPT, UR16, -0x1, URZ ;  /* 0xffffffff10047890 */ /* 0x000fd8000fffe0ff */
.L_x_3724:
[----:B------:R-:W-:-:S09]  /*215f0*/  UISETP.GE.AND UP0, UPT, UR4, UR20, UPT ;  /* 0x000000140400728c */ /* 0x000fd2000bf06270 */
[----:B------:R-:W-:Y:S05]  /*21600*/  BRA.U !UP0, `(.L_x_3725) ;  /* 0x0000004908047547 */ /* 0x000fea000b800000 */
[----:B------:R-:W1:Y:S01]  /*21610*/  S2UR UR8, SR_CgaCtaId ;  /* 0x00000000000879c3 */ /* 0x000e620000008800 */
[----:B------:R-:W-:Y:S01]  /*21620*/  USHF.L.U32 UR15, UR4, 0x6, URZ ;  /* 0x00000006040f7899 */ /* 0x000fe200080006ff */
[----:B------:R-:W-:Y:S01]  /*21630*/  IMAD.MOV.U32 R2, RZ, RZ, 0x20 ;  /* 0x00000020ff027424 */ /* 0x000fe200078e00ff */
[----:B------:R-:W-:Y:S01]  /*21640*/  UISETP.NE.U32.AND UP0, UPT, UR12, URZ, UPT ;  /* 0x000000ff0c00728c */ /* 0x000fe2000bf05070 */
[----:B------:R-:W-:Y:S01]  /*21650*/  IMAD.MOV.U32 R0, RZ, RZ, R3 ;  /* 0x000000ffff007224 */ /* 0x000fe200078e0003 */
[----:B------:R-:W-:Y:S01]  /*21660*/  MOV R165, R164 ;  /* 0x000000a400a57202 */ /* 0x000fe20000000f00 */
[----:B------:R-:W-:Y:S01]  /*21670*/  IMAD.MOV.U32 R233, RZ, RZ, RZ ;  /* 0x000000ffffe97224 */ /* 0x000fe200078e00ff */
[----:B------:R-:W-:Y:S01]  /*21680*/  UISETP.NE.AND.EX UP0, UPT, UR13, URZ, UPT, UP0 ;  /* 0x000000ff0d00728c */ /* 0x000fe2000bf05300 */
[----:B------:R-:W-:Y:S01]  /*21690*/  IMAD.U32 R5, RZ, RZ, UR15 ;  /* 0x0000000fff057e24 */ /* 0x000fe2000f8e00ff */
[----:B------:R-:W-:Y:S01]  /*216a0*/  SEL R2, R2, 0xffffffe0, !P1 ;  /* 0xffffffe002027807 */ /* 0x000fe20004800000 */
[----:B------:R-:W-:Y:S01]  /*216b0*/  UMOV UR9, 0x400 ;  /* 0x0000040000097882 */ /* 0x000fe20000000000 */
[----:B------:R-:W-:Y:S01]  /*216c0*/  IADD3 R232, PT, PT, R221, 0x10000, RZ ;  /* 0x00010000dde87810 */ /* 0x000fe20007ffe0ff */
        /* <DEDUP_REMOVED lines=11> */
.L_x_3729:
        /* <DEDUP_REMOVED lines=11> */
[----:B-----5:R-:W-:Y:S01]  /*21830*/  @!P5 IMAD.SHL.U32 R8, R6, 0x40, RZ ;  /* 0x000000400608d824 */ /* 0x020fe200078e00ff */
[----:B------:R-:W-:Y:S01]  /*21840*/  LOP3.LUT R3, R5, 0x1c0, RZ, 0xc0, !PT ;  /* 0x000001c005037812 */ /* 0x000fe200078ec0ff */
[----:B------:R-:W-:Y:S01]  /*21850*/  IMAD.SHL.U32 R216, R220, 0x20, RZ ;  /* 0x00000020dcd87824 */ /* 0x000fe200078e00ff */
[----:B------:R-:W-:Y:S01]  /*21860*/  LOP3.LUT R239, R239, 0x1f8, R2, 0x78, !PT ;  /* 0x000001f8efef7812 */ /* 0x000fe200078e7802 */
[----:B------:R-:W-:Y:S01]  /*21870*/  @!P5 IMAD.X R8, RZ, RZ, ~R8, P0 ;  /* 0x000000ffff08d224 */ /* 0x000fe200000e0e08 */
[--C-:B------:R-:W-:Y:S02]  /*21880*/  LOP3.LUT R225, R4, 0x1c0, R5.reuse, 0xf8, !PT ;  /* 0x000001c004e17812 */ /* 0x100fe400078ef805 */
[----:B------:R-:W-:Y:S02]  /*21890*/  LOP3.LUT R3, R3, 0x8, R220, 0xf8, !PT ;  /* 0x0000000803037812 */ /* 0x000fe400078ef8dc */
[----:B------:R-:W-:Y:S02]  /*218a0*/  LOP3.LUT R7, R2, 0x38, RZ, 0xc0, !PT ;  /* 0x0000003802077812 */ /* 0x000fe400078ec0ff */
[--C-:B------:R-:W-:Y:S02]  /*218b0*/  LOP3.LUT R239, R239, 0x1e00, R2.reuse, 0xf8, !PT ;  /* 0x00001e00efef7812 */ /* 0x100fe400078ef802 */
[--C-:B------:R-:W-:Y:S02]  /*218c0*/  LOP3.LUT R225, R225, 0x38, R2.reuse, 0x78, !PT ;  /* 0x00000038e1e17812 */ /* 0x100fe400078e7802 */
[----:B------:R-:W-:Y:S02]  /*218d0*/  LOP3.LUT R3, R3, 0x38, R2, 0x78, !PT ;  /* 0x0000003803037812 */ /* 0x000fe400078e7802 */
[C---:B------:R-:W-:Y:S02]  /*218e0*/  LOP3.LUT R2, R7.reuse, 0x80, RZ, 0xfc, !PT ;  /* 0x0000008007027812 */ /* 0x040fe400078efcff */
[----:B------:R-:W-:Y:S02]  /*218f0*/  LOP3.LUT R4, R7, 0x40, RZ, 0xfc, !PT ;  /* 0x0000004007047812 */ /* 0x000fe400078efcff */
[----:B------:R-:W-:Y:S02]  /*21900*/  LOP3.LUT R216, R216, 0x7c00, RZ, 0xc0, !PT ;  /* 0x00007c00d8d87812 */ /* 0x000fe400078ec0ff */
[----:B------:R-:W-:Y:S02]  /*21910*/  @!P5 SHF.R.S64 R11, R11, 0x1f, R8 ;  /* 0x0000001f0b0bd819 */ /* 0x000fe40000001008 */
[----:B--2---:R-:W-:Y:S02]  /*21920*/  ISETP.GE.AND P2, PT, R2, UR12, PT ;  /* 0x0000000c02007c0c */ /* 0x004fe4000bf46270 */
[----:B------:R-:W-:Y:S01]  /*21930*/  ISETP.GE.AND P3, PT, R4, UR12, PT ;  /* 0x0000000c04007c0c */ /* 0x000fe2000bf66270 */
[----:B------:R-:W-:Y:S01]  /*21940*/  IMAD.MOV.U32 R4, RZ, RZ, R228 ;  /* 0x000000ffff047224 */ /* 0x000fe200078e00e4 */
[----:B------:R-:W-:Y:S02]  /*21950*/  LOP3.LUT R2, R216, 0x200, R5, 0xf8, !PT ;  /* 0x00000200d8027812 */ /* 0x000fe400078ef805 */
[----:B------:R-:W-:Y:S02]  /*21960*/  ISETP.GE.AND P4, PT, R7, UR12, PT ;  /* 0x0000000c07007c0c */ /* 0x000fe4000bf86270 */
[----:B------:R-:W-:Y:S02]  /*21970*/  LOP3.LUT R224, R5, 0x400, RZ, 0xc0, !PT ;  /* 0x0000040005e07812 */ /* 0x000fe400078ec0ff */
[----:B------:R-:W-:Y:S02]  /*21980*/  LOP3.LUT R7, R7, 0xc0, RZ, 0xfc, !PT ;  /* 0x000000c007077812 */ /* 0x000fe400078efcff */
[----:B------:R-:W-:Y:S01]  /*21990*/  @!P5 IADD3 R228, P0, PT, R228, R11, RZ ;  /* 0x0000000be4e4d210 */ /* 0x000fe20007f1e0ff */
[----:B------:R-:W-:Y:S01]  /*219a0*/  IMAD R224, R3, 0x2, R224 ;  /* 0x0000000203e07824 */ /* 0x000fe200078e02e0 */
[----:B------:R-:W-:Y:S01]  /*219b0*/  LOP3.LUT R225, R2, R225, RZ, 0xfc, !PT ;  /* 0x000000e102e17212 */ /* 0x000fe200078efcff */
[----:B------:R-:W-:Y:S01]  /*219c0*/  IMAD.MOV.U32 R2, RZ, RZ, R229 ;  /* 0x000000ffff027224 */ /* 0x000fe200078e00e5 */
[----:B------:R-:W-:Y:S02]  /*219d0*/  ISETP.GE.AND P1, PT, R7, UR12, PT ;  /* 0x0000000c07007c0c */ /* 0x000fe4000bf26270 */
[----:B------:R-:W-:Y:S02]  /*219e0*/  @!P5 LEA.HI.X.SX32 R229, R8, R229, 0x1, P0 ;  /* 0x000000e508e5d211 */ /* 0x000fe400000f0eff */
[----:B------:R-:W-:Y:S01]  /*219f0*/  LEA R239, R239, UR8, 0x1 ;  /* 0x00000008efef7c11 */ /* 0x000fe2000f8e08ff */
[----:B------:R-:W-:Y:S08]  /*21a00*/  @!P5 BRA `(.L_x_3726) ;  /* 0x0000000000f8d947 */ /* 0x000ff00003800000 */
        /* <DEDUP_REMOVED lines=34> */
[----:B------:R-:W-:Y:S01]  /*21c30*/  LOP3.LUT R5, RZ, R3, RZ, 0x33, !PT ;  /* 0x00000003ff057212 */ /* 0x000fe200078e33ff */
[----:B------:R-:W1:Y:S08]  /*21c40*/  LDC.64 R6, c[0x0][0x3c0] ;  /* 0x0000f000ff067b82 */ /* 0x000e700000000a00 */
[----:B------:R-:W-:Y:S01]  /*21c50*/  @!P0 IMAD.MOV R11, RZ, RZ, -R11 ;  /* 0x000000ffff0b8224 */ /* 0x000fe200078e0a0b */
[----:B------:R-:W-:Y:S02]  /*21c60*/  ISETP.NE.AND P0, PT, R3, RZ, PT ;  /* 0x000000ff0300720c */ /* 0x000fe40003f05270 */
[----:B------:R-:W-:Y:S02]  /*21c70*/  @!P6 IADD3 R12, PT, PT, -R12, RZ, RZ ;  /* 0x000000ff0c0ce210 */ /* 0x000fe40007ffe1ff */
[C---:B------:R-:W-:Y:S02]  /*21c80*/  SEL R13, R5.reuse, R11, !P0 ;  /* 0x0000000b050d7207 */ /* 0x040fe40004000000 */
[----:B------:R-:W-:Y:S02]  /*21c90*/  SEL R11, R5, R12, !P0 ;  /* 0x0000000c050b7207 */ /* 0x000fe40004000000 */
[-C--:B------:R-:W-:Y:S02]  /*21ca0*/  LEA R16, P6, R13, R230.reuse, 0x2 ;  /* 0x000000e60d107211 */ /* 0x080fe400078c10ff */
[C---:B------:R-:W-:Y:S01]  /*21cb0*/  LEA R14, P0, R11.reuse, R230, 0x2 ;  /* 0x000000e60b0e7211 */ /* 0x040fe200078010ff */
[----:B------:R-:W-:Y:S01]  /*21cc0*/  IMAD.IADD R10, R11, 0x1, -R13 ;  /* 0x000000010b0a7824 */ /* 0x000fe200078e0a0d */
[-C--:B------:R-:W-:Y:S02]  /*21cd0*/  LEA.HI.X.SX32 R17, R13, R231.reuse, 0x2, P6 ;  /* 0x000000e70d117211 */ /* 0x080fe400030f16ff */
[----:B------:R-:W-:Y:S01]  /*21ce0*/  LEA.HI.X.SX32 R15, R11, R231, 0x2, P0 ;  /* 0x000000e70b0f7211 */ /* 0x000fe200000f16ff */
[----:B------:R-:W-:Y:S02]  /*21cf0*/  IMAD R3, R10, R3, -0x40 ;  /* 0xffffffc00a037424 */ /* 0x000fe400078e0203 */
[----:B----4-:R-:W2:Y:S02]  /*21d00*/  LDG.E R8, desc[UR16][R16.64] ;  /* 0x0000001010087981 */ /* 0x010ea4000c1e1900 */
[-C--:B-1----:R-:W-:Y:S01]  /*21d10*/  IMAD.WIDE.U32 R12, R3, R6.reuse, RZ ;  /* 0x00000006030c7225 */ /* 0x082fe200078e00ff */
[----:B------:R-:W-:Y:S01]  /*21d20*/  SHF.R.S32.HI R11, RZ, 0x1f, R3 ;  /* 0x0000001fff0b7819 */ /* 0x000fe20000011403 */
[----:B------:R-:W2:Y:S04]  /*21d30*/  LDG.E R5, desc[UR16][R14.64] ;  /* 0x000000100e057981 */ /* 0x000ea8000c1e1900 */
[----:B------:R-:W-:Y:S04]  /*21d40*/  IMAD R10, R11, R6, RZ ;  /* 0x000000060b0a7224 */ /* 0x000fe800078e02ff */
        /* <DEDUP_REMOVED lines=10> */
.L_x_3726:
        /* <DEDUP_REMOVED lines=9> */
[----:B------:R-:W-:Y:S01]  /*21e80*/  UIADD3 UR14, UPT, UPT, UR14, -0x1, URZ ;  /* 0xffffffff0e0e7890 */ /* 0x000fe2000fffe0ff */
[C---:B------:R-:W-:Y:S01]  /*21e90*/  IADD3 R6, P6, PT, R2.reuse, R4, RZ ;  /* 0x0000000402067210 */ /* 0x040fe20007fde0ff */
[----:B------:R-:W-:Y:S01]  /*21ea0*/  @!PT LDS RZ, [RZ] ;  /* 0x00000000fffff984 */ /* 0x000fe20000000800 */
[----:B------:R-:W-:Y:S01]  /*21eb0*/  @!PT LDS RZ, [RZ] ;  /* 0x00000000fffff984 */ /* 0x000fe20000000800 */
[----:B------:R-:W-:Y:S01]  /*21ec0*/  @!PT LDS RZ, [RZ] ;  /* 0x00000000fffff984 */ /* 0x000fe20000000800 */
[----:B------:R-:W-:Y:S01]  /*21ed0*/  @!P3 LDGSTS.E.BYPASS.LTC128B.128 [R239+0x12000], desc[UR16][R228.64+0x80] ;  /* 0x12000080e4efbfae */ /* 0x000fe2000b981a10 */
[----:B------:R-:W-:Y:S01]  /*21ee0*/  LEA R225, R225, UR8, 0x1 ;  /* 0x00000008e1e17c11 */ /* 0x000fe2000f8e08ff */
[----:B------:R-:W-:Y:S01]  /*21ef0*/  UISETP.GT.AND UP0, UPT, UR14, UR20, UPT ;  /* 0x000000140e00728c */ /* 0x000fe2000bf04270 */
        /* <DEDUP_REMOVED lines=89> */
[----:B------:R-:W4:Y:S04]  /*22490*/  LDSM.16.M88.4 R24, [R224+UR8+0x9000] ;  /* 0x00900008e018783b */ /* 0x000f280008000200 */
[----:B------:R-:W0:Y:S04]  /*224a0*/  LDGDEPBAR ;  /* 0x00000000000079af */ /* 0x000e280000000000 */
[----:B------:R-:W5:Y:S04]  /*224b0*/  LDSM.16.M88.4 R168, [R224+UR8+0x9800] ;  /* 0x00980008e0a8783b */ /* 0x000f680008000200 */
[----:B------:R-:W-:Y:S04]  /*224c0*/  LDSM.16.M88.4 R172, [R223] ;  /* 0x00000000dfac783b */ /* 0x000fe80000000200 */
[----:B------:R-:W3:Y:S04]  /*224d0*/  LDSM.16.M88.4 R176, [R166+0x8000] ;  /* 0x00800000a6b0783b */ /* 0x000ee80000000200 */
[----:B------:R-:W3:Y:S04]  /*224e0*/  LDSM.16.M88.4 R180, [R166+0x8800] ;  /* 0x00880000a6b4783b */ /* 0x000ee80000000200 */
[----:B------:R-:W3:Y:S04]  /*224f0*/  LDSM.16.M88.4 R184, [R166+0x9000] ;  /* 0x00900000a6b8783b */ /* 0x000ee80000000200 */
[----:B------:R-:W3:Y:S01]  /*22500*/  LDSM.16.M88.4 R188, [R166+0x9800] ;  /* 0x00980000a6bc783b */ /* 0x000ee20000000200 */
        /* <DEDUP_REMOVED lines=10> */
[C---:B----4-:R-:W-:Y:S08]  /*225b0*/  HMMA.16816.F32 R20, R32.reuse, R24, RZ ;  /* 0x000000182014723c */ /* 0x050ff000000018ff */
[C---:B------:R-:W-:Y:S08]  /*225c0*/  HMMA.16816.F32 R24, R32.reuse, R26, RZ ;  /* 0x0000001a2018723c */ /* 0x040ff000000018ff */
[C---:B-----5:R-:W-:Y:S08]  /*225d0*/  HMMA.16816.F32 R28, R32.reuse, R168, RZ ;  /* 0x000000a8201c723c */ /* 0x060ff000000018ff */
[----:B------:R-:W-:Y:S01]  /*225e0*/  HMMA.16816.F32 R32, R32, R170, RZ ;  /* 0x000000aa2020723c */ /* 0x000fe200000018ff */
[----:B------:R-:W2:Y:S07]  /*225f0*/  LDSM.16.M88.4 R168, [R3+0x9000] ;  /* 0x0090000003a8783b */ /* 0x000eae0000000200 */
        /* <DEDUP_REMOVED lines=267> */
.L_x_3728:
        /* <DEDUP_REMOVED lines=91> */
.L_x_3727:
[C---:B-1----:R-:W-:Y:S01]  /*23c60*/  IADD3 R2, PT, PT, R234.reuse, -0x1f, RZ ;  /* 0xffffffe1ea027810 */ /* 0x042fe20007ffe0ff */
        /* <DEDUP_REMOVED lines=539> */
.L_x_3725:
[----:B------:R-:W1:Y:S01]  /*25e20*/  SHFL.BFLY PT, R8, R237, 0x2, 0x1f ;  /* 0x0c401f00ed087f89 */ /* 0x000e6200000e0000 */
[----:B------:R-:W2:Y:S01]  /*25e30*/  S2UR UR9, SR_CTAID.X ;  /* 0x00000000000979c3 */ /* 0x000ea20000002500 */
[C---:B------:R-:W-:Y:S01]  /*25e40*/  SHF.L.U32 R4, R220.reuse, 0x4, RZ ;  /* 0x00000004dc047819 */ /* 0x040fe200000006ff */
[----:B------:R-:W3:Y:S01]  /*25e50*/  LDCU.64 UR4, c[0x0][0x430] ;  /* 0x00008600ff0477ac */ /* 0x000ee20008000a00 */
[----:B------:R-:W4:Y:S01]  /*25e60*/  SHFL.BFLY PT, R0, R235, 0x2, 0x1f ;  /* 0x0c401f00eb007f89 */ /* 0x000f2200000e0000 */
[----:B------:R-:W-:Y:S01]  /*25e70*/  LOP3.LUT R7, R217, 0x30, RZ, 0xc0, !PT ;  /* 0x00000030d9077812 */ /* 0x000fe200078ec0ff */
[----:B------:R-:W-:Y:S01]  /*25e80*/  BSSY.RECONVERGENT B0, `(.L_x_3730) ;  /* 0x000013c000007945 */ /* 0x000fe20003800200 */
[----:B------:R-:W-:Y:S01]  /*25e90*/  SHF.R.U32.HI R2, RZ, 0x2, R220 ;  /* 0x00000002ff027819 */ /* 0x000fe200000116dc */
[----:B------:R-:W5:Y:S01]  /*25ea0*/  LDCU UR10, c[0x0][0x3e0] ;  /* 0x00007c00ff0a77ac */ /* 0x000f620008000800 */
[----:B------:R-:W-:Y:S01]  /*25eb0*/  SHF.L.U32 R13, R220, 0x1, RZ ;  /* 0x00000001dc0d7819 */ /* 0x000fe200000006ff */
        /* <DEDUP_REMOVED lines=250> */
[----:B--2---:R-:W-:-:S03]  /*26e60*/  LOP3.LUT R9, R4, 0x3f00, RZ, 0xc0, !PT ;  /* 0x00003f0004097812 */ /* 0x004fc600078ec0ff */
[----:B------:R2:W-:Y:S01]  /*26e70*/  STS.64 [R14+0xc000], R144 ;  /* 0x00c000900e007388 */ /* 0x0005e20000000a00 */
[----:B------:R-:W-:-:S03]  /*26e80*/  LOP3.LUT R9, R9, 0x3c, R0, 0xf8, !PT ;  /* 0x0000003c09097812 */ /* 0x000fc600078ef800 */
[----:B------:R2:W-:Y:S01]  /*26e90*/  STS.64 [R14+0xc800], R146 ;  /* 0x00c800920e007388 */ /* 0x0005e20000000a00 */
[----:B-----5:R-:W-:Y:S01]  /*26ea0*/  MOV R133, 0xff800000 ;  /* 0xff80000000857802 */ /* 0x020fe20000000f00 */
[----:B-1----:R-:W-:Y:S01]  /*26eb0*/  @P6 FFMA.FTZ R133, R3, R16, R6 ;  /* 0x0000001003856223 */ /* 0x002fe20000010006 */
[----:B---3--:R-:W-:Y:S01]  /*26ec0*/  MOV R134, 0xff800000 ;  /* 0xff80000000867802 */ /* 0x008fe20000000f00 */
[----:B------:R2:W-:Y:S01]  /*26ed0*/  STS.64 [R8+0xc000], R152 ;  /* 0x00c0009808007388 */ /* 0x0005e20000000a00 */
[----:B----4-:R-:W-:Y:S01]  /*26ee0*/  @P3 FFMA.FTZ R134, R164, R15, R5 ;  /* 0x0000000fa4863223 */ /* 0x010fe20000010005 */
[----:B------:R-:W-:Y:S02]  /*26ef0*/  IADD3 R132, P3, PT, R9, UR7, RZ ;  /* 0x0000000709847c10 */ /* 0x000fe4000ff7e0ff */
[----:B------:R2:W-:Y:S01]  /*26f00*/  STS.64 [R8+0xc800], R154 ;  /* 0x00c8009a08007388 */ /* 0x0005e20000000a00 */
[----:B------:R-:W-:Y:S02]  /*26f10*/  MOV R137, UR7 ;  /* 0x0000000700897c02 */ /* 0x000fe40008000f00 */
[C---:B------:R-:W-:Y:S01]  /*26f20*/  IADD3 R135, PT, PT, R220.reuse, 0x20, RZ ;  /* 0x00000020dc877810 */ /* 0x040fe20007ffe0ff */
[----:B------:R2:W-:Y:S01]  /*26f30*/  STS.64 [R7+0xc000], R148 ;  /* 0x00c0009407007388 */ /* 0x0005e20000000a00 */
[----:B------:R-:W-:-:S03]  /*26f40*/  IADD3 R3, PT, PT, R220, 0x28, RZ ;  /* 0x00000028dc037810 */ /* 0x000fc60007ffe0ff */
        /* <DEDUP_REMOVED lines=47> */
.L_x_3731:
[----:B------:R-:W-:Y:S05]  /*27240*/  BSYNC.RECONVERGENT B0 ;  /* 0x0000000000007941 */ /* 0x000fea0003800200 */
.L_x_3730:
[C---:B------:R-:W-:Y:S01]  /*27250*/  ISETP.GE.AND P4, PT, R220.reuse, UR6, PT ;  /* 0x00000006dc007c0c */ /* 0x040fe2000bf86270 */
        /* <DEDUP_REMOVED lines=24> */
.L_x_3733:
[----:B------:R-:W-:Y:S05]  /*273e0*/  BSYNC.RECONVERGENT B0 ;  /* 0x0000000000007941 */ /* 0x000fea0003800200 */
.L_x_3732:
        /* <DEDUP_REMOVED lines=26> */
.L_x_3735:
[----:B------:R-:W-:Y:S05]  /*27590*/  BSYNC.RECONVERGENT B0 ;  /* 0x0000000000007941 */ /* 0x000fea0003800200 */
.L_x_3734:
        /* <DEDUP_REMOVED lines=24> */
.L_x_3737:
[----:B------:R-:W-:Y:S05]  /*27720*/  BSYNC.RECONVERGENT B0 ;  /* 0x0000000000007941 */ /* 0x000fea0003800200 */
.L_x_3736:
        /* <DEDUP_REMOVED lines=23> */
.L_x_3739:
[----:B------:R-:W-:Y:S05]  /*278a0*/  BSYNC.RECONVERGENT B0 ;  /* 0x0000000000007941 */ /* 0x000fea0003800200 */
.L_x_3738:
        /* <DEDUP_REMOVED lines=24> */
.L_x_3741:
[----:B------:R-:W-:Y:S05]  /*27a30*/  BSYNC.RECONVERGENT B0 ;  /* 0x0000000000007941 */ /* 0x000fea0003800200 */
.L_x_3740:
        /* <DEDUP_REMOVED lines=24> */
.L_x_3743:
[----:B------:R-:W-:Y:S05]  /*27bc0*/  BSYNC.RECONVERGENT B0 ;  /* 0x0000000000007941 */ /* 0x000fea0003800200 */
.L_x_3742:
        /* <DEDUP_REMOVED lines=24> */
.L_x_3745:
[----:B------:R-:W-:Y:S05]  /*27d50*/  BSYNC.RECONVERGENT B0 ;  /* 0x0000000000007941 */ /* 0x000fea0003800200 */
.L_x_3744:
[----:B------:R-:W-:Y:S05]  /*27d60*/  @P6 EXIT ;  /* 0x000000000000694d */ /* 0x000fea0003800000 */
[----:B------:R-:W5:Y:S02]  /*27d70*/  LDCU UR4, c[0x0][0x440] ;  /* 0x00008800ff0477ac */ /* 0x000f640008000800 */
[----:B-----5:R-:W-:Y:S02]  /*27d80*/  ISETP.GE.AND P5, PT, R136, UR4, PT ;  /* 0x0000000488007c0c */ /* 0x020fe4000bfa6270 */
[----:B------:R-:W-:Y:S02]  /*27d90*/  ISETP.GE.AND P4, PT, R135, UR4, PT ;  /* 0x0000000487007c0c */ /* 0x000fe4000bf86270 */
[----:B------:R-:W-:-:S09]  /*27da0*/  ISETP.GE.AND P2, PT, R134, UR4, PT ;  /* 0x0000000486007c0c */ /* 0x000fd2000bf46270 */
[----:B-1----:R-:W1:Y:S08]  /*27db0*/  @!P5 LDC.64 R10, c[0x0][0x3f8] ;  /* 0x0000fe00ff0adb82 */ /* 0x002e700000000a00 */
[----:B--2---:R-:W2:Y:S08]  /*27dc0*/  @!P4 LDC.64 R8, c[0x0][0x3f8] ;  /* 0x0000fe00ff08cb82 */ /* 0x004eb00000000a00 */
        /* <DEDUP_REMOVED lines=17> */
.L_x_3746:
        /* <DEDUP_REMOVED lines=10> */
.L_x_4090:


//--------------------- .text._ZN5flash24flash_fwd_splitkv_kernelI23Flash_fwd_kernel_traitsILi256ELi64ELi64ELi4ELb0ELb0EN7cutlass6half_tE19Flash_kernel_traitsILi256ELi64ELi64ELi4ES3_EELb1ELb0ELb1ELb0ELb0ELb1ELb1ELb1EEEvNS_16Flash_fwd_paramsE --------------------------
	.section	.text._ZN5flash24flash_fwd_splitkv_kernelI23Flash_fwd_kernel_traitsILi256ELi64ELi64ELi4ELb0ELb0EN7cutlass6half_tE19Flash_kernel_traitsILi256ELi64ELi64ELi4ES3_EELb1ELb0ELb1ELb0ELb0ELb1ELb1ELb1EEEvNS_16Flash_fwd_paramsE,"ax",@progbits
	.align	128
        .global         _ZN5flash24flash_fwd_splitkv_kernelI23Flash_fwd_kernel_traitsILi256ELi64ELi64ELi4ELb0ELb0EN7cutlass6half_tE19Flash_kernel_traitsILi256ELi64ELi64ELi4ES3_EELb1ELb0ELb1ELb0ELb0ELb1ELb1ELb1EEEvNS_16Flash_fwd_paramsE
        .type           _ZN5flash24flash_fwd_splitkv_kernelI23Flash_fwd_kernel_traitsILi256ELi64ELi64ELi4ELb0ELb0EN7cutlass6half_tE19Flash_kernel_traitsILi256ELi64ELi64ELi4ES3_EELb1ELb0ELb1ELb0ELb0ELb1ELb1ELb1EEEvNS_16Flash_fwd_paramsE,@function
        .size           _ZN5flash24flash_fwd_splitkv_kernelI23Flash_fwd_kernel_traitsILi256ELi64ELi64ELi4ELb0ELb0EN7cutlass6half_tE19Flash_kernel_traitsILi256ELi64ELi64ELi4ES3_EELb1ELb0ELb1ELb0ELb0ELb1ELb1ELb1EEEvNS_16Flash_fwd_paramsE,(.L_x_4091 - _ZN5flash24flash_fwd_splitkv_kernelI23Flash_fwd_kernel_traitsILi256ELi64ELi64ELi4ELb0ELb0EN7cutlass6half_tE19Flash_kernel_traitsILi256ELi64ELi64ELi4ES3_EELb1ELb0ELb1ELb0ELb0ELb1ELb1ELb1EEEvNS_16Flash_fwd_paramsE)
        .other          _ZN5flash24flash_fwd_splitkv_kernelI23Flash_fwd_kernel_traitsILi256ELi64ELi64ELi4ELb0ELb0EN7cutlass6half_tE19Flash_kernel_traitsILi256ELi64ELi64ELi4ES3_EELb1ELb0ELb1ELb0ELb0ELb1ELb1ELb1EEEvNS_16Flash_fwd_paramsE,@"STO_CUDA_ENTRY STV_DEFAULT"
_ZN5flash24flash_fwd_splitkv_kernelI23Flash_fwd_kernel_traitsILi256ELi64ELi64ELi4ELb0ELb0EN7cutlass6half_tE19Flash_kernel_traitsILi256ELi64ELi64ELi4ES3_EELb1ELb0ELb1ELb0ELb0ELb1ELb1ELb1EEEvNS_16Flash_fwd_paramsE:
.text._ZN5flash24flash_fwd_splitkv_kernelI23Flash_fwd_kernel_traitsILi256ELi64ELi64ELi4ELb0ELb0EN7cutlass6half_tE19Flash_kernel_traitsILi256ELi64ELi64ELi4ES3_EELb1ELb0ELb1ELb0ELb0ELb1ELb1ELb1EEEvNS_16Flash_fwd_paramsE:
        /* <DEDUP_REMOVED lines=86> */
.L_x_3747:
        /* <DEDUP_REMOVED lines=116> */
.L_x_3750:
[----:B------:R-:W-:Y:S05]  /*0ca0*/  BSYNC.RECONVERGENT B0 ;  /* 0x0000000000007941 */ /* 0x000fea0003800200 */
.L_x_3749:
        /* <DEDUP_REMOVED lines=31> */
.L_x_3752:
[----:B------:R-:W-:Y:S05]  /*0ea0*/  BSYNC.RECONVERGENT B0 ;  /* 0x0000000000007941 */ /* 0x000fea0003800200 */
.L_x_3751:
        /* <DEDUP_REMOVED lines=24> */
.L_x_3754:
[----:B------:R-:W-:Y:S05]  /*1030*/  BSYNC.RECONVERGENT B0 ;  /* 0x0000000000007941 */ /* 0x000fea0003800200 */
.L_x_3753:
        /* <DEDUP_REMOVED lines=24> */
.L_x_3756:
[----:B------:R-:W-:Y:S05]  /*11c0*/  BSYNC.RECONVERGENT B0 ;  /* 0x0000000000007941 */ /* 0x000fea0003800200 */
.L_x_3755:
        /* <DEDUP_REMOVED lines=24> */
.L_x_3758:
[----:B------:R-:W-:Y:S05]  /*1350*/  BSYNC.RECONVERGENT B0 ;  /* 0x0000000000007941 */ /* 0x000fea0003800200 */
.L_x_3757:
        /* <DEDUP_REMOVED lines=24> */
.L_x_3760:
[----:B------:R-:W-:Y:S05]  /*14e0*/  BSYNC.RECONVERGENT B0 ;  /* 0x0000000000007941 */ /* 0x000fea0003800200 */
.L_x_3759:
        /* <DEDUP_REMOVED lines=23> */
.L_x_3762:
[----:B------:R-:W-:Y:S05]  /*1660*/  BSYNC.RECONVERGENT B0 ;  /* 0x0000000000007941 */ /* 0x000fea0003800200 */
.L_x_3761:
        /* <DEDUP_REMOVED lines=23> */
.L_x_3764:
[----:B------:R-:W-:Y:S05]  /*17e0*/  BSYNC.RECONVERGENT B0 ;  /* 0x0000000000007941 */ /* 0x000fea0003800200 */
.L_x_3763:
        /* <DEDUP_REMOVED lines=33> */
.L_x_3748:
        /* <DEDUP_REMOVED lines=13> */
.L_x_3765:
        /* <DEDUP_REMOVED lines=108> */
.L_x_3766:
        /* <DEDUP_REMOVED lines=15> */
.L_x_3768:
[----:B------:R-:W2:Y:S01]  /*2280*/  LDC.64 R4, c[0x0][0x3b8] ;  /* 0x0000ee00ff047b82 */ /* 0x000ea20000000a00 */
[----:B------:R-:W-:-:S06]  /*2290*/  UIADD3 UR8, UPT, UPT, UR10, UR11, URZ ;  /* 0x0000000b0a087290 */ /* 0x000fcc000fffe0ff */
[----:B--2---:R-:W-:Y:S02]  /*22a0*/  IMAD R15, R5, UR8, RZ ;  /* 0x00000008050f7c24 */ /* 0x004fe4000f8e02ff */
[----:B-1----:R-:W-:-:S05]  /*22b0*/  IMAD.WIDE.U32 R2, R4, UR8, RZ ;  /* 0x0000000804027c25 */ /* 0x002fca000f8e00ff */
[----:B------:R-:W-:Y:S02]  /*22c0*/  IADD3 R15, PT, PT, R3, R15, RZ ;  /* 0x0000000f030f7210 */ /* 0x000fe40007ffe0ff */
[----:B------:R-:W-:Y:S02]  /*22d0*/  MOV R14, R2 ;  /* 0x00000002000e7202 */ /* 0x000fe40000000f00 */
.L_x_3769:
        /* <DEDUP_REMOVED lines=14> */
.L_x_3770:
[----:B------:R-:W1:Y:S01]  /*23c0*/  LDC.64 R2, c[0x0][0x3c0] ;  /* 0x0000f000ff027b82 */ /* 0x000e620000000a00 */
[----:B------:R-:W-:-:S06]  /*23d0*/  UIADD3 UR10, UPT, UPT, UR10, UR11, URZ ;  /* 0x0000000b0a0a7290 */ /* 0x000fcc000fffe0ff */
[----:B-1---5:R-:W-:Y:S02]  /*23e0*/  IMAD R7, R3, UR10, RZ ;  /* 0x0000000a03077c24 */ /* 0x022fe4000f8e02ff */
[----:B------:R-:W-:-:S05]  /*23f0*/  IMAD.WIDE.U32 R8, R2, UR10, RZ ;  /* 0x0000000a02087c25 */ /* 0x000fca000f8e00ff */
[----:B------:R-:W-:Y:S02]  /*2400*/  IADD3 R7, PT, PT, R9, R7, RZ ;  /* 0x0000000709077210 */ /* 0x000fe40007ffe0ff */
[----:B------:R-:W-:-:S07]  /*2410*/  MOV R6, R8 ;  /* 0x0000000800067202 */ /* 0x000fce0000000f00 */
.L_x_3771:
        /* <DEDUP_REMOVED lines=53> */
.L_x_3767:
        /* <DEDUP_REMOVED lines=184> */
.L_x_3856:
        /* <DEDUP_REMOVED lines=20> */
.L_x_3774:
[----:B-1-3--:R-:W-:Y:S05]  /*3430*/  BSYNC.RECONVERGENT B0 ;  /* 0x0000000000007941 */ /* 0x00afea0003800200 */
.L_x_3773:
        /* <DEDUP_REMOVED lines=19> */
.L_x_3776:
[----:B------:R-:W-:Y:S05]  /*3570*/  BSYNC.RECONVERGENT B0 ;  /* 0x0000000000007941 */ /* 0x000fea0003800200 */
.L_x_3775:
        /* <DEDUP_REMOVED lines=23> */
.L_x_3778:
[----:B------:R-:W-:Y:S05]  /*36f0*/  BSYNC.RECONVERGENT B0 ;  /* 0x0000000000007941 */ /* 0x000fea0003800200 */
.L_x_3777:
        /* <DEDUP_REMOVED lines=25> */
.L_x_3780:
[----:B------:R-:W-:Y:S05]  /*3890*/  BSYNC.RECONVERGENT B0 ;  /* 0x0000000000007941 */ /* 0x000fea0003800200 */
.L_x_3779:
        /* <DEDUP_REMOVED lines=20> */
.L_x_3784:
[----:B------:R-:W-:Y:S05]  /*39e0*/  BSYNC.RECONVERGENT B0 ;  /* 0x0000000000007941 */ /* 0x000fea0003800200 */
.L_x_3783:
        /* <DEDUP_REMOVED lines=18> */
.L_x_3786:
[----:B------:R-:W-:Y:S05]  /*3b10*/  BSYNC.RECONVERGENT B0 ;  /* 0x0000000000007941 */ /* 0x000fea0003800200 */
.L_x_3785:
        /* <DEDUP_REMOVED lines=20> */
.L_x_3788:
[----:B------:R-:W-:Y:S05]  /*3c60*/  BSYNC.RECONVERGENT B0 ;  /* 0x0000000000007941 */ /* 0x000fea0003800200 */
.L_x_3787:
        /* <DEDUP_REMOVED lines=25> */
.L_x_3782:
        /* <DEDUP_REMOVED lines=60> */
.L_x_3794:
[----:B------:R-:W-:Y:S05]  /*41c0*/  BSYNC.RECONVERGENT B0 ;  /* 0x0000000000007941 */ /* 0x000fea0003800200 */
.L_x_3793:
        /* <DEDUP_REMOVED lines=52> */
.L_x_3796:
[----:B------:R-:W-:Y:S05]  /*4510*/  BSYNC.RECONVERGENT B0 ;  /* 0x0000000000007941 */ /* 0x000fea0003800200 */
.L_x_3795:
        /* <DEDUP_REMOVED lines=52> */
.L_x_3798:
[----:B------:R-:W-:Y:S05]  /*4860*/  BSYNC.RECONVERGENT B0 ;  /* 0x0000000000007941 */ /* 0x000fea0003800200 */
.L_x_3797:
        /* <DEDUP_REMOVED lines=51> */
.L_x_3792:
[----:B------:R-:W-:Y:S05]  /*4ba0*/  BSYNC.RECONVERGENT B1 ;  /* 0x0000000000017941 */ /* 0x000fea0003800200 */
.L_x_3791:
        /* <DEDUP_REMOVED lines=69> */
.L_x_3802:
[----:B------:R-:W-:Y:S05]  /*5000*/  BSYNC.RECONVERGENT B0 ;  /* 0x0000000000007941 */ /* 0x000fea0003800200 */
.L_x_3801:
        /* <DEDUP_REMOVED lines=52> */
.L_x_3804:
[----:B------:R-:W-:Y:S05]  /*5350*/  BSYNC.RECONVERGENT B0 ;  /* 0x0000000000007941 */ /* 0x000fea0003800200 */
.L_x_3803:
        /* <DEDUP_REMOVED lines=52> */
.L_x_3806:
[----:B------:R-:W-:Y:S05]  /*56a0*/  BSYNC.RECONVERGENT B0 ;  /* 0x0000000000007941 */ /* 0x000fea0003800200 */
.L_x_3805:
        /* <DEDUP_REMOVED lines=51> */
.L_x_3800:
[----:B------:R-:W-:Y:S05]  /*59e0*/  BSYNC.RECONVERGENT B1 ;  /* 0x0000000000017941 */ /* 0x000fea0003800200 */
.L_x_3799:
        /* <DEDUP_REMOVED lines=69> */
.L_x_3810:
[----:B------:R-:W-:Y:S05]  /*5e40*/  BSYNC.RECONVERGENT B0 ;  /* 0x0000000000007941 */ /* 0x000fea0003800200 */
.L_x_3809:
        /* <DEDUP_REMOVED lines=52> */
.L_x_3812:
[----:B------:R-:W-:Y:S05]  /*6190*/  BSYNC.RECONVERGENT B0 ;  /* 0x0000000000007941 */ /* 0x000fea0003800200 */
.L_x_3811:
        /* <DEDUP_REMOVED lines=52> */
.L_x_3814:
[----:B------:R-:W-:Y:S05]  /*64e0*/  BSYNC.RECONVERGENT B0 ;  /* 0x0000000000007941 */ /* 0x000fea0003800200 */
.L_x_3813:
        /* <DEDUP_REMOVED lines=51> */
.L_x_3808:
[----:B------:R-:W-:Y:S05]  /*6820*/  BSYNC.RECONVERGENT B1 ;  /* 0x0000000000017941 */ /* 0x000fea0003800200 */
.L_x_3807:
        /* <DEDUP_REMOVED lines=71> */
.L_x_3818:
[----:B------:R-:W-:Y:S05]  /*6ca0*/  BSYNC.RECONVERGENT B0 ;  /* 0x0000000000007941 */ /* 0x000fea0003800200 */
.L_x_3817:
        /* <DEDUP_REMOVED lines=52> */
.L_x_3820:
[----:B------:R-:W-:Y:S05]  /*6ff0*/  BSYNC.RECONVERGENT B0 ;  /* 0x0000000000007941 */ /* 0x000fea0003800200 */
.L_x_3819:
        /* <DEDUP_REMOVED lines=52> */
.L_x_3822:
[----:B------:R-:W-:Y:S05]  /*7340*/  BSYNC.RECONVERGENT B0 ;  /* 0x0000000000007941 */ /* 0x000fea0003800200 */
.L_x_3821:
        /* <DEDUP_REMOVED lines=51> */
.L_x_3816:
[----:B------:R-:W-:Y:S05]  /*7680*/  BSYNC.RECONVERGENT B1 ;  /* 0x0000000000017941 */ /* 0x000fea0003800200 */
.L_x_3815:
        /* <DEDUP_REMOVED lines=8> */
.L_x_3790:
        /* <DEDUP_REMOVED lines=99> */
.L_x_3826:
[----:B------:R-:W-:Y:S05]  /*7d40*/  BSYNC.RECONVERGENT B0 ;  /* 0x0000000000007941 */ /* 0x000fea0003800200 */
.L_x_3825:
        /* <DEDUP_REMOVED lines=93> */
.L_x_3828:
[----:B------:R-:W-:Y:S05]  /*8320*/  BSYNC.RECONVERGENT B0 ;  /* 0x0000000000007941 */ /* 0x000fea0003800200 */
.L_x_3827:
        /* <DEDUP_REMOVED lines=93> */
.L_x_3830:
[----:B------:R-:W-:Y:S05]  /*8900*/  BSYNC.RECONVERGENT B0 ;  /* 0x0000000000007941 */ /* 0x000fea0003800200 */
.L_x_3829:
        /* <DEDUP_REMOVED lines=92> */
.L_x_3824:
[----:B------:R-:W-:Y:S05]  /*8ed0*/  BSYNC.RECONVERGENT B1 ;  /* 0x0000000000017941 */ /* 0x000fea0003800200 */
.L_x_3823:
        /* <DEDUP_REMOVED lines=100> */
.L_x_3834:
[----:B------:R-:W-:Y:S05]  /*9520*/  BSYNC.RECONVERGENT B0 ;  /* 0x0000000000007941 */ /* 0x000fea0003800200 */
.L_x_3833:
        /* <DEDUP_REMOVED lines=93> */
.L_x_3836:
[----:B------:R-:W-:Y:S05]  /*9b00*/  BSYNC.RECONVERGENT B0 ;  /* 0x0000000000007941 */ /* 0x000fea0003800200 */
.L_x_3835:
        /* <DEDUP_REMOVED lines=93> */
.L_x_3838:
[----:B------:R-:W-:Y:S05]  /*a0e0*/  BSYNC.RECONVERGENT B0 ;  /* 0x0000000000007941 */ /* 0x000fea0003800200 */
.L_x_3837:
        /* <DEDUP_REMOVED lines=92> */
.L_x_3832:
[----:B------:R-:W-:Y:S05]  /*a6b0*/  BSYNC.RECONVERGENT B1 ;  /* 0x0000000000017941 */ /* 0x000fea0003800200 */
.L_x_3831:
        /* <DEDUP_REMOVED lines=102> */
.L_x_3842:
[----:B------:R-:W-:Y:S05]  /*ad20*/  BSYNC.RECONVERGENT B0 ;  /* 0x0000000000007941 */ /* 0x000fea0003800200 */
.L_x_3841:
        /* <DEDUP_REMOVED lines=92> */
.L_x_3844:
[----:B------:R-:W-:Y:S05]  /*b2f0*/  BSYNC.RECONVERGENT B0 ;  /* 0x0000000000007941 */ /* 0x000fea0003800200 */
.L_x_3843:
        /* <DEDUP_REMOVED lines=92> */
.L_x_3846:
[----:B------:R-:W-:Y:S05]  /*b8c0*/  BSYNC.RECONVERGENT B0 ;  /* 0x0000000000007941 */ /* 0x000fea0003800200 */
.L_x_3845:
        /* <DEDUP_REMOVED lines=90> */
.L_x_3840:
[----:B------:R-:W-:Y:S05]  /*be70*/  BSYNC.RECONVERGENT B1 ;  /* 0x0000000000017941 */ /* 0x000fea0003800200 */
.L_x_3839:
        /* <DEDUP_REMOVED lines=105> */
.L_x_3850:
[----:B------:R-:W-:Y:S05]  /*c510*/  BSYNC.RECONVERGENT B0 ;  /* 0x0000000000007941 */ /* 0x000fea0003800200 */
.L_x_3849:
        /* <DEDUP_REMOVED lines=92> */
.L_x_3852:
[----:B------:R-:W-:Y:S05]  /*cae0*/  BSYNC.RECONVERGENT B0 ;  /* 0x0000000000007941 */ /* 0x000fea0003800200 */
.L_x_3851:
        /* <DEDUP_REMOVED lines=91> */
.L_x_3854:
[----:B------:R-:W-:Y:S05]  /*d0a0*/  BSYNC.RECONVERGENT B0 ;  /* 0x0000000000007941 */ /* 0x000fea0003800200 */
.L_x_3853:
        /* <DEDUP_REMOVED lines=90> */
.L_x_3848:
[----:B------:R-:W-:Y:S05]  /*d650*/  BSYNC.RECONVERGENT B1 ;  /* 0x0000000000017941 */ /* 0x000fea0003800200 */
.L_x_3847:
[----:B------:R-:W5:Y:S08]  /*d660*/  LDC R3, c[0x0][0x450] ;  /* 0x00011400ff037b82 */ /* 0x000f700000000800 */
[----:B------:R-:W1:Y:S01]  /*d670*/  LDC R18, c[0x0][0x450] ;  /* 0x00011400ff127b82 */ /* 0x000e620000000800 */
[----:B-----5:R-:W-:Y:S05]  /*d680*/  IMAD.U32 R3, R3, -0x20, RZ ;  /* 0xffffffe003037824 */ /* 0x020fea00078e00ff */
[C---:B------:R-:W-:Y:S02]  /*d690*/  LEA R76, P1, R3.reuse, R76, 0x1 ;  /* 0x0000004c034c7211 */ /* 0x040fe400078208ff */
[C---:B------:R-:W-:Y:S02]  /*d6a0*/  LEA R74, P0, R3.reuse, R74, 0x1 ;  /* 0x0000004a034a7211 */ /* 0x040fe400078008ff */
[C---:B------:R-:W-:Y:S02]  /*d6b0*/  LEA.HI.X.SX32 R77, R3.reuse, R77, 0x1, P1 ;  /* 0x0000004d034d7211 */ /* 0x040fe400008f0eff */
[----:B-1----:R-:W-:Y:S09]  /*d6c0*/  LEA.HI.X.SX32 R75, R3, R75, 0x1, P0 ;  /* 0x0000004b034b7211 */ /* 0x002ff200000f0eff */
.L_x_3789:
[----:B------:R-:W-:Y:S05]  /*d6d0*/  BSYNC.RECONVERGENT B2 ;  /* 0x0000000000027941 */ /* 0x000fea0003800200 */
.L_x_3781:
        /* <DEDUP_REMOVED lines=89> */
.L_x_3855:
[----:B------:R-:W-:Y:S01]  /*dc70*/  UISETP.GT.AND UP0, UPT, UR18, UR28, UPT ;  /* 0x0000001c1200728c */ /* 0x000fe2000bf04270 */
[----:B------:R-:W-:Y:S02]  /*dc80*/  IADD3 R72, P1, PT, R72, R79, RZ ;  /* 0x0000004f48487210 */ /* 0x000fe40007f3e0ff */
[----:B------:R-:W-:Y:S03]  /*dc90*/  IADD3 R12, P0, PT, R12, R83, RZ ;  /* 0x000000530c0c7210 */ /* 0x000fe60007f1e0ff */
[----:B------:R-:W-:Y:S02]  /*dca0*/  IMAD.X R73, R73, 0x1, R78, P1 ;  /* 0x0000000149497824 */ /* 0x000fe400008e064e */
[----:B------:R-:W-:Y:S01]  /*dcb0*/  IMAD.X R13, R13, 0x1, R81, P0 ;  /* 0x000000010d0d7824 */ /* 0x000fe200000e0651 */
[----:B------:R-:W-:Y:S07]  /*dcc0*/  BRA.U UP0, `(.L_x_3856) ;  /* 0xffffff5500887547 */ /* 0x000fee000b83ffff */
.L_x_3772:
        /* <DEDUP_REMOVED lines=57> */
.L_x_3860:
[----:B------:R-:W-:Y:S05]  /*e060*/  BSYNC.RECONVERGENT B0 ;  /* 0x0000000000007941 */ /* 0x000fea0003800200 */
.L_x_3859:
        /* <DEDUP_REMOVED lines=29> */
.L_x_3862:
[----:B------:R-:W-:Y:S05]  /*e240*/  BSYNC.RECONVERGENT B0 ;  /* 0x0000000000007941 */ /* 0x000fea0003800200 */
.L_x_3861:
        /* <DEDUP_REMOVED lines=29> */
.L_x_3864:
[----:B------:R-:W-:Y:S05]  /*e420*/  BSYNC.RECONVERGENT B0 ;  /* 0x0000000000007941 */ /* 0x000fea0003800200 */
.L_x_3863:
        /* <DEDUP_REMOVED lines=30> */
.L_x_3858:
        /* <DEDUP_REMOVED lines=81> */
.L_x_3872:
[----:B------:R-:W-:Y:S05]  /*eb20*/  BSYNC.RECONVERGENT B0 ;  /* 0x0000000000007941 */ /* 0x000fea0003800200 */
.L_x_3871:
[----:B-----5:R-:W-:Y:S01]  /*eb30*/  IMAD.MOV.U32 R6, RZ, RZ, R18 ;  /* 0x000000ffff067224 */ /* 0x020fe200078e0012 */
[----:B------:R-:W-:Y:S01]  /*eb40*/  MOV R4, R16 ;  /* 0x0000001000047202 */ /* 0x000fe20000000f00 */
[----:B------:R-:W-:Y:S01]  /*eb50*/  IMAD.MOV.U32 R7, RZ, RZ, R19 ;  /* 0x000000ffff077224 */ /* 0x000fe200078e0013 */
[----:B------:R-:W-:Y:S02]  /*eb60*/  MOV R5, R17 ;  /* 0x0000001100057202 */ /* 0x000fe40000000f00 */
.L_x_3870:
[----:B------:R-:W-:Y:S05]  /*eb70*/  BSYNC.RECONVERGENT B1 ;  /* 0x0000000000017941 */ /* 0x000fea0003800200 */
.L_x_3869:
        /* <DEDUP_REMOVED lines=48> */
.L_x_3876:
[----:B------:R-:W-:Y:S05]  /*ee80*/  BSYNC.RECONVERGENT B0 ;  /* 0x0000000000007941 */ /* 0x000fea0003800200 */
.L_x_3875:
[----:B-----5:R4:W-:Y:S02]  /*ee90*/  STS.128 [R0+0x2000], R16 ;  /* 0x0020001000007388 */ /* 0x0209e40000000c00 */
.L_x_3874:
[----:B------:R-:W-:Y:S05]  /*eea0*/  BSYNC.RECONVERGENT B1 ;  /* 0x0000000000017941 */ /* 0x000fea0003800200 */
.L_x_3873:
        /* <DEDUP_REMOVED lines=47> */
.L_x_3880:
[----:B------:R-:W-:Y:S05]  /*f1a0*/  BSYNC.RECONVERGENT B0 ;  /* 0x0000000000007941 */ /* 0x000fea0003800200 */
.L_x_3879:
[----:B-----5:R1:W-:Y:S02]  /*f1b0*/  STS.128 [R0+0x4000], R16 ;  /* 0x0040001000007388 */ /* 0x0203e40000000c00 */
.L_x_3878:
[----:B------:R-:W-:Y:S05]  /*f1c0*/  BSYNC.RECONVERGENT B1 ;  /* 0x0000000000017941 */ /* 0x000fea0003800200 */
.L_x_3877:
        /* <DEDUP_REMOVED lines=46> */
.L_x_3882:
[----:B------:R-:W-:Y:S05]  /*f4b0*/  BSYNC.RECONVERGENT B0 ;  /* 0x0000000000007941 */ /* 0x000fea0003800200 */
.L_x_3881:
[----:B-----5:R4:W-:Y:S02]  /*f4c0*/  STS.128 [R0+0x6000], R16 ;  /* 0x0060001000007388 */ /* 0x0209e40000000c00 */
.L_x_3868:
[----:B------:R-:W-:Y:S05]  /*f4d0*/  BSYNC.RECONVERGENT B2 ;  /* 0x0000000000027941 */ /* 0x000fea0003800200 */
.L_x_3867:
        /* <DEDUP_REMOVED lines=64> */
.L_x_3888:
[----:B------:R-:W-:Y:S05]  /*f8e0*/  BSYNC.RECONVERGENT B0 ;  /* 0x0000000000007941 */ /* 0x000fea0003800200 */
.L_x_3887:
[----:B-----5:R1:W-:Y:S02]  /*f8f0*/  STS.128 [R0+0x800], R16 ;  /* 0x0008001000007388 */ /* 0x0203e40000000c00 */
.L_x_3886:
[----:B------:R-:W-:Y:S05]  /*f900*/  BSYNC.RECONVERGENT B1 ;  /* 0x0000000000017941 */ /* 0x000fea0003800200 */
.L_x_3885:
        /* <DEDUP_REMOVED lines=57> */
.L_x_3892:
[----:B------:R-:W-:Y:S05]  /*fca0*/  BSYNC.RECONVERGENT B0 ;  /* 0x0000000000007941 */ /* 0x000fea0003800200 */
.L_x_3891:
[----:B-----5:R4:W-:Y:S02]  /*fcb0*/  STS.128 [R0+0x2800], R16 ;  /* 0x0028001000007388 */ /* 0x0209e40000000c00 */
.L_x_3890:
[----:B------:R-:W-:Y:S05]  /*fcc0*/  BSYNC.RECONVERGENT B1 ;  /* 0x0000000000017941 */ /* 0x000fea0003800200 */
.L_x_3889:
        /* <DEDUP_REMOVED lines=57> */
.L_x_3896:
[----:B------:R-:W-:Y:S05]  /*10060*/  BSYNC.RECONVERGENT B0 ;  /* 0x0000000000007941 */ /* 0x000fea0003800200 */
.L_x_3895:
[----:B-----5:R4:W-:Y:S02]  /*10070*/  STS.128 [R0+0x4800], R16 ;  /* 0x0048001000007388 */ /* 0x0209e40000000c00 */
.L_x_3894:
[----:B------:R-:W-:Y:S05]  /*10080*/  BSYNC.RECONVERGENT B1 ;  /* 0x0000000000017941 */ /* 0x000fea0003800200 */
.L_x_3893:
        /* <DEDUP_REMOVED lines=56> */
.L_x_3898:
[----:B------:R-:W-:Y:S05]  /*10410*/  BSYNC.RECONVERGENT B0 ;  /* 0x0000000000007941 */ /* 0x000fea0003800200 */
.L_x_3897:
[----:B-----5:R4:W-:Y:S02]  /*10420*/  STS.128 [R0+0x6800], R16 ;  /* 0x0068001000007388 */ /* 0x0209e40000000c00 */
.L_x_3884:
[----:B------:R-:W-:Y:S05]  /*10430*/  BSYNC.RECONVERGENT B2 ;  /* 0x0000000000027941 */ /* 0x000fea0003800200 */
.L_x_3883:
        /* <DEDUP_REMOVED lines=68> */
.L_x_3904:
[----:B------:R-:W-:Y:S05]  /*10880*/  BSYNC.RECONVERGENT B0 ;  /* 0x0000000000007941 */ /* 0x000fea0003800200 */
.L_x_3903:
[----:B-----5:R4:W-:Y:S02]  /*10890*/  STS.128 [R0+0x1000], R16 ;  /* 0x0010001000007388 */ /* 0x0209e40000000c00 */
.L_x_3902:
[----:B------:R-:W-:Y:S05]  /*108a0*/  BSYNC.RECONVERGENT B1 ;  /* 0x0000000000017941 */ /* 0x000fea0003800200 */
.L_x_3901:
        /* <DEDUP_REMOVED lines=60> */
.L_x_3908:
[----:B------:R-:W-:Y:S05]  /*10c70*/  BSYNC.RECONVERGENT B0 ;  /* 0x0000000000007941 */ /* 0x000fea0003800200 */
.L_x_3907:
[----:B-----5:R1:W-:Y:S02]  /*10c80*/  STS.128 [R0+0x3000], R16 ;  /* 0x0030001000007388 */ /* 0x0203e40000000c00 */
.L_x_3906:
[----:B------:R-:W-:Y:S05]  /*10c90*/  BSYNC.RECONVERGENT B1 ;  /* 0x0000000000017941 */ /* 0x000fea0003800200 */
.L_x_3905:
        /* <DEDUP_REMOVED lines=60> */
.L_x_3912:
[----:B------:R-:W-:Y:S05]  /*11060*/  BSYNC.RECONVERGENT B0 ;  /* 0x0000000000007941 */ /* 0x000fea0003800200 */
.L_x_3911:
[----:B-----5:R4:W-:Y:S02]  /*11070*/  STS.128 [R0+0x5000], R16 ;  /* 0x0050001000007388 */ /* 0x0209e40000000c00 */
.L_x_3910:
[----:B------:R-:W-:Y:S05]  /*11080*/  BSYNC.RECONVERGENT B1 ;  /* 0x0000000000017941 */ /* 0x000fea0003800200 */
.L_x_3909:
        /* <DEDUP_REMOVED lines=56> */
.L_x_3914:
[----:B------:R-:W-:Y:S05]  /*11410*/  BSYNC.RECONVERGENT B0 ;  /* 0x0000000000007941 */ /* 0x000fea0003800200 */
.L_x_3913:
[----:B-----5:R4:W-:Y:S02]  /*11420*/  STS.128 [R0+0x7000], R16 ;  /* 0x0070001000007388 */ /* 0x0209e40000000c00 */
.L_x_3900:
[----:B------:R-:W-:Y:S05]  /*11430*/  BSYNC.RECONVERGENT B2 ;  /* 0x0000000000027941 */ /* 0x000fea0003800200 */
.L_x_3899:
        /* <DEDUP_REMOVED lines=65> */
.L_x_3918:
[----:B------:R-:W-:Y:S05]  /*11850*/  BSYNC.RECONVERGENT B0 ;  /* 0x0000000000007941 */ /* 0x000fea0003800200 */
.L_x_3917:
[----:B-----5:R4:W-:Y:S02]  /*11860*/  STS.128 [R0+0x1800], R16 ;  /* 0x0018001000007388 */ /* 0x0209e40000000c00 */
.L_x_3916:
[----:B------:R-:W-:Y:S05]  /*11870*/  BSYNC.RECONVERGENT B1 ;  /* 0x0000000000017941 */ /* 0x000fea0003800200 */
.L_x_3915:
        /* <DEDUP_REMOVED lines=57> */
.L_x_3922:
[----:B------:R-:W-:Y:S05]  /*11c10*/  BSYNC.RECONVERGENT B0 ;  /* 0x0000000000007941 */ /* 0x000fea0003800200 */
.L_x_3921:
[----:B-----5:R4:W-:Y:S02]  /*11c20*/  STS.128 [R0+0x3800], R16 ;  /* 0x0038001000007388 */ /* 0x0209e40000000c00 */
.L_x_3920:
[----:B------:R-:W-:Y:S05]  /*11c30*/  BSYNC.RECONVERGENT B1 ;  /* 0x0000000000017941 */ /* 0x000fea0003800200 */
.L_x_3919:
        /* <DEDUP_REMOVED lines=57> */
.L_x_3926:
[----:B------:R-:W-:Y:S05]  /*11fd0*/  BSYNC.RECONVERGENT B0 ;  /* 0x0000000000007941 */ /* 0x000fea0003800200 */
.L_x_3925:
[----:B-----5:R4:W-:Y:S02]  /*11fe0*/  STS.128 [R0+0x5800], R16 ;  /* 0x0058001000007388 */ /* 0x0209e40000000c00 */
.L_x_3924:
[----:B------:R-:W-:Y:S05]  /*11ff0*/  BSYNC.RECONVERGENT B1 ;  /* 0x0000000000017941 */ /* 0x000fea0003800200 */
.L_x_3923:
        /* <DEDUP_REMOVED lines=56> */
.L_x_3928:
[----:B------:R-:W-:Y:S05]  /*12380*/  BSYNC.RECONVERGENT B0 ;  /* 0x0000000000007941 */ /* 0x000fea0003800200 */
.L_x_3927:
[----:B-----5:R4:W-:Y:S01]  /*12390*/  STS.128 [R0+0x7800], R16 ;  /* 0x0078001000007388 */ /* 0x0209e20000000c00 */
[----:B------:R-:W-:Y:S05]  /*123a0*/  BRA `(.L_x_3865) ;  /* 0x0000005c00107947 */ /* 0x000fea0003800000 */
.L_x_3866:
        /* <DEDUP_REMOVED lines=97> */
.L_x_3934:
[----:B------:R-:W-:Y:S05]  /*129c0*/  BSYNC.RECONVERGENT B0 ;  /* 0x0000000000007941 */ /* 0x000fea0003800200 */
.L_x_3933:
[----:B-----5:R-:W-:Y:S01]  /*129d0*/  IMAD.MOV.U32 R6, RZ, RZ, R38 ;  /* 0x000000ffff067224 */ /* 0x020fe200078e0026 */
[----:B------:R-:W-:Y:S01]  /*129e0*/  MOV R4, R36 ;  /* 0x0000002400047202 */ /* 0x000fe20000000f00 */
[----:B------:R-:W-:Y:S01]  /*129f0*/  IMAD.MOV.U32 R7, RZ, RZ, R39 ;  /* 0x000000ffff077224 */ /* 0x000fe200078e0027 */
[----:B------:R-:W-:Y:S02]  /*12a00*/  MOV R5, R37 ;  /* 0x0000002500057202 */ /* 0x000fe40000000f00 */
.L_x_3932:
[----:B------:R-:W-:Y:S05]  /*12a10*/  BSYNC.RECONVERGENT B1 ;  /* 0x0000000000017941 */ /* 0x000fea0003800200 */
.L_x_3931:
        /* <DEDUP_REMOVED lines=87> */
.L_x_3938:
[----:B------:R-:W-:Y:S05]  /*12f90*/  BSYNC.RECONVERGENT B0 ;  /* 0x0000000000007941 */ /* 0x000fea0003800200 */
.L_x_3937:
[----:B-----5:R4:W-:Y:S02]  /*12fa0*/  STS.128 [R0+0x2000], R36 ;  /* 0x0020002400007388 */ /* 0x0209e40000000c00 */
.L_x_3936:
[----:B------:R-:W-:Y:S05]  /*12fb0*/  BSYNC.RECONVERGENT B1 ;  /* 0x0000000000017941 */ /* 0x000fea0003800200 */
.L_x_3935:
        /* <DEDUP_REMOVED lines=86> */
.L_x_3942:
[----:B------:R-:W-:Y:S05]  /*13520*/  BSYNC.RECONVERGENT B0 ;  /* 0x0000000000007941 */ /* 0x000fea0003800200 */
.L_x_3941:
[----:B-----5:R1:W-:Y:S02]  /*13530*/  STS.128 [R0+0x4000], R36 ;  /* 0x0040002400007388 */ /* 0x0203e40000000c00 */
.L_x_3940:
[----:B------:R-:W-:Y:S05]  /*13540*/  BSYNC.RECONVERGENT B1 ;  /* 0x0000000000017941 */ /* 0x000fea0003800200 */
.L_x_3939:
        /* <DEDUP_REMOVED lines=85> */
.L_x_3944:
[----:B------:R-:W-:Y:S05]  /*13aa0*/  BSYNC.RECONVERGENT B0 ;  /* 0x0000000000007941 */ /* 0x000fea0003800200 */
.L_x_3943:
[----:B-----5:R4:W-:Y:S02]  /*13ab0*/  STS.128 [R0+0x6000], R36 ;  /* 0x0060002400007388 */ /* 0x0209e40000000c00 */
.L_x_3930:
[----:B------:R-:W-:Y:S05]  /*13ac0*/  BSYNC.RECONVERGENT B2 ;  /* 0x0000000000027941 */ /* 0x000fea0003800200 */
.L_x_3929:
        /* <DEDUP_REMOVED lines=95> */
.L_x_3950:
[----:B------:R-:W-:Y:S05]  /*140c0*/  BSYNC.RECONVERGENT B0 ;  /* 0x0000000000007941 */ /* 0x000fea0003800200 */
.L_x_3949:
[----:B-----5:R1:W-:Y:S02]  /*140d0*/  STS.128 [R0+0x800], R32 ;  /* 0x0008002000007388 */ /* 0x0203e40000000c00 */
.L_x_3948:
[----:B------:R-:W-:Y:S05]  /*140e0*/  BSYNC.RECONVERGENT B1 ;  /* 0x0000000000017941 */ /* 0x000fea0003800200 */
.L_x_3947:
        /* <DEDUP_REMOVED lines=88> */
.L_x_3954:
[----:B------:R-:W-:Y:S05]  /*14670*/  BSYNC.RECONVERGENT B0 ;  /* 0x0000000000007941 */ /* 0x000fea0003800200 */
.L_x_3953:
[----:B-----5:R1:W-:Y:S02]  /*14680*/  STS.128 [R0+0x2800], R32 ;  /* 0x0028002000007388 */ /* 0x0203e40000000c00 */
.L_x_3952:
[----:B------:R-:W-:Y:S05]  /*14690*/  BSYNC.RECONVERGENT B1 ;  /* 0x0000000000017941 */ /* 0x000fea0003800200 */
.L_x_3951:
        /* <DEDUP_REMOVED lines=88> */
.L_x_3958:
[----:B------:R-:W-:Y:S05]  /*14c20*/  BSYNC.RECONVERGENT B0 ;  /* 0x0000000000007941 */ /* 0x000fea0003800200 */
.L_x_3957:
[----:B-----5:R1:W-:Y:S02]  /*14c30*/  STS.128 [R0+0x4800], R32 ;  /* 0x0048002000007388 */ /* 0x0203e40000000c00 */
.L_x_3956:
[----:B------:R-:W-:Y:S05]  /*14c40*/  BSYNC.RECONVERGENT B1 ;  /* 0x0000000000017941 */ /* 0x000fea0003800200 */
.L_x_3955:
        /* <DEDUP_REMOVED lines=86> */
.L_x_3960:
[----:B------:R-:W-:Y:S05]  /*151b0*/  BSYNC.RECONVERGENT B0 ;  /* 0x0000000000007941 */ /* 0x000fea0003800200 */
.L_x_3959:
[----:B-----5:R1:W-:Y:S02]  /*151c0*/  STS.128 [R0+0x6800], R32 ;  /* 0x0068002000007388 */ /* 0x0203e40000000c00 */
.L_x_3946:
[----:B------:R-:W-:Y:S05]  /*151d0*/  BSYNC.RECONVERGENT B2 ;  /* 0x0000000000027941 */ /* 0x000fea0003800200 */
.L_x_3945:
        /* <DEDUP_REMOVED lines=96> */
.L_x_3966:
[----:B------:R-:W-:Y:S05]  /*157e0*/  BSYNC.RECONVERGENT B0 ;  /* 0x0000000000007941 */ /* 0x000fea0003800200 */
.L_x_3965:
[----:B-----5:R1:W-:Y:S02]  /*157f0*/  STS.128 [R0+0x1000], R32 ;  /* 0x0010002000007388 */ /* 0x0203e40000000c00 */
.L_x_3964:
[----:B------:R-:W-:Y:S05]  /*15800*/  BSYNC.RECONVERGENT B1 ;  /* 0x0000000000017941 */ /* 0x000fea0003800200 */
.L_x_3963:
        /* <DEDUP_REMOVED lines=88> */
.L_x_3970:
[----:B------:R-:W-:Y:S05]  /*15d90*/  BSYNC.RECONVERGENT B0 ;  /* 0x0000000000007941 */ /* 0x000fea0003800200 */
.L_x_3969:
[----:B-----5:R1:W-:Y:S02]  /*15da0*/  STS.128 [R0+0x3000], R32 ;  /* 0x0030002000007388 */ /* 0x0203e40000000c00 */
.L_x_3968:
[----:B------:R-:W-:Y:S05]  /*15db0*/  BSYNC.RECONVERGENT B1 ;  /* 0x0000000000017941 */ /* 0x000fea0003800200 */
.L_x_3967:
        /* <DEDUP_REMOVED lines=88> */
.L_x_3974:
[----:B------:R-:W-:Y:S05]  /*16340*/  BSYNC.RECONVERGENT B0 ;  /* 0x0000000000007941 */ /* 0x000fea0003800200 */
.L_x_3973:
[----:B-----5:R1:W-:Y:S02]  /*16350*/  STS.128 [R0+0x5000], R32 ;  /* 0x0050002000007388 */ /* 0x0203e40000000c00 */
.L_x_3972:
[----:B------:R-:W-:Y:S05]  /*16360*/  BSYNC.RECONVERGENT B1 ;  /* 0x0000000000017941 */ /* 0x000fea0003800200 */
.L_x_3971:
        /* <DEDUP_REMOVED lines=87> */
.L_x_3976:
[----:B------:R-:W-:Y:S05]  /*168e0*/  BSYNC.RECONVERGENT B0 ;  /* 0x0000000000007941 */ /* 0x000fea0003800200 */
.L_x_3975:
[----:B-----5:R1:W-:Y:S02]  /*168f0*/  STS.128 [R0+0x7000], R32 ;  /* 0x0070002000007388 */ /* 0x0203e40000000c00 */
.L_x_3962:
[----:B------:R-:W-:Y:S05]  /*16900*/  BSYNC.RECONVERGENT B2 ;  /* 0x0000000000027941 */ /* 0x000fea0003800200 */
.L_x_3961:
        /* <DEDUP_REMOVED lines=95> */
.L_x_3980:
[----:B------:R-:W-:Y:S05]  /*16f00*/  BSYNC.RECONVERGENT B0 ;  /* 0x0000000000007941 */ /* 0x000fea0003800200 */
.L_x_3979:
[----:B-----5:R4:W-:Y:S02]  /*16f10*/  STS.128 [R0+0x1800], R36 ;  /* 0x0018002400007388 */ /* 0x0209e40000000c00 */
.L_x_3978:
[----:B------:R-:W-:Y:S05]  /*16f20*/  BSYNC.RECONVERGENT B1 ;  /* 0x0000000000017941 */ /* 0x000fea0003800200 */
.L_x_3977:
        /* <DEDUP_REMOVED lines=87> */
.L_x_3984:
[----:B------:R-:W-:Y:S05]  /*174a0*/  BSYNC.RECONVERGENT B0 ;  /* 0x0000000000007941 */ /* 0x000fea0003800200 */
.L_x_3983:
[----:B-----5:R1:W-:Y:S02]  /*174b0*/  STS.128 [R0+0x3800], R36 ;  /* 0x0038002400007388 */ /* 0x0203e40000000c00 */
.L_x_3982:
[----:B------:R-:W-:Y:S05]  /*174c0*/  BSYNC.RECONVERGENT B1 ;  /* 0x0000000000017941 */ /* 0x000fea0003800200 */
.L_x_3981:
        /* <DEDUP_REMOVED lines=87> */
.L_x_3988:
[----:B------:R-:W-:Y:S05]  /*17a40*/  BSYNC.RECONVERGENT B0 ;  /* 0x0000000000007941 */ /* 0x000fea0003800200 */
.L_x_3987:
[----:B-----5:R4:W-:Y:S02]  /*17a50*/  STS.128 [R0+0x5800], R36 ;  /* 0x0058002400007388 */ /* 0x0209e40000000c00 */
.L_x_3986:
[----:B------:R-:W-:Y:S05]  /*17a60*/  BSYNC.RECONVERGENT B1 ;  /* 0x0000000000017941 */ /* 0x000fea0003800200 */
.L_x_3985:
        /* <DEDUP_REMOVED lines=86> */
.L_x_3990:
[----:B------:R-:W-:Y:S05]  /*17fd0*/  BSYNC.RECONVERGENT B0 ;  /* 0x0000000000007941 */ /* 0x000fea0003800200 */
.L_x_3989:
[----:B-----5:R4:W-:Y:S02]  /*17fe0*/  STS.128 [R0+0x7800], R36 ;  /* 0x0078002400007388 */ /* 0x0209e40000000c00 */
.L_x_3865:
[----:B------:R-:W-:Y:S05]  /*17ff0*/  BSYNC.RECONVERGENT B3 ;  /* 0x0000000000037941 */ /* 0x000fea0003800200 */
.L_x_3857:
        /* <DEDUP_REMOVED lines=35> */
.L_x_3992:
[----:B------:R-:W-:Y:S05]  /*18230*/  BSYNC.RECONVERGENT B0 ;  /* 0x0000000000007941 */ /* 0x000fea0003800200 */
.L_x_3991:
        /* <DEDUP_REMOVED lines=29> */
.L_x_3994:
[----:B------:R-:W-:Y:S05]  /*18410*/  BSYNC.RECONVERGENT B0 ;  /* 0x0000000000007941 */ /* 0x000fea0003800200 */
.L_x_3993:
        /* <DEDUP_REMOVED lines=33> */
.L_x_3996:
[----:B------:R-:W-:Y:S05]  /*18630*/  BSYNC.RECONVERGENT B0 ;  /* 0x0000000000007941 */ /* 0x000fea0003800200 */
.L_x_3995:
        /* <DEDUP_REMOVED lines=31> */
.L_x_3998:
[----:B------:R-:W-:Y:S05]  /*18830*/  BSYNC.RECONVERGENT B0 ;  /* 0x0000000000007941 */ /* 0x000fea0003800200 */
.L_x_3997:
        /* <DEDUP_REMOVED lines=9> */
[----:B-1----:R-:W-:Y:S01]  /*188d0*/  IMAD.U32 R7, RZ, RZ, UR24 ;  /* 0x00000018ff077e24 */ /* 0x002fe2000f8e00ff */
[----:B------:R-:W-:Y:S01]  /*188e0*/  SHF.R.U32.HI R4, RZ, 0x2, R65 ;  /* 0x00000002ff047819 */ /* 0x000fe20000011641 */
[----:B------:R-:W-:Y:S01]  /*188f0*/  ULEA.HI.X UR11, UR16, UR11, UR15, 0x2, UP0 ;  /* 0x0000000b100b7291 */ /* 0x000fe200080f140f */
[----:B------:R-:W-:Y:S01]  /*18900*/  IMAD.SHL.U32 R216, R65, 0x20, RZ ;  /* 0x0000002041d87824 */ /* 0x000fe200078e00ff */
[----:B------:R-:W-:-:S04]  /*18910*/  DEPBAR.LE SB0, 0x0 ;  /* 0x000080000000791a */ /* 0x000fc80000000000 */
[----:B------:R-:W-:Y:S01]  /*18920*/  IMAD.U32 R12, RZ, RZ, UR10 ;  /* 0x0000000aff0c7e24 */ /* 0x000fe2000f8e00ff */
[----:B----4-:R-:W1:Y:S01]  /*18930*/  MUFU.RCP R2, UR5 ;  /* 0x0000000500027d08 */ /* 0x010e620008001000 */
        /* <DEDUP_REMOVED lines=13> */
[----:B------:R-:W-:Y:S01]  /*18a10*/  LOP3.LUT R188, R188, 0x6, RZ, 0xc0, !PT ;  /* 0x00000006bcbc7812 */ /* 0x000fe200078ec0ff */
[----:B------:R-:W-:Y:S01]  /*18a20*/  BAR.SYNC.DEFER_BLOCKING 0x0 ;  /* 0x0000000000007b1d */ /* 0x000fe20000010000 */
[----:B-1----:R-:W-:Y:S01]  /*18a30*/  FMUL.FTZ R2, R5, R2 ;  /* 0x0000000205027220 */ /* 0x002fe20000410000 */
[----:B------:R-:W-:-:S04]  /*18a40*/  LOP3.LUT R5, R216, 0x200, R93, 0xf8, !PT ;  /* 0x00000200d8057812 */ /* 0x000fc800078ef85d */
[----:B------:R-:W-:Y:S01]  /*18a50*/  R2UR UR5, R2 ;  /* 0x00000000020572ca */ /* 0x000fe200000e0000 */
[----:B------:R-:W-:Y:S02]  /*18a60*/  IMAD.U32 R2, RZ, RZ, UR22 ;  /* 0x00000016ff027e24 */ /* 0x000fe4000f8e00ff */
[----:B------:R-:W-:-:S03]  /*18a70*/  IMAD.IADD R98, R60, 0x1, R5 ;  /* 0x000000013c627824 */ /* 0x000fc600078e0205 */
[----:B--2---:R-:W-:Y:S01]  /*18a80*/  IADD3 R2, PT, PT, R7, UR10, R2 ;  /* 0x0000000a07027c10 */ /* 0x004fe2000fffe002 */
        /* <DEDUP_REMOVED lines=31> */
.L_x_4000:
[----:B------:R2:W-:Y:S04]  /*18c80*/  STS.128 [R0+0x10000], RZ ;  /* 0x010000ff00007388 */ /* 0x0005e80000000c00 */
[----:B------:R2:W-:Y:S04]  /*18c90*/  STS.128 [R0+0x12000], RZ ;  /* 0x012000ff00007388 */ /* 0x0005e80000000c00 */
[----:B------:R2:W-:Y:S04]  /*18ca0*/  STS.128 [R0+0x14000], RZ ;  /* 0x014000ff00007388 */ /* 0x0005e80000000c00 */
[----:B------:R2:W-:Y:S02]  /*18cb0*/  STS.128 [R0+0x16000], RZ ;  /* 0x016000ff00007388 */ /* 0x0005e40000000c00 */
.L_x_4001:
[----:B------:R-:W-:Y:S05]  /*18cc0*/  BSYNC.RECONVERGENT B0 ;  /* 0x0000000000007941 */ /* 0x000fea0003800200 */
.L_x_3999:
        /* <DEDUP_REMOVED lines=41> */
.L_x_4003:
[----:B------:R-:W-:Y:S05]  /*18f60*/  BSYNC.RECONVERGENT B0 ;  /* 0x0000000000007941 */ /* 0x000fea0003800200 */
.L_x_4002:
        /* <DEDUP_REMOVED lines=36> */
.L_x_4005:
[----:B------:R-:W-:Y:S05]  /*191b0*/  BSYNC.RECONVERGENT B0 ;  /* 0x0000000000007941 */ /* 0x000fea0003800200 */
.L_x_4004:
        /* <DEDUP_REMOVED lines=35> */
.L_x_4007:
[----:B------:R-:W-:Y:S05]  /*193f0*/  BSYNC.RECONVERGENT B0 ;  /* 0x0000000000007941 */ /* 0x000fea0003800200 */
.L_x_4006:
[----:B------:R-:W-:Y:S01]  /*19400*/  LDSM.16.M88.4 R56, [R98] ;  /* 0x000000006238783b */ /* 0x000fe20000000200 */
[----:B------:R-:W-:Y:S01]  /*19410*/  IMAD.MOV.U32 R8, RZ, RZ, 0x20 ;  /* 0x00000020ff087424 */ /* 0x000fe200078e00ff */
[C---:B------:R-:W-:Y:S01]  /*19420*/  LOP3.LUT P1, RZ, R65.reuse, 0x2, RZ, 0xc0, !PT ;  /* 0x0000000241ff7812 */ /* 0x040fe2000782c0ff */
[----:B------:R-:W-:Y:S01]  /*19430*/  VIADD R97, R94, UR8 ;  /* 0x000000085e617c36 */ /* 0x000fe20008000000 */
[----:B------:R-:W2:Y:S01]  /*19440*/  LDSM.16.M88.4 R28, [R94+UR8+0x8000] ;  /* 0x008000085e1c783b */ /* 0x000ea20008000200 */
[----:B------:R-:W-:Y:S01]  /*19450*/  IMAD.MOV.U32 R167, RZ, RZ, 0x40 ;  /* 0x00000040ffa77424 */ /* 0x000fe200078e00ff */
[----:B------:R-:W-:Y:S01]  /*19460*/  SEL R8, R8, 0xffffffe0, !P1 ;  /* 0xffffffe008087807 */ /* 0x000fe20004800000 */
[----:B------:R-:W4:Y:S01]  /*19470*/  LDCU UR9, c[0x0][0x50c] ;  /* 0x0000a180ff0977ac */ /* 0x000f220008000800 */
[----:B------:R-:W4:Y:S01]  /*19480*/  LDSM.16.M88.4 R20, [R94+UR8+0x8800] ;  /* 0x008800085e14783b */ /* 0x000f220008000200 */
[----:B------:R-:W-:Y:S02]  /*19490*/  LOP3.LUT P0, RZ, R65, 0x4, RZ, 0xc0, !PT ;  /* 0x0000000441ff7812 */ /* 0x000fe4000780c0ff */
[--C-:B------:R-:W-:Y:S01]  /*194a0*/  IMAD.IADD R92, R98, 0x1, R8.reuse ;  /* 0x00000001625c7824 */ /* 0x100fe200078e0208 */
[----:B------:R-:W4:Y:S01]  /*194b0*/  LDSM.16.M88.4 R68, [R94+UR8+0x9000] ;  /* 0x009000085e44783b */ /* 0x000f220008000200 */
[----:B------:R-:W-:Y:S01]  /*194c0*/  IMAD.IADD R63, R97, 0x1, R8 ;  /* 0x00000001613f7824 */ /* 0x000fe200078e0208 */
[----:B------:R-:W-:Y:S01]  /*194d0*/  SEL R167, R167, 0xffffffc0, !P0 ;  /* 0xffffffc0a7a77807 */ /* 0x000fe20004000000 */
[----:B------:R-:W-:Y:S01]  /*194e0*/  UISETP.GT.AND UP0, UPT, UR27, UR20, UPT ;  /* 0x000000141b00728c */ /* 0x000fe2000bf04270 */
[----:B------:R-:W4:Y:S01]  /*194f0*/  LDSM.16.M88.4 R44, [R94+UR8+0x9800] ;  /* 0x009800085e2c783b */ /* 0x000f220008000200 */
[----:B------:R-:W-:-:S02]  /*19500*/  VIMNMX R165, PT, PT, R2, UR22, PT ;  /* 0x0000001602a57c48 */ /* 0x000fc4000bfe0100 */
[--C-:B------:R-:W-:Y:S01]  /*19510*/  IMAD.IADD R99, R98, 0x1, R167.reuse ;  /* 0x0000000162637824 */ /* 0x100fe200078e02a7 */
[----:B------:R-:W-:Y:S01]  /*19520*/  LDSM.16.M88.4 R40, [R92] ;  /* 0x000000005c28783b */ /* 0x000fe20000000200 */
[----:B------:R-:W-:Y:S02]  /*19530*/  IMAD.IADD R97, R97, 0x1, R167 ;  /* 0x0000000161617824 */ /* 0x000fe400078e02a7 */
[C---:B------:R-:W-:Y:S01]  /*19540*/  IMAD.IADD R96, R8.reuse, 0x1, R99 ;  /* 0x0000000108607824 */ /* 0x040fe200078e0263 */
[----:B------:R-:W4:Y:S02]  /*19550*/  LDSM.16.M88.4 R12, [R63+0x8000] ;  /* 0x008000003f0c783b */ /* 0x000f240000000200 */
[----:B------:R-:W-:Y:S02]  /*19560*/  IADD3 R95, PT, PT, R8, R97, RZ ;  /* 0x00000061085f7210 */ /* 0x000fe40007ffe0ff */
[----:B------:R-:W4:Y:S04]  /*19570*/  LDSM.16.M88.4 R36, [R63+0x8800] ;  /* 0x008800003f24783b */ /* 0x000f280000000200 */
[----:B-1-3--:R-:W1:Y:S04]  /*19580*/  LDSM.16.M88.4 R4, [R63+0x9000] ;  /* 0x009000003f04783b */ /* 0x00ae680000000200 */
[----:B------:R-:W3:Y:S04]  /*19590*/  LDSM.16.M88.4 R80, [R63+0x9800] ;  /* 0x009800003f50783b */ /* 0x000ee80000000200 */
[----:B------:R-:W-:Y:S01]  /*195a0*/  LDSM.16.M88.4 R76, [R97+0x8800] ;  /* 0x00880000614c783b */ /* 0x000fe20000000200 */
[C---:B--2---:R-:W-:Y:S03]  /*195b0*/  HMMA.16816.F32 R32, R56.reuse, R28, RZ ;  /* 0x0000001c3820723c */ /* 0x044fe600000018ff */
[----:B------:R-:W-:Y:S04]  /*195c0*/  LDSM.16.M88.4 R52, [R97+0x9000] ;  /* 0x009000006134783b */ /* 0x000fe80000000200 */
[----:B------:R-:W-:Y:S01]  /*195d0*/  LDSM.16.M88.4 R48, [R97+0x9800] ;  /* 0x009800006130783b */ /* 0x000fe20000000200 */
[C---:B------:R-:W-:Y:S03]  /*195e0*/  HMMA.16816.F32 R28, R56.reuse, R30, RZ ;  /* 0x0000001e381c723c */ /* 0x040fe600000018ff */
[----:B------:R-:W-:Y:S04]  /*195f0*/  LDSM.16.M88.4 R88, [R95+0xa800] ;  /* 0x00a800005f58783b */ /* 0x000fe80000000200 */
[----:B------:R-:W-:Y:S01]  /*19600*/  LDSM.16.M88.4 R84, [R95+0xb000] ;  /* 0x00b000005f54783b */ /* 0x000fe20000000200 */
[C---:B----4-:R-:W-:Y:S03]  /*19610*/  HMMA.16816.F32 R24, R56.reuse, R20, RZ ;  /* 0x000000143818723c */ /* 0x050fe600000018ff */
[----:B------:R-:W0:Y:S05]  /*19620*/  LDGDEPBAR ;  /* 0x00000000000079af */ /* 0x000e2a0000000000 */
[C---:B-----5:R-:W-:Y:S08]  /*19630*/  HMMA.16816.F32 R72, R56.reuse, R68, RZ ;  /* 0x000000443848723c */ /* 0x060ff000000018ff */
[C---:B------:R-:W-:Y:S08]  /*19640*/  HMMA.16816.F32 R20, R56.reuse, R22, RZ ;  /* 0x000000163814723c */ /* 0x040ff000000018ff */
[C---:B------:R-:W-:Y:S08]  /*19650*/  HMMA.16816.F32 R68, R56.reuse, R70, RZ ;  /* 0x000000463844723c */ /* 0x040ff000000018ff */
[C---:B------:R-:W-:Y:S08]  /*19660*/  HMMA.16816.F32 R16, R56.reuse, R44, RZ ;  /* 0x0000002c3810723c */ /* 0x040ff000000018ff */
[----:B------:R-:W-:Y:S01]  /*19670*/  HMMA.16816.F32 R56, R56, R46, RZ ;  /* 0x0000002e3838723c */ /* 0x000fe200000018ff */
[----:B------:R-:W-:Y:S07]  /*19680*/  LDSM.16.M88.4 R44, [R99] ;  /* 0x00000000632c783b */ /* 0x000fee0000000200 */
[C---:B------:R-:W-:Y:S08]  /*19690*/  HMMA.16816.F32 R32, R40.reuse, R12, R32 ;  /* 0x0000000c2820723c */ /* 0x040ff00000001820 */
[C---:B------:R-:W-:Y:S01]  /*196a0*/  HMMA.16816.F32 R28, R40.reuse, R14, R28 ;  /* 0x0000000e281c723c */ /* 0x040fe2000000181c */
[----:B------:R-:W2:Y:S07]  /*196b0*/  LDSM.16.M88.4 R12, [R97+0x8000] ;  /* 0x00800000610c783b */ /* 0x000eae0000000200 */
[C---:B------:R-:W-:Y:S08]  /*196c0*/  HMMA.16816.F32 R24, R40.reuse, R36, R24 ;  /* 0x000000242818723c */ /* 0x040ff00000001818 */
[C---:B------:R-:W-:Y:S01]  /*196d0*/  HMMA.16816.F32 R20, R40.reuse, R38, R20 ;  /* 0x000000262814723c */ /* 0x040fe20000001814 */
[----:B------:R-:W-:Y:S07]  /*196e0*/  LDSM.16.M88.4 R36, [R95+0x8000] ;  /* 0x008000005f24783b */ /* 0x000fee0000000200 */
[C---:B-1----:R-:W-:Y:S08]  /*196f0*/  HMMA.16816.F32 R72, R40.reuse, R4, R72 ;  /* 0x000000042848723c */ /* 0x042ff00000001848 */
[C---:B------:R-:W-:Y:S01]  /*19700*/  HMMA.16816.F32 R68, R40.reuse, R6, R68 ;  /* 0x000000062844723c */ /* 0x040fe20000001844 */
[----:B------:R-:W1:Y:S07]  /*19710*/  LDSM.16.M88.4 R4, [R96] ;  /* 0x000000006004783b */ /* 0x000e6e0000000200 */
[C---:B---3--:R-:W-:Y:S01]  /*19720*/  HMMA.16816.F32 R64, R40.reuse, R80, R16 ;  /* 0x000000502840723c */ /* 0x048fe20000001810 */
[----:B------:R-:W3:Y:S07]  /*19730*/  LDSM.16.M88.4 R16, [R95+0x8800] ;  /* 0x008800005f10783b */ /* 0x000eee0000000200 */
[----:B------:R-:W-:Y:S01]  /*19740*/  HMMA.16816.F32 R56, R40, R82, R56 ;  /* 0x000000522838723c */ /* 0x000fe20000001838 */
[----:B------:R-:W4:Y:S04]  /*19750*/  LDSM.16.M88.4 R40, [R95+0x9000] ;  /* 0x009000005f28783b */ /* 0x000f280000000200 */
        /* <DEDUP_REMOVED lines=14> */
[C---:B-1----:R-:W-:Y:S08]  /*19840*/  HMMA.16816.F32 R32, R4.reuse, R36, R32 ;  /* 0x000000240420723c */ /* 0x042ff00000001820 */
[C---:B------:R-:W-:Y:S01]  /*19850*/  HMMA.16816.F32 R28, R4.reuse, R38, R28 ;  /* 0x00000026041c723c */ /* 0x040fe2000000181c */
[----:B------:R-:W1:Y:S07]  /*19860*/  LDSM.16.M88.4 R36, [R98+0x2000] ;  /* 0x002000006224783b */ /* 0x000e6e0000000200 */
[C---:B---3--:R-:W-:Y:S08]  /*19870*/  HMMA.16816.F32 R24, R4.reuse, R16, R24 ;  /* 0x000000100418723c */ /* 0x048ff00000001818 */
[C---:B------:R-:W-:Y:S01]  /*19880*/  HMMA.16816.F32 R20, R4.reuse, R18, R20 ;  /* 0x000000120414723c */ /* 0x040fe20000001814 */
[----:B------:R-:W3:Y:S07]  /*19890*/  LDSM.16.M88.4 R16, [R94+UR8+0xb000] ;  /* 0x00b000085e10783b */ /* 0x000eee0008000200 */
[C---:B----4-:R-:W-:Y:S08]  /*198a0*/  HMMA.16816.F32 R72, R4.reuse, R40, R72 ;  /* 0x000000280448723c */ /* 0x050ff00000001848 */
[C---:B------:R-:W-:Y:S01]  /*198b0*/  HMMA.16816.F32 R68, R4.reuse, R42, R68 ;  /* 0x0000002a0444723c */ /* 0x040fe20000001844 */
[----:B------:R-:W4:Y:S07]  /*198c0*/  LDSM.16.M88.4 R40, [R94+UR8+0xb800] ;  /* 0x00b800085e28783b */ /* 0x000f2e0008000200 */
        /* <DEDUP_REMOVED lines=9> */
[----:B------:R-:W1:Y:S07]  /*19960*/  LDSM.16.M88.4 R44, [R63+0xb000] ;  /* 0x00b000003f2c783b */ /* 0x000e6e0000000200 */
[C---:B---3--:R-:W-:Y:S08]  /*19970*/  HMMA.16816.F32 R72, R36.reuse, R16, R72 ;  /* 0x000000102448723c */ /* 0x048ff00000001848 */
[C---:B------:R-:W-:Y:S01]  /*19980*/  HMMA.16816.F32 R68, R36.reuse, R18, R68 ;  /* 0x000000122444723c */ /* 0x040fe20000001844 */
[----:B------:R-:W3:Y:S07]  /*19990*/  LDSM.16.M88.4 R16, [R63+0xb800] ;  /* 0x00b800003f10783b */ /* 0x000eee0000000200 */
[C---:B----4-:R-:W-:Y:S08]  /*199a0*/  HMMA.16816.F32 R64, R36.reuse, R40, R64 ;  /* 0x000000282440723c */ /* 0x050ff00000001840 */
[----:B------:R-:W-:Y:S01]  /*199b0*/  HMMA.16816.F32 R56, R36, R42, R56 ;  /* 0x0000002a2438723c */ /* 0x000fe20000001838 */
[----:B------:R-:W-:Y:S04]  /*199c0*/  LDSM.16.M88.4 R40, [R99+0x2000] ;  /* 0x002000006328783b */ /* 0x000fe80000000200 */
[----:B------:R-:W4:Y:S03]  /*199d0*/  LDSM.16.M88.4 R36, [R97+0xa000] ;  /* 0x00a000006124783b */ /* 0x000f260000000200 */
[C---:B--2---:R-:W-:Y:S08]  /*199e0*/  HMMA.16816.F32 R32, R12.reuse, R4, R32 ;  /* 0x000000040c20723c */ /* 0x044ff00000001820 */
[C---:B------:R-:W-:Y:S01]  /*199f0*/  HMMA.16816.F32 R28, R12.reuse, R6, R28 ;  /* 0x000000060c1c723c */ /* 0x040fe2000000181c */
[----:B------:R-:W2:Y:S07]  /*19a00*/  LDSM.16.M88.4 R4, [R97+0xa800] ;  /* 0x00a800006104783b */ /* 0x000eae0000000200 */
[C---:B-1----:R-:W-:Y:S08]  /*19a10*/  HMMA.16816.F32 R24, R12.reuse, R48, R24 ;  /* 0x000000300c18723c */ /* 0x042ff00000001818 */
[C---:B------:R-:W-:Y:S01]  /*19a20*/  HMMA.16816.F32 R20, R12.reuse, R50, R20 ;  /* 0x000000320c14723c */ /* 0x040fe20000001814 */
[----:B------:R-:W-:Y:S07]  /*19a30*/  LDSM.16.M88.4 R48, [R98+0x4000] ;  /* 0x004000006230783b */ /* 0x000fee0000000200 */
[C---:B------:R-:W-:Y:S08]  /*19a40*/  HMMA.16816.F32 R72, R12.reuse, R44, R72 ;  /* 0x0000002c0c48723c */ /* 0x040ff00000001848 */
[C---:B------:R-:W-:Y:S01]  /*19a50*/  HMMA.16816.F32 R68, R12.reuse, R46, R68 ;  /* 0x0000002e0c44723c */ /* 0x040fe20000001844 */
[----:B------:R-:W1:Y:S07]  /*19a60*/  LDSM.16.M88.4 R44, [R97+0xb800] ;  /* 0x00b80000612c783b */ /* 0x000e6e0000000200 */
[C---:B---3--:R-:W-:Y:S08]  /*19a70*/  HMMA.16816.F32 R64, R12.reuse, R16, R64 ;  /* 0x000000100c40723c */ /* 0x048ff00000001840 */
[----:B------:R-:W-:Y:S01]  /*19a80*/  HMMA.16816.F32 R56, R12, R18, R56 ;  /* 0x000000120c38723c */ /* 0x000fe20000001838 */
[----:B------:R-:W-:Y:S04]  /*19a90*/  LDSM.16.M88.4 R16, [R96+0x2000] ;  /* 0x002000006010783b */ /* 0x000fe80000000200 */
[----:B------:R-:W3:Y:S03]  /*19aa0*/  LDSM.16.M88.4 R12, [R95+0xa000] ;  /* 0x00a000005f0c783b */ /* 0x000ee60000000200 */
[C---:B----4-:R-:W-:Y:S08]  /*19ab0*/  HMMA.16816.F32 R32, R40.reuse, R36, R32 ;  /* 0x000000242820723c */ /* 0x050ff00000001820 */
[C---:B------:R-:W-:Y:S01]  /*19ac0*/  HMMA.16816.F32 R28, R40.reuse, R38, R28 ;  /* 0x00000026281c723c */ /* 0x040fe2000000181c */
[----:B------:R-:W4:Y:S07]  /*19ad0*/  LDSM.16.M88.4 R36, [R95+0xb800] ;  /* 0x00b800005f24783b */ /* 0x000f2e0000000200 */
[C---:B--2---:R-:W-:Y:S08]  /*19ae0*/  HMMA.16816.F32 R24, R40.reuse, R4, R24 ;  /* 0x000000042818723c */ /* 0x044ff00000001818 */
[C---:B------:R-:W-:Y:S01]  /*19af0*/  HMMA.16816.F32 R20, R40.reuse, R6, R20 ;  /* 0x000000062814723c */ /* 0x040fe20000001814 */
[----:B------:R-:W2:Y:S07]  /*19b00*/  LDSM.16.M88.4 R4, [R94+UR8+0xc000] ;  /* 0x00c000085e04783b */ /* 0x000eae0008000200 */
[C---:B------:R-:W-:Y:S08]  /*19b10*/  HMMA.16816.F32 R72, R40.reuse, R52, R72 ;  /* 0x000000342848723c */ /* 0x040ff00000001848 */
[C---:B------:R-:W-:Y:S01]  /*19b20*/  HMMA.16816.F32 R68, R40.reuse, R54, R68 ;  /* 0x000000362844723c */ /* 0x040fe20000001844 */
[----:B------:R-:W2:Y:S07]  /*19b30*/  LDSM.16.M88.4 R52, [R94+UR8+0xd800] ;  /* 0x00d800085e34783b */ /* 0x000eae0008000200 */
[C---:B-1----:R-:W-:Y:S08]  /*19b40*/  HMMA.16816.F32 R64, R40.reuse, R44, R64 ;  /* 0x0000002c2840723c */ /* 0x042ff00000001840 */
[----:B------:R-:W-:Y:S01]  /*19b50*/  HMMA.16816.F32 R56, R40, R46, R56 ;  /* 0x0000002e2838723c */ /* 0x000fe20000001838 */
[----:B------:R-:W-:Y:S04]  /*19b60*/  LDSM.16.M88.4 R44, [R63+0xc000] ;  /* 0x00c000003f2c783b */ /* 0x000fe80000000200 */
[----:B------:R-:W-:Y:S03]  /*19b70*/  LDSM.16.M88.4 R40, [R63+0xc800] ;  /* 0x00c800003f28783b */ /* 0x000fe60000000200 */
[C---:B---3--:R-:W-:Y:S08]  /*19b80*/  HMMA.16816.F32 R32, R16.reuse, R12, R32 ;  /* 0x0000000c1020723c */ /* 0x048ff00000001820 */
        /* <DEDUP_REMOVED lines=22> */
[----:B------:R-:W-:Y:S01]  /*19cf0*/  HMMA.16816.F32 R28, R12, R46, R28 ;  /* 0x0000002e0c1c723c */ /* 0x000fe2000000181c */
[----:B------:R-:W-:Y:S07]  /*19d00*/  LDSM.16.M88.4 R44, [R95+0xc800] ;  /* 0x00c800005f2c783b */ /* 0x000fee0000000200 */
[C---:B------:R-:W-:Y:S08]  /*19d10*/  HMMA.16816.F32 R72, R48.reuse, R76, R72 ;  /* 0x0000004c3048723c */ /* 0x040ff00000001848 */
[----:B------:R-:W-:Y:S01]  /*19d20*/  HMMA.16816.F32 R68, R48, R78, R68 ;  /* 0x0000004e3044723c */ /* 0x000fe20000001844 */
[----:B------:R-:W1:Y:S04]  /*19d30*/  LDSM.16.M88.4 R76, [R97+0xd800] ;  /* 0x00d80000614c783b */ /* 0x000e680000000200 */
[----:B------:R-:W4:Y:S03]  /*19d40*/  LDSM.16.M88.4 R48, [R95+0xc000] ;  /* 0x00c000005f30783b */ /* 0x000f260000000200 */
[C---:B------:R-:W-:Y:S08]  /*19d50*/  HMMA.16816.F32 R24, R12.reuse, R40, R24 ;  /* 0x000000280c18723c */ /* 0x040ff00000001818 */
[C---:B------:R-:W-:Y:S01]  /*19d60*/  HMMA.16816.F32 R20, R12.reuse, R42, R20 ;  /* 0x0000002a0c14723c */ /* 0x040fe20000001814 */
[----:B------:R-:W-:Y:S07]  /*19d70*/  LDSM.16.M88.4 R40, [R95+0xd000] ;  /* 0x00d000005f28783b */ /* 0x000fee0000000200 */
[C---:B---3--:R-:W-:Y:S08]  /*19d80*/  HMMA.16816.F32 R64, R12.reuse, R16, R64 ;  /* 0x000000100c40723c */ /* 0x048ff00000001840 */
[----:B------:R-:W-:Y:S01]  /*19d90*/  HMMA.16816.F32 R56, R12, R18, R56 ;  /* 0x000000120c38723c */ /* 0x000fe20000001838 */
[----:B------:R-:W-:Y:S07]  /*19da0*/  LDSM.16.M88.4 R16, [R98+0x6000] ;  /* 0x006000006210783b */ /* 0x000fee0000000200 */
[C---:B--2---:R-:W-:Y:S08]  /*19db0*/  HMMA.16816.F32 R32, R84.reuse, R4, R32 ;  /* 0x000000045420723c */ /* 0x044ff00000001820 */
[----:B------:R-:W-:Y:S01]  /*19dc0*/  HMMA.16816.F32 R28, R84, R6, R28 ;  /* 0x00000006541c723c */ /* 0x000fe2000000181c */
[----:B------:R-:W2:Y:S07]  /*19dd0*/  LDSM.16.M88.4 R4, [R94+UR8+0xe800] ;  /* 0x00e800085e04783b */ /* 0x000eae0008000200 */
[C---:B------:R-:W-:Y:S08]  /*19de0*/  HMMA.16816.F32 R72, R12.reuse, R36, R72 ;  /* 0x000000240c48723c */ /* 0x040ff00000001848 */
[----:B------:R-:W-:Y:S01]  /*19df0*/  HMMA.16816.F32 R68, R12, R38, R68 ;  /* 0x000000260c44723c */ /* 0x000fe20000001844 */
[----:B------:R-:W3:Y:S04]  /*19e00*/  LDSM.16.M88.4 R12, [R94+UR8+0xe000] ;  /* 0x00e000085e0c783b */ /* 0x000ee80008000200 */
[----:B------:R-:W3:Y:S03]  /*19e10*/  LDSM.16.M88.4 R36, [R95+0xd800] ;  /* 0x00d800005f24783b */ /* 0x000ee60000000200 */
[C---:B------:R-:W-:Y:S08]  /*19e20*/  HMMA.16816.F32 R24, R84.reuse, R88, R24 ;  /* 0x000000585418723c */ /* 0x040ff00000001818 */
[C---:B------:R-:W-:Y:S08]  /*19e30*/  HMMA.16816.F32 R20, R84.reuse, R90, R20 ;  /* 0x0000005a5414723c */ /* 0x040ff00000001814 */
[----:B-1----:R-:W-:Y:S08]  /*19e40*/  HMMA.16816.F32 R64, R84, R76, R64 ;  /* 0x0000004c5440723c */ /* 0x002ff00000001840 */
[C---:B------:R-:W-:Y:S08]  /*19e50*/  HMMA.16816.F32 R24, R52.reuse, R44, R24 ;  /* 0x0000002c3418723c */ /* 0x040ff00000001818 */
[----:B------:R-:W-:Y:S08]  /*19e60*/  HMMA.16816.F32 R20, R52, R46, R20 ;  /* 0x0000002e3414723c */ /* 0x000ff00000001814 */
[----:B------:R-:W-:Y:S01]  /*19e70*/  HMMA.16816.F32 R56, R84, R78, R56 ;  /* 0x0000004e5438723c */ /* 0x000fe20000001838 */
        /* <DEDUP_REMOVED lines=9> */
[----:B------:R-:W-:Y:S07]  /*19f10*/  LDSM.16.M88.4 R80, [R94+UR8+0xf000] ;  /* 0x00f000085e50783b */ /* 0x000fee0008000200 */
        /* <DEDUP_REMOVED lines=10> */
[C---:B-1----:R-:W-:Y:S01]  /*19fc0*/  HMMA.16816.F32 R44, R76.reuse, R48, R32 ;  /* 0x000000304c2c723c */ /* 0x042fe20000001820 */
[----:B------:R-:W-:Y:S07]  /*19fd0*/  LDSM.16.M88.4 R32, [R96+0x6000] ;  /* 0x006000006020783b */ /* 0x000fee0000000200 */
[C---:B------:R-:W-:Y:S01]  /*19fe0*/  HMMA.16816.F32 R28, R76.reuse, R50, R28 ;  /* 0x000000324c1c723c */ /* 0x040fe2000000181c */
[----:B------:R-:W1:Y:S07]  /*19ff0*/  LDSM.16.M88.4 R48, [R63+0xf800] ;  /* 0x00f800003f30783b */ /* 0x000e6e0000000200 */
[C---:B--2---:R-:W-:Y:S08]  /*1a000*/  HMMA.16816.F32 R24, R76.reuse, R4, R24 ;  /* 0x000000044c18723c */ /* 0x044ff00000001818 */
[----:B------:R-:W-:Y:S01]  /*1a010*/  HMMA.16816.F32 R20, R76, R6, R20 ;  /* 0x000000064c14723c */ /* 0x000fe20000001814 */
[----:B------:R-:W2:Y:S07]  /*1a020*/  LDSM.16.M88.4 R4, [R97+0xe800] ;  /* 0x00e800006104783b */ /* 0x000eae0000000200 */
[C---:B---3--:R-:W-:Y:S08]  /*1a030*/  HMMA.16816.F32 R64, R16.reuse, R12, R64 ;  /* 0x0000000c1040723c */ /* 0x048ff00000001840 */
[C---:B------:R-:W-:Y:S01]  /*1a040*/  HMMA.16816.F32 R56, R16.reuse, R14, R56 ;  /* 0x0000000e1038723c */ /* 0x040fe20000001838 */
[----:B------:R-:W3:Y:S07]  /*1a050*/  LDSM.16.M88.4 R12, [R97+0xf800] ;  /* 0x00f80000610c783b */ /* 0x000eee0000000200 */
[C---:B------:R-:W-:Y:S08]  /*1a060*/  HMMA.16816.F32 R72, R16.reuse, R80, R72 ;  /* 0x000000501048723c */ /* 0x040ff00000001848 */
[----:B------:R-:W-:Y:S01]  /*1a070*/  HMMA.16816.F32 R68, R16, R82, R68 ;  /* 0x000000521044723c */ /* 0x000fe20000001844 */
[----:B------:R-:W3:Y:S04]  /*1a080*/  LDSM.16.M88.4 R16, [R95+0xe800] ;  /* 0x00e800005f10783b */ /* 0x000ee80000000200 */
[----:B------:R-:W-:Y:S03]  /*1a090*/  LDSM.16.M88.4 R80, [R63+0xf000] ;  /* 0x00f000003f50783b */ /* 0x000fe60000000200 */
[C---:B----4-:R-:W-:Y:S08]  /*1a0a0*/  HMMA.16816.F32 R44, R40.reuse, R36, R44 ;  /* 0x00000024282c723c */ /* 0x050ff0000000182c */
[----:B------:R-:W-:Y:S01]  /*1a0b0*/  HMMA.16816.F32 R28, R40, R38, R28 ;  /* 0x00000026281c723c */ /* 0x000fe2000000181c */
[----:B------:R-:W4:Y:S07]  /*1a0c0*/  LDSM.16.M88.4 R36, [R95+0xf800] ;  /* 0x00f800005f24783b */ /* 0x000f2e0000000200 */
[----:B-1----:R-:W-:Y:S08]  /*1a0d0*/  HMMA.16816.F32 R56, R76, R50, R56 ;  /* 0x000000324c38723c */ /* 0x002ff00000001838 */
[----:B--2---:R-:W-:Y:S08]  /*1a0e0*/  HMMA.16816.F32 R24, R40, R4, R24 ;  /* 0x000000042818723c */ /* 0x004ff00000001818 */
[----:B------:R-:W-:Y:S08]  /*1a0f0*/  HMMA.16816.F32 R44, R32, R52, R44 ;  /* 0x00000034202c723c */ /* 0x000ff0000000182c */
[----:B---3--:R-:W-:Y:S08]  /*1a100*/  HMMA.16816.F32 R56, R40, R14, R56 ;  /* 0x0000000e2838723c */ /* 0x008ff00000001838 */
[----:B------:R-:W-:Y:S01]  /*1a110*/  HMMA.16816.F32 R28, R32, R54, R28 ;  /* 0x00000036201c723c */ /* 0x000fe2000000181c */
[----:B------:R-:W1:Y:S02]  /*1a120*/  LDSM.16.M88.4 R52, [R97+0xf000] ;  /* 0x00f000006134783b */ /* 0x000e640000000200 */
[----:B------:R-:W-:Y:S01]  /*1a130*/  FMUL.FTZ R44, R44, UR9 ;  /* 0x000000092c2c7c20 */ /* 0x000fe20008410000 */
[----:B------:R-:W-:Y:S01]  /*1a140*/  FMUL.FTZ R45, R45, UR9 ;  /* 0x000000092d2d7c20 */ /* 0x000fe20008410000 */
[----:B------:R-:W-:Y:S01]  /*1a150*/  FMUL.FTZ R4, R46, UR9 ;  /* 0x000000092e047c20 */ /* 0x000fe20008410000 */
[----:B------:R-:W-:Y:S01]  /*1a160*/  FMUL.FTZ R5, R47, UR9 ;  /* 0x000000092f057c20 */ /* 0x000fe20008410000 */
[----:B------:R-:W-:Y:S01]  /*1a170*/  MUFU.TANH R50, R44 ;  /* 0x0000002c00327308 */ /* 0x000fe20000002400 */
[----:B------:R-:W-:Y:S07]  /*1a180*/  HMMA.16816.F32 R20, R40, R6, R20 ;  /* 0x000000062814723c */ /* 0x000fee0000001814 */
[----:B------:R2:W-:Y:S01]  /*1a190*/  MUFU.TANH R51, R45 ;  /* 0x0000002d00337308 */ /* 0x0005e20000002400 */
[C---:B------:R-:W-:Y:S03]  /*1a1a0*/  HMMA.16816.F32 R24, R32.reuse, R16, R24 ;  /* 0x000000102018723c */ /* 0x040fe60000001818 */
[----:B------:R-:W-:Y:S01]  /*1a1b0*/  FMUL.FTZ R14, R28, UR9 ;  /* 0x000000091c0e7c20 */ /* 0x000fe20008410000 */
[----:B------:R-:W-:Y:S01]  /*1a1c0*/  FMUL.FTZ R6, R30, UR9 ;  /* 0x000000091e067c20 */ /* 0x000fe20008410000 */
[----:B------:R-:W-:Y:S01]  /*1a1d0*/  FMUL.FTZ R7, R31, UR9 ;  /* 0x000000091f077c20 */ /* 0x000fe20008410000 */
[----:B------:R-:W-:Y:S01]  /*1a1e0*/  FMUL.FTZ R15, R29, UR9 ;  /* 0x000000091d0f7c20 */ /* 0x000fe20008410000 */
[----:B------:R-:W-:Y:S01]  /*1a1f0*/  MUFU.TANH R5, R5 ;  /* 0x0000000500057308 */ /* 0x000fe20000002400 */
[----:B----4-:R-:W-:Y:S07]  /*1a200*/  HMMA.16816.F32 R56, R32, R38, R56 ;  /* 0x000000262038723c */ /* 0x010fee0000001838 */
[----:B------:R-:W-:Y:S01]  /*1a210*/  MUFU.TANH R14, R14 ;  /* 0x0000000e000e7308 */ /* 0x000fe20000002400 */
[----:B------:R-:W-:Y:S01]  /*1a220*/  HMMA.16816.F32 R72, R76, R80, R72 ;  /* 0x000000504c48723c */ /* 0x000fe20000001848 */
[----:B--2---:R-:W2:Y:S01]  /*1a230*/  LDSM.16.M88.4 R44, [R95+0xf000] ;  /* 0x00f000005f2c783b */ /* 0x004ea20000000200 */
[----:B------:R-:W-:-:S04]  /*1a240*/  DEPBAR.LE SB0, 0x0 ;  /* 0x000080000000791a */ /* 0x000fc80000000000 */
[----:B------:R-:W-:Y:S01]  /*1a250*/  FMUL.FTZ R16, R24, UR9 ;  /* 0x0000000918107c20 */ /* 0x000fe20008410000 */
[----:B------:R-:W-:Y:S01]  /*1a260*/  FMUL.FTZ R17, R25, UR9 ;  /* 0x0000000919117c20 */ /* 0x000fe20008410000 */
[----:B------:R-:W-:Y:S01]  /*1a270*/  HMMA.16816.F32 R64, R76, R48, R64 ;  /* 0x000000304c40723c */ /* 0x000fe20000001840 */
[----:B------:R-:W-:Y:S01]  /*1a280*/  MUFU.TANH R7, R7 ;  /* 0x0000000700077308 */ /* 0x000fe20000002400 */
[----:B------:R-:W-:Y:S01]  /*1a290*/  FMUL.FTZ R27, R27, UR9 ;  /* 0x000000091b1b7c20 */ /* 0x000fe20008410000 */
[----:B------:R-:W-:Y:S01]  /*1a2a0*/  FMUL.FTZ R24, R58, UR9 ;  /* 0x000000093a187c20 */ /* 0x000fe20008410000 */
[----:B------:R-:W-:Y:S01]  /*1a2b0*/  FMUL.FTZ R57, R57, UR9 ;  /* 0x0000000939397c20 */ /* 0x000fe20008410000 */
[----:B------:R-:W-:-:S03]  /*1a2c0*/  FMUL.FTZ R59, R59, UR9 ;  /* 0x000000093b3b7c20 */ /* 0x000fc60008410000 */
[----:B------:R-:W-:Y:S01]  /*1a2d0*/  HMMA.16816.F32 R68, R76, R82, R68 ;  /* 0x000000524c44723c */ /* 0x000fe20000001844 */
[----:B------:R-:W-:Y:S07]  /*1a2e0*/  MUFU.TANH R24, R24 ;  /* 0x0000001800187308 */ /* 0x000fee0000002400 */
[----:B------:R-:W-:Y:S01]  /*1a2f0*/  HMMA.16816.F32 R20, R32, R18, R20 ;  /* 0x000000122014723c */ /* 0x000fe20000001814 */
[----:B------:R-:W-:Y:S01]  /*1a300*/  FMUL.FTZ R18, R56, UR9 ;  /* 0x0000000938127c20 */ /* 0x000fe20008410000 */
[----:B------:R-:W-:Y:S01]  /*1a310*/  IMAD.U32 R19, RZ, RZ, UR22 ;  /* 0x00000016ff137e24 */ /* 0x000fe2000f8e00ff */
[----:B------:R-:W-:Y:S04]  /*1a320*/  MUFU.TANH R6, R6 ;  /* 0x0000000600067308 */ /* 0x000fe80000002400 */
[----:B------:R-:W-:Y:S01]  /*1a330*/  VIADDMNMX R2, R2, 0x8, R19, PT ;  /* 0x0000000802027846 */ /* 0x000fe20003800113 */
[C---:B-1----:R-:W-:Y:S03]  /*1a340*/  HMMA.16816.F32 R72, R40.reuse, R52, R72 ;  /* 0x000000342848723c */ /* 0x042fe60000001848 */
[----:B------:R-:W1:Y:S05]  /*1a350*/  MUFU.TANH R18, R18 ;  /* 0x0000001200127308 */ /* 0x000e6a0000002400 */
[----:B------:R-:W-:Y:S01]  /*1a360*/  HMMA.16816.F32 R64, R40, R12, R64 ;  /* 0x0000000c2840723c */ /* 0x000fe20000001840 */
[----:B------:R-:W-:-:S02]  /*1a370*/  VIADD R13, R188, UR25 ;  /* 0x00000019bc0d7c36 */ /* 0x000fc40008000000 */
[----:B------:R-:W-:Y:S01]  /*1a380*/  FMUL.FTZ R12, R26, UR9 ;  /* 0x000000091a0c7c20 */ /* 0x000fe20008410000 */
[----:B------:R-:W-:Y:S01]  /*1a390*/  FMUL.FTZ R20, R20, UR9 ;  /* 0x0000000914147c20 */ /* 0x000fe20008410000 */
[----:B------:R-:W3:Y:S01]  /*1a3a0*/  MUFU.TANH R15, R15 ;  /* 0x0000000f000f7308 */ /* 0x000ee20000002400 */
[----:B------:R-:W-:Y:S02]  /*1a3b0*/  VIADD R25, R13, 0x38 ;  /* 0x000000380d197836 */ /* 0x000fe40000000000 */
[----:B------:R-:W-:Y:S01]  /*1a3c0*/  FMUL.FTZ R26, R21, UR9 ;  /* 0x00000009151a7c20 */ /* 0x000fe20008410000 */
[C---:B------:R-:W-:Y:S01]  /*1a3d0*/  VIADD R30, R13.reuse, 0x1 ;  /* 0x000000010d1e7836 */ /* 0x040fe20000000000 */
[----:B------:R-:W-:Y:S01]  /*1a3e0*/  HMMA.16816.F32 R68, R40, R54, R68 ;  /* 0x000000362844723c */ /* 0x000fe20000001844 */
[----:B------:R-:W-:Y:S01]  /*1a3f0*/  FMUL.FTZ R31, R22, UR9 ;  /* 0x00000009161f7c20 */ /* 0x000fe20008410000 */
[----:B------:R-:W-:Y:S01]  /*1a400*/  I2FP.F32.S32 R29, R25 ;  /* 0x00000019001d7245 */ /* 0x000fe20000201400 */
[----:B------:R-:W-:Y:S01]  /*1a410*/  VIADD R22, R13, 0x9 ;  /* 0x000000090d167836 */ /* 0x000fe20000000000 */
[CC--:B------:R-:W-:Y:S01]  /*1a420*/  ISETP.GE.AND P2, PT, R30.reuse, R165.reuse, PT ;  /* 0x000000a51e00720c */ /* 0x0c0fe20003f46270 */
[----:B------:R4:W-:Y:S01]  /*1a430*/  MUFU.TANH R21, R20 ;  /* 0x0000001400157308 */ /* 0x0009e20000002400 */
[----:B------:R-:W-:Y:S01]  /*1a440*/  ISETP.GE.AND P3, PT, R30, R2, PT ;  /* 0x000000021e00720c */ /* 0x000fe20003f66270 */
[C---:B-1----:R-:W-:Y:S01]  /*1a450*/  FFMA.FTZ R18, R29.reuse, UR5, R18 ;  /* 0x000000051d127c23 */ /* 0x042fe20008010012 */
[----:B------:R-:W-:Y:S01]  /*1a460*/  I2FP.F32.S32 R30, R30 ;  /* 0x0000001e001e7245 */ /* 0x000fe20000201400 */
[----:B------:R-:W-:Y:S01]  /*1a470*/  FFMA.FTZ R202, R29, UR5, R24 ;  /* 0x000000051dca7c23 */ /* 0x000fe20008010018 */
[-C--:B------:R-:W-:Y:S01]  /*1a480*/  ISETP.GE.AND P5, PT, R25, R165.reuse, PT ;  /* 0x000000a51900720c */ /* 0x080fe20003fa6270 */
[----:B------:R-:W-:Y:S01]  /*1a490*/  VIADD R29, R13, 0x8 ;  /* 0x000000080d1d7836 */ /* 0x000fe20000000000 */
[-C--:B------:R-:W-:Y:S01]  /*1a4a0*/  ISETP.GE.AND P6, PT, R25, R2.reuse, PT ;  /* 0x000000021900720c */ /* 0x080fe20003fc6270 */
[C---:B--2---:R-:W-:Y:S01]  /*1a4b0*/  HMMA.16816.F32 R72, R32.reuse, R44, R72 ;  /* 0x0000002c2048723c */ /* 0x044fe20000001848 */
[----:B------:R-:W-:Y:S01]  /*1a4c0*/  FSEL R210, R18, -INF , !P5 ;  /* 0xff80000012d27808 */ /* 0x000fe20006800000 */
[----:B------:R-:W1:Y:S01]  /*1a4d0*/  MUFU.TANH R16, R16 ;  /* 0x0000001000107308 */ /* 0x000e620000002400 */
[----:B------:R-:W-:Y:S01]  /*1a4e0*/  ISETP.GE.AND P4, PT, R29, R165, PT ;  /* 0x000000a51d00720c */ /* 0x000fe20003f86270 */
[----:B------:R-:W-:Y:S01]  /*1a4f0*/  FMUL.FTZ R25, R23, UR9 ;  /* 0x0000000917197c20 */ /* 0x000fe20008410000 */
[----:B------:R-:W-:Y:S01]  /*1a500*/  ISETP.GE.AND P5, PT, R29, R2, PT ;  /* 0x000000021d00720c */ /* 0x000fe20003fa6270 */
[----:B------:R-:W-:Y:S01]  /*1a510*/  FFMA.FTZ R23, R30, UR5, R5 ;  /* 0x000000051e177c23 */ /* 0x000fe20008010005 */
[----:B------:R-:W-:Y:S01]  /*1a520*/  FSEL R202, R202, -INF , !P6 ;  /* 0xff800000caca7808 */ /* 0x000fe20007000000 */
[----:B------:R-:W-:Y:S01]  /*1a530*/  HMMA.16816.F32 R68, R32, R46, R68 ;  /* 0x0000002e2044723c */ /* 0x000fe20000001844 */
[----:B------:R-:W-:Y:S01]  /*1a540*/  I2FP.F32.S32 R29, R29 ;  /* 0x0000001d001d7245 */ /* 0x000fe20000201400 */
[----:B----4-:R-:W-:Y:S01]  /*1a550*/  FFMA.FTZ R20, R30, UR5, R51 ;  /* 0x000000051e147c23 */ /* 0x010fe20008010033 */
[----:B------:R-:W-:Y:S01]  /*1a560*/  ISETP.GE.AND P6, PT, R22, R165, PT ;  /* 0x000000a51600720c */ /* 0x000fe20003fc6270 */
[----:B------:R-:W2:Y:S01]  /*1a570*/  MUFU.TANH R12, R12 ;  /* 0x0000000c000c7308 */ /* 0x000ea20000002400 */
[----:B------:R-:W-:-:S02]  /*1a580*/  VIADD R30, R13, 0x11 ;  /* 0x000000110d1e7836 */ /* 0x000fc40000000000 */
[----:B------:R-:W-:Y:S01]  /*1a590*/  FFMA.FTZ R6, R29, UR5, R6 ;  /* 0x000000051d067c23 */ /* 0x000fe20008010006 */
[----:B------:R-:W-:Y:S01]  /*1a5a0*/  FSEL R20, R20, -INF , !P2 ;  /* 0xff80000014147808 */ /* 0x000fe20005000000 */
[----:B------:R-:W-:Y:S01]  /*1a5b0*/  HMMA.16816.F32 R64, R32, R36, R64 ;  /* 0x000000242040723c */ /* 0x000fe20000001840 */
[----:B------:R-:W-:Y:S02]  /*1a5c0*/  ISETP.GE.AND P2, PT, R22, R2, PT ;  /* 0x000000021600720c */ /* 0x000fe40003f46270 */
[----:B------:R-:W-:Y:S01]  /*1a5d0*/  I2FP.F32.S32 R22, R22 ;  /* 0x0000001600167245 */ /* 0x000fe20000201400 */
[----:B------:R-:W4:Y:S01]  /*1a5e0*/  MUFU.TANH R17, R17 ;  /* 0x0000001100117308 */ /* 0x000f220000002400 */
[----:B------:R-:W-:Y:S01]  /*1a5f0*/  FMUL.FTZ R28, R74, UR9 ;  /* 0x000000094a1c7c20 */ /* 0x000fe20008410000 */
[----:B------:R-:W-:Y:S02]  /*1a600*/  FMUL.FTZ R75, R75, UR9 ;  /* 0x000000094b4b7c20 */ /* 0x000fe40008410000 */
[----:B------:R-:W-:Y:S01]  /*1a610*/  FFMA.FTZ R5, R22, UR5, R7 ;  /* 0x0000000516057c23 */ /* 0x000fe20008010007 */
[----:B------:R-:W-:Y:S01]  /*1a620*/  IADD3 R7, PT, PT, R13, 0x10, RZ ;  /* 0x000000100d077810 */ /* 0x000fe20007ffe0ff */
[----:B------:R-:W-:-:S02]  /*1a630*/  FMUL.FTZ R68, R68, UR9 ;  /* 0x0000000944447c20 */ /* 0x000fc40008410000 */
[----:B------:R3:W-:Y:S01]  /*1a640*/  MUFU.TANH R18, R31 ;  /* 0x0000001f00127308 */ /* 0x0007e20000002400 */
[----:B------:R-:W-:Y:S01]  /*1a650*/  FSEL R5, R5, -INF , !P2 ;  /* 0xff80000005057808 */ /* 0x000fe20005000000 */
[----:B------:R-:W-:Y:S01]  /*1a660*/  FMUL.FTZ R70, R70, UR9 ;  /* 0x0000000946467c20 */ /* 0x000fe20008410000 */
[----:B------:R-:W-:Y:S01]  /*1a670*/  FMUL.FTZ R69, R69, UR9 ;  /* 0x0000000945457c20 */ /* 0x000fe20008410000 */
[----:B------:R-:W-:-:S03]  /*1a680*/  FMUL.FTZ R71, R71, UR9 ;  /* 0x0000000947477c20 */ /* 0x000fc60008410000 */
[----:B------:R-:W-:Y:S01]  /*1a690*/  FMUL.FTZ R64, R64, UR9 ;  /* 0x0000000940407c20 */ /* 0x000fe20008410000 */
[----:B------:R1:W4:Y:S01]  /*1a6a0*/  MUFU.TANH R19, R27 ;  /* 0x0000001b00137308 */ /* 0x0003220000002400 */
[----:B------:R-:W-:Y:S01]  /*1a6b0*/  FMUL.FTZ R65, R65, UR9 ;  /* 0x0000000941417c20 */ /* 0x000fe20008410000 */
[----:B------:R-:W-:Y:S01]  /*1a6c0*/  FMUL.FTZ R66, R66, UR9 ;  /* 0x0000000942427c20 */ /* 0x000fe20008410000 */
[----:B------:R-:W-:-:S05]  /*1a6d0*/  FMUL.FTZ R67, R67, UR9 ;  /* 0x0000000943437c20 */ /* 0x000fca0008410000 */
[----:B------:R4:W4:Y:S01]  /*1a6e0*/  MUFU.TANH R24, R26 ;  /* 0x0000001a00187308 */ /* 0x0009220000002400 */
[----:B---3--:R-:W-:Y:S01]  /*1a6f0*/  FFMA.FTZ R31, R29, UR5, R14 ;  /* 0x000000051d1f7c23 */ /* 0x008fe2000801000e */
[----:B------:R-:W-:Y:S01]  /*1a700*/  FFMA.FTZ R14, R22, UR5, R15 ;  /* 0x00000005160e7c23 */ /* 0x000fe2000801000f */
[----:B------:R-:W-:Y:S01]  /*1a710*/  FSEL R15, R23, -INF , !P3 ;  /* 0xff800000170f7808 */ /* 0x000fe20005800000 */
[----:B------:R-:W-:Y:S01]  /*1a720*/  VIADD R29, R13, 0x18 ;  /* 0x000000180d1d7836 */ /* 0x000fe20000000000 */
[----:B------:R-:W-:Y:S02]  /*1a730*/  ISETP.GE.AND P3, PT, R7, R165, PT ;  /* 0x000000a50700720c */ /* 0x000fe40003f66270 */
[----:B------:R-:W-:Y:S01]  /*1a740*/  FSEL R22, R31, -INF , !P4 ;  /* 0xff8000001f167808 */ /* 0x000fe20006000000 */
[----:B------:R-:W-:Y:S01]  /*1a750*/  VIADD R31, R13, 0x19 ;  /* 0x000000190d1f7836 */ /* 0x000fe20000000000 */
[----:B------:R-:W-:Y:S01]  /*1a760*/  ISETP.GE.AND P4, PT, R7, R2, PT ;  /* 0x000000020700720c */ /* 0x000fe20003f86270 */
[----:B-1----:R-:W-:Y:S01]  /*1a770*/  FMUL.FTZ R27, R72, UR9 ;  /* 0x00000009481b7c20 */ /* 0x002fe20008410000 */
[----:B------:R-:W-:Y:S01]  /*1a780*/  I2FP.F32.S32 R23, R7 ;  /* 0x0000000700177245 */ /* 0x000fe20000201400 */
[----:B------:R-:W1:Y:S01]  /*1a790*/  MUFU.TANH R25, R25 ;  /* 0x0000001900197308 */ /* 0x000e620000002400 */
[----:B------:R-:W-:-:S02]  /*1a7a0*/  FSEL R7, R6, -INF , !P5 ;  /* 0xff80000006077808 */ /* 0x000fc40006800000 */
[----:B------:R-:W-:Y:S01]  /*1a7b0*/  FSEL R6, R14, -INF , !P6 ;  /* 0xff8000000e067808 */ /* 0x000fe20007000000 */
[C---:B------:R-:W-:Y:S01]  /*1a7c0*/  FFMA.FTZ R14, R23.reuse, UR5, R16 ;  /* 0x00000005170e7c23 */ /* 0x040fe20008010010 */
[C---:B------:R-:W-:Y:S01]  /*1a7d0*/  ISETP.GE.AND P5, PT, R30.reuse, R165, PT ;  /* 0x000000a51e00720c */ /* 0x040fe20003fa6270 */
[----:B--2---:R-:W-:Y:S01]  /*1a7e0*/  FFMA.FTZ R23, R23, UR5, R12 ;  /* 0x0000000517177c23 */ /* 0x004fe2000801000c */
[----:B------:R-:W-:Y:S01]  /*1a7f0*/  ISETP.GE.AND P6, PT, R30, R2, PT ;  /* 0x000000021e00720c */ /* 0x000fe20003fc6270 */
[----:B----4-:R-:W-:Y:S01]  /*1a800*/  FMUL.FTZ R26, R73, UR9 ;  /* 0x00000009491a7c20 */ /* 0x010fe20008410000 */
[----:B------:R-:W-:Y:S01]  /*1a810*/  I2FP.F32.S32 R30, R30 ;  /* 0x0000001e001e7245 */ /* 0x000fe20000201400 */
[----:B------:R-:W2:Y:S01]  /*1a820*/  MUFU.TANH R27, R27 ;  /* 0x0000001b001b7308 */ /* 0x000ea20000002400 */
[----:B------:R-:W-:Y:S02]  /*1a830*/  I2FP.F32.S32 R16, R29 ;  /* 0x0000001d00107245 */ /* 0x000fe40000201400 */
[----:B------:R-:W-:Y:S01]  /*1a840*/  FSEL R23, R23, -INF , !P4 ;  /* 0xff80000017177808 */ /* 0x000fe20006000000 */
[C---:B------:R-:W-:Y:S01]  /*1a850*/  FFMA.FTZ R12, R30.reuse, UR5, R17 ;  /* 0x000000051e0c7c23 */ /* 0x040fe20008010011 */
[----:B------:R-:W-:Y:S01]  /*1a860*/  ISETP.GE.AND P4, PT, R31, R165, PT ;  /* 0x000000a51f00720c */ /* 0x000fe20003f86270 */
[----:B------:R-:W-:Y:S01]  /*1a870*/  FFMA.FTZ R19, R30, UR5, R19 ;  /* 0x000000051e137c23 */ /* 0x000fe20008010013 */
[----:B------:R-:W-:Y:S01]  /*1a880*/  FSEL R14, R14, -INF , !P3 ;  /* 0xff8000000e0e7808 */ /* 0x000fe20005800000 */
[----:B------:R-:W3:Y:S01]  /*1a890*/  MUFU.TANH R28, R28 ;  /* 0x0000001c001c7308 */ /* 0x000ee20000002400 */
[----:B------:R-:W-:Y:S01]  /*1a8a0*/  FSEL R12, R12, -INF , !P5 ;  /* 0xff8000000c0c7808 */ /* 0x000fe20006800000 */
[----:B------:R-:W-:Y:S01]  /*1a8b0*/  VIADD R30, R13, 0x20 ;  /* 0x000000200d1e7836 */ /* 0x000fe20000000000 */
[----:B------:R-:W-:Y:S01]  /*1a8c0*/  ISETP.GE.AND P5, PT, R31, R2, PT ;  /* 0x000000021f00720c */ /* 0x000fe20003fa6270 */
[----:B------:R-:W-:Y:S01]  /*1a8d0*/  VIADD R17, R13, 0x21 ;  /* 0x000000210d117836 */ /* 0x000fe20000000000 */
[----:B------:R-:W-:-:S02]  /*1a8e0*/  I2FP.F32.S32 R31, R31 ;  /* 0x0000001f001f7245 */ /* 0x000fc40000201400 */
[CC--:B------:R-:W-:Y:S01]  /*1a8f0*/  ISETP.GE.AND P2, PT, R29.reuse, R165.reuse, PT ;  /* 0x000000a51d00720c */ /* 0x0c0fe20003f46270 */
[----:B------:R-:W4:Y:S01]  /*1a900*/  MUFU.TANH R26, R26 ;  /* 0x0000001a001a7308 */ /* 0x000f220000002400 */
[-C--:B------:R-:W-:Y:S01]  /*1a910*/  ISETP.GE.AND P3, PT, R29, R2.reuse, PT ;  /* 0x000000021d00720c */ /* 0x080fe20003f66270 */
[C---:B------:R-:W-:Y:S01]  /*1a920*/  FFMA.FTZ R29, R16.reuse, UR5, R21 ;  /* 0x00000005101d7c23 */ /* 0x040fe20008010015 */
[----:B------:R-:W-:Y:S01]  /*1a930*/  FFMA.FTZ R16, R16, UR5, R18 ;  /* 0x0000000510107c23 */ /* 0x000fe20008010012 */
[----:B------:R-:W-:Y:S01]  /*1a940*/  FFMA.FTZ R24, R31, UR5, R24 ;  /* 0x000000051f187c23 */ /* 0x000fe20008010018 */
[----:B------:R-:W-:Y:S01]  /*1a950*/  FSEL R21, R19, -INF , !P6 ;  /* 0xff80000013157808 */ /* 0x000fe20007000000 */
[----:B-1----:R-:W-:Y:S01]  /*1a960*/  FFMA.FTZ R25, R31, UR5, R25 ;  /* 0x000000051f197c23 */ /* 0x002fe20008010019 */
[----:B------:R-:W-:Y:S01]  /*1a970*/  FSEL R18, R29, -INF , !P2 ;  /* 0xff8000001d127808 */ /* 0x000fe20005000000 */
[----:B------:R-:W1:Y:S01]  /*1a980*/  MUFU.TANH R75, R75 ;  /* 0x0000004b004b7308 */ /* 0x000e620000002400 */
[C---:B------:R-:W-:Y:S01]  /*1a990*/  ISETP.GE.AND P6, PT, R30.reuse, R165, PT ;  /* 0x000000a51e00720c */ /* 0x040fe20003fc6270 */
[----:B------:R-:W-:Y:S01]  /*1a9a0*/  VIADD R29, R13, 0x29 ;  /* 0x000000290d1d7836 */ /* 0x000fe20000000000 */
[----:B------:R-:W-:-:S02]  /*1a9b0*/  ISETP.GE.AND P2, PT, R30, R2, PT ;  /* 0x000000021e00720c */ /* 0x000fc40003f46270 */
[----:B------:R-:W-:Y:S02]  /*1a9c0*/  I2FP.F32.S32 R30, R30 ;  /* 0x0000001e001e7245 */ /* 0x000fe40000201400 */
[----:B------:R-:W-:Y:S01]  /*1a9d0*/  FSEL R19, R16, -INF , !P3 ;  /* 0xff80000010137808 */ /* 0x000fe20005800000 */
[----:B------:R-:W1:Y:S01]  /*1a9e0*/  MUFU.TANH R68, R68 ;  /* 0x0000004400447308 */ /* 0x000e620000002400 */
[----:B------:R-:W-:Y:S01]  /*1a9f0*/  FSEL R16, R24, -INF , !P4 ;  /* 0xff80000018107808 */ /* 0x000fe20006000000 */
[C---:B--2---:R-:W-:Y:S01]  /*1aa00*/  FFMA.FTZ R27, R30.reuse, UR5, R27 ;  /* 0x000000051e1b7c23 */ /* 0x044fe2000801001b */
[C---:B------:R-:W-:Y:S01]  /*1aa10*/  ISETP.GE.AND P3, PT, R17.reuse, R165, PT ;  /* 0x000000a51100720c */ /* 0x040fe20003f66270 */
[----:B---3--:R-:W-:Y:S01]  /*1aa20*/  FFMA.FTZ R28, R30, UR5, R28 ;  /* 0x000000051e1c7c23 */ /* 0x008fe2000801001c */
[----:B------:R-:W-:Y:S01]  /*1aa30*/  ISETP.GE.AND P4, PT, R17, R2, PT ;  /* 0x000000021100720c */ /* 0x000fe20003f86270 */
[C---:B------:R-:W-:Y:S01]  /*1aa40*/  VIADD R24, R13.reuse, 0x30 ;  /* 0x000000300d187836 */ /* 0x040fe20000000000 */
[----:B------:R-:W-:Y:S01]  /*1aa50*/  I2FP.F32.S32 R17, R17 ;  /* 0x0000001100117245 */ /* 0x000fe20000201400 */
[----:B------:R-:W2:Y:S01]  /*1aa60*/  MUFU.TANH R70, R70 ;  /* 0x0000004600467308 */ /* 0x000ea20000002400 */
[----:B------:R-:W-:-:S02]  /*1aa70*/  IADD3 R30, PT, PT, R13, 0x28, RZ ;  /* 0x000000280d1e7810 */ /* 0x000fc40007ffe0ff */
[----:B------:R-:W-:Y:S01]  /*1aa80*/  FSEL R206, R27, -INF , !P6 ;  /* 0xff8000001bce7808 */ /* 0x000fe20007000000 */
[C---:B----4-:R-:W-:Y:S01]  /*1aa90*/  FFMA.FTZ R26, R17.reuse, UR5, R26 ;  /* 0x00000005111a7c23 */ /* 0x050fe2000801001a */
[----:B-1----:R-:W-:Y:S01]  /*1aaa0*/  FFMA.FTZ R75, R17, UR5, R75 ;  /* 0x00000005114b7c23 */ /* 0x002fe2000801004b */
[----:B------:R-:W-:Y:S02]  /*1aab0*/  FSEL R17, R25, -INF , !P5 ;  /* 0xff80000019117808 */ /* 0x000fe40006800000 */
[----:B------:R-:W1:Y:S01]  /*1aac0*/  MUFU.TANH R64, R64 ;  /* 0x0000004000407308 */ /* 0x000e620000002400 */
[----:B------:R-:W-:Y:S02]  /*1aad0*/  I2FP.F32.S32 R25, R30 ;  /* 0x0000001e00197245 */ /* 0x000fe40000201400 */
[----:B------:R-:W-:Y:S02]  /*1aae0*/  I2FP.F32.S32 R27, R24 ;  /* 0x00000018001b7245 */ /* 0x000fe40000201400 */
[----:B------:R-:W-:Y:S01]  /*1aaf0*/  FSEL R198, R26, -INF , !P3 ;  /* 0xff8000001ac67808 */ /* 0x000fe20005800000 */
[C---:B------:R-:W-:Y:S01]  /*1ab00*/  FFMA.FTZ R68, R25.reuse, UR5, R68 ;  /* 0x0000000519447c23 */ /* 0x040fe20008010044 */
[----:B------:R-:W-:Y:S01]  /*1ab10*/  ISETP.GE.AND P5, PT, R30, R165, PT ;  /* 0x000000a51e00720c */ /* 0x000fe20003fa6270 */
[----:B------:R-:W3:Y:S01]  /*1ab20*/  MUFU.TANH R69, R69 ;  /* 0x0000004500457308 */ /* 0x000ee20000002400 */
[----:B------:R-:W-:Y:S01]  /*1ab30*/  I2FP.F32.S32 R26, R29 ;  /* 0x0000001d001a7245 */ /* 0x000fe20000201400 */
[----:B--2---:R-:W-:Y:S01]  /*1ab40*/  FFMA.FTZ R70, R25, UR5, R70 ;  /* 0x0000000519467c23 */ /* 0x004fe20008010046 */
[----:B------:R-:W-:Y:S01]  /*1ab50*/  VIADD R25, R13, 0x31 ;  /* 0x000000310d197836 */ /* 0x000fe20000000000 */
[----:B------:R-:W-:-:S02]  /*1ab60*/  FSEL R207, R75, -INF , !P4 ;  /* 0xff8000004bcf7808 */ /* 0x000fc40006000000 */
[-C--:B------:R-:W-:Y:S02]  /*1ab70*/  ISETP.GE.AND P6, PT, R30, R2.reuse, PT ;  /* 0x000000021e00720c */ /* 0x080fe40003fc6270 */
[----:B------:R-:W2:Y:S01]  /*1ab80*/  MUFU.TANH R71, R71 ;  /* 0x0000004700477308 */ /* 0x000ea20000002400 */
[-C--:B------:R-:W-:Y:S01]  /*1ab90*/  ISETP.GE.AND P4, PT, R24, R165.reuse, PT ;  /* 0x000000a51800720c */ /* 0x080fe20003f86270 */
[----:B-1----:R-:W-:Y:S01]  /*1aba0*/  FFMA.FTZ R64, R27, UR5, R64 ;  /* 0x000000051b407c23 */ /* 0x002fe20008010040 */
[----:B------:R-:W-:Y:S02]  /*1abb0*/  FSEL R178, R68, -INF , !P5 ;  /* 0xff80000044b27808 */ /* 0x000fe40006800000 */
[----:B------:R-:W-:Y:S01]  /*1abc0*/  ISETP.GE.AND P5, PT, R24, R2, PT ;  /* 0x000000021800720c */ /* 0x000fe20003fa6270 */
[----:B------:R-:W-:Y:S01]  /*1abd0*/  VIADD R24, R13, 0x39 ;  /* 0x000000390d187836 */ /* 0x000fe20000000000 */
[----:B------:R-:W-:Y:S01]  /*1abe0*/  FSEL R211, R28, -INF , !P2 ;  /* 0xff8000001cd37808 */ /* 0x000fe20005000000 */
[----:B------:R-:W1:Y:S01]  /*1abf0*/  MUFU.TANH R66, R66 ;  /* 0x0000004200427308 */ /* 0x000e620000002400 */
[----:B------:R-:W-:Y:S01]  /*1ac00*/  ISETP.GE.AND P2, PT, R29, R165, PT ;  /* 0x000000a51d00720c */ /* 0x000fe20003f46270 */
[----:B---3--:R-:W-:Y:S01]  /*1ac10*/  FFMA.FTZ R69, R26, UR5, R69 ;  /* 0x000000051a457c23 */ /* 0x008fe20008010045 */
[----:B------:R-:W-:-:S02]  /*1ac20*/  FSEL R179, R70, -INF , !P6 ;  /* 0xff80000046b37808 */ /* 0x000fc40007000000 */
[----:B------:R-:W-:Y:S02]  /*1ac30*/  FSEL R222, R64, -INF , !P4 ;  /* 0xff80000040de7808 */ /* 0x000fe40006000000 */
[C---:B------:R-:W-:Y:S01]  /*1ac40*/  ISETP.GE.AND P6, PT, R13.reuse, R165, PT ;  /* 0x000000a50d00720c */ /* 0x040fe20003fc6270 */
[----:B------:R-:W3:Y:S01]  /*1ac50*/  MUFU.TANH R65, R65 ;  /* 0x0000004100417308 */ /* 0x000ee20000002400 */
[----:B------:R-:W-:Y:S01]  /*1ac60*/  ISETP.GE.AND P4, PT, R13, R2, PT ;  /* 0x000000020d00720c */ /* 0x000fe20003f86270 */
[----:B--2---:R-:W-:Y:S01]  /*1ac70*/  FFMA.FTZ R71, R26, UR5, R71 ;  /* 0x000000051a477c23 */ /* 0x004fe20008010047 */
[----:B------:R-:W-:Y:S02]  /*1ac80*/  I2FP.F32.S32 R26, R25 ;  /* 0x00000019001a7245 */ /* 0x000fe40000201400 */
[----:B------:R-:W-:Y:S02]  /*1ac90*/  I2FP.F32.S32 R13, R13 ;  /* 0x0000000d000d7245 */ /* 0x000fe40000201400 */
[----:B------:R-:W-:Y:S01]  /*1aca0*/  FSEL R176, R69, -INF , !P2 ;  /* 0xff80000045b07808 */ /* 0x000fe20005000000 */
[----:B------:R-:W2:Y:S01]  /*1acb0*/  MUFU.TANH R4, R4 ;  /* 0x0000000400047308 */ /* 0x000ea20000002400 */
[----:B------:R-:W-:Y:S01]  /*1acc0*/  I2FP.F32.S32 R28, R24 ;  /* 0x00000018001c7245 */ /* 0x000fe20000201400 */
[----:B-1----:R-:W-:Y:S01]  /*1acd0*/  FFMA.FTZ R66, R27, UR5, R66 ;  /* 0x000000051b427c23 */ /* 0x002fe20008010042 */
[----:B------:R-:W-:Y:S01]  /*1ace0*/  ISETP.GE.AND P3, PT, R29, R2, PT ;  /* 0x000000021d00720c */ /* 0x000fe20003f66270 */
[----:B------:R-:W-:Y:S01]  /*1acf0*/  FFMA.FTZ R50, R13, UR5, R50 ;  /* 0x000000050d327c23 */ /* 0x000fe20008010032 */
[----:B------:R-:W-:-:S02]  /*1ad00*/  ISETP.GE.AND P2, PT, R25, R165, PT ;  /* 0x000000a51900720c */ /* 0x000fc40003f46270 */
[----:B------:R-:W-:Y:S01]  /*1ad10*/  FSEL R177, R71, -INF , !P3 ;  /* 0xff80000047b17808 */ /* 0x000fe20005800000 */
[----:B------:R-:W1:Y:S01]  /*1ad20*/  MUFU.TANH R67, R67 ;  /* 0x0000004300437308 */ /* 0x000e620000002400 */
[----:B------:R-:W-:Y:S01]  /*1ad30*/  FSEL R209, R66, -INF , !P5 ;  /* 0xff80000042d17808 */ /* 0x000fe20006800000 */
[----:B---3--:R-:W-:Y:S01]  /*1ad40*/  FFMA.FTZ R65, R26, UR5, R65 ;  /* 0x000000051a417c23 */ /* 0x008fe20008010041 */
[----:B------:R-:W-:Y:S01]  /*1ad50*/  BAR.SYNC.DEFER_BLOCKING 0x0 ;  /* 0x0000000000007b1d */ /* 0x000fe20000010000 */
[-C--:B------:R-:W-:Y:S02]  /*1ad60*/  ISETP.GE.AND P3, PT, R25, R2.reuse, PT ;  /* 0x000000021900720c */ /* 0x080fe40003f66270 */
[C---:B------:R-:W-:Y:S02]  /*1ad70*/  ISETP.GE.AND P5, PT, R24.reuse, R165, PT ;  /* 0x000000a51800720c */ /* 0x040fe40003fa6270 */
[----:B------:R-:W-:Y:S01]  /*1ad80*/  FSEL R220, R65, -INF , !P2 ;  /* 0xff80000041dc7808 */ /* 0x000fe20005000000 */
[----:B------:R-:W3:Y:S01]  /*1ad90*/  MUFU.TANH R57, R57 ;  /* 0x0000003900397308 */ /* 0x000ee20000002400 */
[----:B--2---:R-:W-:Y:S01]  /*1ada0*/  FFMA.FTZ R13, R13, UR5, R4 ;  /* 0x000000050d0d7c23 */ /* 0x004fe20008010004 */
[----:B------:R-:W-:-:S02]  /*1adb0*/  ISETP.GE.AND P2, PT, R24, R2, PT ;  /* 0x000000021800720c */ /* 0x000fc40003f46270 */
[----:B------:R-:W-:Y:S02]  /*1adc0*/  FSEL R4, R50, -INF , !P6 ;  /* 0xff80000032047808 */ /* 0x000fe40007000000 */
[----:B------:R-:W-:Y:S02]  /*1add0*/  FSEL R13, R13, -INF , !P4 ;  /* 0xff8000000d0d7808 */ /* 0x000fe40006000000 */
[----:B------:R-:W2:Y:S01]  /*1ade0*/  MUFU.TANH R59, R59 ;  /* 0x0000003b003b7308 */ /* 0x000ea20000002400 */
[----:B-1----:R-:W-:-:S05]  /*1adf0*/  FFMA.FTZ R67, R26, UR5, R67 ;  /* 0x000000051a437c23 */ /* 0x002fca0008010043 */
[----:B------:R-:W-:Y:S01]  /*1ae00*/  FSEL R203, R67, -INF , !P3 ;  /* 0xff80000043cb7808 */ /* 0x000fe20005800000 */
[----:B---3--:R-:W-:-:S05]  /*1ae10*/  FFMA.FTZ R57, R28, UR5, R57 ;  /* 0x000000051c397c23 */ /* 0x008fca0008010039 */
[----:B------:R-:W-:Y:S01]  /*1ae20*/  FSEL R208, R57, -INF , !P5 ;  /* 0xff80000039d07808 */ /* 0x000fe20006800000 */
[----:B--2---:R-:W-:-:S05]  /*1ae30*/  FFMA.FTZ R59, R28, UR5, R59 ;  /* 0x000000051c3b7c23 */ /* 0x004fca000801003b */
        /* <DEDUP_REMOVED lines=14> */
.L_x_4009:
        /* <DEDUP_REMOVED lines=62> */
.L_x_4010:
        /* <DEDUP_REMOVED lines=95> */
.L_x_4008:
[----:B------:R-:W-:Y:S01]  /*1b8f0*/  FMNMX3.FTZ R3, R4, R20, R22, !PT ;  /* 0x0000001404037276 */ /* 0x000fe20007810016 */
[----:B------:R-:W2:Y:S01]  /*1b900*/  LDCU UR6, c[0x0][0x45c] ;  /* 0x00008b80ff0677ac */ /* 0x000ea20008000800 */
[----:B-1----:R-:W-:Y:S02]  /*1b910*/  FMNMX3.FTZ R10, R13, R15, R7, !PT ;  /* 0x0000000f0d0a7276 */ /* 0x002fe40007810007 */
        /* <DEDUP_REMOVED lines=102> */
[C---:B------:R-:W-:Y:S01]  /*1bf80*/  HMMA.16816.F32 R152, R128.reuse, R148, RZ ;  /* 0x000000948098723c */ /* 0x040fe200000018ff */
[----:B------:R-:W-:Y:S01]  /*1bf90*/  LDSM.16.MT88.4 R172, [R197+0x800] ;  /* 0x00080000c5ac783b */ /* 0x000fe20000004200 */
[--C-:B------:R-:W-:Y:S01]  /*1bfa0*/  FFMA.FTZ R237, R208, UR6, -R213.reuse ;  /* 0x00000006d0ed7c23 */ /* 0x100fe200080108d5 */
[----:B------:R-:W2:Y:S01]  /*1bfb0*/  MUFU.EX2 R184, R184 ;  /* 0x000000b800b87308 */ /* 0x000ea20000000800 */
[----:B------:R-:W-:Y:S01]  /*1bfc0*/  FFMA.FTZ R220, R220, UR6, -R213 ;  /* 0x00000006dcdc7c23 */ /* 0x000fe200080108d5 */
[----:B------:R-:W-:Y:S01]  /*1bfd0*/  LDSM.16.MT88.4 R168, [R199+0x800] ;  /* 0x00080000c7a8783b */ /* 0x000fe20000004200 */
[----:B------:R-:W-:Y:S01]  /*1bfe0*/  FADD.FTZ R195, R196, R195 ;  /* 0x000000c3c4c37221 */ /* 0x000fe20000010000 */
[----:B------:R-:W-:Y:S01]  /*1bff0*/  MUFU.EX2 R181, R181 ;  /* 0x000000b500b57308 */ /* 0x000fe20000000800 */
[C---:B------:R-:W-:Y:S01]  /*1c000*/  HMMA.16816.F32 R148, R128.reuse, R150, RZ ;  /* 0x000000968094723c */ /* 0x040fe200000018ff */
[----:B------:R-:W-:Y:S01]  /*1c010*/  LDSM.16.MT88.4 R32, [R197+0x2800] ;  /* 0x00280000c520783b */ /* 0x000fe20000004200 */
[----:B------:R-:W-:Y:S01]  /*1c020*/  FADD.FTZ R193, R194, R193 ;  /* 0x000000c1c2c17221 */ /* 0x000fe20000010000 */
[----:B------:R-:W2:Y:S02]  /*1c030*/  MUFU.EX2 R180, R180 ;  /* 0x000000b400b47308 */ /* 0x000ea40000000800 */
[----:B------:R-:W-:Y:S02]  /*1c040*/  LDSM.16.MT88.4 R28, [R199+0x2800] ;  /* 0x00280000c71c783b */ /* 0x000fe40000004200 */
[----:B------:R-:W-:Y:S01]  /*1c050*/  MUFU.EX2 R206, R206 ;  /* 0x000000ce00ce7308 */ /* 0x000fe20000000800 */
[C---:B------:R-:W-:Y:S03]  /*1c060*/  HMMA.16816.F32 R44, R128.reuse, R48, RZ ;  /* 0x00000030802c723c */ /* 0x040fe600000018ff */
[----:B------:R-:W5:Y:S04]  /*1c070*/  MUFU.EX2 R205, R205 ;  /* 0x000000cd00cd7308 */ /* 0x000f680000000800 */
[----:B------:R-:W-:Y:S01]  /*1c080*/  MUFU.EX2 R198, R198 ;  /* 0x000000c600c67308 */ /* 0x000fe20000000800 */
[C---:B------:R-:W-:Y:S03]  /*1c090*/  HMMA.16816.F32 R76, R128.reuse, R80, RZ ;  /* 0x00000050804c723c */ /* 0x040fe600000018ff */
[----:B------:R-:W-:Y:S04]  /*1c0a0*/  MUFU.EX2 R212, R212 ;  /* 0x000000d400d47308 */ /* 0x000fe80000000800 */
[----:B------:R-:W5:Y:S01]  /*1c0b0*/  MUFU.EX2 R211, R211 ;  /* 0x000000d300d37308 */ /* 0x000f620000000800 */
[C---:B------:R-:W-:Y:S03]  /*1c0c0*/  HMMA.16816.F32 R108, R128.reuse, R112, RZ ;  /* 0x00000070806c723c */ /* 0x040fe600000018ff */
[----:B------:R-:W-:Y:S04]  /*1c0d0*/  MUFU.EX2 R207, R207 ;  /* 0x000000cf00cf7308 */ /* 0x000fe80000000800 */
[----:B------:R-:W-:Y:S01]  /*1c0e0*/  MUFU.EX2 R214, R214 ;  /* 0x000000d600d67308 */ /* 0x000fe20000000800 */
[C---:B------:R-:W-:Y:S03]  /*1c0f0*/  HMMA.16816.F32 R160, R128.reuse, R156, RZ ;  /* 0x0000009c80a0723c */ /* 0x040fe600000018ff */
[----:B------:R-:W-:Y:S04]  /*1c100*/  MUFU.EX2 R215, R215 ;  /* 0x000000d700d77308 */ /* 0x000fe80000000800 */
[----:B------:R-:W-:Y:S01]  /*1c110*/  MUFU.EX2 R237, R237 ;  /* 0x000000ed00ed7308 */ /* 0x000fe20000000800 */
[C---:B-1----:R-:W-:Y:S08]  /*1c120*/  HMMA.16816.F32 R144, R128.reuse, R140, RZ ;  /* 0x0000008c8090723c */ /* 0x042ff000000018ff */
[C---:B---3--:R-:W-:Y:S08]  /*1c130*/  HMMA.16816.F32 R136, R128.reuse, R132, RZ ;  /* 0x000000848088723c */ /* 0x048ff000000018ff */
        /* <DEDUP_REMOVED lines=23> */
[----:B--2---:R-:W-:-:S02]  /*1c2b0*/  F2FP.F16.F32.PACK_AB R4, R186, R187 ;  /* 0x000000bbba04723e */ /* 0x004fc400000000ff */
[----:B------:R-:W-:-:S05]  /*1c2c0*/  F2FP.F16.F32.PACK_AB R5, R184, R185 ;  /* 0x000000b9b805723e */ /* 0x000fca00000000ff */
        /* <DEDUP_REMOVED lines=26> */
[----:B------:R-:W1:Y:S01]  /*1c470*/  LDSM.16.MT88.4 R12, [R200+0x13000] ;  /* 0x01300000c80c783b */ /* 0x000e620000004200 */
[----:B----4-:R4:W5:Y:S06]  /*1c480*/  MUFU.EX2 R199, R178 ;  /* 0x000000b200c77308 */ /* 0x01096c0000000800 */
[C---:B--2---:R-:W-:Y:S08]  /*1c490*/  HMMA.16816.F32 R116, R4.reuse, R8, R116 ;  /* 0x000000080474723c */ /* 0x044ff00000001874 */
[C---:B------:R-:W-:Y:S01]  /*1c4a0*/  HMMA.16816.F32 R120, R4.reuse, R10, R120 ;  /* 0x0000000a0478723c */ /* 0x040fe20000001878 */
[----:B------:R-:W2:Y:S04]  /*1c4b0*/  LDSM.16.MT88.4 R8, [R200+0x17000] ;  /* 0x01700000c808783b */ /* 0x000ea80000004200 */
[----:B----4-:R-:W-:Y:S03]  /*1c4c0*/  LDSM.16.MT88.4 R176, [R221+0x11000] ;  /* 0x01100000ddb0783b */ /* 0x010fe60000004200 */
        /* <DEDUP_REMOVED lines=21> */
[----:B------:R-:W-:Y:S02]  /*1c620*/  F2FP.F16.F32.PACK_AB R6, R198, R199 ;  /* 0x000000c7c606723e */ /* 0x000fe400000000ff */
[----:B------:R-:W-:-:S07]  /*1c630*/  F2FP.F16.F32.PACK_AB R7, R214, R207 ;  /* 0x000000cfd607723e */ /* 0x000fce00000000ff */
[----:B-1----:R-:W-:Y:S01]  /*1c640*/  HMMA.16816.F32 R44, R4, R12, R44 ;  /* 0x0000000c042c723c */ /* 0x002fe2000000182c */
[----:B------:R-:W-:-:S04]  /*1c650*/  SEL R12, R218, 0xffffffe0, !P1 ;  /* 0xffffffe0da0c7807 */ /* 0x000fc80004800000 */
[----:B------:R-:W-:-:S03]  /*1c660*/  IADD3 R219, PT, PT, R12, R197, RZ ;  /* 0x000000c50cdb7210 */ /* 0x000fc60007ffe0ff */
[C---:B------:R-:W-:Y:S01]  /*1c670*/  HMMA.16816.F32 R48, R4.reuse, R14, R48 ;  /* 0x0000000e0430723c */ /* 0x040fe20000001830 */
[----:B------:R-:W1:Y:S04]  /*1c680*/  LDSM.16.MT88.4 R12, [R221+0x13000] ;  /* 0x01300000dd0c783b */ /* 0x000e680000004200 */
[----:B------:R-:W-:Y:S03]  /*1c690*/  LDSM.16.MT88.4 R28, [R219+0x3000] ;  /* 0x00300000db1c783b */ /* 0x000fe60000004200 */
[C---:B--2---:R-:W-:Y:S01]  /*1c6a0*/  HMMA.16816.F32 R108, R4.reuse, R8, R108 ;  /* 0x00000008046c723c */ /* 0x044fe2000000186c */
[----:B------:R-:W-:Y:S07]  /*1c6b0*/  LDSM.16.MT88.4 R168, [R219+0x1000] ;  /* 0x00100000dba8783b */ /* 0x000fee0000004200 */
        /* <DEDUP_REMOVED lines=17> */
[C---:B------:R-:W-:Y:S01]  /*1c7d0*/  HMMA.16816.F32 R60, R4.reuse, R28, R60 ;  /* 0x0000001c043c723c */ /* 0x040fe2000000183c */
[--C-:B------:R-:W-:Y:S01]  /*1c7e0*/  FFMA.FTZ R29, R203, UR6, -R204.reuse ;  /* 0x00000006cb1d7c23 */ /* 0x100fe200080108cc */
[--C-:B------:R-:W-:Y:S01]  /*1c7f0*/  FFMA.FTZ R28, R202, UR6, -R204.reuse ;  /* 0x00000006ca1c7c23 */ /* 0x100fe200080108cc */
[----:B------:R-:W-:Y:S01]  /*1c800*/  FFMA.FTZ R204, R201, UR6, -R204 ;  /* 0x00000006c9cc7c23 */ /* 0x000fe200080108cc */
[----:B------:R-:W-:Y:S04]  /*1c810*/  MUFU.EX2 R203, R209 ;  /* 0x000000d100cb7308 */ /* 0x000fe80000000800 */
[C---:B------:R-:W-:Y:S01]  /*1c820*/  HMMA.16816.F32 R64, R4.reuse, R30, R64 ;  /* 0x0000001e0440723c */ /* 0x040fe20000001840 */
[----:B------:R-:W-:Y:S01]  /*1c830*/  FFMA.FTZ R30, R210, UR6, -R213 ;  /* 0x00000006d21e7c23 */ /* 0x000fe200080108d5 */
[----:B------:R-:W-:Y:S04]  /*1c840*/  MUFU.EX2 R202, R29 ;  /* 0x0000001d00ca7308 */ /* 0x000fe80000000800 */
[----:B------:R4:W2:Y:S02]  /*1c850*/  MUFU.EX2 R210, R220 ;  /* 0x000000dc00d27308 */ /* 0x0008a40000000800 */
[C---:B---3--:R-:W-:Y:S02]  /*1c860*/  HMMA.16816.F32 R92, R4.reuse, R16, R92 ;  /* 0x00000010045c723c */ /* 0x048fe4000000185c */
[----:B------:R-:W3:Y:S04]  /*1c870*/  MUFU.EX2 R208, R30 ;  /* 0x0000001e00d07308 */ /* 0x000ee80000000800 */
[----:B------:R5:W-:Y:S02]  /*1c880*/  MUFU.EX2 R201, R28 ;  /* 0x0000001c00c97308 */ /* 0x000be40000000800 */
[C---:B------:R-:W-:Y:S01]  /*1c890*/  HMMA.16816.F32 R96, R4.reuse, R18, R96 ;  /* 0x000000120460723c */ /* 0x040fe20000001860 */
[----:B------:R-:W3:Y:S01]  /*1c8a0*/  LDSM.16.MT88.4 R16, [R200+0x15800] ;  /* 0x01580000c810783b */ /* 0x000ee20000004200 */
[----:B------:R-:W3:Y:S01]  /*1c8b0*/  MUFU.EX2 R204, R204 ;  /* 0x000000cc00cc7308 */ /* 0x000ee20000000800 */
[----:B----4-:R-:W4:Y:S05]  /*1c8c0*/  S2R R220, SR_TID.X ;  /* 0x0000000000dc7919 */ /* 0x010f2a0000002100 */
[C---:B------:R-:W-:Y:S08]  /*1c8d0*/  HMMA.16816.F32 R84, R4.reuse, R20, R84 ;  /* 0x000000140454723c */ /* 0x040ff00000001854 */
[C---:B------:R-:W-:Y:S01]  /*1c8e0*/  HMMA.16816.F32 R88, R4.reuse, R22, R88 ;  /* 0x000000160458723c */ /* 0x040fe20000001858 */
[----:B------:R-:W4:Y:S07]  /*1c8f0*/  LDSM.16.MT88.4 R20, [R200+0x11800] ;  /* 0x01180000c814783b */ /* 0x000f2e0000004200 */
[C---:B-1----:R-:W-:Y:S08]  /*1c900*/  HMMA.16816.F32 R116, R4.reuse, R12, R116 ;  /* 0x0000000c0474723c */ /* 0x042ff00000001874 */
[C---:B------:R-:W-:Y:S01]  /*1c910*/  HMMA.16816.F32 R120, R4.reuse, R14, R120 ;  /* 0x0000000e0478723c */ /* 0x040fe20000001878 */
[----:B------:R1:W4:Y:S07]  /*1c920*/  LDSM.16.MT88.4 R12, [R200+0x17800] ;  /* 0x01780000c80c783b */ /* 0x00032e0000004200 */
[C---:B------:R-:W-:Y:S08]  /*1c930*/  HMMA.16816.F32 R160, R4.reuse, R176, R160 ;  /* 0x000000b004a0723c */ /* 0x040ff000000018a0 */
[C---:B------:R-:W-:Y:S01]  /*1c940*/  HMMA.16816.F32 R156, R4.reuse, R178, R156 ;  /* 0x000000b2049c723c */ /* 0x040fe2000000189c */
[----:B------:R-:W-:Y:S07]  /*1c950*/  LDSM.16.MT88.4 R176, [R197+0x1800] ;  /* 0x00180000c5b0783b */ /* 0x000fee0000004200 */
[----:B------:R-:W-:Y:S01]  /*1c960*/  HMMA.16816.F32 R144, R4, R172, R144 ;  /* 0x000000ac0490723c */ /* 0x000fe20000001890 */
[----:B-1----:R-:W-:-:S04]  /*1c970*/  SEL R200, R218, 0xffffffe0, !P1 ;  /* 0xffffffe0dac87807 */ /* 0x002fc80004800000 */
[----:B------:R-:W-:-:S03]  /*1c980*/  IADD3 R209, PT, PT, R200, R197, RZ ;  /* 0x000000c5c8d17210 */ /* 0x000fc60007ffe0ff */
[C---:B------:R-:W-:Y:S01]  /*1c990*/  HMMA.16816.F32 R140, R4.reuse, R174, R140 ;  /* 0x000000ae048c723c */ /* 0x040fe2000000188c */
[----:B------:R-:W-:Y:S04]  /*1c9a0*/  LDSM.16.MT88.4 R172, [R197+0x3800] ;  /* 0x00380000c5ac783b */ /* 0x000fe80000004200 */
        /* <DEDUP_REMOVED lines=8> */
[----:B------:R-:W-:Y:S01]  /*1ca30*/  HMMA.16816.F32 R128, R4, R26, R128 ;  /* 0x0000001a0480723c */ /* 0x000fe20000001880 */
[----:B--2---:R-:W-:Y:S01]  /*1ca40*/  F2FP.F16.F32.PACK_AB R4, R210, R215 ;  /* 0x000000d7d204723e */ /* 0x004fe200000000ff */
[----:B------:R-:W-:Y:S01]  /*1ca50*/  LDSM.16.MT88.4 R24, [R221+0x13800] ;  /* 0x01380000dd18783b */ /* 0x000fe20000004200 */
[----:B------:R-:W-:-:S02]  /*1ca60*/  F2FP.F16.F32.PACK_AB R5, R202, R203 ;  /* 0x000000cbca05723e */ /* 0x000fc400000000ff */
[----:B---3--:R-:W-:Y:S02]  /*1ca70*/  F2FP.F16.F32.PACK_AB R6, R237, R208 ;  /* 0x000000d0ed06723e */ /* 0x008fe400000000ff */
[----:B------:R-:W-:-:S07]  /*1ca80*/  F2FP.F16.F32.PACK_AB R7, R204, R201 ;  /* 0x000000c9cc07723e */ /* 0x000fce00000000ff */
[C---:B------:R-:W-:Y:S08]  /*1ca90*/  HMMA.16816.F32 R44, R4.reuse, R8, R44 ;  /* 0x00000008042c723c */ /* 0x040ff0000000182c */
        /* <DEDUP_REMOVED lines=17> */
[----:B---3--:R-:W-:Y:S01]  /*1cbb0*/  HMMA.16816.F32 R60, R4, R20, R60 ;  /* 0x00000014043c723c */ /* 0x008fe2000000183c */
[----:B------:R-:W-:-:S04]  /*1cbc0*/  FADD.FTZ R20, R190, R193 ;  /* 0x000000c1be147221 */ /* 0x000fc80000010000 */
[----:B------:R-:W-:-:S03]  /*1cbd0*/  FADD.FTZ R20, R189, R20 ;  /* 0x00000014bd147221 */ /* 0x000fc60000010000 */
[----:B----4-:R-:W-:Y:S01]  /*1cbe0*/  HMMA.16816.F32 R92, R4, R12, R92 ;  /* 0x0000000c045c723c */ /* 0x010fe2000000185c */
        /* <DEDUP_REMOVED lines=121> */
.L_x_4012:
        /* <DEDUP_REMOVED lines=8> */
.L_x_4013:
        /* <DEDUP_REMOVED lines=13> */
[----:B------:R-:W-:Y:S02]  /*1d4d0*/  LOP3.LUT R4, R4, 0x1c0, R5, 0xf8, !PT ;  /* 0x000001c004047812 */ /* 0x000fe400078ef805 */
[----:B-1----:R-:W-:Y:S02]  /*1d4e0*/  ISETP.GE.AND P5, PT, R10, UR6, PT ;  /* 0x000000060a007c0c */ /* 0x002fe4000bfa6270 */
[C---:B------:R-:W-:Y:S02]  /*1d4f0*/  LOP3.LUT R10, R7.reuse, 0x80, RZ, 0xfc, !PT ;  /* 0x00000080070a7812 */ /* 0x040fe400078efcff */
[----:B------:R-:W-:-:S02]  /*1d500*/  ISETP.GE.AND P6, PT, R7, UR6, PT ;  /* 0x0000000607007c0c */ /* 0x000fc4000bfc6270 */
[----:B------:R-:W-:Y:S02]  /*1d510*/  ISETP.GE.AND P4, PT, R10, UR6, PT ;  /* 0x000000060a007c0c */ /* 0x000fe4000bf86270 */
        /* <DEDUP_REMOVED lines=22> */
[----:B------:R-:W-:-:S02]  /*1d680*/  VIADD R208, R210, UR8 ;  /* 0x00000008d2d07c36 */ /* 0x000fc40008000000 */
[----:B------:R-:W-:Y:S01]  /*1d690*/  @P5 STS.128 [R0+0x12000], RZ ;  /* 0x012000ff00005388 */ /* 0x000fe20000000c00 */
[----:B------:R-:W-:Y:S01]  /*1d6a0*/  IMAD.X R11, R5, 0x1, R9, P2 ;  /* 0x00000001050b7824 */ /* 0x000fe200010e0609 */
[----:B------:R-:W-:Y:S01]  /*1d6b0*/  IADD3 R6, P2, PT, R7, R10, RZ ;  /* 0x0000000a07067210 */ /* 0x000fe20007f5e0ff */
[C---:B------:R-:W-:Y:S01]  /*1d6c0*/  IMAD.IADD R213, R200.reuse, 0x1, R214 ;  /* 0x00000001c8d57824 */ /* 0x040fe200078e02d6 */
[----:B------:R-:W-:Y:S01]  /*1d6d0*/  @!PT LDS RZ, [RZ] ;  /* 0x00000000fffff984 */ /* 0x000fe20000000800 */
[----:B------:R-:W-:Y:S01]  /*1d6e0*/  @!PT LDS RZ, [RZ] ;  /* 0x00000000fffff984 */ /* 0x000fe20000000800 */
[----:B------:R-:W-:Y:S01]  /*1d6f0*/  @!PT LDS RZ, [RZ] ;  /* 0x00000000fffff984 */ /* 0x000fe20000000800 */
[----:B------:R-:W-:Y:S01]  /*1d700*/  @!P4 LDGSTS.E.BYPASS.LTC128B.128 [R0+0x14000], desc[UR14][R228.64+0x100] ;  /* 0x14000100e400cfae */ /* 0x000fe2000b981a0e */
[C---:B------:R-:W-:Y:S02]  /*1d710*/  IMAD.IADD R209, R200.reuse, 0x1, R208 ;  /* 0x00000001c8d17824 */ /* 0x040fe400078e02d0 */
[----:B------:R-:W-:Y:S01]  /*1d720*/  IMAD.X R7, R5, 0x1, R11, P2 ;  /* 0x0000000105077824 */ /* 0x000fe200010e060b */
[----:B------:R-:W-:Y:S01]  /*1d730*/  @P4 STS.128 [R0+0x14000], RZ ;  /* 0x014000ff00004388 */ /* 0x000fe20000000c00 */
[C---:B------:R-:W-:Y:S02]  /*1d740*/  IMAD.IADD R211, R167.reuse, 0x1, R214 ;  /* 0x00000001a7d37824 */ /* 0x040fe400078e02d6 */
[----:B------:R-:W-:Y:S01]  /*1d750*/  IMAD.IADD R208, R167, 0x1, R208 ;  /* 0x00000001a7d07824 */ /* 0x000fe200078e02d0 */
[----:B------:R-:W-:Y:S01]  /*1d760*/  @!PT LDS RZ, [RZ] ;  /* 0x00000000fffff984 */ /* 0x000fe20000000800 */
[----:B------:R-:W-:Y:S01]  /*1d770*/  @!PT LDS RZ, [RZ] ;  /* 0x00000000fffff984 */ /* 0x000fe20000000800 */
[----:B------:R-:W-:Y:S01]  /*1d780*/  @!PT LDS RZ, [RZ] ;  /* 0x00000000fffff984 */ /* 0x000fe20000000800 */
[----:B------:R-:W-:Y:S01]  /*1d790*/  @!P3 LDGSTS.E.BYPASS.LTC128B.128 [R0+0x16000], desc[UR14][R228.64+0x180] ;  /* 0x16000180e400bfae */ /* 0x000fe2000b981a0e */
[----:B------:R-:W-:-:S02]  /*1d7a0*/  IMAD.IADD R212, R200, 0x1, R211 ;  /* 0x00000001c8d47824 */ /* 0x000fc400078e02d3 */
        /* <DEDUP_REMOVED lines=252> */
[----:B------:R-:W4:Y:S04]  /*1e770*/  LDSM.16.M88.4 R16, [R209+0xf000] ;  /* 0x00f00000d110783b */ /* 0x000f280000000200 */
[----:B------:R-:W4:Y:S03]  /*1e780*/  LDSM.16.M88.4 R208, [R208+0xf000] ;  /* 0x00f00000d0d0783b */ /* 0x000f260000000200 */
[----:B--2---:R-:W-:Y:S03]  /*1e790*/  HMMA.16816.F32 R204, R28, R14, R204 ;  /* 0x0000000e1ccc723c */ /* 0x004fe600000018cc */
[----:B------:R-:W-:Y:S01]  /*1e7a0*/  FMUL.FTZ R7, R200, UR6 ;  /* 0x00000006c8077c20 */ /* 0x000fe20008410000 */
[----:B------:R-:W-:Y:S01]  /*1e7b0*/  FMUL.FTZ R21, R202, UR6 ;  /* 0x00000006ca157c20 */ /* 0x000fe20008410000 */
[----:B------:R-:W-:Y:S01]  /*1e7c0*/  FMUL.FTZ R6, R201, UR6 ;  /* 0x00000006c9067c20 */ /* 0x000fe20008410000 */
[----:B------:R-:W-:-:S02]  /*1e7d0*/  FMUL.FTZ R15, R203, UR6 ;  /* 0x00000006cb0f7c20 */ /* 0x000fc40008410000 */
[----:B-----5:R-:W-:Y:S01]  /*1e7e0*/  HMMA.16816.F32 R196, R28, R32, R196 ;  /* 0x000000201cc4723c */ /* 0x020fe200000018c4 */
[----:B------:R-:W2:Y:S02]  /*1e7f0*/  MUFU.TANH R7, R7 ;  /* 0x0000000700077308 */ /* 0x000ea40000002400 */
[----:B------:R-:W-:Y:S01]  /*1e800*/  FMUL.FTZ R20, R192, UR6 ;  /* 0x00000006c0147c20 */ /* 0x000fe20008410000 */
[----:B------:R-:W-:-:S04]  /*1e810*/  FMUL.FTZ R32, R195, UR6 ;  /* 0x00000006c3207c20 */ /* 0x000fc80008410000 */
[----:B------:R-:W-:Y:S01]  /*1e820*/  HMMA.16816.F32 R184, R8, R22, R184 ;  /* 0x0000001608b8723c */ /* 0x000fe200000018b8 */
[----:B------:R-:W5:Y:S01]  /*1e830*/  MUFU.TANH R21, R21 ;  /* 0x0000001500157308 */ /* 0x000f620000002400 */
[----:B------:R-:W-:Y:S01]  /*1e840*/  FMUL.FTZ R23, R194, UR6 ;  /* 0x00000006c2177c20 */ /* 0x000fe20008410000 */
[----:B------:R-:W-:-:S05]  /*1e850*/  FMUL.FTZ R22, R193, UR6 ;  /* 0x00000006c1167c20 */ /* 0x000fca0008410000 */
[C---:B-1----:R-:W-:Y:S01]  /*1e860*/  HMMA.16816.F32 R204, R24.reuse, R170, R204 ;  /* 0x000000aa18cc723c */ /* 0x042fe200000018cc */
[----:B------:R-:W-:Y:S07]  /*1e870*/  MUFU.TANH R6, R6 ;  /* 0x0000000600067308 */ /* 0x000fee0000002400 */
[----:B---3--:R-:W-:Y:S01]  /*1e880*/  HMMA.16816.F32 R196, R24, R188, R196 ;  /* 0x000000bc18c4723c */ /* 0x008fe200000018c4 */
[----:B------:R-:W-:Y:S01]  /*1e890*/  IMAD.SHL.U32 R188, R220, 0x2, RZ ;  /* 0x00000002dcbc7824 */ /* 0x000fe200078e00ff */
[----:B------:R-:W-:Y:S04]  /*1e8a0*/  MUFU.TANH R15, R15 ;  /* 0x0000000f000f7308 */ /* 0x000fe80000002400 */
[----:B------:R-:W-:-:S02]  /*1e8b0*/  LOP3.LUT R188, R188, 0x6, RZ, 0xc0, !PT ;  /* 0x00000006bcbc7812 */ /* 0x000fc400078ec0ff */
[----:B------:R-:W-:Y:S02]  /*1e8c0*/  HMMA.16816.F32 R184, R28, R34, R184 ;  /* 0x000000221cb8723c */ /* 0x000fe400000018b8 */
[----:B------:R-:W-:Y:S01]  /*1e8d0*/  MUFU.TANH R20, R20 ;  /* 0x0000001400147308 */ /* 0x000fe20000002400 */
[----:B------:R-:W-:Y:S01]  /*1e8e0*/  FMUL.FTZ R35, R204, UR6 ;  /* 0x00000006cc237c20 */ /* 0x000fe20008410000 */
[----:B------:R-:W-:Y:S01]  /*1e8f0*/  FMUL.FTZ R170, R206, UR6 ;  /* 0x00000006ceaa7c20 */ /* 0x000fe20008410000 */
[----:B------:R-:W-:Y:S01]  /*1e900*/  FMUL.FTZ R205, R205, UR6 ;  /* 0x00000006cdcd7c20 */ /* 0x000fe20008410000 */
[----:B------:R-:W-:Y:S02]  /*1e910*/  FMUL.FTZ R207, R207, UR6 ;  /* 0x00000006cfcf7c20 */ /* 0x000fe40008410000 */
[----:B----4-:R-:W-:Y:S01]  /*1e920*/  HMMA.16816.F32 R180, R8, R16, R180 ;  /* 0x0000001008b4723c */ /* 0x010fe200000018b4 */
[----:B------:R-:W-:Y:S01]  /*1e930*/  IMAD.U32 R17, RZ, RZ, UR4 ;  /* 0x00000004ff117e24 */ /* 0x000fe2000f8e00ff */
[----:B------:R-:W1:Y:S01]  /*1e940*/  MUFU.TANH R35, R35 ;  /* 0x0000002300237308 */ /* 0x000e620000002400 */
[----:B------:R-:W-:Y:S01]  /*1e950*/  FMUL.FTZ R33, R196, UR6 ;  /* 0x00000006c4217c20 */ /* 0x000fe20008410000 */
[----:B------:R-:W-:Y:S01]  /*1e960*/  FMUL.FTZ R198, R198, UR6 ;  /* 0x00000006c6c67c20 */ /* 0x000fe20008410000 */
[----:B------:R-:W-:-:S02]  /*1e970*/  IMAD R14, R17, 0x40, R188 ;  /* 0x00000040110e7824 */ /* 0x000fc400078e02bc */
[----:B------:R-:W-:Y:S01]  /*1e980*/  FMUL.FTZ R197, R197, UR6 ;  /* 0x00000006c5c57c20 */ /* 0x000fe20008410000 */
[----:B------:R-:W-:Y:S01]  /*1e990*/  FMUL.FTZ R199, R199, UR6 ;  /* 0x00000006c7c77c20 */ /* 0x000fe20008410000 */
[----:B------:R-:W-:Y:S01]  /*1e9a0*/  HMMA.16816.F32 R176, R8, R18, R176 ;  /* 0x0000001208b0723c */ /* 0x000fe200000018b0 */
[----:B------:R-:W-:Y:S01]  /*1e9b0*/  VIADD R189, R14, 0xffffff80 ;  /* 0xffffff800ebd7836 */ /* 0x000fe20000000000 */
[----:B------:R3:W4:Y:S01]  /*1e9c0*/  LDSM.16.M88.4 R16, [R167+0xf000] ;  /* 0x00f00000a710783b */ /* 0x0007220000000200 */
[----:B------:R-:W1:Y:S01]  /*1e9d0*/  MUFU.TANH R170, R170 ;  /* 0x000000aa00aa7308 */ /* 0x000e620000002400 */
[----:B------:R-:W-:-:S04]  /*1e9e0*/  DEPBAR.LE SB0, 0x0 ;  /* 0x000080000000791a */ /* 0x000fc80000000000 */
[----:B------:R-:W-:Y:S01]  /*1e9f0*/  I2FP.F32.S32 R34, R189 ;  /* 0x000000bd00227245 */ /* 0x000fe20000201400 */
[----:B------:R-:W-:Y:S01]  /*1ea00*/  HMMA.16816.F32 R184, R24, R190, R184 ;  /* 0x000000be18b8723c */ /* 0x000fe200000018b8 */
[----:B------:R-:W-:Y:S01]  /*1ea10*/  VIADD R190, R14, 0xffffffb8 ;  /* 0xffffffb80ebe7836 */ /* 0x000fe20000000000 */
[----:B------:R-:W-:Y:S01]  /*1ea20*/  ISETP.GE.AND P2, PT, R189, R165, PT ;  /* 0x000000a5bd00720c */ /* 0x000fe20003f46270 */
[----:B------:R-:W4:Y:S01]  /*1ea30*/  MUFU.TANH R23, R23 ;  /* 0x0000001700177308 */ /* 0x000f220000002400 */
[C---:B--2---:R-:W-:Y:S01]  /*1ea40*/  FFMA.FTZ R7, R34.reuse, UR5, R7 ;  /* 0x0000000522077c23 */ /* 0x044fe20008010007 */
[----:B-----5:R-:W-:Y:S01]  /*1ea50*/  FFMA.FTZ R21, R34, UR5, R21 ;  /* 0x0000000522157c23 */ /* 0x020fe20008010015 */
[----:B------:R-:W-:Y:S02]  /*1ea60*/  I2FP.F32.S32 R171, R190 ;  /* 0x000000be00ab7245 */ /* 0x000fe40000201400 */
[----:B------:R-:W-:Y:S01]  /*1ea70*/  HMMA.16816.F32 R180, R28, R208, R180 ;  /* 0x000000d01cb4723c */ /* 0x000fe200000018b4 */
[----:B------:R-:W-:-:S02]  /*1ea80*/  FSEL R7, R7, -INF , !P2 ;  /* 0xff80000007077808 */ /* 0x000fc40005000000 */
[----:B------:R-:W-:Y:S01]  /*1ea90*/  ISETP.GE.AND P2, PT, R189, R2, PT ;  /* 0x00000002bd00720c */ /* 0x000fe20003f46270 */
[C---:B-1----:R-:W-:Y:S01]  /*1eaa0*/  FFMA.FTZ R203, R171.reuse, UR5, R35 ;  /* 0x00000005abcb7c23 */ /* 0x042fe20008010023 */
[----:B------:R-:W-:Y:S01]  /*1eab0*/  FFMA.FTZ R204, R171, UR5, R170 ;  /* 0x00000005abcc7c23 */ /* 0x000fe200080100aa */
[C---:B------:R-:W-:Y:S01]  /*1eac0*/  VIADD R170, R14.reuse, 0xffffff88 ;  /* 0xffffff880eaa7836 */ /* 0x040fe20000000000 */
[----:B------:R-:W-:Y:S01]  /*1ead0*/  FSEL R21, R21, -INF , !P2 ;  /* 0xff80000015157808 */ /* 0x000fe20005000000 */
[----:B---3--:R-:W-:Y:S01]  /*1eae0*/  VIADD R167, R14, 0xffffff81 ;  /* 0xffffff810ea77836 */ /* 0x008fe20000000000 */
[----:B------:R-:W-:Y:S01]  /*1eaf0*/  ISETP.GE.AND P2, PT, R190, R165, PT ;  /* 0x000000a5be00720c */ /* 0x000fe20003f46270 */
[----:B------:R-:W-:Y:S01]  /*1eb00*/  HMMA.16816.F32 R172, R8, R4, R172 ;  /* 0x0000000408ac723c */ /* 0x000fe200000018ac */
[----:B------:R-:W-:Y:S01]  /*1eb10*/  MUFU.TANH R22, R22 ;  /* 0x0000001600167308 */ /* 0x000fe20000002400 */
[----:B------:R-:W-:Y:S01]  /*1eb20*/  I2FP.F32.S32 R10, R170 ;  /* 0x000000aa000a7245 */ /* 0x000fe20000201400 */
[----:B------:R-:W-:Y:S01]  /*1eb30*/  FMUL.FTZ R184, R184, UR6 ;  /* 0x00000006b8b87c20 */ /* 0x000fe20008410000 */
[----:B------:R-:W-:Y:S01]  /*1eb40*/  FSEL R203, R203, -INF , !P2 ;  /* 0xff800000cbcb7808 */ /* 0x000fe20005000000 */
[----:B------:R-:W-:Y:S01]  /*1eb50*/  FMUL.FTZ R186, R186, UR6 ;  /* 0x00000006baba7c20 */ /* 0x000fe20008410000 */
[----:B------:R-:W-:Y:S01]  /*1eb60*/  I2FP.F32.S32 R5, R167 ;  /* 0x000000a700057245 */ /* 0x000fe20000201400 */
[----:B------:R-:W-:Y:S01]  /*1eb70*/  FFMA.FTZ R11, R10, UR5, R20 ;  /* 0x000000050a0b7c23 */ /* 0x000fe20008010014 */
[----:B------:R-:W-:Y:S01]  /*1eb80*/  ISETP.GE.AND P2, PT, R190, R2, PT ;  /* 0x00000002be00720c */ /* 0x000fe20003f46270 */
[----:B------:R-:W1:Y:S01]  /*1eb90*/  MUFU.TANH R32, R32 ;  /* 0x0000002000207308 */ /* 0x000e620000002400 */
[----:B------:R-:W-:-:S02]  /*1eba0*/  VIADD R20, R14, 0xffffff89 ;  /* 0xffffff890e147836 */ /* 0x000fc40000000000 */
[C---:B------:R-:W-:Y:S01]  /*1ebb0*/  FFMA.FTZ R9, R5.reuse, UR5, R6 ;  /* 0x0000000505097c23 */ /* 0x040fe20008010006 */
[----:B------:R-:W-:Y:S01]  /*1ebc0*/  FSEL R204, R204, -INF , !P2 ;  /* 0xff800000cccc7808 */ /* 0x000fe20005000000 */
[----:B------:R-:W-:Y:S01]  /*1ebd0*/  FFMA.FTZ R5, R5, UR5, R15 ;  /* 0x0000000505057c23 */ /* 0x000fe2000801000f */
[----:B------:R-:W-:Y:S01]  /*1ebe0*/  ISETP.GE.AND P2, PT, R167, R165, PT ;  /* 0x000000a5a700720c */ /* 0x000fe20003f46270 */
[----:B----4-:R-:W-:Y:S01]  /*1ebf0*/  HMMA.16816.F32 R180, R24, R16, R180 ;  /* 0x0000001018b4723c */ /* 0x010fe200000018b4 */
[----:B------:R-:W-:Y:S01]  /*1ec00*/  I2FP.F32.S32 R15, R20 ;  /* 0x00000014000f7245 */ /* 0x000fe20000201400 */
[----:B------:R-:W2:Y:S01]  /*1ec10*/  MUFU.TANH R33, R33 ;  /* 0x0000002100217308 */ /* 0x000ea20000002400 */
[----:B------:R-:W-:Y:S01]  /*1ec20*/  FSEL R9, R9, -INF , !P2 ;  /* 0xff80000009097808 */ /* 0x000fe20005000000 */
[----:B------:R-:W-:Y:S01]  /*1ec30*/  FFMA.FTZ R17, R10, UR5, R23 ;  /* 0x000000050a117c23 */ /* 0x000fe20008010017 */
[----:B------:R-:W-:Y:S01]  /*1ec40*/  ISETP.GE.AND P2, PT, R167, R2, PT ;  /* 0x00000002a700720c */ /* 0x000fe20003f46270 */
[----:B------:R-:W-:-:S02]  /*1ec50*/  VIADD R167, R14, 0xffffff90 ;  /* 0xffffff900ea77836 */ /* 0x000fc40000000000 */
[----:B------:R-:W-:Y:S01]  /*1ec60*/  FMUL.FTZ R8, R185, UR6 ;  /* 0x00000006b9087c20 */ /* 0x000fe20008410000 */
[C---:B------:R-:W-:Y:S01]  /*1ec70*/  HMMA.16816.F32 R176, R28.reuse, R210, R176 ;  /* 0x000000d21cb0723c */ /* 0x040fe200000018b0 */
[----:B------:R-:W-:Y:S01]  /*1ec80*/  FSEL R5, R5, -INF , !P2 ;  /* 0xff80000005057808 */ /* 0x000fe20005000000 */
[----:B------:R-:W3:Y:S01]  /*1ec90*/  MUFU.TANH R35, R198 ;  /* 0x000000c600237308 */ /* 0x000ee20000002400 */
[C---:B------:R-:W-:Y:S01]  /*1eca0*/  ISETP.GE.AND P2, PT, R170.reuse, R165, PT ;  /* 0x000000a5aa00720c */ /* 0x040fe20003f46270 */
[----:B-1----:R-:W-:Y:S01]  /*1ecb0*/  FFMA.FTZ R23, R15, UR5, R32 ;  /* 0x000000050f177c23 */ /* 0x002fe20008010020 */
[----:B------:R-:W-:Y:S02]  /*1ecc0*/  FMUL.FTZ R16, R187, UR6 ;  /* 0x00000006bb107c20 */ /* 0x000fe40008410000 */
[----:B------:R-:W-:Y:S01]  /*1ecd0*/  FSEL R11, R11, -INF , !P2 ;  /* 0xff8000000b0b7808 */ /* 0x000fe20005000000 */
[----:B------:R-:W-:Y:S01]  /*1ece0*/  HMMA.16816.F32 R172, R28, R12, R172 ;  /* 0x0000000c1cac723c */ /* 0x000fe200000018ac */
[-C--:B------:R-:W-:Y:S01]  /*1ecf0*/  ISETP.GE.AND P2, PT, R170, R2.reuse, PT ;  /* 0x00000002aa00720c */ /* 0x080fe20003f46270 */
[----:B------:R-:W-:Y:S01]  /*1ed00*/  FFMA.FTZ R170, R15, UR5, R22 ;  /* 0x000000050faa7c23 */ /* 0x000fe20008010016 */
[----:B------:R-:W1:Y:S01]  /*1ed10*/  MUFU.TANH R34, R197 ;  /* 0x000000c500227308 */ /* 0x000e620000002400 */
[----:B------:R-:W-:Y:S01]  /*1ed20*/  I2FP.F32.S32 R22, R167 ;  /* 0x000000a700167245 */ /* 0x000fe20000201400 */
[----:B------:R-:W-:Y:S01]  /*1ed30*/  VIADD R13, R14, 0xffffff91 ;  /* 0xffffff910e0d7836 */ /* 0x000fe20000000000 */
[----:B------:R-:W-:Y:S01]  /*1ed40*/  FSEL R17, R17, -INF , !P2 ;  /* 0xff80000011117808 */ /* 0x000fe20005000000 */
[----:B------:R-:W-:Y:S01]  /*1ed50*/  FMUL.FTZ R12, R180, UR6 ;  /* 0x00000006b40c7c20 */ /* 0x000fe20008410000 */
[----:B------:R-:W-:Y:S01]  /*1ed60*/  ISETP.GE.AND P2, PT, R20, R165, PT ;  /* 0x000000a51400720c */ /* 0x000fe20003f46270 */
[----:B--2---:R-:W-:Y:S01]  /*1ed70*/  FFMA.FTZ R33, R22, UR5, R33 ;  /* 0x0000000516217c23 */ /* 0x004fe20008010021 */
[----:B------:R-:W-:Y:S01]  /*1ed80*/  FMUL.FTZ R182, R182, UR6 ;  /* 0x00000006b6b67c20 */ /* 0x000fe20008410000 */
[----:B------:R-:W2:Y:S01]  /*1ed90*/  MUFU.TANH R4, R199 ;  /* 0x000000c700047308 */ /* 0x000ea20000002400 */
[----:B------:R-:W-:Y:S01]  /*1eda0*/  FSEL R15, R170, -INF , !P2 ;  /* 0xff800000aa0f7808 */ /* 0x000fe20005000000 */
[C---:B------:R-:W-:Y:S01]  /*1edb0*/  HMMA.16816.F32 R176, R24.reuse, R18, R176 ;  /* 0x0000001218b0723c */ /* 0x040fe200000018b0 */
[-C--:B------:R-:W-:Y:S01]  /*1edc0*/  ISETP.GE.AND P2, PT, R20, R2.reuse, PT ;  /* 0x000000021400720c */ /* 0x080fe20003f46270 */
[----:B---3--:R-:W-:Y:S01]  /*1edd0*/  FFMA.FTZ R35, R22, UR5, R35 ;  /* 0x0000000516237c23 */ /* 0x008fe20008010023 */
[----:B------:R-:W-:Y:S01]  /*1ede0*/  I2FP.F32.S32 R19, R13 ;  /* 0x0000000d00137245 */ /* 0x000fe20000201400 */
[----:B------:R-:W-:Y:S01]  /*1edf0*/  VIADD R20, R14, 0xffffff98 ;  /* 0xffffff980e147836 */ /* 0x000fe20000000000 */
[----:B------:R-:W-:Y:S01]  /*1ee00*/  FSEL R23, R23, -INF , !P2 ;  /* 0xff80000017177808 */ /* 0x000fe20005000000 */
[----:B------:R-:W3:Y:S01]  /*1ee10*/  MUFU.TANH R6, R184 ;  /* 0x000000b800067308 */ /* 0x000ee20000002400 */
[----:B------:R-:W-:Y:S01]  /*1ee20*/  ISETP.GE.AND P2, PT, R167, R165, PT ;  /* 0x000000a5a700720c */ /* 0x000fe20003f46270 */
[----:B-1----:R-:W-:Y:S01]  /*1ee30*/  FFMA.FTZ R34, R19, UR5, R34 ;  /* 0x0000000513227c23 */ /* 0x002fe20008010022 */
[----:B------:R-:W-:Y:S01]  /*1ee40*/  HMMA.16816.F32 R172, R24, R168, R172 ;  /* 0x000000a818ac723c */ /* 0x000fe200000018ac */
[----:B------:R-:W-:Y:S01]  /*1ee50*/  FMUL.FTZ R181, R181, UR6 ;  /* 0x00000006b5b57c20 */ /* 0x000fe20008410000 */
[----:B------:R-:W-:Y:S01]  /*1ee60*/  FSEL R197, R33, -INF , !P2 ;  /* 0xff80000021c57808 */ /* 0x000fe20005000000 */
[----:B------:R-:W-:Y:S01]  /*1ee70*/  FMUL.FTZ R183, R183, UR6 ;  /* 0x00000006b7b77c20 */ /* 0x000fe20008410000 */
[----:B------:R-:W-:Y:S01]  /*1ee80*/  ISETP.GE.AND P2, PT, R167, R2, PT ;  /* 0x00000002a700720c */ /* 0x000fe20003f46270 */
[----:B------:R-:W1:Y:S01]  /*1ee90*/  MUFU.TANH R10, R186 ;  /* 0x000000ba000a7308 */ /* 0x000e620000002400 */
[----:B--2---:R-:W-:-:S02]  /*1eea0*/  FFMA.FTZ R167, R19, UR5, R4 ;  /* 0x0000000513a77c23 */ /* 0x004fc40008010004 */
[----:B------:R-:W-:Y:S02]  /*1eeb0*/  FSEL R191, R35, -INF , !P2 ;  /* 0xff80000023bf7808 */ /* 0x000fe40005000000 */
[C---:B------:R-:W-:Y:S01]  /*1eec0*/  ISETP.GE.AND P2, PT, R13.reuse, R165, PT ;  /* 0x000000a50d00720c */ /* 0x040fe20003f46270 */
[----:B------:R-:W-:Y:S01]  /*1eed0*/  FMUL.FTZ R176, R176, UR6 ;  /* 0x00000006b0b07c20 */ /* 0x000fe20008410000 */
[----:B------:R-:W-:Y:S01]  /*1eee0*/  I2FP.F32.S32 R19, R20 ;  /* 0x0000001400137245 */ /* 0x000fe20000201400 */
[----:B------:R-:W2:Y:S01]  /*1eef0*/  MUFU.TANH R8, R8 ;  /* 0x0000000800087308 */ /* 0x000ea20000002400 */
[----:B------:R-:W-:Y:S01]  /*1ef00*/  FSEL R201, R34, -INF , !P2 ;  /* 0xff80000022c97808 */ /* 0x000fe20005000000 */
[----:B------:R-:W-:Y:S01]  /*1ef10*/  FMUL.FTZ R178, R178, UR6 ;  /* 0x00000006b2b27c20 */ /* 0x000fe20008410000 */
[----:B------:R-:W-:Y:S01]  /*1ef20*/  ISETP.GE.AND P2, PT, R13, R2, PT ;  /* 0x000000020d00720c */ /* 0x000fe20003f46270 */
[----:B---3--:R-:W-:Y:S01]  /*1ef30*/  FFMA.FTZ R199, R19, UR5, R6 ;  /* 0x0000000513c77c23 */ /* 0x008fe20008010006 */
[----:B------:R-:W-:-:S02]  /*1ef40*/  VIADD R13, R14, 0xffffff99 ;  /* 0xffffff990e0d7836 */ /* 0x000fc40000000000 */
[----:B------:R-:W-:Y:S01]  /*1ef50*/  FMUL.FTZ R177, R177, UR6 ;  /* 0x00000006b1b17c20 */ /* 0x000fe20008410000 */
[----:B------:R-:W-:Y:S01]  /*1ef60*/  FSEL R167, R167, -INF , !P2 ;  /* 0xff800000a7a77808 */ /* 0x000fe20005000000 */
[----:B------:R-:W3:Y:S01]  /*1ef70*/  MUFU.TANH R16, R16 ;  /* 0x0000001000107308 */ /* 0x000ee20000002400 */
[----:B------:R-:W-:Y:S01]  /*1ef80*/  ISETP.GE.AND P2, PT, R20, R165, PT ;  /* 0x000000a51400720c */ /* 0x000fe20003f46270 */
[----:B-1----:R-:W-:Y:S01]  /*1ef90*/  FFMA.FTZ R171, R19, UR5, R10 ;  /* 0x0000000513ab7c23 */ /* 0x002fe2000801000a */
[----:B------:R-:W-:Y:S01]  /*1efa0*/  I2FP.F32.S32 R25, R13 ;  /* 0x0000000d00197245 */ /* 0x000fe20000201400 */
[----:B------:R-:W-:Y:S01]  /*1efb0*/  VIADD R10, R14, 0xffffffa0 ;  /* 0xffffffa00e0a7836 */ /* 0x000fe20000000000 */
[----:B------:R-:W-:Y:S01]  /*1efc0*/  FSEL R199, R199, -INF , !P2 ;  /* 0xff800000c7c77808 */ /* 0x000fe20005000000 */
[----:B------:R-:W-:Y:S01]  /*1efd0*/  FMUL.FTZ R179, R179, UR6 ;  /* 0x00000006b3b37c20 */ /* 0x000fe20008410000 */
[----:B------:R-:W-:Y:S01]  /*1efe0*/  ISETP.GE.AND P2, PT, R20, R2, PT ;  /* 0x000000021400720c */ /* 0x000fe20003f46270 */
[----:B------:R-:W1:Y:S01]  /*1eff0*/  MUFU.TANH R12, R12 ;  /* 0x0000000c000c7308 */ /* 0x000e620000002400 */
[----:B------:R-:W-:Y:S01]  /*1f000*/  I2FP.F32.S32 R19, R10 ;  /* 0x0000000a00137245 */ /* 0x000fe20000201400 */
[----:B--2---:R-:W-:Y:S01]  /*1f010*/  FFMA.FTZ R239, R25, UR5, R8 ;  /* 0x0000000519ef7c23 */ /* 0x004fe20008010008 */
[----:B------:R-:W-:Y:S01]  /*1f020*/  FSEL R171, R171, -INF , !P2 ;  /* 0xff800000abab7808 */ /* 0x000fe20005000000 */
[----:B------:R-:W-:Y:S01]  /*1f030*/  FMUL.FTZ R172, R172, UR6 ;  /* 0x00000006acac7c20 */ /* 0x000fe20008410000 */
[----:B------:R-:W-:Y:S01]  /*1f040*/  ISETP.GE.AND P2, PT, R13, R165, PT ;  /* 0x000000a50d00720c */ /* 0x000fe20003f46270 */
[----:B------:R-:W-:Y:S01]  /*1f050*/  FMUL.FTZ R174, R174, UR6 ;  /* 0x00000006aeae7c20 */ /* 0x000fe20008410000 */
[----:B------:R-:W-:Y:S01]  /*1f060*/  FMUL.FTZ R175, R175, UR6 ;  /* 0x00000006afaf7c20 */ /* 0x000fe20008410000 */
[----:B------:R-:W-:Y:S01]  /*1f070*/  MUFU.TANH R4, R182 ;  /* 0x000000b600047308 */ /* 0x000fe20000002400 */
[----:B------:R-:W-:Y:S01]  /*1f080*/  FSEL R239, R239, -INF , !P2 ;  /* 0xff800000efef7808 */ /* 0x000fe20005000000 */
[----:B---3--:R-:W-:Y:S01]  /*1f090*/  FFMA.FTZ R16, R25, UR5, R16 ;  /* 0x0000000519107c23 */ /* 0x008fe20008010010 */
[----:B------:R-:W-:Y:S01]  /*1f0a0*/  ISETP.GE.AND P2, PT, R13, R2, PT ;  /* 0x000000020d00720c */ /* 0x000fe20003f46270 */
[----:B------:R-:W-:-:S03]  /*1f0b0*/  VIADD R13, R14, 0xffffffa1 ;  /* 0xffffffa10e0d7836 */ /* 0x000fc60000000000 */
[----:B------:R-:W-:Y:S01]  /*1f0c0*/  FSEL R169, R16, -INF , !P2 ;  /* 0xff80000010a97808 */ /* 0x000fe20005000000 */
[----:B------:R-:W2:Y:S01]  /*1f0d0*/  MUFU.TANH R18, R181 ;  /* 0x000000b500127308 */ /* 0x000ea20000002400 */
[----:B------:R-:W-:Y:S01]  /*1f0e0*/  ISETP.GE.AND P2, PT, R10, R165, PT ;  /* 0x000000a50a00720c */ /* 0x000fe20003f46270 */
[----:B-1----:R-:W-:Y:S01]  /*1f0f0*/  FFMA.FTZ R233, R19, UR5, R12 ;  /* 0x0000000513e97c23 */ /* 0x002fe2000801000c */
[----:B------:R-:W-:Y:S01]  /*1f100*/  I2FP.F32.S32 R25, R13 ;  /* 0x0000000d00197245 */ /* 0x000fe20000201400 */
[----:B------:R-:W-:-:S03]  /*1f110*/  VIADD R16, R14, 0xffffffa9 ;  /* 0xffffffa90e107836 */ /* 0x000fc60000000000 */
[----:B------:R-:W-:Y:S01]  /*1f120*/  FSEL R233, R233, -INF , !P2 ;  /* 0xff800000e9e97808 */ /* 0x000fe20005000000 */
[----:B------:R1:W3:Y:S01]  /*1f130*/  MUFU.TANH R6, R183 ;  /* 0x000000b700067308 */ /* 0x0002e20000002400 */
[----:B------:R-:W-:Y:S01]  /*1f140*/  ISETP.GE.AND P2, PT, R10, R2, PT ;  /* 0x000000020a00720c */ /* 0x000fe20003f46270 */
[----:B------:R-:W-:-:S06]  /*1f150*/  VIADD R10, R14, 0xffffffa8 ;  /* 0xffffffa80e0a7836 */ /* 0x000fcc0000000000 */
[----:B------:R-:W4:Y:S01]  /*1f160*/  MUFU.TANH R176, R176 ;  /* 0x000000b000b07308 */ /* 0x000f220000002400 */
[----:B--2---:R-:W-:-:S07]  /*1f170*/  FFMA.FTZ R18, R25, UR5, R18 ;  /* 0x0000000519127c23 */ /* 0x004fce0008010012 */
[----:B------:R-:W-:Y:S01]  /*1f180*/  MUFU.TANH R12, R178 ;  /* 0x000000b2000c7308 */ /* 0x000fe20000002400 */
[----:B-1----:R-:W-:Y:S01]  /*1f190*/  FFMA.FTZ R183, R19, UR5, R4 ;  /* 0x0000000513b77c23 */ /* 0x002fe20008010004 */
[----:B---3--:R-:W-:Y:S01]  /*1f1a0*/  FFMA.FTZ R181, R25, UR5, R6 ;  /* 0x0000000519b57c23 */ /* 0x008fe20008010006 */
[----:B------:R-:W-:Y:S02]  /*1f1b0*/  I2FP.F32.S32 R19, R10 ;  /* 0x0000000a00137245 */ /* 0x000fe40000201400 */
[----:B------:R-:W-:Y:S02]  /*1f1c0*/  I2FP.F32.S32 R25, R16 ;  /* 0x0000001000197245 */ /* 0x000fe40000201400 */
[----:B------:R-:W-:Y:S01]  /*1f1d0*/  FSEL R183, R183, -INF , !P2 ;  /* 0xff800000b7b77808 */ /* 0x000fe20005000000 */
[----:B------:R-:W1:Y:S01]  /*1f1e0*/  MUFU.TANH R8, R177 ;  /* 0x000000b100087308 */ /* 0x000e620000002400 */
[----:B------:R-:W-:Y:S01]  /*1f1f0*/  BAR.SYNC.DEFER_BLOCKING 0x0 ;  /* 0x0000000000007b1d */ /* 0x000fe20000010000 */
[----:B------:R-:W-:Y:S01]  /*1f200*/  ISETP.GE.AND P2, PT, R13, R165, PT ;  /* 0x000000a50d00720c */ /* 0x000fe20003f46270 */
[----:B----4-:R-:W-:-:S03]  /*1f210*/  FFMA.FTZ R176, R19, UR5, R176 ;  /* 0x0000000513b07c23 */ /* 0x010fc600080100b0 */
[----:B------:R-:W-:Y:S02]  /*1f220*/  FSEL R225, R18, -INF , !P2 ;  /* 0xff80000012e17808 */ /* 0x000fe40005000000 */
[----:B------:R-:W-:Y:S01]  /*1f230*/  ISETP.GE.AND P2, PT, R13, R2, PT ;  /* 0x000000020d00720c */ /* 0x000fe20003f46270 */
[----:B------:R2:W3:Y:S01]  /*1f240*/  MUFU.TANH R4, R179 ;  /* 0x000000b300047308 */ /* 0x0004e20000002400 */
[----:B------:R-:W-:Y:S02]  /*1f250*/  FMUL.FTZ R13, R173, UR6 ;  /* 0x00000006ad0d7c20 */ /* 0x000fe40008410000 */
[----:B------:R-:W-:Y:S02]  /*1f260*/  FSEL R181, R181, -INF , !P2 ;  /* 0xff800000b5b57808 */ /* 0x000fe40005000000 */
[----:B------:R-:W-:-:S03]  /*1f270*/  ISETP.GE.AND P2, PT, R10, R165, PT ;  /* 0x000000a50a00720c */ /* 0x000fc60003f46270 */
[----:B------:R-:W4:Y:S01]  /*1f280*/  MUFU.TANH R6, R172 ;  /* 0x000000ac00067308 */ /* 0x000f220000002400 */
[----:B------:R-:W-:Y:S01]  /*1f290*/  FSEL R223, R176, -INF , !P2 ;  /* 0xff800000b0df7808 */ /* 0x000fe20005000000 */
[----:B-1----:R-:W-:Y:S01]  /*1f2a0*/  FFMA.FTZ R8, R25, UR5, R8 ;  /* 0x0000000519087c23 */ /* 0x002fe20008010008 */
[----:B------:R-:W-:-:S05]  /*1f2b0*/  ISETP.GE.AND P2, PT, R10, R2, PT ;  /* 0x000000020a00720c */ /* 0x000fca0003f46270 */
        /* <DEDUP_REMOVED lines=105> */
.L_x_4015:
        /* <DEDUP_REMOVED lines=8> */
.L_x_4016:
        /* <DEDUP_REMOVED lines=92> */
.L_x_4014:
        /* <DEDUP_REMOVED lines=20> */
[----:B--2---:R-:W2:Y:S01]  /*200d0*/  SHFL.BFLY PT, R19, R6, 0x2, 0x1f ;  /* 0x0c401f0006137f89 */ /* 0x004ea200000e0000 */
        /* <DEDUP_REMOVED lines=9> */
[----:B--2---:R-:W-:-:S02]  /*20170*/  FMNMX.FTZ R19, R6, R19, !PT ;  /* 0x0000001306137209 */ /* 0x004fc40007810000 */
        /* <DEDUP_REMOVED lines=28> */
[--C-:B------:R-:W-:Y:S01]  /*20340*/  FFMA.FTZ R201, R201, UR6, -R212.reuse ;  /* 0x00000006c9c97c23 */ /* 0x100fe200080108d4 */
[--C-:B------:R-:W-:Y:S01]  /*20350*/  FFMA.FTZ R198, R199, UR6, -R212.reuse ;  /* 0x00000006c7c67c23 */ /* 0x100fe200080108d4 */
[----:B------:R-:W2:Y:S01]  /*20360*/  MUFU.EX2 R3, R3 ;  /* 0x0000000300037308 */ /* 0x000ea20000000800 */
[----:B------:R-:W-:Y:S01]  /*20370*/  LDSM.16.MT88.4 R12, [R221+0x10000] ;  /* 0x01000000dd0c783b */ /* 0x000fe20000004200 */
[----:B------:R-:W-:Y:S01]  /*20380*/  FFMA.FTZ R202, R197, UR6, -R212 ;  /* 0x00000006c5ca7c23 */ /* 0x000fe200080108d4 */
[--C-:B------:R-:W-:Y:S01]  /*20390*/  FFMA.FTZ R197, R191, UR6, -R208.reuse ;  /* 0x00000006bfc57c23 */ /* 0x100fe200080108d0 */
[----:B------:R-:W3:Y:S01]  /*203a0*/  MUFU.EX2 R184, R184 ;  /* 0x000000b800b87308 */ /* 0x000ee20000000800 */
[--C-:B------:R-:W-:Y:S01]  /*203b0*/  FFMA.FTZ R200, R167, UR6, -R208.reuse ;  /* 0x00000006a7c87c23 */ /* 0x100fe200080108d0 */
[----:B------:R-:W-:Y:S01]  /*203c0*/  FFMA.FTZ R196, R171, UR6, -R208 ;  /* 0x00000006abc47c23 */ /* 0x000fe200080108d0 */
[----:B------:R-:W-:Y:S01]  /*203d0*/  FFMA.FTZ R239, R239, UR6, -R212 ;  /* 0x00000006efef7c23 */ /* 0x000fe200080108d4 */
[----:B------:R-:W-:Y:S01]  /*203e0*/  MUFU.EX2 R192, R192 ;  /* 0x000000c000c07308 */ /* 0x000fe20000000800 */
[----:B------:R-:W-:Y:S01]  /*203f0*/  LDSM.16.MT88.4 R164, [R205+0x2800] ;  /* 0x00280000cda4783b */ /* 0x000fe20000004200 */
[-C--:B-1----:R-:W-:Y:S01]  /*20400*/  FMUL.FTZ R32, R136, R193.reuse ;  /* 0x000000c188207220 */ /* 0x082fe20000410000 */
[-C--:B------:R-:W-:Y:S01]  /*20410*/  FMUL.FTZ R33, R137, R193.reuse ;  /* 0x000000c189217220 */ /* 0x080fe20000410000 */
[----:B------:R-:W1:Y:S01]  /*20420*/  MUFU.EX2 R187, R187 ;  /* 0x000000bb00bb7308 */ /* 0x000e620000000800 */
[----:B------:R-:W-:Y:S01]  /*20430*/  FMUL.FTZ R24, R144, R193 ;  /* 0x000000c190187220 */ /* 0x000fe20000410000 */
[-C--:B--2---:R-:W-:Y:S01]  /*20440*/  FMUL.FTZ R34, R138, R3.reuse ;  /* 0x000000038a227220 */ /* 0x084fe20000410000 */
[----:B------:R-:W-:Y:S01]  /*20450*/  FMUL.FTZ R35, R139, R3 ;  /* 0x000000038b237220 */ /* 0x000fe20000410000 */
[----:B------:R-:W-:Y:S01]  /*20460*/  MUFU.EX2 R190, R190 ;  /* 0x000000be00be7308 */ /* 0x000fe20000000800 */
[----:B------:R-:W2:Y:S01]  /*20470*/  LDSM.16.MT88.4 R136, [R206+0x12000] ;  /* 0x01200000ce88783b */ /* 0x000ea20000004200 */
[----:B------:R-:W-:Y:S01]  /*20480*/  FMUL.FTZ R25, R145, R193 ;  /* 0x000000c191197220 */ /* 0x000fe20000410000 */
        /* <DEDUP_REMOVED lines=8> */
[----:B------:R-:W-:Y:S01]  /*20510*/  FMUL.FTZ R141, R141, R193 ;  /* 0x000000c18d8d7220 */ /* 0x000fe20000410000 */
[----:B------:R-:W1:Y:S01]  /*20520*/  MUFU.EX2 R194, R194 ;  /* 0x000000c200c27308 */ /* 0x000e620000000800 */
[-C--:B------:R-:W-:Y:S01]  /*20530*/  FMUL.FTZ R142, R142, R3.reuse ;  /* 0x000000038e8e7220 */ /* 0x080fe20000410000 */
[----:B------:R-:W-:Y:S01]  /*20540*/  FMUL.FTZ R143, R143, R3 ;  /* 0x000000038f8f7220 */ /* 0x000fe20000410000 */
[-C--:B------:R-:W-:Y:S01]  /*20550*/  FMUL.FTZ R44, R44, R193.reuse ;  /* 0x000000c12c2c7220 */ /* 0x080fe20000410000 */
[----:B------:R-:W-:Y:S01]  /*20560*/  FMUL.FTZ R45, R45, R193 ;  /* 0x000000c12d2d7220 */ /* 0x000fe20000410000 */
[-C--:B------:R-:W-:Y:S01]  /*20570*/  FMUL.FTZ R46, R46, R3.reuse ;  /* 0x000000032e2e7220 */ /* 0x080fe20000410000 */
[----:B----4-:R-:W-:Y:S01]  /*20580*/  F2FP.F16.F32.PACK_AB R5, R185, R190 ;  /* 0x000000beb905723e */ /* 0x010fe200000000ff */
        /* <DEDUP_REMOVED lines=43> */
[----:B------:R-:W-:Y:S01]  /*20840*/  LDSM.16.MT88.4 R152, [R195] ;  /* 0x00000000c398783b */ /* 0x000fe20000004200 */
        /* <DEDUP_REMOVED lines=55> */
[----:B------:R3:W-:Y:S01]  /*20bc0*/  MUFU.EX2 R199, R201 ;  /* 0x000000c900c77308 */ /* 0x0007e20000000800 */
[-C--:B------:R-:W-:Y:S01]  /*20bd0*/  FMUL.FTZ R116, R116, R193.reuse ;  /* 0x000000c174747220 */ /* 0x080fe20000410000 */
[----:B------:R-:W-:Y:S01]  /*20be0*/  FMUL.FTZ R117, R117, R193 ;  /* 0x000000c175757220 */ /* 0x000fe20000410000 */
[-C--:B------:R-:W-:Y:S01]  /*20bf0*/  FMUL.FTZ R118, R118, R3.reuse ;  /* 0x0000000376767220 */ /* 0x080fe20000410000 */
[C---:B------:R-:W-:Y:S01]  /*20c00*/  HMMA.16816.F32 R80, R4.reuse, R146, R80 ;  /* 0x000000920450723c */ /* 0x040fe20000001850 */
[----:B------:R-:W4:Y:S01]  /*20c10*/  LDSM.16.MT88.4 R144, [R221+0x16000] ;  /* 0x01600000dd90783b */ /* 0x000f220000004200 */
[----:B------:R-:W-:Y:S01]  /*20c20*/  FMUL.FTZ R119, R119, R3 ;  /* 0x0000000377777220 */ /* 0x000fe20000410000 */
[-C--:B------:R-:W-:Y:S01]  /*20c30*/  FMUL.FTZ R120, R120, R193.reuse ;  /* 0x000000c178787220 */ /* 0x080fe20000410000 */
[----:B------:R-:W-:Y:S01]  /*20c40*/  FMUL.FTZ R121, R121, R193 ;  /* 0x000000c179797220 */ /* 0x000fe20000410000 */
[-C--:B------:R-:W-:Y:S01]  /*20c50*/  FMUL.FTZ R122, R122, R3.reuse ;  /* 0x000000037a7a7220 */ /* 0x080fe20000410000 */
[----:B------:R-:W-:Y:S01]  /*20c60*/  FMUL.FTZ R123, R123, R3 ;  /* 0x000000037b7b7220 */ /* 0x000fe20000410000 */
[----:B------:R-:W5:Y:S01]  /*20c70*/  MUFU.EX2 R202, R202 ;  /* 0x000000ca00ca7308 */ /* 0x000f620000000800 */
[C---:B------:R-:W-:Y:S01]  /*20c80*/  HMMA.16816.F32 R16, R4.reuse, R20, R16 ;  /* 0x000000140410723c */ /* 0x040fe20000001810 */
[-C--:B------:R-:W-:Y:S01]  /*20c90*/  FMUL.FTZ R8, R160, R193.reuse ;  /* 0x000000c1a0087220 */ /* 0x080fe20000410000 */
[----:B---3--:R-:W-:Y:S01]  /*20ca0*/  FFMA.FTZ R201, R169, UR6, -R208 ;  /* 0x00000006a9c97c23 */ /* 0x008fe200080108d0 */
[----:B------:R-:W-:Y:S01]  /*20cb0*/  MUFU.EX2 R198, R198 ;  /* 0x000000c600c67308 */ /* 0x000fe20000000800 */
        /* <DEDUP_REMOVED lines=11> */
[----:B------:R-:W1:Y:S01]  /*20d70*/  MUFU.EX2 R200, R200 ;  /* 0x000000c800c87308 */ /* 0x000e620000000800 */
[C---:B------:R-:W-:Y:S01]  /*20d80*/  HMMA.16816.F32 R88, R4.reuse, R142, R88 ;  /* 0x0000008e0458723c */ /* 0x040fe20000001858 */
[----:B------:R-:W3:Y:S01]  /*20d90*/  LDSM.16.MT88.4 R140, [R206+0x16000] ;  /* 0x01600000ce8c783b */ /* 0x000ee20000004200 */
[----:B------:R-:W-:Y:S01]  /*20da0*/  FMUL.FTZ R37, R37, R193 ;  /* 0x000000c125257220 */ /* 0x000fe20000410000 */
[----:B------:R-:W-:Y:S01]  /*20db0*/  MUFU.EX2 R196, R196 ;  /* 0x000000c400c47308 */ /* 0x000fe20000000800 */
[-C--:B------:R-:W-:Y:S01]  /*20dc0*/  FMUL.FTZ R38, R38, R3.reuse ;  /* 0x0000000326267220 */ /* 0x080fe20000410000 */
[----:B------:R-:W-:Y:S01]  /*20dd0*/  FMUL.FTZ R39, R39, R3 ;  /* 0x0000000327277220 */ /* 0x000fe20000410000 */
[-C--:B------:R-:W-:Y:S01]  /*20de0*/  FMUL.FTZ R40, R40, R193.reuse ;  /* 0x000000c128287220 */ /* 0x080fe20000410000 */
[----:B------:R-:W1:Y:S01]  /*20df0*/  MUFU.EX2 R201, R201 ;  /* 0x000000c900c97308 */ /* 0x000e620000000800 */
        /* <DEDUP_REMOVED lines=14> */
[----:B------:R-:W-:Y:S01]  /*20ee0*/  LDSM.16.MT88.4 R168, [R206+0x12800] ;  /* 0x01280000cea8783b */ /* 0x000fe20000004200 */
[--C-:B------:R-:W-:Y:S01]  /*20ef0*/  FFMA.FTZ R214, R233, UR6, -R212.reuse ;  /* 0x00000006e9d67c23 */ /* 0x100fe200080108d4 */
[C---:B------:R-:W-:Y:S01]  /*20f00*/  HMMA.16816.F32 R20, R4.reuse, R22, R148 ;  /* 0x000000160414723c */ /* 0x040fe20000001894 */
[--C-:B------:R-:W-:Y:S01]  /*20f10*/  FFMA.FTZ R222, R223, UR6, -R212.reuse ;  /* 0x00000006dfde7c23 */ /* 0x100fe200080108d4 */
[----:B------:R-:W5:Y:S01]  /*20f20*/  LDSM.16.MT88.4 R148, [R221+0x12000] ;  /* 0x01200000dd94783b */ /* 0x000f620000004200 */
[----:B------:R-:W-:Y:S01]  /*20f30*/  FFMA.FTZ R219, R219, UR6, -R212 ;  /* 0x00000006dbdb7c23 */ /* 0x000fe200080108d4 */
[--C-:B------:R-:W-:Y:S01]  /*20f40*/  FFMA.FTZ R232, R181, UR6, -R208.reuse ;  /* 0x00000006b5e87c23 */ /* 0x100fe200080108d0 */
[--C-:B------:R-:W-:Y:S01]  /*20f50*/  FFMA.FTZ R224, R179, UR6, -R208.reuse ;  /* 0x00000006b3e07c23 */ /* 0x100fe200080108d0 */
[----:B------:R-:W-:Y:S01]  /*20f60*/  LDSM.16.MT88.4 R160, [R221+0x14800] ;  /* 0x01480000dda0783b */ /* 0x000fe20000004200 */
[--C-:B------:R-:W-:Y:S01]  /*20f70*/  FFMA.FTZ R233, R177, UR6, -R208.reuse ;  /* 0x00000006b1e97c23 */ /* 0x100fe200080108d0 */
[C---:B------:R-:W-:Y:S01]  /*20f80*/  HMMA.16816.F32 R32, R4.reuse, R152, R32 ;  /* 0x000000980420723c */ /* 0x040fe20000001820 */
[----:B------:R-:W-:Y:S01]  /*20f90*/  MUFU.EX2 R214, R214 ;  /* 0x000000d600d67308 */ /* 0x000fe20000000800 */
[----:B------:R-:W-:Y:S01]  /*20fa0*/  LDSM.16.MT88.4 R176, [R195+0x1000] ;  /* 0x00100000c3b0783b */ /* 0x000fe20000004200 */
[--C-:B------:R-:W-:Y:S01]  /*20fb0*/  FFMA.FTZ R204, R204, UR6, -R208.reuse ;  /* 0x00000006cccc7c23 */ /* 0x100fe200080108d0 */
[----:B------:R-:W-:Y:S01]  /*20fc0*/  FFMA.FTZ R207, R207, UR6, -R208 ;  /* 0x00000006cfcf7c23 */ /* 0x000fe200080108d0 */
[----:B------:R-:W-:Y:S01]  /*20fd0*/  MUFU.EX2 R222, R222 ;  /* 0x000000de00de7308 */ /* 0x000fe20000000800 */
[----:B------:R-:W-:Y:S01]  /*20fe0*/  FFMA.FTZ R193, R237, R193, R186 ;  /* 0x000000c1edc17223 */ /* 0x000fe200000100ba */
[----:B------:R-:W-:Y:S01]  /*20ff0*/  PLOP3.LUT P2, PT, PT, PT, UP0, 0x80, 0x8 ;  /* 0x000000000008781c */ /* 0x000fe20003f4f008 */
[----:B------:R-:W-:Y:S01]  /*21000*/  HMMA.16816.F32 R132, R4, R154, R132 ;  /* 0x0000009a0484723c */ /* 0x000fe20000001884 */
[----:B------:R-:W1:Y:S01]  /*21010*/  LDSM.16.MT88.4 R152, [R195+0x6000] ;  /* 0x00600000c398783b */ /* 0x000e620000004200 */
[----:B------:R-:W-:Y:S01]  /*21020*/  MUFU.EX2 R219, R219 ;  /* 0x000000db00db7308 */ /* 0x000fe20000000800 */
[----:B------:R-:W-:-:S03]  /*21030*/  FADD.FTZ R193, R184, R193 ;  /* 0x000000c1b8c17221 */ /* 0x000fc60000010000 */
[----:B------:R-:W-:Y:S01]  /*21040*/  MUFU.EX2 R232, R232 ;  /* 0x000000e800e87308 */ /* 0x000fe20000000800 */
[----:B------:R-:W-:Y:S01]  /*21050*/  FADD.FTZ R192, R192, R193 ;  /* 0x000000c1c0c07221 */ /* 0x000fe20000010000 */
[----:B----4-:R-:W-:Y:S02]  /*21060*/  HMMA.16816.F32 R100, R4, R144, R100 ;  /* 0x000000900464723c */ /* 0x010fe40000001864 */
[----:B------:R-:W-:Y:S01]  /*21070*/  MUFU.EX2 R224, R224 ;  /* 0x000000e000e07308 */ /* 0x000fe20000000800 */
[----:B------:R-:W-:-:S03]  /*21080*/  FADD.FTZ R187, R187, R192 ;  /* 0x000000c0bbbb7221 */ /* 0x000fc60000010000 */
[----:B------:R-:W-:Y:S02]  /*21090*/  MUFU.EX2 R233, R233 ;  /* 0x000000e900e97308 */ /* 0x000fe40000000800 */
[C---:B------:R-:W-:Y:S01]  /*210a0*/  HMMA.16816.F32 R104, R4.reuse, R146, R104 ;  /* 0x000000920468723c */ /* 0x040fe20000001868 */
[----:B------:R-:W4:Y:S01]  /*210b0*/  LDSM.16.MT88.4 R144, [R206+0x10800] ;  /* 0x01080000ce90783b */ /* 0x000f220000004200 */
[----:B------:R-:W-:Y:S04]  /*210c0*/  MUFU.EX2 R204, R204 ;  /* 0x000000cc00cc7308 */ /* 0x000fe80000000800 */
[----:B------:R-:W-:Y:S02]  /*210d0*/  MUFU.EX2 R207, R207 ;  /* 0x000000cf00cf7308 */ /* 0x000fe40000000800 */
        /* <DEDUP_REMOVED lines=9> */
[C---:B-----5:R-:W-:Y:S08]  /*21170*/  HMMA.16816.F32 R36, R4.reuse, R148, R36 ;  /* 0x000000940424723c */ /* 0x060ff00000001824 */
[C---:B------:R-:W-:Y:S01]  /*21180*/  HMMA.16816.F32 R40, R4.reuse, R150, R40 ;  /* 0x000000960428723c */ /* 0x040fe20000001828 */
[----:B------:R-:W5:Y:S07]  /*21190*/  LDSM.16.MT88.4 R148, [R221+0x10800] ;  /* 0x01080000dd94783b */ /* 0x000f6e0000004200 */
[C---:B-1----:R-:W-:Y:S08]  /*211a0*/  HMMA.16816.F32 R124, R4.reuse, R152, R124 ;  /* 0x00000098047c723c */ /* 0x042ff0000000187c */
[----:B------:R-:W-:Y:S01]  /*211b0*/  HMMA.16816.F32 R4, R4, R154, R128 ;  /* 0x0000009a0404723c */ /* 0x000fe20000001880 */
[----:B------:R-:W-:Y:S01]  /*211c0*/  F2FP.F16.F32.PACK_AB R128, R199, R202 ;  /* 0x000000cac780723e */ /* 0x000fe200000000ff */
[----:B------:R-:W1:Y:S01]  /*211d0*/  LDSM.16.MT88.4 R152, [R195+0x2800] ;  /* 0x00280000c398783b */ /* 0x000e620000004200 */
        /* <DEDUP_REMOVED lines=16> */
[C---:B-----5:R-:W-:Y:S08]  /*212e0*/  HMMA.16816.F32 R8, R128.reuse, R148, R8 ;  /* 0x000000948008723c */ /* 0x060ff00000001808 */
[C---:B------:R-:W-:Y:S01]  /*212f0*/  HMMA.16816.F32 R12, R128.reuse, R150, R12 ;  /* 0x00000096800c723c */ /* 0x040fe2000000180c */
[----:B------:R-:W5:Y:S07]  /*21300*/  LDSM.16.MT88.4 R148, [R205+0x4800] ;  /* 0x00480000cd94783b */ /* 0x000f6e0000004200 */
[C---:B-1----:R-:W-:Y:S08]  /*21310*/  HMMA.16816.F32 R60, R128.reuse, R152, R60 ;  /* 0x00000098803c723c */ /* 0x042ff0000000183c */
[C---:B------:R-:W-:Y:S01]  /*21320*/  HMMA.16816.F32 R64, R128.reuse, R154, R64 ;  /* 0x0000009a8040723c */ /* 0x040fe20000001840 */
[----:B------:R-:W1:Y:S07]  /*21330*/  LDSM.16.MT88.4 R152, [R205+0x6800] ;  /* 0x00680000cd98783b */ /* 0x000e6e0000004200 */
[C---:B----4-:R-:W-:Y:S08]  /*21340*/  HMMA.16816.F32 R92, R128.reuse, R144, R92 ;  /* 0x00000090805c723c */ /* 0x050ff0000000185c */
[C---:B------:R-:W-:Y:S01]  /*21350*/  HMMA.16816.F32 R96, R128.reuse, R146, R96 ;  /* 0x000000928060723c */ /* 0x040fe20000001860 */
[----:B------:R-:W4:Y:S07]  /*21360*/  LDSM.16.MT88.4 R144, [R195+0x6800] ;  /* 0x00680000c390783b */ /* 0x000f2e0000004200 */
[C---:B---3--:R-:W-:Y:S08]  /*21370*/  HMMA.16816.F32 R100, R128.reuse, R140, R100 ;  /* 0x0000008c8064723c */ /* 0x048ff00000001864 */
[C---:B------:R-:W-:Y:S01]  /*21380*/  HMMA.16816.F32 R104, R128.reuse, R142, R104 ;  /* 0x0000008e8068723c */ /* 0x040fe20000001868 */
[----:B------:R-:W3:Y:S07]  /*21390*/  LDSM.16.MT88.4 R140, [R206+0x11000] ;  /* 0x01100000ce8c783b */ /* 0x000eee0000004200 */
[C---:B------:R-:W-:Y:S08]  /*213a0*/  HMMA.16816.F32 R76, R128.reuse, R156, R76 ;  /* 0x0000009c804c723c */ /* 0x040ff0000000184c */
[C---:B------:R-:W-:Y:S01]  /*213b0*/  HMMA.16816.F32 R80, R128.reuse, R158, R80 ;  /* 0x0000009e8050723c */ /* 0x040fe20000001850 */
[----:B------:R-:W3:Y:S07]  /*213c0*/  LDSM.16.MT88.4 R156, [R221+0x11000] ;  /* 0x01100000dd9c783b */ /* 0x000eee0000004200 */
[----:B--2---:R-:W-:Y:S01]  /*213d0*/  HMMA.16816.F32 R108, R128, R136, R108 ;  /* 0x00000088806c723c */ /* 0x004fe2000000186c */
[----:B------:R-:W-:Y:S01]  /*213e0*/  FFMA.FTZ R136, R225, UR6, -R212 ;  /* 0x00000006e1887c23 */ /* 0x000fe200080108d4 */
[----:B------:R-:W-:-:S02]  /*213f0*/  FFMA.FTZ R225, R183, UR6, -R208 ;  /* 0x00000006b7e17c23 */ /* 0x000fc400080108d0 */
[----:B------:R-:W-:Y:S01]  /*21400*/  LDSM.16.MT88.4 R180, [R221+0x13000] ;  /* 0x01300000ddb4783b */ /* 0x000fe20000004200 */
[----:B------:R2:W4:Y:S03]  /*21410*/  MUFU.EX2 R223, R136 ;  /* 0x0000008800df7308 */ /* 0x0005260000000800 */
        /* <DEDUP_REMOVED lines=16> */
[----:B--2---:R-:W2:Y:S07]  /*21520*/  LDSM.16.MT88.4 R136, [R205+0x1000] ;  /* 0x00100000cd88783b */ /* 0x004eae0000004200 */
[C---:B-1----:R-:W-:Y:S08]  /*21530*/  HMMA.16816.F32 R116, R128.reuse, R152, R116 ;  /* 0x000000988074723c */ /* 0x042ff00000001874 */
[C---:B------:R-:W-:Y:S01]  /*21540*/  HMMA.16816.F32 R120, R128.reuse, R154, R120 ;  /* 0x0000009a8078723c */ /* 0x040fe20000001878 */
[----:B------:R-:W-:Y:S07]  /*21550*/  LDSM.16.MT88.4 R152, [R221+0x15000] ;  /* 0x01500000dd98783b */ /* 0x000fee0000004200 */
[C---:B----4-:R-:W-:Y:S08]  /*21560*/  HMMA.16816.F32 R124, R128.reuse, R144, R124 ;  /* 0x00000090807c723c */ /* 0x050ff0000000187c */
[----:B------:R-:W-:Y:S01]  /*21570*/  HMMA.16816.F32 R128, R128, R146, R4 ;  /* 0x000000928080723c */ /* 0x000fe20000001804 */
[----:B------:R-:W-:Y:S01]  /*21580*/  F2FP.F16.F32.PACK_AB R4, R223, R214 ;  /* 0x000000d6df04723e */ /* 0x000fe200000000ff */
[----:B------:R-:W-:Y:S01]  /*21590*/  LDSM.16.MT88.4 R144, [R205+0x5000] ;  /* 0x00500000cd90783b */ /* 0x000fe20000004200 */
[----:B---3--:R-:W-:Y:S01]  /*215a0*/  F2FP.F16.F32.PACK_AB R5, R232, R225 ;  /* 0x000000e1e805723e */ /* 0x008fe200000000ff */
        /* <DEDUP_REMOVED lines=9> */
[C---:B------:R-:W-:Y:S01]  /*21640*/  HMMA.16816.F32 R160, R4.reuse, R156, R8 ;  /* 0x0000009c04a0723c */ /* 0x040fe20000001808 */
[----:B------:R-:W3:Y:S07]  /*21650*/  LDSM.16.MT88.4 R8, [R206+0x17000] ;  /* 0x01700000ce08783b */ /* 0x000eee0000004200 */
[C---:B------:R-:W-:Y:S01]  /*21660*/  HMMA.16816.F32 R156, R4.reuse, R158, R12 ;  /* 0x0000009e049c723c */ /* 0x040fe2000000180c */
[----:B------:R-:W4:Y:S07]  /*21670*/  LDSM.16.MT88.4 R12, [R221+0x17000] ;  /* 0x01700000dd0c783b */ /* 0x000f2e0000004200 */
[C---:B--2---:R-:W-:Y:S08]  /*21680*/  HMMA.16816.F32 R24, R4.reuse, R136, R24 ;  /* 0x000000880418723c */ /* 0x044ff00000001818 */
[C---:B------:R-:W-:Y:S08]  /*21690*/  HMMA.16816.F32 R28, R4.reuse, R138, R28 ;  /* 0x0000008a041c723c */ /* 0x040ff0000000181c */
        /* <DEDUP_REMOVED lines=22> */
[C---:B----4-:R-:W-:Y:S03]  /*21800*/  HMMA.16816.F32 R100, R4.reuse, R12, R100 ;  /* 0x0000000c0464723c */ /* 0x050fe60000001864 */
[----:B------:R-:W4:Y:S04]  /*21810*/  MUFU.EX2 R181, R181 ;  /* 0x000000b500b57308 */ /* 0x000f280000000800 */
[----:B------:R-:W-:Y:S01]  /*21820*/  MUFU.EX2 R203, R203 ;  /* 0x000000cb00cb7308 */ /* 0x000fe20000000800 */
[C---:B------:R-:W-:Y:S01]  /*21830*/  HMMA.16816.F32 R104, R4.reuse, R14, R104 ;  /* 0x0000000e0468723c */ /* 0x040fe20000001868 */
[----:B------:R-:W5:Y:S02]  /*21840*/  LDSM.16.MT88.4 R12, [R206+0x15800] ;  /* 0x01580000ce0c783b */ /* 0x000f640000004200 */
        /* <DEDUP_REMOVED lines=17> */
[C---:B--2---:R-:W-:Y:S08]  /*21960*/  HMMA.16816.F32 R116, R4.reuse, R32, R116 ;  /* 0x000000200474723c */ /* 0x044ff00000001874 */
[C---:B------:R-:W-:Y:S01]  /*21970*/  HMMA.16816.F32 R120, R4.reuse, R34, R120 ;  /* 0x000000220478723c */ /* 0x040fe20000001878 */
[----:B------:R-:W-:Y:S07]  /*21980*/  LDSM.16.MT88.4 R32, [R195+0x1800] ;  /* 0x00180000c320783b */ /* 0x000fee0000004200 */
[C---:B-1----:R-:W-:Y:S08]  /*21990*/  HMMA.16816.F32 R124, R4.reuse, R140, R124 ;  /* 0x0000008c047c723c */ /* 0x042ff0000000187c */
[----:B------:R-:W-:Y:S01]  /*219a0*/  HMMA.16816.F32 R128, R4, R142, R128 ;  /* 0x0000008e0480723c */ /* 0x000fe20000001880 */
[----:B----4-:R-:W-:Y:S01]  /*219b0*/  F2FP.F16.F32.PACK_AB R4, R181, R180 ;  /* 0x000000b4b504723e */ /* 0x010fe200000000ff */
        /* <DEDUP_REMOVED lines=28> */
[----:B------:R-:W-:Y:S01]  /*21b80*/  HMMA.16816.F32 R144, R4, R140, R24 ;  /* 0x0000008c0490723c */ /* 0x000fe20000001818 */
[----:B------:R-:W4:Y:S01]  /*21b90*/  LDSM.16.MT88.4 R24, [R221+0x17800] ;  /* 0x01780000dd18783b */ /* 0x000f220000004200 */
[----:B------:R-:W-:-:S04]  /*21ba0*/  FADD.FTZ R3, R197, R194 ;  /* 0x000000c2c5037221 */ /* 0x000fc80000010000 */
[----:B------:R-:W-:Y:S02]  /*21bb0*/  FADD.FTZ R3, R200, R3 ;  /* 0x00000003c8037221 */ /* 0x000fe40000010000 */
[----:B---3--:R-:W-:Y:S02]  /*21bc0*/  HMMA.16816.F32 R92, R4, R12, R92 ;  /* 0x0000000c045c723c */ /* 0x008fe4000000185c */
[----:B------:R-:W-:-:S04]  /*21bd0*/  FADD.FTZ R12, R196, R3 ;  /* 0x00000003c40c7221 */ /* 0x000fc80000010000 */
[----:B------:R-:W-:Y:S02]  /*21be0*/  FADD.FTZ R12, R201, R12 ;  /* 0x0000000cc90c7221 */ /* 0x000fe40000010000 */
[----:B------:R-:W-:Y:S02]  /*21bf0*/  HMMA.16816.F32 R140, R4, R142, R28 ;  /* 0x0000008e048c723c */ /* 0x000fe4000000181c */
[----:B------:R-:W-:-:S04]  /*21c00*/  FADD.FTZ R3, R225, R12 ;  /* 0x0000000ce1037221 */ /* 0x000fc80000010000 */
[----:B------:R-:W-:Y:S02]  /*21c10*/  FADD.FTZ R3, R232, R3 ;  /* 0x00000003e8037221 */ /* 0x000fe40000010000 */
[C---:B-1----:R-:W-:Y:S02]  /*21c20*/  HMMA.16816.F32 R124, R4.reuse, R8, R124 ;  /* 0x00000008047c723c */ /* 0x042fe4000000187c */
[----:B------:R-:W-:Y:S01]  /*21c30*/  FADD.FTZ R8, R224, R3 ;  /* 0x00000003e0087221 */ /* 0x000fe20000010000 */
[-C--:B------:R-:W-:Y:S02]  /*21c40*/  MOV R3, R0.reuse ;  /* 0x0000000000037202 */ /* 0x080fe40000000f00 */
[----:B------:R-:W-:Y:S01]  /*21c50*/  @P2 MOV R3, R0 ;  /* 0x0000000000032202 */ /* 0x000fe20000000f00 */
        /* <DEDUP_REMOVED lines=26> */
.L_x_4011:
[----:B------:R-:W-:-:S12]  /*21e00*/  UIADD3 UR4, UPT, UPT, UR16, -0x1, URZ ;  /* 0xffffffff10047890 */ /* 0x000fd8000fffe0ff */
.L_x_4017:
        /* <DEDUP_REMOVED lines=26> */
.L_x_4022:
        /* <DEDUP_REMOVED lines=88> */
[----:B------:R-:W2:Y:S02]  /*22530*/  LDG.E R8, desc[UR18][R16.64] ;  /* 0x0000001210087981 */ /* 0x000ea4000c1e1900 */
        /* <DEDUP_REMOVED lines=14> */
.L_x_4019:
[----:B------:R-:W-:Y:S01]  /*22620*/  @!PT LDS RZ, [RZ] ;  /* 0x00000000fffff984 */ /* 0x000fe20000000800 */
[----:B------:R-:W-:Y:S01]  /*22630*/  @!PT LDS RZ, [RZ] ;  /* 0x00000000fffff984 */ /* 0x000fe20000000800 */
[----:B------:R-:W-:Y:S01]  /*22640*/  @!PT LDS RZ, [RZ] ;  /* 0x00000000fffff984 */ /* 0x000fe20000000800 */
[----:B------:R-:W-:Y:S01]  /*22650*/  @!P4 LDGSTS.E.BYPASS.LTC128B.128 [R239+0x10000], desc[UR18][R228.64] ;  /* 0x10000000e4efcfae */ /* 0x000fe2000b981a12 */
[C---:B------:R-:W-:Y:S01]  /*22660*/  LEA R4, P0, R6.reuse, R228, 0x5 ;  /* 0x000000e406047211 */ /* 0x040fe200078028ff */
[----:B------:R-:W-:Y:S01]  /*22670*/  UIADD3 UR15, UPT, UPT, UR15, -0x1, URZ ;  /* 0xffffffff0f0f7890 */ /* 0x000fe2000fffe0ff */
[C---:B------:R-:W-:Y:S02]  /*22680*/  SHF.L.U32 R2, R6.reuse, 0x5, RZ ;  /* 0x0000000506027819 */ /* 0x040fe400000006ff */
[----:B------:R-:W-:Y:S01]  /*22690*/  @P4 STS.128 [R239+0x10000], RZ ;  /* 0x010000ffef004388 */ /* 0x000fe20000000c00 */
[C-C-:B------:R-:W-:Y:S01]  /*226a0*/  LEA.HI.X R5, R6.reuse, R229, R9.reuse, 0x5, P0 ;  /* 0x000000e506057211 */ /* 0x140fe200000f2c09 */
[----:B------:R-:W-:Y:S01]  /*226b0*/  UISETP.GT.AND UP0, UPT, UR15, UR20, UPT ;  /* 0x000000140f00728c */ /* 0x000fe2000bf04270 */
[----:B------:R-:W-:Y:S02]  /*226c0*/  SHF.L.U64.HI R3, R6, 0x5, R9 ;  /* 0x0000000506037819 */ /* 0x000fe40000010209 */
[----:B------:R-:W-:Y:S01]  /*226d0*/  @!PT LDS RZ, [RZ] ;  /* 0x00000000fffff984 */ /* 0x000fe20000000800 */
[----:B------:R-:W-:Y:S01]  /*226e0*/  @!PT LDS RZ, [RZ] ;  /* 0x00000000fffff984 */ /* 0x000fe20000000800 */
[----:B------:R-:W-:Y:S01]  /*226f0*/  @!PT LDS RZ, [RZ] ;  /* 0x00000000fffff984 */ /* 0x000fe20000000800 */
[----:B------:R-:W-:Y:S01]  /*22700*/  @!P3 LDGSTS.E.BYPASS.LTC128B.128 [R239+0x12000], desc[UR18][R228.64+0x80] ;  /* 0x12000080e4efbfae */ /* 0x000fe2000b981a12 */
[C---:B------:R-:W-:Y:S02]  /*22710*/  IADD3 R6, P6, PT, R2.reuse, R4, RZ ;  /* 0x0000000402067210 */ /* 0x040fe40007fde0ff */
[----:B------:R-:W-:Y:S02]  /*22720*/  LEA R225, R225, UR8, 0x1 ;  /* 0x00000008e1e17c11 */ /* 0x000fe4000f8e08ff */
[----:B------:R-:W-:Y:S01]  /*22730*/  @P3 STS.128 [R239+0x12000], RZ ;  /* 0x012000ffef003388 */ /* 0x000fe20000000c00 */
[C---:B------:R-:W-:Y:S02]  /*22740*/  IADD3.X R7, PT, PT, R3.reuse, R5, RZ, P6, !PT ;  /* 0x0000000503077210 */ /* 0x040fe400037fe4ff */
[----:B------:R-:W-:Y:S02]  /*22750*/  IADD3 R12, P0, PT, R2, R6, RZ ;  /* 0x00000006020c7210 */ /* 0x000fe40007f1e0ff */
[----:B------:R-:W-:Y:S01]  /*22760*/  @!PT LDS RZ, [RZ] ;  /* 0x00000000fffff984 */ /* 0x000fe20000000800 */
[----:B------:R-:W-:Y:S01]  /*22770*/  @!PT LDS RZ, [RZ] ;  /* 0x00000000fffff984 */ /* 0x000fe20000000800 */
[----:B------:R-:W-:Y:S01]  /*22780*/  @!PT LDS RZ, [RZ] ;  /* 0x00000000fffff984 */ /* 0x000fe20000000800 */
[----:B------:R-:W-:Y:S01]  /*22790*/  @!P2 LDGSTS.E.BYPASS.LTC128B.128 [R239+0x14000], desc[UR18][R228.64+0x100] ;  /* 0x14000100e4efafae */ /* 0x000fe2000b981a12 */
[----:B------:R-:W-:Y:S02]  /*227a0*/  MOV R2, 0x40 ;  /* 0x0000004000027802 */ /* 0x000fe40000000f00 */
[----:B------:R-:W-:Y:S02]  /*227b0*/  IADD3.X R13, PT, PT, R3, R7, RZ, P0, !PT ;  /* 0x00000007030d7210 */ /* 0x000fe400007fe4ff */
[----:B------:R-:W-:Y:S01]  /*227c0*/  @P2 STS.128 [R239+0x14000], RZ ;  /* 0x014000ffef002388 */ /* 0x000fe20000000c00 */
[----:B------:R-:W-:Y:S02]  /*227d0*/  LOP3.LUT P0, RZ, R220, 0x2, RZ, 0xc0, !PT ;  /* 0x00000002dcff7812 */ /* 0x000fe4000780c0ff */
[----:B------:R-:W-:Y:S02]  /*227e0*/  IADD3 R3, PT, PT, R224, UR8, RZ ;  /* 0x00000008e0037c10 */ /* 0x000fe4000fffe0ff */
[----:B------:R-:W-:Y:S01]  /*227f0*/  @!PT LDS RZ, [RZ] ;  /* 0x00000000fffff984 */ /* 0x000fe20000000800 */
[----:B------:R-:W-:Y:S01]  /*22800*/  @!PT LDS RZ, [RZ] ;  /* 0x00000000fffff984 */ /* 0x000fe20000000800 */
[----:B------:R-:W-:Y:S01]  /*22810*/  @!PT LDS RZ, [RZ] ;  /* 0x00000000fffff984 */ /* 0x000fe20000000800 */
[----:B------:R-:W-:Y:S01]  /*22820*/  @!P1 LDGSTS.E.BYPASS.LTC128B.128 [R239+0x16000], desc[UR18][R228.64+0x180] ;  /* 0x16000180e4ef9fae */ /* 0x000fe2000b981a12 */
[----:B------:R-:W-:Y:S02]  /*22830*/  SEL R170, R218, 0xffffffe0, !P0 ;  /* 0xffffffe0daaa7807 */ /* 0x000fe40004000000 */
[----:B------:R-:W-:Y:S02]  /*22840*/  LOP3.LUT P0, RZ, R220, 0x4, RZ, 0xc0, !PT ;  /* 0x00000004dcff7812 */ /* 0x000fe4000780c0ff */
[----:B------:R-:W-:Y:S01]  /*22850*/  @P1 STS.128 [R239+0x16000], RZ ;  /* 0x016000ffef001388 */ /* 0x000fe20000000c00 */
[C---:B------:R-:W-:Y:S02]  /*22860*/  IADD3 R222, PT, PT, R170.reuse, R225, RZ ;  /* 0x000000e1aade7210 */ /* 0x040fe40007ffe0ff */
[----:B------:R-:W-:Y:S02]  /*22870*/  IADD3 R171, PT, PT, R170, R3, RZ ;  /* 0x00000003aaab7210 */ /* 0x000fe40007ffe0ff */
[----:B------:R-:W-:Y:S01]  /*22880*/  @!PT LDS RZ, [RZ] ;  /* 0x00000000fffff984 */ /* 0x000fe20000000800 */
[----:B------:R-:W-:Y:S01]  /*22890*/  @!PT LDS RZ, [RZ] ;  /* 0x00000000fffff984 */ /* 0x000fe20000000800 */
[----:B------:R-:W-:Y:S01]  /*228a0*/  @!PT LDS RZ, [RZ] ;  /* 0x00000000fffff984 */ /* 0x000fe20000000800 */
[----:B------:R-:W-:Y:S01]  /*228b0*/  @!P4 LDGSTS.E.BYPASS.LTC128B.128 [R239+0x10800], desc[UR18][R4.64] ;  /* 0x1080000004efcfae */ /* 0x000fe2000b981a12 */
[----:B------:R-:W-:Y:S04]  /*228c0*/  SEL R2, R2, 0xffffffc0, !P0 ;  /* 0xffffffc002027807 */ /* 0x000fe80004000000 */
[----:B------:R-:W-:Y:S01]  /*228d0*/  @P4 STS.128 [R239+0x10800], RZ ;  /* 0x010800ffef004388 */ /* 0x000fe20000000c00 */
[C---:B------:R-:W-:Y:S02]  /*228e0*/  IADD3 R223, PT, PT, R2.reuse, R225, RZ ;  /* 0x000000e102df7210 */ /* 0x040fe40007ffe0ff */
        /* <DEDUP_REMOVED lines=61> */
[----:B------:R-:W5:Y:S05]  /*22cc0*/  LDSM.16.M88.4 R24, [R224+UR8+0x9000] ;  /* 0x00900008e018783b */ /* 0x000f6a0008000200 */
[----:B------:R-:W0:Y:S05]  /*22cd0*/  LDGDEPBAR ;  /* 0x00000000000079af */ /* 0x000e2a0000000000 */
[----:B------:R-:W3:Y:S05]  /*22ce0*/  LDSM.16.M88.4 R164, [R224+UR8+0x9800] ;  /* 0x00980008e0a4783b */ /* 0x000eea0008000200 */
        /* <DEDUP_REMOVED lines=14> */
[C---:B-----5:R-:W-:Y:S03]  /*22dd0*/  HMMA.16816.F32 R20, R32.reuse, R24, RZ ;  /* 0x000000182014723c */ /* 0x060fe600000018ff */
[----:B------:R-:W-:Y:S05]  /*22de0*/  LDSM.16.M88.4 R212, [R171+0xc000] ;  /* 0x00c00000abd4783b */ /* 0x000fea0000000200 */
[C---:B------:R-:W-:Y:S08]  /*22df0*/  HMMA.16816.F32 R24, R32.reuse, R26, RZ ;  /* 0x0000001a2018723c */ /* 0x040ff000000018ff */
[C---:B---3--:R-:W-:Y:S08]  /*22e00*/  HMMA.16816.F32 R28, R32.reuse, R164, RZ ;  /* 0x000000a4201c723c */ /* 0x048ff000000018ff */
        /* <DEDUP_REMOVED lines=332> */
.L_x_4021:
        /* <DEDUP_REMOVED lines=91> */
.L_x_4020:
[----:B-12---:R-:W-:Y:S01]  /*24880*/  I2FP.F32.S32 R3, R234 ;  /* 0x000000ea00037245 */ /* 0x006fe20000201400 */
[----:B------:R-:W-:Y:S01]  /*24890*/  LDSM.16.MT88.4 R12, [R221+0x10000] ;  /* 0x01000000dd0c783b */ /* 0x000fe20000004200 */
[C---:B------:R-:W-:Y:S01]  /*248a0*/  IADD3 R2, PT, PT, R234.reuse, -0x20, RZ ;  /* 0xffffffe0ea027810 */ /* 0x040fe20007ffe0ff */
[----:B------:R-:W-:Y:S01]  /*248b0*/  UISETP.GT.AND UP0, UPT, UR15, UR20, UPT ;  /* 0x000000140f00728c */ /* 0x000fe2000bf04270 */
[C---:B------:R-:W-:Y:S01]  /*248c0*/  IADD3 R5, PT, PT, R234.reuse, -0x8, RZ ;  /* 0xfffffff8ea057810 */ /* 0x040fe20007ffe0ff */
[C---:B------:R-:W-:Y:S01]  /*248d0*/  FFMA.FTZ R222, R3.reuse, UR5, R222 ;  /* 0x0000000503de7c23 */ /* 0x040fe200080100de */
[----:B------:R-:W-:Y:S01]  /*248e0*/  FFMA.FTZ R236, R3, UR5, R236 ;  /* 0x0000000503ec7c23 */ /* 0x000fe200080100ec */
[C---:B------:R-:W-:Y:S01]  /*248f0*/  IADD3 R3, PT, PT, R234.reuse, -0x18, RZ ;  /* 0xffffffe8ea037810 */ /* 0x040fe20007ffe0ff */
[----:B------:R-:W-:Y:S01]  /*24900*/  UIADD3 UR16, UPT, UPT, UR16, -0x40, URZ ;  /* 0xffffffc010107890 */ /* 0x000fe2000fffe0ff */
[C---:B------:R-:W-:Y:S01]  /*24910*/  IADD3 R7, PT, PT, R234.reuse, -0x10, RZ ;  /* 0xfffffff0ea077810 */ /* 0x040fe20007ffe0ff */
[----:B------:R-:W-:Y:S01]  /*24920*/  LDSM.16.MT88.4 R20, [R219+0x10000] ;  /* 0x01000000db14783b */ /* 0x000fe20000004200 */
[----:B------:R-:W-:Y:S02]  /*24930*/  I2FP.F32.S32 R3, R3 ;  /* 0x0000000300037245 */ /* 0x000fe40000201400 */
[----:B------:R-:W-:Y:S02]  /*24940*/  I2FP.F32.S32 R2, R2 ;  /* 0x0000000200027245 */ /* 0x000fe40000201400 */
[----:B------:R-:W-:Y:S01]  /*24950*/  I2FP.F32.S32 R5, R5 ;  /* 0x0000000500057245 */ /* 0x000fe20000201400 */
[C---:B------:R-:W-:Y:S01]  /*24960*/  FFMA.FTZ R183, R3.reuse, UR5, R183 ;  /* 0x0000000503b77c23 */ /* 0x040fe200080100b7 */
[----:B------:R-:W-:Y:S01]  /*24970*/  I2FP.F32.S32 R7, R7 ;  /* 0x0000000700077245 */ /* 0x000fe20000201400 */
        /* <DEDUP_REMOVED lines=8> */
[----:B------:R-:W-:Y:S01]  /*24a00*/  I2FP.F32.S32 R4, R4 ;  /* 0x0000000400047245 */ /* 0x000fe20000201400 */
[----:B------:R-:W-:Y:S01]  /*24a10*/  FFMA.FTZ R200, R7, UR5, R200 ;  /* 0x0000000507c87c23 */ /* 0x000fe200080100c8 */
[C---:B------:R-:W-:Y:S02]  /*24a20*/  IADD3 R2, PT, PT, R234.reuse, -0x17, RZ ;  /* 0xffffffe9ea027810 */ /* 0x040fe40007ffe0ff */
[----:B------:R-:W-:Y:S01]  /*24a30*/  IADD3 R5, PT, PT, R234, 0x9, RZ ;  /* 0x00000009ea057810 */ /* 0x000fe20007ffe0ff */
[----:B------:R-:W-:Y:S01]  /*24a40*/  FFMA.FTZ R175, R4, UR5, R175 ;  /* 0x0000000504af7c23 */ /* 0x000fe200080100af */
[----:B------:R-:W-:Y:S01]  /*24a50*/  IADD3 R7, PT, PT, R234, 0x8, RZ ;  /* 0x00000008ea077810 */ /* 0x000fe20007ffe0ff */
[----:B------:R-:W-:Y:S01]  /*24a60*/  FFMA.FTZ R179, R4, UR5, R179 ;  /* 0x0000000504b37c23 */ /* 0x000fe200080100b3 */
        /* <DEDUP_REMOVED lines=16> */
[----:B------:R-:W-:Y:S02]  /*24b70*/  I2FP.F32.S32 R9, R9 ;  /* 0x0000000900097245 */ /* 0x000fe40000201400 */
[----:B------:R-:W-:Y:S02]  /*24b80*/  I2FP.F32.S32 R3, R3 ;  /* 0x0000000300037245 */ /* 0x000fe40000201400 */
        /* <DEDUP_REMOVED lines=8> */
[----:B------:R-:W-:Y:S02]  /*24c10*/  I2FP.F32.S32 R3, R2 ;  /* 0x0000000200037245 */ /* 0x000fe40000201400 */
[----:B------:R-:W-:Y:S02]  /*24c20*/  FMNMX3.FTZ R7, R7, R182, R180, !PT ;  /* 0x000000b607077276 */ /* 0x000fe400078100b4 */
[C---:B------:R-:W-:Y:S01]  /*24c30*/  IADD3 R2, PT, PT, R234.reuse, 0x11, RZ ;  /* 0x00000011ea027810 */ /* 0x040fe20007ffe0ff */
[----:B------:R-:W-:Y:S01]  /*24c40*/  FFMA.FTZ R196, R3, UR5, R196 ;  /* 0x0000000503c47c23 */ /* 0x000fe200080100c4 */
[----:B------:R-:W-:Y:S01]  /*24c50*/  FMNMX3.FTZ R5, R5, R178, R176, !PT ;  /* 0x000000b205057276 */ /* 0x000fe200078100b0 */
[----:B------:R-:W-:Y:S01]  /*24c60*/  FFMA.FTZ R168, R3, UR5, R168 ;  /* 0x0000000503a87c23 */ /* 0x000fe200080100a8 */
        /* <DEDUP_REMOVED lines=477> */
.L_x_4018:
        /* <DEDUP_REMOVED lines=227> */
[----:B------:R-:W-:Y:S02]  /*27870*/  IADD3 R3, PT, PT, R220, 0x28, RZ ;  /* 0x00000028dc037810 */ /* 0x000fe40007ffe0ff */
        /* <DEDUP_REMOVED lines=94> */
.L_x_4024:
[----:B------:R-:W-:Y:S05]  /*27e60*/  BSYNC.RECONVERGENT B0 ;  /* 0x0000000000007941 */ /* 0x000fea0003800200 */
.L_x_4023:
        /* <DEDUP_REMOVED lines=25> */
.L_x_4026:
[----:B------:R-:W-:Y:S05]  /*28000*/  BSYNC.RECONVERGENT B0 ;  /* 0x0000000000007941 */ /* 0x000fea0003800200 */
.L_x_4025:
        /* <DEDUP_REMOVED lines=26> */
.L_x_4028:
[----:B------:R-:W-:Y:S05]  /*281b0*/  BSYNC.RECONVERGENT B0 ;  /* 0x0000000000007941 */ /* 0x000fea0003800200 */
.L_x_4027:
        /* <DEDUP_REMOVED lines=24> */
.L_x_4030:
[----:B------:R-:W-:Y:S05]  /*28340*/  BSYNC.RECONVERGENT B0 ;  /* 0x0000000000007941 */ /* 0x000fea0003800200 */
.L_x_4029:
        /* <DEDUP_REMOVED lines=23> */
.L_x_4032:
[----:B------:R-:W-:Y:S05]  /*284c0*/  BSYNC.RECONVERGENT B0 ;  /* 0x0000000000007941 */ /* 0x000fea0003800200 */
.L_x_4031:
        /* <DEDUP_REMOVED lines=24> */
.L_x_4034:
[----:B------:R-:W-:Y:S05]  /*28650*/  BSYNC.RECONVERGENT B0 ;  /* 0x0000000000007941 */ /* 0x000fea0003800200 */
.L_x_4033:
        /* <DEDUP_REMOVED lines=24> */
.L_x_4036:
[----:B------:R-:W-:Y:S05]  /*287e0*/  BSYNC.RECONVERGENT B0 ;  /* 0x0000000000007941 */ /* 0x000fea0003800200 */
.L_x_4035:
        /* <DEDUP_REMOVED lines=24> */
.L_x_4038:
[----:B------:R-:W-:Y:S05]  /*28970*/  BSYNC.RECONVERGENT B0 ;  /* 0x0000000000007941 */ /* 0x000fea0003800200 */
.L_x_4037:
        /* <DEDUP_REMOVED lines=24> */
.L_x_4039:
        /* <DEDUP_REMOVED lines=16> */
.L_x_4091:


//--------------------- .nv.shared._ZN5flash32flash_fwd_splitkv_combine_kernelI23Flash_fwd_kernel_traitsILi256ELi64ELi64ELi4ELb0ELb0EN7cutlass6half_tE19Flash_kernel_traitsILi256ELi64ELi64ELi4ES3_EELi4ELi7ELb0EEEvNS_16Flash_fwd_paramsE --------------------------
	.section	.nv.shared._ZN5flash32flash_fwd_splitkv_combine_kernelI23Flash_fwd_kernel_traitsILi256ELi64ELi64ELi4ELb0ELb0EN7cutlass6half_tE19Flash_kernel_traitsILi256ELi64ELi64ELi4ES3_EELi4ELi7ELb0EEEvNS_16Flash_fwd_paramsE,"aw",@nobits
	.sectionflags	@""
	.align	16
.nv.shared._ZN5flash32flash_fwd_splitkv_combine_kernelI23Flash_fwd_kernel_traitsILi256ELi64ELi64ELi4ELb0ELb0EN7cutlass6half_tE19Flash_kernel_traitsILi256ELi64ELi64ELi4ES3_EELi4ELi7ELb0EEEvNS_16Flash_fwd_paramsE:
	.zero		3584


//--------------------- .nv.shared.reserved.0     --------------------------
	.section	.nv.shared.reserved.0,"aw",@nobits
	.weak		__nv_reservedSMEM_offset_0_alias
	.size		__nv_reservedSMEM_offset_0_alias, 0, 64
	.other		__nv_reservedSMEM_offset_0_alias,@"STO_CUDA_RESERVED_SHARED STV_DEFAULT"
__nv_reservedSMEM_offset_0_alias:
	.zero		0
	.zero		64


//--------------------- .nv.global                --------------------------
	.section	.nv.global,"aw",@nobits
.nv.global:
	.type		_ZN79_INTERNAL_7a85c845_43_flash_fwd_split_hdim256_fp16_causal_sm80_cu_6987f922_28684cute1_E,@object
	.size		_ZN79_INTERNAL_7a85c845_43_flash_fwd_split_hdim256_fp16_causal_sm80_cu_6987f922_28684cute1_E,(_ZN79_INTERNAL_7a85c845_43_flash_fwd_split_hdim256_fp16_causal_sm80_cu_6987f922_28684cuda3std3__45__cpo6cbeginE - _ZN79_INTERNAL_7a85c845_43_flash_fwd_split_hdim256_fp16_causal_sm80_cu_6987f922_28684cute1_E)
_ZN79_INTERNAL_7a85c845_43_flash_fwd_split_hdim256_fp16_causal_sm80_cu_6987f922_28684cute1_E:
	.zero		1
	.type		_ZN79_INTERNAL_7a85c845_43_flash_fwd_split_hdim256_fp16_causal_sm80_cu_6987f922_28684cuda3std3__45__cpo6cbeginE,@object
	.size		_ZN79_INTERNAL_7a85c845_43_flash_fwd_split_hdim256_fp16_causal_sm80_cu_6987f922_28684cuda3std3__45__cpo6cbeginE,(_ZN79_INTERNAL_7a85c845_43_flash_fwd_split_hdim256_fp16_causal_sm80_cu_6987f922_28684cuda3std3__48in_placeE - _ZN79_INTERNAL_7a85c845_43_flash_fwd_split_hdim256_fp16_causal_sm80_cu_6987f922_28684cuda3std3__45__cpo6cbeginE)
_ZN79_INTERNAL_7a85c845_43_flash_fwd_split_hdim256_fp16_causal_sm80_cu_6987f922_28684cuda3std3__45__cpo6cbeginE:
	.zero		1
	.type		_ZN79_INTERNAL_7a85c845_43_flash_fwd_split_hdim256_fp16_causal_sm80_cu_6987f922_28684cuda3std3__48in_placeE,@object
	.size		_ZN79_INTERNAL_7a85c845_43_flash_fwd_split_hdim256_fp16_causal_sm80_cu_6987f922_28684cuda3std3__48in_placeE,(_ZN79_INTERNAL_7a85c845_43_flash_fwd_split_hdim256_fp16_causal_sm80_cu_6987f922_28684cuda3std6ranges3__45__cpo9iter_moveE - _ZN79_INTERNAL_7a85c845_43_flash_fwd_split_hdim256_fp16_causal_sm80_cu_6987f922_28684cuda3std3__48in_placeE)
_ZN79_INTERNAL_7a85c845_43_flash_fwd_split_hdim256_fp16_causal_sm80_cu_6987f922_28684cuda3std3__48in_placeE:
	.zero		1
	.type		_ZN79_INTERNAL_7a85c845_43_flash_fwd_split_hdim256_fp16_causal_sm80_cu_6987f922_28684cuda3std6ranges3__45__cpo9iter_moveE,@object
	.size		_ZN79_INTERNAL_7a85c845_43_flash_fwd_split_hdim256_fp16_causal_sm80_cu_6987f922_28684cuda3std6ranges3__45__cpo9iter_moveE,(_ZN79_INTERNAL_7a85c845_43_flash_fwd_split_hdim256_fp16_causal_sm80_cu_6987f922_28684cuda3std3__45__cpo5beginE - _ZN79_INTERNAL_7a85c845_43_flash_fwd_split_hdim256_fp16_causal_sm80_cu_6987f922_28684cuda3std6ranges3__45__cpo9iter_moveE)
_ZN79_INTERNAL_7a85c845_43_flash_fwd_split_hdim256_fp16_causal_sm80_cu_6987f922_28684cuda3std6ranges3__45__cpo9iter_moveE:
	.zero		1
	.type		_ZN79_INTERNAL_7a85c845_43_flash_fwd_split_hdim256_fp16_causal_sm80_cu_6987f922_28684cuda3std3__45__cpo5beginE,@object
	.size		_ZN79_INTERNAL_7a85c845_43_flash_fwd_split_hdim256_fp16_causal_sm80_cu_6987f922_28684cuda3std3__45__cpo5beginE,(_ZN79_INTERNAL_7a85c845_43_flash_fwd_split_hdim256_fp16_causal_sm80_cu_6987f922_28684cuda3std3__481_GLOBAL__N__7a85c845_43_flash_fwd_split_hdim256_fp16_causal_sm80_cu_6987f922_28686ignoreE - _ZN79_INTERNAL_7a85c845_43_flash_fwd_split_hdim256_fp16_causal_sm80_cu_6987f922_28684cuda3std3__45__cpo5beginE)
_ZN79_INTERNAL_7a85c845_43_flash_fwd_split_hdim256_fp16_causal_sm80_cu_6987f922_28684cuda3std3__45__cpo5beginE:
	.zero		1
	.type		_ZN79_INTERNAL_7a85c845_43_flash_fwd_split_hdim256_fp16_causal_sm80_cu_6987f922_28684cuda3std3__481_GLOBAL__N__7a85c845_43_flash_fwd_split_hdim256_fp16_causal_sm80_cu_6987f922_28686ignoreE,@object
	.size		_ZN79_INTERNAL_7a85c845_43_flash_fwd_split_hdim256_fp16_causal_sm80_cu_6987f922_28684cuda3std3__481_GLOBAL__N__7a85c845_43_flash_fwd_split_hdim256_fp16_causal_sm80_cu_6987f922_28686ignoreE,(_ZN79_INTERNAL_7a85c845_43_flash_fwd_split_hdim256_fp16_causal_sm80_cu_6987f922_28684cute7productE - _ZN79_INTERNAL_7a85c845_43_flash_fwd_split_hdim256_fp16_causal_sm80_cu_6987f922_28684cuda3std3__481_GLOBAL__N__7a85c845_43_flash_fwd_split_hdim256_fp16_causal_sm80_cu_6987f922_28686ignoreE)
_ZN79_INTERNAL_7a85c845_43_flash_fwd_split_hdim256_fp16_causal_sm80_cu_6987f922_28684cuda3std3__481_GLOBAL__N__7a85c845_43_flash_fwd_split_hdim256_fp16_causal_sm80_cu_6987f922_28686ignoreE:
	.zero		1
	.type		_ZN79_INTERNAL_7a85c845_43_flash_fwd_split_hdim256_fp16_causal_sm80_cu_6987f922_28684cute7productE,@object
	.size		_ZN79_INTERNAL_7a85c845_43_flash_fwd_split_hdim256_fp16_causal_sm80_cu_6987f922_28684cute7productE,(_ZN79_INTERNAL_7a85c845_43_flash_fwd_split_hdim256_fp16_causal_sm80_cu_6987f922_28684cuda3std3__45__cpo3endE - _ZN79_INTERNAL_7a85c845_43_flash_fwd_split_hdim256_fp16_causal_sm80_cu_6987f922_28684cute7productE)
_ZN79_INTERNAL_7a85c845_43_flash_fwd_split_hdim256_fp16_causal_sm80_cu_6987f922_28684cute7productE:
	.zero		1
	.type		_ZN79_INTERNAL_7a85c845_43_flash_fwd_split_hdim256_fp16_causal_sm80_cu_6987f922_28684cuda3std3__45__cpo3endE,@object
	.size		_ZN79_INTERNAL_7a85c845_43_flash_fwd_split_hdim256_fp16_causal_sm80_cu_6987f922_28684cuda3std3__45__cpo3endE,(_ZN79_INTERNAL_7a85c845_43_flash_fwd_split_hdim256_fp16_causal_sm80_cu_6987f922_28684cuda3std3__419piecewise_constructE - _ZN79_INTERNAL_7a85c845_43_flash_fwd_split_hdim256_fp16_causal_sm80_cu_6987f922_28684cuda3std3__45__cpo3endE)
_ZN79_INTERNAL_7a85c845_43_flash_fwd_split_hdim256_fp16_causal_sm80_cu_6987f922_28684cuda3std3__45__cpo3endE:
	.zero		1
	.type		_ZN79_INTERNAL_7a85c845_43_flash_fwd_split_hdim256_fp16_causal_sm80_cu_6987f922_28684cuda3std3__419piecewise_constructE,@object
	.size		_ZN79_INTERNAL_7a85c845_43_flash_fwd_split_hdim256_fp16_causal_sm80_cu_6987f922_28684cuda3std3__419piecewise_constructE,(_ZN79_INTERNAL_7a85c845_43_flash_fwd_split_hdim256_fp16_causal_sm80_cu_6987f922_28684cuda3std3__45__cpo4cendE - _ZN79_INTERNAL_7a85c845_43_flash_fwd_split_hdim256_fp16_causal_sm80_cu_6987f922_28684cuda3std3__419piecewise_constructE)
_ZN79_INTERNAL_7a85c845_43_flash_fwd_split_hdim256_fp16_causal_sm80_cu_6987f922_28684cuda3std3__419piecewise_constructE:
	.zero		1
	.type		_ZN79_INTERNAL_7a85c845_43_flash_fwd_split_hdim256_fp16_causal_sm80_cu_6987f922_28684cuda3std3__45__cpo4cendE,@object
	.size		_ZN79_INTERNAL_7a85c845_43_flash_fwd_split_hdim256_fp16_causal_sm80_cu_6987f922_28684cuda3std3__45__cpo4cendE,(_ZN79_INTERNAL_7a85c845_43_flash_fwd_split_hdim256_fp16_causal_sm80_cu_6987f922_28684cuda3std6ranges3__45__cpo4swapE - _ZN79_INTERNAL_7a85c845_43_flash_fwd_split_hdim256_fp16_causal_sm80_cu_6987f922_28684cuda3std3__45__cpo4cendE)
_ZN79_INTERNAL_7a85c845_43_flash_fwd_split_hdim256_fp16_causal_sm80_cu_6987f922_28684cuda3std3__45__cpo4cendE:
	.zero		1
	.type		_ZN79_INTERNAL_7a85c845_43_flash_fwd_split_hdim256_fp16_causal_sm80_cu_6987f922_28684cuda3std6ranges3__45__cpo4swapE,@object
	.size		_ZN79_INTERNAL_7a85c845_43_flash_fwd_split_hdim256_fp16_causal_sm80_cu_6987f922_28684cuda3std6ranges3__45__cpo4swapE,(.L_7 - _ZN79_INTERNAL_7a85c845_43_flash_fwd_split_hdim256_fp16_causal_sm80_cu_6987f922_28684cuda3std6ranges3__45__cpo4swapE)
_ZN79_INTERNAL_7a85c845_43_flash_fwd_split_hdim256_fp16_causal_sm80_cu_6987f922_28684cuda3std6ranges3__45__cpo4swapE:
	.zero		1
.L_7:


//--------------------- .nv.shared._ZN5flash32flash_fwd_splitkv_combine_kernelI23Flash_fwd_kernel_traitsILi256ELi64ELi64ELi4ELb0ELb0EN7cutlass6half_tE19Flash_kernel_traitsILi256ELi64ELi64ELi4ES3_EELi4ELi6ELb0EEEvNS_16Flash_fwd_paramsE --------------------------
	.section	.nv.shared._ZN5flash32flash_fwd_splitkv_combine_kernelI23Flash_fwd_kernel_traitsILi256ELi64ELi64ELi4ELb0ELb0EN7cutlass6half_tE19Flash_kernel_traitsILi256ELi64ELi64ELi4ES3_EELi4ELi6ELb0EEEvNS_16Flash_fwd_paramsE,"aw",@nobits
	.sectionflags	@""
	.align	16
.nv.shared._ZN5flash32flash_fwd_splitkv_combine_kernelI23Flash_fwd_kernel_traitsILi256ELi64ELi64ELi4ELb0ELb0EN7cutlass6half_tE19Flash_kernel_traitsILi256ELi64ELi64ELi4ES3_EELi4ELi6ELb0EEEvNS_16Flash_fwd_paramsE:
	.zero		2304


//--------------------- .nv.shared._ZN5flash32flash_fwd_splitkv_combine_kernelI23Flash_fwd_kernel_traitsILi256ELi64ELi64ELi4ELb0ELb0EN7cutlass6half_tE19Flash_kernel_traitsILi256ELi64ELi64ELi4ES3_EELi4ELi5ELb0EEEvNS_16Flash_fwd_paramsE --------------------------
	.section	.nv.shared._ZN5flash32flash_fwd_splitkv_combine_kernelI23Flash_fwd_kernel_traitsILi256ELi64ELi64ELi4ELb0ELb0EN7cutlass6half_tE19Flash_kernel_traitsILi256ELi64ELi64ELi4ES3_EELi4ELi5ELb0EEEvNS_16Flash_fwd_paramsE,"aw",@nobits
	.sectionflags	@""
	.align	16
.nv.shared._ZN5flash32flash_fwd_splitkv_combine_kernelI23Flash_fwd_kernel_traitsILi256ELi64ELi64ELi4ELb0ELb0EN7cutlass6half_tE19Flash_kernel_traitsILi256ELi64ELi64ELi4ES3_EELi4ELi5ELb0EEEvNS_16Flash_fwd_paramsE:
	.zero		1664


//--------------------- .nv.shared._ZN5flash32flash_fwd_splitkv_combine_kernelI23Flash_fwd_kernel_traitsILi256ELi64ELi64ELi4ELb0ELb0EN7cutlass6half_tE19Flash_kernel_traitsILi256ELi64ELi64ELi4ES3_EELi4ELi4ELb0EEEvNS_16Flash_fwd_paramsE --------------------------
	.section	.nv.shared._ZN5flash32flash_fwd_splitkv_combine_kernelI23Flash_fwd_kernel_traitsILi256ELi64ELi64ELi4ELb0ELb0EN7cutlass6half_tE19Flash_kernel_traitsILi256ELi64ELi64ELi4ES3_EELi4ELi4ELb0EEEvNS_16Flash_fwd_paramsE,"aw",@nobits
	.sectionflags	@""
	.align	16
.nv.shared._ZN5flash32flash_fwd_splitkv_combine_kernelI23Flash_fwd_kernel_traitsILi256ELi64ELi64ELi4ELb0ELb0EN7cutlass6half_tE19Flash_kernel_traitsILi256ELi64ELi64ELi4ES3_EELi4ELi4ELb0EEEvNS_16Flash_fwd_paramsE:
	.zero		1344


//--------------------- .nv.shared._ZN5flash32flash_fwd_splitkv_combine_kernelI23Flash_fwd_kernel_traitsILi256ELi64ELi64ELi4ELb0ELb0EN7cutlass6half_tE19Flash_kernel_traitsILi256ELi64ELi64ELi4ES3_EELi4ELi3ELb0EEEvNS_16Flash_fwd_paramsE --------------------------
	.section	.nv.shared._ZN5flash32flash_fwd_splitkv_combine_kernelI23Flash_fwd_kernel_traitsILi256ELi64ELi64ELi4ELb0ELb0EN7cutlass6half_tE19Flash_kernel_traitsILi256ELi64ELi64ELi4ES3_EELi4ELi3ELb0EEEvNS_16Flash_fwd_paramsE,"aw",@nobits
	.sectionflags	@""
	.align	16
.nv.shared._ZN5flash32flash_fwd_splitkv_combine_kernelI23Flash_fwd_kernel_traitsILi256ELi64ELi64ELi4ELb0ELb0EN7cutlass6half_tE19Flash_kernel_traitsILi256ELi64ELi64ELi4ES3_EELi4ELi3ELb0EEEvNS_16Flash_fwd_paramsE:
	.zero		1184


//--------------------- .nv.shared._ZN5flash32flash_fwd_splitkv_combine_kernelI23Flash_fwd_kernel_traitsILi256ELi64ELi64ELi4ELb0ELb0EN7cutlass6half_tE19Flash_kernel_traitsILi256ELi64ELi64ELi4ES3_EELi4ELi2ELb0EEEvNS_16Flash_fwd_paramsE --------------------------
	.section	.nv.shared._ZN5flash32flash_fwd_splitkv_combine_kernelI23Flash_fwd_kernel_traitsILi256ELi64ELi64ELi4ELb0ELb0EN7cutlass6half_tE19Flash_kernel_traitsILi256ELi64ELi64ELi4ES3_EELi4ELi2ELb0EEEvNS_16Flash_fwd_paramsE,"aw",@nobits
	.sectionflags	@""
	.align	16
.nv.shared._ZN5flash32flash_fwd_splitkv_combine_kernelI23Flash_fwd_kernel_traitsILi256ELi64ELi64ELi4ELb0ELb0EN7cutlass6half_tE19Flash_kernel_traitsILi256ELi64ELi64ELi4ES3_EELi4ELi2ELb0EEEvNS_16Flash_fwd_paramsE:
	.zero		1104


//--------------------- .nv.shared._ZN5flash32flash_fwd_splitkv_combine_kernelI23Flash_fwd_kernel_traitsILi256ELi64ELi64ELi4ELb0ELb0EN7cutlass6half_tE19Flash_kernel_traitsILi256ELi64ELi64ELi4ES3_EELi4ELi1ELb0EEEvNS_16Flash_fwd_paramsE --------------------------
	.section	.nv.shared._ZN5flash32flash_fwd_splitkv_combine_kernelI23Flash_fwd_kernel_traitsILi256ELi64ELi64ELi4ELb0ELb0EN7cutlass6half_tE19Flash_kernel_traitsILi256ELi64ELi64ELi4ES3_EELi4ELi1ELb0EEEvNS_16Flash_fwd_paramsE,"aw",@nobits
	.sectionflags	@""
	.align	16
.nv.shared._ZN5flash32flash_fwd_splitkv_combine_kernelI23Flash_fwd_kernel_traitsILi256ELi64ELi64ELi4ELb0ELb0EN7cutlass6half_tE19Flash_kernel_traitsILi256ELi64ELi64ELi4ES3_EELi4ELi1ELb0EEEvNS_16Flash_fwd_paramsE:
	.zero		1072


//--------------------- .nv.shared._ZN5flash32flash_fwd_splitkv_combine_kernelI23Flash_fwd_kernel_traitsILi256ELi64ELi64ELi4ELb0ELb0EN7cutlass6half_tE19Flash_kernel_traitsILi256ELi64ELi64ELi4ES3_EELi4ELi7ELb1EEEvNS_16Flash_fwd_paramsE --------------------------
	.section	.nv.shared._ZN5flash32flash_fwd_splitkv_combine_kernelI23Flash_fwd_kernel_traitsILi256ELi64ELi64ELi4ELb0ELb0EN7cutlass6half_tE19Flash_kernel_traitsILi256ELi64ELi64ELi4ES3_EELi4ELi7ELb1EEEvNS_16Flash_fwd_paramsE,"aw",@nobits
	.sectionflags	@""
	.align	16
.nv.shared._ZN5flash32flash_fwd_splitkv_combine_kernelI23Flash_fwd_kernel_traitsILi256ELi64ELi64ELi4ELb0ELb0EN7cutlass6half_tE19Flash_kernel_traitsILi256ELi64ELi64ELi4ES3_EELi4ELi7ELb1EEEvNS_16Flash_fwd_paramsE:
	.zero		3584


//--------------------- .nv.shared._ZN5flash32flash_fwd_splitkv_combine_kernelI23Flash_fwd_kernel_traitsILi256ELi64ELi64ELi4ELb0ELb0EN7cutlass6half_tE19Flash_kernel_traitsILi256ELi64ELi64ELi4ES3_EELi4ELi6ELb1EEEvNS_16Flash_fwd_paramsE --------------------------
	.section	.nv.shared._ZN5flash32flash_fwd_splitkv_combine_kernelI23Flash_fwd_kernel_traitsILi256ELi64ELi64ELi4ELb0ELb0EN7cutlass6half_tE19Flash_kernel_traitsILi256ELi64ELi64ELi4ES3_EELi4ELi6ELb1EEEvNS_16Flash_fwd_paramsE,"aw",@nobits
	.sectionflags	@""
	.align	16
.nv.shared._ZN5flash32flash_fwd_splitkv_combine_kernelI23Flash_fwd_kernel_traitsILi256ELi64ELi64ELi4ELb0ELb0EN7cutlass6half_tE19Flash_kernel_traitsILi256ELi64ELi64ELi4ES3_EELi4ELi6ELb1EEEvNS_16Flash_fwd_paramsE:
	.zero		2304


//--------------------- .nv.shared._ZN5flash32flash_fwd_splitkv_combine_kernelI23Flash_fwd_kernel_traitsILi256ELi64ELi64ELi4ELb0ELb0EN7cutlass6half_tE19Flash_kernel_traitsILi256ELi64ELi64ELi4ES3_EELi4ELi5ELb1EEEvNS_16Flash_fwd_paramsE --------------------------
	.section	.nv.shared._ZN5flash32flash_fwd_splitkv_combine_kernelI23Flash_fwd_kernel_traitsILi256ELi64ELi64ELi4ELb0ELb0EN7cutlass6half_tE19Flash_kernel_traitsILi256ELi64ELi64ELi4ES3_EELi4ELi5ELb1EEEvNS_16Flash_fwd_paramsE,"aw",@nobits
	.sectionflags	@""
	.align	16
.nv.shared._ZN5flash32flash_fwd_splitkv_combine_kernelI23Flash_fwd_kernel_traitsILi256ELi64ELi64ELi4ELb0ELb0EN7cutlass6half_tE19Flash_kernel_traitsILi256ELi64ELi64ELi4ES3_EELi4ELi5ELb1EEEvNS_16Flash_fwd_paramsE:
	.zero		1664


//--------------------- .nv.shared._ZN5flash32flash_fwd_splitkv_combine_kernelI23Flash_fwd_kernel_traitsILi256ELi64ELi64ELi4ELb0ELb0EN7cutlass6half_tE19Flash_kernel_traitsILi256ELi64ELi64ELi4ES3_EELi4ELi4ELb1EEEvNS_16Flash_fwd_paramsE --------------------------
	.section	.nv.shared._ZN5flash32flash_fwd_splitkv_combine_kernelI23Flash_fwd_kernel_traitsILi256ELi64ELi64ELi4ELb0ELb0EN7cutlass6half_tE19Flash_kernel_traitsILi256ELi64ELi64ELi4ES3_EELi4ELi4ELb1EEEvNS_16Flash_fwd_paramsE,"aw",@nobits
	.sectionflags	@""
	.align	16
.nv.shared._ZN5flash32flash_fwd_splitkv_combine_kernelI23Flash_fwd_kernel_traitsILi256ELi64ELi64ELi4ELb0ELb0EN7cutlass6half_tE19Flash_kernel_traitsILi256ELi64ELi64ELi4ES3_EELi4ELi4ELb1EEEvNS_16Flash_fwd_paramsE:
	.zero		1344


//--------------------- .nv.shared._ZN5flash32flash_fwd_splitkv_combine_kernelI23Flash_fwd_kernel_traitsILi256ELi64ELi64ELi4ELb0ELb0EN7cutlass6half_tE19Flash_kernel_traitsILi256ELi64ELi64ELi4ES3_EELi4ELi3ELb1EEEvNS_16Flash_fwd_paramsE --------------------------
	.section	.nv.shared._ZN5flash32flash_fwd_splitkv_combine_kernelI23Flash_fwd_kernel_traitsILi256ELi64ELi64ELi4ELb0ELb0EN7cutlass6half_tE19Flash_kernel_traitsILi256ELi64ELi64ELi4ES3_EELi4ELi3ELb1EEEvNS_16Flash_fwd_paramsE,"aw",@nobits
	.sectionflags	@""
	.align	16
.nv.shared._ZN5flash32flash_fwd_splitkv_combine_kernelI23Flash_fwd_kernel_traitsILi256ELi64ELi64ELi4ELb0ELb0EN7cutlass6half_tE19Flash_kernel_traitsILi256ELi64ELi64ELi4ES3_EELi4ELi3ELb1EEEvNS_16Flash_fwd_paramsE:
	.zero		1184


//--------------------- .nv.shared._ZN5flash32flash_fwd_splitkv_combine_kernelI23Flash_fwd_kernel_traitsILi256ELi64ELi64ELi4ELb0ELb0EN7cutlass6half_tE19Flash_kernel_traitsILi256ELi64ELi64ELi4ES3_EELi4ELi2ELb1EEEvNS_16Flash_fwd_paramsE --------------------------
	.section	.nv.shared._ZN5flash32flash_fwd_splitkv_combine_kernelI23Flash_fwd_kernel_traitsILi256ELi64ELi64ELi4ELb0ELb0EN7cutlass6half_tE19Flash_kernel_traitsILi256ELi64ELi64ELi4ES3_EELi4ELi2ELb1EEEvNS_16Flash_fwd_paramsE,"aw",@nobits
	.sectionflags	@""
	.align	16
.nv.shared._ZN5flash32flash_fwd_splitkv_combine_kernelI23Flash_fwd_kernel_traitsILi256ELi64ELi64ELi4ELb0ELb0EN7cutlass6half_tE19Flash_kernel_traitsILi256ELi64ELi64ELi4ES3_EELi4ELi2ELb1EEEvNS_16Flash_fwd_paramsE:
	.zero		1104


//--------------------- .nv.shared._ZN5flash32flash_fwd_splitkv_combine_kernelI23Flash_fwd_kernel_traitsILi256ELi64ELi64ELi4ELb0ELb0EN7cutlass6half_tE19Flash_kernel_traitsILi256ELi64ELi64ELi4ES3_EELi4ELi1ELb1EEEvNS_16Flash_fwd_paramsE --------------------------
	.section	.nv.shared._ZN5flash32flash_fwd_splitkv_combine_kernelI23Flash_fwd_kernel_traitsILi256ELi64ELi64ELi4ELb0ELb0EN7cutlass6half_tE19Flash_kernel_traitsILi256ELi64ELi64ELi4ES3_EELi4ELi1ELb1EEEvNS_16Flash_fwd_paramsE,"aw",@nobits
	.sectionflags	@""
	.align	16
.nv.shared._ZN5flash32flash_fwd_splitkv_combine_kernelI23Flash_fwd_kernel_traitsILi256ELi64ELi64ELi4ELb0ELb0EN7cutlass6half_tE19Flash_kernel_traitsILi256ELi64ELi64ELi4ES3_EELi4ELi1ELb1EEEvNS_16Flash_fwd_paramsE:
	.zero		1072


//--------------------- .nv.shared._ZN5flash24flash_fwd_splitkv_kernelI23Flash_fwd_kernel_traitsILi256ELi64ELi64ELi4ELb0ELb0EN7cutlass6half_tE19Flash_kernel_traitsILi256ELi64ELi64ELi4ES3_EELb1ELb0ELb0ELb0ELb0ELb0ELb0ELb0EEEvNS_16Flash_fwd_paramsE --------------------------
	.section	.nv.shared._ZN5flash24flash_fwd_splitkv_kernelI23Flash_fwd_kernel_traitsILi256ELi64ELi64ELi4ELb0ELb0EN7cutlass6half_tE19Flash_kernel_traitsILi256ELi64ELi64ELi4ES3_EELb1ELb0ELb0ELb0ELb0ELb0ELb0ELb0EEEvNS_16Flash_fwd_paramsE,"aw",@nobits
	.sectionflags	@""
	.align	16
	.zero		1024


//--------------------- .nv.shared._ZN5flash24flash_fwd_splitkv_kernelI23Flash_fwd_kernel_traitsILi256ELi64ELi64ELi4ELb0ELb0EN7cutlass6half_tE19Flash_kernel_traitsILi256ELi64ELi64ELi4ES3_EELb1ELb0ELb0ELb0ELb0ELb1ELb0ELb0EEEvNS_16Flash_fwd_paramsE --------------------------
	.section	.nv.shared._ZN5flash24flash_fwd_splitkv_kernelI23Flash_fwd_kernel_traitsILi256ELi64ELi64ELi4ELb0ELb0EN7cutlass6half_tE19Flash_kernel_traitsILi256ELi64ELi64ELi4ES3_EELb1ELb0ELb0ELb0ELb0ELb1ELb0ELb0EEEvNS_16Flash_fwd_paramsE,"aw",@nobits
	.sectionflags	@""
	.align	16
	.zero		1024


//--------------------- .nv.shared._ZN5flash24flash_fwd_splitkv_kernelI23Flash_fwd_kernel_traitsILi256ELi64ELi64ELi4ELb0ELb0EN7cutlass6half_tE19Flash_kernel_traitsILi256ELi64ELi64ELi4ES3_EELb1ELb0ELb0ELb0ELb0ELb0ELb0ELb1EEEvNS_16Flash_fwd_paramsE --------------------------
	.section	.nv.shared._ZN5flash24flash_fwd_splitkv_kernelI23Flash_fwd_kernel_traitsILi256ELi64ELi64ELi4ELb0ELb0EN7cutlass6half_tE19Flash_kernel_traitsILi256ELi64ELi64ELi4ES3_EELb1ELb0ELb0ELb0ELb0ELb0ELb0ELb1EEEvNS_16Flash_fwd_paramsE,"aw",@nobits
	.sectionflags	@""
	.align	16
	.zero		1024


//--------------------- .nv.shared._ZN5flash24flash_fwd_splitkv_kernelI23Flash_fwd_kernel_traitsILi256ELi64ELi64ELi4ELb0ELb0EN7cutlass6half_tE19Flash_kernel_traitsILi256ELi64ELi64ELi4ES3_EELb1ELb0ELb0ELb0ELb0ELb1ELb0ELb1EEEvNS_16Flash_fwd_paramsE --------------------------
	.section	.nv.shared._ZN5flash24flash_fwd_splitkv_kernelI23Flash_fwd_kernel_traitsILi256ELi64ELi64ELi4ELb0ELb0EN7cutlass6half_tE19Flash_kernel_traitsILi256ELi64ELi64ELi4ES3_EELb1ELb0ELb0ELb0ELb0ELb1ELb0ELb1EEEvNS_16Flash_fwd_paramsE,"aw",@nobits
	.sectionflags	@""
	.align	16
	.zero		1024


//--------------------- .nv.shared._ZN5flash24flash_fwd_splitkv_kernelI23Flash_fwd_kernel_traitsILi256ELi64ELi64ELi4ELb0ELb0EN7cutlass6half_tE19Flash_kernel_traitsILi256ELi64ELi64ELi4ES3_EELb1ELb0ELb0ELb0ELb0ELb0ELb1ELb0EEEvNS_16Flash_fwd_paramsE --------------------------
	.section	.nv.shared._ZN5flash24flash_fwd_splitkv_kernelI23Flash_fwd_kernel_traitsILi256ELi64ELi64ELi4ELb0ELb0EN7cutlass6half_tE19Flash_kernel_traitsILi256ELi64ELi64ELi4ES3_EELb1ELb0ELb0ELb0ELb0ELb0ELb1ELb0EEEvNS_16Flash_fwd_paramsE,"aw",@nobits
	.sectionflags	@""
	.align	16
	.zero		1024


//--------------------- .nv.shared._ZN5flash24flash_fwd_splitkv_kernelI23Flash_fwd_kernel_traitsILi256ELi64ELi64ELi4ELb0ELb0EN7cutlass6half_tE19Flash_kernel_traitsILi256ELi64ELi64ELi4ES3_EELb1ELb0ELb0ELb0ELb0ELb1ELb1ELb0EEEvNS_16Flash_fwd_paramsE --------------------------
	.section	.nv.shared._ZN5flash24flash_fwd_splitkv_kernelI23Flash_fwd_kernel_traitsILi256ELi64ELi64ELi4ELb0ELb0EN7cutlass6half_tE19Flash_kernel_traitsILi256ELi64ELi64ELi4ES3_EELb1ELb0ELb0ELb0ELb0ELb1ELb1ELb0EEEvNS_16Flash_fwd_paramsE,"aw",@nobits
	.sectionflags	@""
	.align	16
	.zero		1024


//--------------------- .nv.shared._ZN5flash24flash_fwd_splitkv_kernelI23Flash_fwd_kernel_traitsILi256ELi64ELi64ELi4ELb0ELb0EN7cutlass6half_tE19Flash_kernel_traitsILi256ELi64ELi64ELi4ES3_EELb1ELb0ELb0ELb0ELb0ELb0ELb1ELb1EEEvNS_16Flash_fwd_paramsE --------------------------
	.section	.nv.shared._ZN5flash24flash_fwd_splitkv_kernelI23Flash_fwd_kernel_traitsILi256ELi64ELi64ELi4ELb0ELb0EN7cutlass6half_tE19Flash_kernel_traitsILi256ELi64ELi64ELi4ES3_EELb1ELb0ELb0ELb0ELb0ELb0ELb1ELb1EEEvNS_16Flash_fwd_paramsE,"aw",@nobits
	.sectionflags	@""
	.align	16
	.zero		1024


//--------------------- .nv.shared._ZN5flash24flash_fwd_splitkv_kernelI23Flash_fwd_kernel_traitsILi256ELi64ELi64ELi4ELb0ELb0EN7cutlass6half_tE19Flash_kernel_traitsILi256ELi64ELi64ELi4ES3_EELb1ELb0ELb0ELb0ELb0ELb1ELb1ELb1EEEvNS_16Flash_fwd_paramsE --------------------------
	.section	.nv.shared._ZN5flash24flash_fwd_splitkv_kernelI23Flash_fwd_kernel_traitsILi256ELi64ELi64ELi4ELb0ELb0EN7cutlass6half_tE19Flash_kernel_traitsILi256ELi64ELi64ELi4ES3_EELb1ELb0ELb0ELb0ELb0ELb1ELb1ELb1EEEvNS_16Flash_fwd_paramsE,"aw",@nobits
	.sectionflags	@""
	.align	16
	.zero		1024


//--------------------- .nv.shared._ZN5flash24flash_fwd_splitkv_kernelI23Flash_fwd_kernel_traitsILi256ELi64ELi64ELi4ELb0ELb0EN7cutlass6half_tE19Flash_kernel_traitsILi256ELi64ELi64ELi4ES3_EELb1ELb0ELb0ELb0ELb1ELb0ELb0ELb0EEEvNS_16Flash_fwd_paramsE --------------------------
	.section	.nv.shared._ZN5flash24flash_fwd_splitkv_kernelI23Flash_fwd_kernel_traitsILi256ELi64ELi64ELi4ELb0ELb0EN7cutlass6half_tE19Flash_kernel_traitsILi256ELi64ELi64ELi4ES3_EELb1ELb0ELb0ELb0ELb1ELb0ELb0ELb0EEEvNS_16Flash_fwd_paramsE,"aw",@nobits
	.sectionflags	@""
	.align	16
	.zero		1024


//--------------------- .nv.shared._ZN5flash24flash_fwd_splitkv_kernelI23Flash_fwd_kernel_traitsILi256ELi64ELi64ELi4ELb0ELb0EN7cutlass6half_tE19Flash_kernel_traitsILi256ELi64ELi64ELi4ES3_EELb1ELb0ELb0ELb0ELb1ELb1ELb0ELb0EEEvNS_16Flash_fwd_paramsE --------------------------
	.section	.nv.shared._ZN5flash24flash_fwd_splitkv_kernelI23Flash_fwd_kernel_traitsILi256ELi64ELi64ELi4ELb0ELb0EN7cutlass6half_tE19Flash_kernel_traitsILi256ELi64ELi64ELi4ES3_EELb1ELb0ELb0ELb0ELb1ELb1ELb0ELb0EEEvNS_16Flash_fwd_paramsE,"aw",@nobits
	.sectionflags	@""
	.align	16
	.zero		1024


//--------------------- .nv.shared._ZN5flash24flash_fwd_splitkv_kernelI23Flash_fwd_kernel_traitsILi256ELi64ELi64ELi4ELb0ELb0EN7cutlass6half_tE19Flash_kernel_traitsILi256ELi64ELi64ELi4ES3_EELb1ELb0ELb1ELb0ELb0ELb0ELb0ELb0EEEvNS_16Flash_fwd_paramsE --------------------------
	.section	.nv.shared._ZN5flash24flash_fwd_splitkv_kernelI23Flash_fwd_kernel_traitsILi256ELi64ELi64ELi4ELb0ELb0EN7cutlass6half_tE19Flash_kernel_traitsILi256ELi64ELi64ELi4ES3_EELb1ELb0ELb1ELb0ELb0ELb0ELb0ELb0EEEvNS_16Flash_fwd_paramsE,"aw",@nobits
	.sectionflags	@""
	.align	16
	.zero		1024


//--------------------- .nv.shared._ZN5flash24flash_fwd_splitkv_kernelI23Flash_fwd_kernel_traitsILi256ELi64ELi64ELi4ELb0ELb0EN7cutlass6half_tE19Flash_kernel_traitsILi256ELi64ELi64ELi4ES3_EELb1ELb0ELb1ELb0ELb0ELb1ELb0ELb0EEEvNS_16Flash_fwd_paramsE --------------------------
	.section	.nv.shared._ZN5flash24flash_fwd_splitkv_kernelI23Flash_fwd_kernel_traitsILi256ELi64ELi64ELi4ELb0ELb0EN7cutlass6half_tE19Flash_kernel_traitsILi256ELi64ELi64ELi4ES3_EELb1ELb0ELb1ELb0ELb0ELb1ELb0ELb0EEEvNS_16Flash_fwd_paramsE,"aw",@nobits
	.sectionflags	@""
	.align	16
	.zero		1024


//--------------------- .nv.shared._ZN5flash24flash_fwd_splitkv_kernelI23Flash_fwd_kernel_traitsILi256ELi64ELi64ELi4ELb0ELb0EN7cutlass6half_tE19Flash_kernel_traitsILi256ELi64ELi64ELi4ES3_EELb1ELb0ELb0ELb0ELb1ELb0ELb0ELb1EEEvNS_16Flash_fwd_paramsE --------------------------
	.section	.nv.shared._ZN5flash24flash_fwd_splitkv_kernelI23Flash_fwd_kernel_traitsILi256ELi64ELi64ELi4ELb0ELb0EN7cutlass6half_tE19Flash_kernel_traitsILi256ELi64ELi64ELi4ES3_EELb1ELb0ELb0ELb0ELb1ELb0ELb0ELb1EEEvNS_16Flash_fwd_paramsE,"aw",@nobits
	.sectionflags	@""
	.align	16
	.zero		1024


//--------------------- .nv.shared._ZN5flash24flash_fwd_splitkv_kernelI23Flash_fwd_kernel_traitsILi256ELi64ELi64ELi4ELb0ELb0EN7cutlass6half_tE19Flash_kernel_traitsILi256ELi64ELi64ELi4ES3_EELb1ELb0ELb0ELb0ELb1ELb1ELb0ELb1EEEvNS_16Flash_fwd_paramsE --------------------------
	.section	.nv.shared._ZN5flash24flash_fwd_splitkv_kernelI23Flash_fwd_kernel_traitsILi256ELi64ELi64ELi4ELb0ELb0EN7cutlass6half_tE19Flash_kernel_traitsILi256ELi64ELi64ELi4ES3_EELb1ELb0ELb0ELb0ELb1ELb1ELb0ELb1EEEvNS_16Flash_fwd_paramsE,"aw",@nobits
	.sectionflags	@""
	.align	16
	.zero		1024


//--------------------- .nv.shared._ZN5flash24flash_fwd_splitkv_kernelI23Flash_fwd_kernel_traitsILi256ELi64ELi64ELi4ELb0ELb0EN7cutlass6half_tE19Flash_kernel_traitsILi256ELi64ELi64ELi4ES3_EELb1ELb0ELb1ELb0ELb0ELb0ELb0ELb1EEEvNS_16Flash_fwd_paramsE --------------------------
	.section	.nv.shared._ZN5flash24flash_fwd_splitkv_kernelI23Flash_fwd_kernel_traitsILi256ELi64ELi64ELi4ELb0ELb0EN7cutlass6half_tE19Flash_kernel_traitsILi256ELi64ELi64ELi4ES3_EELb1ELb0ELb1ELb0ELb0ELb0ELb0ELb1EEEvNS_16Flash_fwd_paramsE,"aw",@nobits
	.sectionflags	@""
	.align	16
	.zero		1024


//--------------------- .nv.shared._ZN5flash24flash_fwd_splitkv_kernelI23Flash_fwd_kernel_traitsILi256ELi64ELi64ELi4ELb0ELb0EN7cutlass6half_tE19Flash_kernel_traitsILi256ELi64ELi64ELi4ES3_EELb1ELb0ELb1ELb0ELb0ELb1ELb0ELb1EEEvNS_16Flash_fwd_paramsE --------------------------
	.section	.nv.shared._ZN5flash24flash_fwd_splitkv_kernelI23Flash_fwd_kernel_traitsILi256ELi64ELi64ELi4ELb0ELb0EN7cutlass6half_tE19Flash_kernel_traitsILi256ELi64ELi64ELi4ES3_EELb1ELb0ELb1ELb0ELb0ELb1ELb0ELb1EEEvNS_16Flash_fwd_paramsE,"aw",@nobits
	.sectionflags	@""
	.align	16
	.zero		1024


//--------------------- .nv.shared._ZN5flash24flash_fwd_splitkv_kernelI23Flash_fwd_kernel_traitsILi256ELi64ELi64ELi4ELb0ELb0EN7cutlass6half_tE19Flash_kernel_traitsILi256ELi64ELi64ELi4ES3_EELb1ELb0ELb0ELb0ELb1ELb0ELb1ELb0EEEvNS_16Flash_fwd_paramsE --------------------------
	.section	.nv.shared._ZN5flash24flash_fwd_splitkv_kernelI23Flash_fwd_kernel_traitsILi256ELi64ELi64ELi4ELb0ELb0EN7cutlass6half_tE19Flash_kernel_traitsILi256ELi64ELi64ELi4ES3_EELb1ELb0ELb0ELb0ELb1ELb0ELb1ELb0EEEvNS_16Flash_fwd_paramsE,"aw",@nobits
	.sectionflags	@""
	.align	16
	.zero		1024


//--------------------- .nv.shared._ZN5flash24flash_fwd_splitkv_kernelI23Flash_fwd_kernel_traitsILi256ELi64ELi64ELi4ELb0ELb0EN7cutlass6half_tE19Flash_kernel_traitsILi256ELi64ELi64ELi4ES3_EELb1ELb0ELb0ELb0ELb1ELb1ELb1ELb0EEEvNS_16Flash_fwd_paramsE --------------------------
	.section	.nv.shared._ZN5flash24flash_fwd_splitkv_kernelI23Flash_fwd_kernel_traitsILi256ELi64ELi64ELi4ELb0ELb0EN7cutlass6half_tE19Flash_kernel_traitsILi256ELi64ELi64ELi4ES3_EELb1ELb0ELb0ELb0ELb1ELb1ELb1ELb0EEEvNS_16Flash_fwd_paramsE,"aw",@nobits
	.sectionflags	@""
	.align	16
	.zero		1024


//--------------------- .nv.shared._ZN5flash24flash_fwd_splitkv_kernelI23Flash_fwd_kernel_traitsILi256ELi64ELi64ELi4ELb0ELb0EN7cutlass6half_tE19Flash_kernel_traitsILi256ELi64ELi64ELi4ES3_EELb1ELb0ELb1ELb0ELb0ELb0ELb1ELb0EEEvNS_16Flash_fwd_paramsE --------------------------
	.section	.nv.shared._ZN5flash24flash_fwd_splitkv_kernelI23Flash_fwd_kernel_traitsILi256ELi64ELi64ELi4ELb0ELb0EN7cutlass6half_tE19Flash_kernel_traitsILi256ELi64ELi64ELi4ES3_EELb1ELb0ELb1ELb0ELb0ELb0ELb1ELb0EEEvNS_16Flash_fwd_paramsE,"aw",@nobits
	.sectionflags	@""
	.align	16
	.zero		1024


//--------------------- .nv.shared._ZN5flash24flash_fwd_splitkv_kernelI23Flash_fwd_kernel_traitsILi256ELi64ELi64ELi4ELb0ELb0EN7cutlass6half_tE19Flash_kernel_traitsILi256ELi64ELi64ELi4ES3_EELb1ELb0ELb1ELb0ELb0ELb1ELb1ELb0EEEvNS_16Flash_fwd_paramsE --------------------------
	.section	.nv.shared._ZN5flash24flash_fwd_splitkv_kernelI23Flash_fwd_kernel_traitsILi256ELi64ELi64ELi4ELb0ELb0EN7cutlass6half_tE19Flash_kernel_traitsILi256ELi64ELi64ELi4ES3_EELb1ELb0ELb1ELb0ELb0ELb1ELb1ELb0EEEvNS_16Flash_fwd_paramsE,"aw",@nobits
	.sectionflags	@""
	.align	16
	.zero		1024


//--------------------- .nv.shared._ZN5flash24flash_fwd_splitkv_kernelI23Flash_fwd_kernel_traitsILi256ELi64ELi64ELi4ELb0ELb0EN7cutlass6half_tE19Flash_kernel_traitsILi256ELi64ELi64ELi4ES3_EELb1ELb0ELb0ELb0ELb1ELb0ELb1ELb1EEEvNS_16Flash_fwd_paramsE --------------------------
	.section	.nv.shared._ZN5flash24flash_fwd_splitkv_kernelI23Flash_fwd_kernel_traitsILi256ELi64ELi64ELi4ELb0ELb0EN7cutlass6half_tE19Flash_kernel_traitsILi256ELi64ELi64ELi4ES3_EELb1ELb0ELb0ELb0ELb1ELb0ELb1ELb1EEEvNS_16Flash_fwd_paramsE,"aw",@nobits
	.sectionflags	@""
	.align	16
	.zero		1024


//--------------------- .nv.shared._ZN5flash24flash_fwd_splitkv_kernelI23Flash_fwd_kernel_traitsILi256ELi64ELi64ELi4ELb0ELb0EN7cutlass6half_tE19Flash_kernel_traitsILi256ELi64ELi64ELi4ES3_EELb1ELb0ELb0ELb0ELb1ELb1ELb1ELb1EEEvNS_16Flash_fwd_paramsE --------------------------
	.section	.nv.shared._ZN5flash24flash_fwd_splitkv_kernelI23Flash_fwd_kernel_traitsILi256ELi64ELi64ELi4ELb0ELb0EN7cutlass6half_tE19Flash_kernel_traitsILi256ELi64ELi64ELi4ES3_EELb1ELb0ELb0ELb0ELb1ELb1ELb1ELb1EEEvNS_16Flash_fwd_paramsE,"aw",@nobits
	.sectionflags	@""
	.align	16
	.zero		1024


//--------------------- .nv.shared._ZN5flash24flash_fwd_splitkv_kernelI23Flash_fwd_kernel_traitsILi256ELi64ELi64ELi4ELb0ELb0EN7cutlass6half_tE19Flash_kernel_traitsILi256ELi64ELi64ELi4ES3_EELb1ELb0ELb1ELb0ELb0ELb0ELb1ELb1EEEvNS_16Flash_fwd_paramsE --------------------------
	.section	.nv.shared._ZN5flash24flash_fwd_splitkv_kernelI23Flash_fwd_kernel_traitsILi256ELi64ELi64ELi4ELb0ELb0EN7cutlass6half_tE19Flash_kernel_traitsILi256ELi64ELi64ELi4ES3_EELb1ELb0ELb1ELb0ELb0ELb0ELb1ELb1EEEvNS_16Flash_fwd_paramsE,"aw",@nobits
	.sectionflags	@""
	.align	16
	.zero		1024


//--------------------- .nv.shared._ZN5flash24flash_fwd_splitkv_kernelI23Flash_fwd_kernel_traitsILi256ELi64ELi64ELi4ELb0ELb0EN7cutlass6half_tE19Flash_kernel_traitsILi256ELi64ELi64ELi4ES3_EELb1ELb0ELb1ELb0ELb0ELb1ELb1ELb1EEEvNS_16Flash_fwd_paramsE --------------------------
	.section	.nv.shared._ZN5flash24flash_fwd_splitkv_kernelI23Flash_fwd_kernel_traitsILi256ELi64ELi64ELi4ELb0ELb0EN7cutlass6half_tE19Flash_kernel_traitsILi256ELi64ELi64ELi4ES3_EELb1ELb0ELb1ELb0ELb0ELb1ELb1ELb1EEEvNS_16Flash_fwd_paramsE,"aw",@nobits
	.sectionflags	@""
	.align	16
	.zero		1024


//--------------------- .nv.constant0._ZN5flash32flash_fwd_splitkv_combine_kernelI23Flash_fwd_kernel_traitsILi256ELi64ELi64ELi4ELb0ELb0EN7cutlass6half_tE19Flash_kernel_traitsILi256ELi64ELi64ELi4ES3_EELi4ELi7ELb0EEEvNS_16Flash_fwd_paramsE --------------------------
	.section	.nv.constant0._ZN5flash32flash_fwd_splitkv_combine_kernelI23Flash_fwd_kernel_traitsILi256ELi64ELi64ELi4ELb0ELb0EN7cutlass6half_tE19Flash_kernel_traitsILi256ELi64ELi64ELi4ES3_EELi4ELi7ELb0EEEvNS_16Flash_fwd_paramsE,"a",@progbits
	.sectionflags	@""
	.align	4
.nv.constant0._ZN5flash32flash_fwd_splitkv_combine_kernelI23Flash_fwd_kernel_traitsILi256ELi64ELi64ELi4ELb0ELb0EN7cutlass6half_tE19Flash_kernel_traitsILi256ELi64ELi64ELi4ES3_EELi4ELi7ELb0EEEvNS_16Flash_fwd_paramsE:
	.zero		1360


//--------------------- .nv.constant0._ZN5flash32flash_fwd_splitkv_combine_kernelI23Flash_fwd_kernel_traitsILi256ELi64ELi64ELi4ELb0ELb0EN7cutlass6half_tE19Flash_kernel_traitsILi256ELi64ELi64ELi4ES3_EELi4ELi6ELb0EEEvNS_16Flash_fwd_paramsE --------------------------
	.section	.nv.constant0._ZN5flash32flash_fwd_splitkv_combine_kernelI23Flash_fwd_kernel_traitsILi256ELi64ELi64ELi4ELb0ELb0EN7cutlass6half_tE19Flash_kernel_traitsILi256ELi64ELi64ELi4ES3_EELi4ELi6ELb0EEEvNS_16Flash_fwd_paramsE,"a",@progbits
	.sectionflags	@""
	.align	4
.nv.constant0._ZN5flash32flash_fwd_splitkv_combine_kernelI23Flash_fwd_kernel_traitsILi256ELi64ELi64ELi4ELb0ELb0EN7cutlass6half_tE19Flash_kernel_traitsILi256ELi64ELi64ELi4ES3_EELi4ELi6ELb0EEEvNS_16Flash_fwd_paramsE:
	.zero		1360


//--------------------- .nv.constant0._ZN5flash32flash_fwd_splitkv_combine_kernelI23Flash_fwd_kernel_traitsILi256ELi64ELi64ELi4ELb0ELb0EN7cutlass6half_tE19Flash_kernel_traitsILi256ELi64ELi64ELi4ES3_EELi4ELi5ELb0EEEvNS_16Flash_fwd_paramsE --------------------------
	.section	.nv.constant0._ZN5flash32flash_fwd_splitkv_combine_kernelI23Flash_fwd_kernel_traitsILi256ELi64ELi64ELi4ELb0ELb0EN7cutlass6half_tE19Flash_kernel_traitsILi256ELi64ELi64ELi4ES3_EELi4ELi5ELb0EEEvNS_16Flash_fwd_paramsE,"a",@progbits
	.sectionflags	@""
	.align	4
.nv.constant0._ZN5flash32flash_fwd_splitkv_combine_kernelI23Flash_fwd_kernel_traitsILi256ELi64ELi64ELi4ELb0ELb0EN7cutlass6half_tE19Flash_kernel_traitsILi256ELi64ELi64ELi4ES3_EELi4ELi5ELb0EEEvNS_16Flash_fwd_paramsE:
	.zero		1360


//--------------------- .nv.constant0._ZN5flash32flash_fwd_splitkv_combine_kernelI23Flash_fwd_kernel_traitsILi256ELi64ELi64ELi4ELb0ELb0EN7cutlass6half_tE19Flash_kernel_traitsILi256ELi64ELi64ELi4ES3_EELi4ELi4ELb0EEEvNS_16Flash_fwd_paramsE --------------------------
	.section	.nv.constant0._ZN5flash32flash_fwd_splitkv_combine_kernelI23Flash_fwd_kernel_traitsILi256ELi64ELi64ELi4ELb0ELb0EN7cutlass6half_tE19Flash_kernel_traitsILi256ELi64ELi64ELi4ES3_EELi4ELi4ELb0EEEvNS_16Flash_fwd_paramsE,"a",@progbits
	.sectionflags	@""
	.align	4
.nv.constant0._ZN5flash32flash_fwd_splitkv_combine_kernelI23Flash_fwd_kernel_traitsILi256ELi64ELi64ELi4ELb0ELb0EN7cutlass6half_tE19Flash_kernel_traitsILi256ELi64ELi64ELi4ES3_EELi4ELi4ELb0EEEvNS_16Flash_fwd_paramsE:
	.zero		1360


//--------------------- .nv.constant0._ZN5flash32flash_fwd_splitkv_combine_kernelI23Flash_fwd_kernel_traitsILi256ELi64ELi64ELi4ELb0ELb0EN7cutlass6half_tE19Flash_kernel_traitsILi256ELi64ELi64ELi4ES3_EELi4ELi3ELb0EEEvNS_16Flash_fwd_paramsE --------------------------
	.section	.nv.constant0._ZN5flash32flash_fwd_splitkv_combine_kernelI23Flash_fwd_kernel_traitsILi256ELi64ELi64ELi4ELb0ELb0EN7cutlass6half_tE19Flash_kernel_traitsILi256ELi64ELi64ELi4ES3_EELi4ELi3ELb0EEEvNS_16Flash_fwd_paramsE,"a",@progbits
	.sectionflags	@""
	.align	4
.nv.constant0._ZN5flash32flash_fwd_splitkv_combine_kernelI23Flash_fwd_kernel_traitsILi256ELi64ELi64ELi4ELb0ELb0EN7cutlass6half_tE19Flash_kernel_traitsILi256ELi64ELi64ELi4ES3_EELi4ELi3ELb0EEEvNS_16Flash_fwd_paramsE:
	.zero		1360


//--------------------- .nv.constant0._ZN5flash32flash_fwd_splitkv_combine_kernelI23Flash_fwd_kernel_traitsILi256ELi64ELi64ELi4ELb0ELb0EN7cutlass6half_tE19Flash_kernel_traitsILi256ELi64ELi64ELi4ES3_EELi4ELi2ELb0EEEvNS_16Flash_fwd_paramsE --------------------------
	.section	.nv.constant0._ZN5flash32flash_fwd_splitkv_combine_kernelI23Flash_fwd_kernel_traitsILi256ELi64ELi64ELi4ELb0ELb0EN7cutlass6half_tE19Flash_kernel_traitsILi256ELi64ELi64ELi4ES3_EELi4ELi2ELb0EEEvNS_16Flash_fwd_paramsE,"a",@progbits
	.sectionflags	@""
	.align	4
.nv.constant0._ZN5flash32flash_fwd_splitkv_combine_kernelI23Flash_fwd_kernel_traitsILi256ELi64ELi64ELi4ELb0ELb0EN7cutlass6half_tE19Flash_kernel_traitsILi256ELi64ELi64ELi4ES3_EELi4ELi2ELb0EEEvNS_16Flash_fwd_paramsE:
	.zero		1360


//--------------------- .nv.constant0._ZN5flash32flash_fwd_splitkv_combine_kernelI23Flash_fwd_kernel_traitsILi256ELi64ELi64ELi4ELb0ELb0EN7cutlass6half_tE19Flash_kernel_traitsILi256ELi64ELi64ELi4ES3_EELi4ELi1ELb0EEEvNS_16Flash_fwd_paramsE --------------------------
	.section	.nv.constant0._ZN5flash32flash_fwd_splitkv_combine_kernelI23Flash_fwd_kernel_traitsILi256ELi64ELi64ELi4ELb0ELb0EN7cutlass6half_tE19Flash_kernel_traitsILi256ELi64ELi64ELi4ES3_EELi4ELi1ELb0EEEvNS_16Flash_fwd_paramsE,"a",@progbits
	.sectionflags	@""
	.align	4
.nv.constant0._ZN5flash32flash_fwd_splitkv_combine_kernelI23Flash_fwd_kernel_traitsILi256ELi64ELi64ELi4ELb0ELb0EN7cutlass6half_tE19Flash_kernel_traitsILi256ELi64ELi64ELi4ES3_EELi4ELi1ELb0EEEvNS_16Flash_fwd_paramsE:
	.zero		1360


//--------------------- .nv.constant0._ZN5flash32flash_fwd_splitkv_combine_kernelI23Flash_fwd_kernel_traitsILi256ELi64ELi64ELi4ELb0ELb0EN7cutlass6half_tE19Flash_kernel_traitsILi256ELi64ELi64ELi4ES3_EELi4ELi7ELb1EEEvNS_16Flash_fwd_paramsE --------------------------
	.section	.nv.constant0._ZN5flash32flash_fwd_splitkv_combine_kernelI23Flash_fwd_kernel_traitsILi256ELi64ELi64ELi4ELb0ELb0EN7cutlass6half_tE19Flash_kernel_traitsILi256ELi64ELi64ELi4ES3_EELi4ELi7ELb1EEEvNS_16Flash_fwd_paramsE,"a",@progbits
	.sectionflags	@""
	.align	4
.nv.constant0._ZN5flash32flash_fwd_splitkv_combine_kernelI23Flash_fwd_kernel_traitsILi256ELi64ELi64ELi4ELb0ELb0EN7cutlass6half_tE19Flash_kernel_traitsILi256ELi64ELi64ELi4ES3_EELi4ELi7ELb1EEEvNS_16Flash_fwd_paramsE:
	.zero		1360


//--------------------- .nv.constant0._ZN5flash32flash_fwd_splitkv_combine_kernelI23Flash_fwd_kernel_traitsILi256ELi64ELi64ELi4ELb0ELb0EN7cutlass6half_tE19Flash_kernel_traitsILi256ELi64ELi64ELi4ES3_EELi4ELi6ELb1EEEvNS_16Flash_fwd_paramsE --------------------------
	.section	.nv.constant0._ZN5flash32flash_fwd_splitkv_combine_kernelI23Flash_fwd_kernel_traitsILi256ELi64ELi64ELi4ELb0ELb0EN7cutlass6half_tE19Flash_kernel_traitsILi256ELi64ELi64ELi4ES3_EELi4ELi6ELb1EEEvNS_16Flash_fwd_paramsE,"a",@progbits
	.sectionflags	@""
	.align	4
.nv.constant0._ZN5flash32flash_fwd_splitkv_combine_kernelI23Flash_fwd_kernel_traitsILi256ELi64ELi64ELi4ELb0ELb0EN7cutlass6half_tE19Flash_kernel_traitsILi256ELi64ELi64ELi4ES3_EELi4ELi6ELb1EEEvNS_16Flash_fwd_paramsE:
	.zero		1360


//--------------------- .nv.constant0._ZN5flash32flash_fwd_splitkv_combine_kernelI23Flash_fwd_kernel_traitsILi256ELi64ELi64ELi4ELb0ELb0EN7cutlass6half_tE19Flash_kernel_traitsILi256ELi64ELi64ELi4ES3_EELi4ELi5ELb1EEEvNS_16Flash_fwd_paramsE --------------------------
	.section	.nv.constant0._ZN5flash32flash_fwd_splitkv_combine_kernelI23Flash_fwd_kernel_traitsILi256ELi64ELi64ELi4ELb0ELb0EN7cutlass6half_tE19Flash_kernel_traitsILi256ELi64ELi64ELi4ES3_EELi4ELi5ELb1EEEvNS_16Flash_fwd_paramsE,"a",@progbits
	.sectionflags	@""
	.align	4
.nv.constant0._ZN5flash32flash_fwd_splitkv_combine_kernelI23Flash_fwd_kernel_traitsILi256ELi64ELi64ELi4ELb0ELb0EN7cutlass6half_tE19Flash_kernel_traitsILi256ELi64ELi64ELi4ES3_EELi4ELi5ELb1EEEvNS_16Flash_fwd_paramsE:
	.zero		1360


//--------------------- .nv.constant0._ZN5flash32flash_fwd_splitkv_combine_kernelI23Flash_fwd_kernel_traitsILi256ELi64ELi64ELi4ELb0ELb0EN7cutlass6half_tE19Flash_kernel_traitsILi256ELi64ELi64ELi4ES3_EELi4ELi4ELb1EEEvNS_16Flash_fwd_paramsE --------------------------
	.section	.nv.constant0._ZN5flash32flash_fwd_splitkv_combine_kernelI23Flash_fwd_kernel_traitsILi256ELi64ELi64ELi4ELb0ELb0EN7cutlass6half_tE19Flash_kernel_traitsILi256ELi64ELi64ELi4ES3_EELi4ELi4ELb1EEEvNS_16Flash_fwd_paramsE,"a",@progbits
	.sectionflags	@""
	.align	4
.nv.constant0._ZN5flash32flash_fwd_splitkv_combine_kernelI23Flash_fwd_kernel_traitsILi256ELi64ELi64ELi4ELb0ELb0EN7cutlass6half_tE19Flash_kernel_traitsILi256ELi64ELi64ELi4ES3_EELi4ELi4ELb1EEEvNS_16Flash_fwd_paramsE:
	.zero		1360


//--------------------- .nv.constant0._ZN5flash32flash_fwd_splitkv_combine_kernelI23Flash_fwd_kernel_traitsILi256ELi64ELi64ELi4ELb0ELb0EN7cutlass6half_tE19Flash_kernel_traitsILi256ELi64ELi64ELi4ES3_EELi4ELi3ELb1EEEvNS_16Flash_fwd_paramsE --------------------------
	.section	.nv.constant0._ZN5flash32flash_fwd_splitkv_combine_kernelI23Flash_fwd_kernel_traitsILi256ELi64ELi64ELi4ELb0ELb0EN7cutlass6half_tE19Flash_kernel_traitsILi256ELi64ELi64ELi4ES3_EELi4ELi3ELb1EEEvNS_16Flash_fwd_paramsE,"a",@progbits
	.sectionflags	@""
	.align	4
.nv.constant0._ZN5flash32flash_fwd_splitkv_combine_kernelI23Flash_fwd_kernel_traitsILi256ELi64ELi64ELi4ELb0ELb0EN7cutlass6half_tE19Flash_kernel_traitsILi256ELi64ELi64ELi4ES3_EELi4ELi3ELb1EEEvNS_16Flash_fwd_paramsE:
	.zero		1360


//--------------------- .nv.constant0._ZN5flash32flash_fwd_splitkv_combine_kernelI23Flash_fwd_kernel_traitsILi256ELi64ELi64ELi4ELb0ELb0EN7cutlass6half_tE19Flash_kernel_traitsILi256ELi64ELi64ELi4ES3_EELi4ELi2ELb1EEEvNS_16Flash_fwd_paramsE --------------------------
	.section	.nv.constant0._ZN5flash32flash_fwd_splitkv_combine_kernelI23Flash_fwd_kernel_traitsILi256ELi64ELi64ELi4ELb0ELb0EN7cutlass6half_tE19Flash_kernel_traitsILi256ELi64ELi64ELi4ES3_EELi4ELi2ELb1EEEvNS_16Flash_fwd_paramsE,"a",@progbits
	.sectionflags	@""
	.align	4
.nv.constant0._ZN5flash32flash_fwd_splitkv_combine_kernelI23Flash_fwd_kernel_traitsILi256ELi64ELi64ELi4ELb0ELb0EN7cutlass6half_tE19Flash_kernel_traitsILi256ELi64ELi64ELi4ES3_EELi4ELi2ELb1EEEvNS_16Flash_fwd_paramsE:
	.zero		1360


//--------------------- .nv.constant0._ZN5flash32flash_fwd_splitkv_combine_kernelI23Flash_fwd_kernel_traitsILi256ELi64ELi64ELi4ELb0ELb0EN7cutlass6half_tE19Flash_kernel_traitsILi256ELi64ELi64ELi4ES3_EELi4ELi1ELb1EEEvNS_16Flash_fwd_paramsE --------------------------
	.section	.nv.constant0._ZN5flash32flash_fwd_splitkv_combine_kernelI23Flash_fwd_kernel_traitsILi256ELi64ELi64ELi4ELb0ELb0EN7cutlass6half_tE19Flash_kernel_traitsILi256ELi64ELi64ELi4ES3_EELi4ELi1ELb1EEEvNS_16Flash_fwd_paramsE,"a",@progbits
	.sectionflags	@""
	.align	4
.nv.constant0._ZN5flash32flash_fwd_splitkv_combine_kernelI23Flash_fwd_kernel_traitsILi256ELi64ELi64ELi4ELb0ELb0EN7cutlass6half_tE19Flash_kernel_traitsILi256ELi64ELi64ELi4ES3_EELi4ELi1ELb1EEEvNS_16Flash_fwd_paramsE:
	.zero		1360


//--------------------- .nv.constant0._ZN5flash24flash_fwd_splitkv_kernelI23Flash_fwd_kernel_traitsILi256ELi64ELi64ELi4ELb0ELb0EN7cutlass6half_tE19Flash_kernel_traitsILi256ELi64ELi64ELi4ES3_EELb1ELb0ELb0ELb0ELb0ELb0ELb0ELb0EEEvNS_16Flash_fwd_paramsE --------------------------
	.section	.nv.constant0._ZN5flash24flash_fwd_splitkv_kernelI23Flash_fwd_kernel_traitsILi256ELi64ELi64ELi4ELb0ELb0EN7cutlass6half_tE19Flash_kernel_traitsILi256ELi64ELi64ELi4ES3_EELb1ELb0ELb0ELb0ELb0ELb0ELb0ELb0EEEvNS_16Flash_fwd_paramsE,"a",@progbits
	.sectionflags	@""
	.align	4
.nv.constant0._ZN5flash24flash_fwd_splitkv_kernelI23Flash_fwd_kernel_traitsILi256ELi64ELi64ELi4ELb0ELb0EN7cutlass6half_tE19Flash_kernel_traitsILi256ELi64ELi64ELi4ES3_EELb1ELb0ELb0ELb0ELb0ELb0ELb0ELb0EEEvNS_16Flash_fwd_paramsE:
	.zero		1360


//--------------------- .nv.constant0._ZN5flash24flash_fwd_splitkv_kernelI23Flash_fwd_kernel_traitsILi256ELi64ELi64ELi4ELb0ELb0EN7cutlass6half_tE19Flash_kernel_traitsILi256ELi64ELi64ELi4ES3_EELb1ELb0ELb0ELb0ELb0ELb1ELb0ELb0EEEvNS_16Flash_fwd_paramsE --------------------------
	.section	.nv.constant0._ZN5flash24flash_fwd_splitkv_kernelI23Flash_fwd_kernel_traitsILi256ELi64ELi64ELi4ELb0ELb0EN7cutlass6half_tE19Flash_kernel_traitsILi256ELi64ELi64ELi4ES3_EELb1ELb0ELb0ELb0ELb0ELb1ELb0ELb0EEEvNS_16Flash_fwd_paramsE,"a",@progbits
	.sectionflags	@""
	.align	4
.nv.constant0._ZN5flash24flash_fwd_splitkv_kernelI23Flash_fwd_kernel_traitsILi256ELi64ELi64ELi4ELb0ELb0EN7cutlass6half_tE19Flash_kernel_traitsILi256ELi64ELi64ELi4ES3_EELb1ELb0ELb0ELb0ELb0ELb1ELb0ELb0EEEvNS_16Flash_fwd_paramsE:
	.zero		1360


//--------------------- .nv.constant0._ZN5flash24flash_fwd_splitkv_kernelI23Flash_fwd_kernel_traitsILi256ELi64ELi64ELi4ELb0ELb0EN7cutlass6half_tE19Flash_kernel_traitsILi256ELi64ELi64ELi4ES3_EELb1ELb0ELb0ELb0ELb0ELb0ELb0ELb1EEEvNS_16Flash_fwd_paramsE --------------------------
	.section	.nv.constant0._ZN5flash24flash_fwd_splitkv_kernelI23Flash_fwd_kernel_traitsILi256ELi64ELi64ELi4ELb0ELb0EN7cutlass6half_tE19Flash_kernel_traitsILi256ELi64ELi64ELi4ES3_EELb1ELb0ELb0ELb0ELb0ELb0ELb0ELb1EEEvNS_16Flash_fwd_paramsE,"a",@progbits
	.sectionflags	@""
	.align	4
.nv.constant0._ZN5flash24flash_fwd_splitkv_kernelI23Flash_fwd_kernel_traitsILi256ELi64ELi64ELi4ELb0ELb0EN7cutlass6half_tE19Flash_kernel_traitsILi256ELi64ELi64ELi4ES3_EELb1ELb0ELb0ELb0ELb0ELb0ELb0ELb1EEEvNS_16Flash_fwd_paramsE:
	.zero		1360


//--------------------- .nv.constant0._ZN5flash24flash_fwd_splitkv_kernelI23Flash_fwd_kernel_traitsILi256ELi64ELi64ELi4ELb0ELb0EN7cutlass6half_tE19Flash_kernel_traitsILi256ELi64ELi64ELi4ES3_EELb1ELb0ELb0ELb0ELb0ELb1ELb0ELb1EEEvNS_16Flash_fwd_paramsE --------------------------
	.section	.nv.constant0._ZN5flash24flash_fwd_splitkv_kernelI23Flash_fwd_kernel_traitsILi256ELi64ELi64ELi4ELb0ELb0EN7cutlass6half_tE19Flash_kernel_traitsILi256ELi64ELi64ELi4ES3_EELb1ELb0ELb0ELb0ELb0ELb1ELb0ELb1EEEvNS_16Flash_fwd_paramsE,"a",@progbits
	.sectionflags	@""
	.align	4
.nv.constant0._ZN5flash24flash_fwd_splitkv_kernelI23Flash_fwd_kernel_traitsILi256ELi64ELi64ELi4ELb0ELb0EN7cutlass6half_tE19Flash_kernel_traitsILi256ELi64ELi64ELi4ES3_EELb1ELb0ELb0ELb0ELb0ELb1ELb0ELb1EEEvNS_16Flash_fwd_paramsE:
	.zero		1360


//--------------------- .nv.constant0._ZN5flash24flash_fwd_splitkv_kernelI23Flash_fwd_kernel_traitsILi256ELi64ELi64ELi4ELb0ELb0EN7cutlass6half_tE19Flash_kernel_traitsILi256ELi64ELi64ELi4ES3_EELb1ELb0ELb0ELb0ELb0ELb0ELb1ELb0EEEvNS_16Flash_fwd_paramsE --------------------------
	.section	.nv.constant0._ZN5flash24flash_fwd_splitkv_kernelI23Flash_fwd_kernel_traitsILi256ELi64ELi64ELi4ELb0ELb0EN7cutlass6half_tE19Flash_kernel_traitsILi256ELi64ELi64ELi4ES3_EELb1ELb0ELb0ELb0ELb0ELb0ELb1ELb0EEEvNS_16Flash_fwd_paramsE,"a",@progbits
	.sectionflags	@""
	.align	4
.nv.constant0._ZN5flash24flash_fwd_splitkv_kernelI23Flash_fwd_kernel_traitsILi256ELi64ELi64ELi4ELb0ELb0EN7cutlass6half_tE19Flash_kernel_traitsILi256ELi64ELi64ELi4ES3_EELb1ELb0ELb0ELb0ELb0ELb0ELb1ELb0EEEvNS_16Flash_fwd_paramsE:
	.zero		1360


//--------------------- .nv.constant0._ZN5flash24flash_fwd_splitkv_kernelI23Flash_fwd_kernel_traitsILi256ELi64ELi64ELi4ELb0ELb0EN7cutlass6half_tE19Flash_kernel_traitsILi256ELi64ELi64ELi4ES3_EELb1ELb0ELb0ELb0ELb0ELb1ELb1ELb0EEEvNS_16Flash_fwd_paramsE --------------------------
	.section	.nv.constant0._ZN5flash24flash_fwd_splitkv_kernelI23Flash_fwd_kernel_traitsILi256ELi64ELi64ELi4ELb0ELb0EN7cutlass6half_tE19Flash_kernel_traitsILi256ELi64ELi64ELi4ES3_EELb1ELb0ELb0ELb0ELb0ELb1ELb1ELb0EEEvNS_16Flash_fwd_paramsE,"a",@progbits
	.sectionflags	@""
	.align	4
.nv.constant0._ZN5flash24flash_fwd_splitkv_kernelI23Flash_fwd_kernel_traitsILi256ELi64ELi64ELi4ELb0ELb0EN7cutlass6half_tE19Flash_kernel_traitsILi256ELi64ELi64ELi4ES3_EELb1ELb0ELb0ELb0ELb0ELb1ELb1ELb0EEEvNS_16Flash_fwd_paramsE:
	.zero		1360


//--------------------- .nv.constant0._ZN5flash24flash_fwd_splitkv_kernelI23Flash_fwd_kernel_traitsILi256ELi64ELi64ELi4ELb0ELb0EN7cutlass6half_tE19Flash_kernel_traitsILi256ELi64ELi64ELi4ES3_EELb1ELb0ELb0ELb0ELb0ELb0ELb1ELb1EEEvNS_16Flash_fwd_paramsE --------------------------
	.section	.nv.constant0._ZN5flash24flash_fwd_splitkv_kernelI23Flash_fwd_kernel_traitsILi256ELi64ELi64ELi4ELb0ELb0EN7cutlass6half_tE19Flash_kernel_traitsILi256ELi64ELi64ELi4ES3_EELb1ELb0ELb0ELb0ELb0ELb0ELb1ELb1EEEvNS_16Flash_fwd_paramsE,"a",@progbits
	.sectionflags	@""
	.align	4
.nv.constant0._ZN5flash24flash_fwd_splitkv_kernelI23Flash_fwd_kernel_traitsILi256ELi64ELi64ELi4ELb0ELb0EN7cutlass6half_tE19Flash_kernel_traitsILi256ELi64ELi64ELi4ES3_EELb1ELb0ELb0ELb0ELb0ELb0ELb1ELb1EEEvNS_16Flash_fwd_paramsE:
	.zero		1360


//--------------------- .nv.constant0._ZN5flash24flash_fwd_splitkv_kernelI23Flash_fwd_kernel_traitsILi256ELi64ELi64ELi4ELb0ELb0EN7cutlass6half_tE19Flash_kernel_traitsILi256ELi64ELi64ELi4ES3_EELb1ELb0ELb0ELb0ELb0ELb1ELb1ELb1EEEvNS_16Flash_fwd_paramsE --------------------------
	.section	.nv.constant0._ZN5flash24flash_fwd_splitkv_kernelI23Flash_fwd_kernel_traitsILi256ELi64ELi64ELi4ELb0ELb0EN7cutlass6half_tE19Flash_kernel_traitsILi256ELi64ELi64ELi4ES3_EELb1ELb0ELb0ELb0ELb0ELb1ELb1ELb1EEEvNS_16Flash_fwd_paramsE,"a",@progbits
	.sectionflags	@""
	.align	4
.nv.constant0._ZN5flash24flash_fwd_splitkv_kernelI23Flash_fwd_kernel_traitsILi256ELi64ELi64ELi4ELb0ELb0EN7cutlass6half_tE19Flash_kernel_traitsILi256ELi64ELi64ELi4ES3_EELb1ELb0ELb0ELb0ELb0ELb1ELb1ELb1EEEvNS_16Flash_fwd_paramsE:
	.zero		1360


//--------------------- .nv.constant0._ZN5flash24flash_fwd_splitkv_kernelI23Flash_fwd_kernel_traitsILi256ELi64ELi64ELi4ELb0ELb0EN7cutlass6half_tE19Flash_kernel_traitsILi256ELi64ELi64ELi4ES3_EELb1ELb0ELb0ELb0ELb1ELb0ELb0ELb0EEEvNS_16Flash_fwd_paramsE --------------------------
	.section	.nv.constant0._ZN5flash24flash_fwd_splitkv_kernelI23Flash_fwd_kernel_traitsILi256ELi64ELi64ELi4ELb0ELb0EN7cutlass6half_tE19Flash_kernel_traitsILi256ELi64ELi64ELi4ES3_EELb1ELb0ELb0ELb0ELb1ELb0ELb0ELb0EEEvNS_16Flash_fwd_paramsE,"a",@progbits
	.sectionflags	@""
	.align	4
.nv.constant0._ZN5flash24flash_fwd_splitkv_kernelI23Flash_fwd_kernel_traitsILi256ELi64ELi64ELi4ELb0ELb0EN7cutlass6half_tE19Flash_kernel_traitsILi256ELi64ELi64ELi4ES3_EELb1ELb0ELb0ELb0ELb1ELb0ELb0ELb0EEEvNS_16Flash_fwd_paramsE:
	.zero		1360


//--------------------- .nv.constant0._ZN5flash24flash_fwd_splitkv_kernelI23Flash_fwd_kernel_traitsILi256ELi64ELi64ELi4ELb0ELb0EN7cutlass6half_tE19Flash_kernel_traitsILi256ELi64ELi64ELi4ES3_EELb1ELb0ELb0ELb0ELb1ELb1ELb0ELb0EEEvNS_16Flash_fwd_paramsE --------------------------
	.section	.nv.constant0._ZN5flash24flash_fwd_splitkv_kernelI23Flash_fwd_kernel_traitsILi256ELi64ELi64ELi4ELb0ELb0EN7cutlass6half_tE19Flash_kernel_traitsILi256ELi64ELi64ELi4ES3_EELb1ELb0ELb0ELb0ELb1ELb1ELb0ELb0EEEvNS_16Flash_fwd_paramsE,"a",@progbits
	.sectionflags	@""
	.align	4
.nv.constant0._ZN5flash24flash_fwd_splitkv_kernelI23Flash_fwd_kernel_traitsILi256ELi64ELi64ELi4ELb0ELb0EN7cutlass6half_tE19Flash_kernel_traitsILi256ELi64ELi64ELi4ES3_EELb1ELb0ELb0ELb0ELb1ELb1ELb0ELb0EEEvNS_16Flash_fwd_paramsE:
	.zero		1360


//--------------------- .nv.constant0._ZN5flash24flash_fwd_splitkv_kernelI23Flash_fwd_kernel_traitsILi256ELi64ELi64ELi4ELb0ELb0EN7cutlass6half_tE19Flash_kernel_traitsILi256ELi64ELi64ELi4ES3_EELb1ELb0ELb1ELb0ELb0ELb0ELb0ELb0EEEvNS_16Flash_fwd_paramsE --------------------------
	.section	.nv.constant0._ZN5flash24flash_fwd_splitkv_kernelI23Flash_fwd_kernel_traitsILi256ELi64ELi64ELi4ELb0ELb0EN7cutlass6half_tE19Flash_kernel_traitsILi256ELi64ELi64ELi4ES3_EELb1ELb0ELb1ELb0ELb0ELb0ELb0ELb0EEEvNS_16Flash_fwd_paramsE,"a",@progbits
	.sectionflags	@""
	.align	4
.nv.constant0._ZN5flash24flash_fwd_splitkv_kernelI23Flash_fwd_kernel_traitsILi256ELi64ELi64ELi4ELb0ELb0EN7cutlass6half_tE19Flash_kernel_traitsILi256ELi64ELi64ELi4ES3_EELb1ELb0ELb1ELb0ELb0ELb0ELb0ELb0EEEvNS_16Flash_fwd_paramsE:
	.zero		1360


//--------------------- .nv.constant0._ZN5flash24flash_fwd_splitkv_kernelI23Flash_fwd_kernel_traitsILi256ELi64ELi64ELi4ELb0ELb0EN7cutlass6half_tE19Flash_kernel_traitsILi256ELi64ELi64ELi4ES3_EELb1ELb0ELb1ELb0ELb0ELb1ELb0ELb0EEEvNS_16Flash_fwd_paramsE --------------------------
	.section	.nv.constant0._ZN5flash24flash_fwd_splitkv_kernelI23Flash_fwd_kernel_traitsILi256ELi64ELi64ELi4ELb0ELb0EN7cutlass6half_tE19Flash_kernel_traitsILi256ELi64ELi64ELi4ES3_EELb1ELb0ELb1ELb0ELb0ELb1ELb0ELb0EEEvNS_16Flash_fwd_paramsE,"a",@progbits
	.sectionflags	@""
	.align	4
.nv.constant0._ZN5flash24flash_fwd_splitkv_kernelI23Flash_fwd_kernel_traitsILi256ELi64ELi64ELi4ELb0ELb0EN7cutlass6half_tE19Flash_kernel_traitsILi256ELi64ELi64ELi4ES3_EELb1ELb0ELb1ELb0ELb0ELb1ELb0ELb0EEEvNS_16Flash_fwd_paramsE:
	.zero		1360


//--------------------- .nv.constant0._ZN5flash24flash_fwd_splitkv_kernelI23Flash_fwd_kernel_traitsILi256ELi64ELi64ELi4ELb0ELb0EN7cutlass6half_tE19Flash_kernel_traitsILi256ELi64ELi64ELi4ES3_EELb1ELb0ELb0ELb0ELb1ELb0ELb0ELb1EEEvNS_16Flash_fwd_paramsE --------------------------
	.section	.nv.constant0._ZN5flash24flash_fwd_splitkv_kernelI23Flash_fwd_kernel_traitsILi256ELi64ELi64ELi4ELb0ELb0EN7cutlass6half_tE19Flash_kernel_traitsILi256ELi64ELi64ELi4ES3_EELb1ELb0ELb0ELb0ELb1ELb0ELb0ELb1EEEvNS_16Flash_fwd_paramsE,"a",@progbits
	.sectionflags	@""
	.align	4
.nv.constant0._ZN5flash24flash_fwd_splitkv_kernelI23Flash_fwd_kernel_traitsILi256ELi64ELi64ELi4ELb0ELb0EN7cutlass6half_tE19Flash_kernel_traitsILi256ELi64ELi64ELi4ES3_EELb1ELb0ELb0ELb0ELb1ELb0ELb0ELb1EEEvNS_16Flash_fwd_paramsE:
	.zero		1360


//--------------------- .nv.constant0._ZN5flash24flash_fwd_splitkv_kernelI23Flash_fwd_kernel_traitsILi256ELi64ELi64ELi4ELb0ELb0EN7cutlass6half_tE19Flash_kernel_traitsILi256ELi64ELi64ELi4ES3_EELb1ELb0ELb0ELb0ELb1ELb1ELb0ELb1EEEvNS_16Flash_fwd_paramsE --------------------------
	.section	.nv.constant0._ZN5flash24flash_fwd_splitkv_kernelI23Flash_fwd_kernel_traitsILi256ELi64ELi64ELi4ELb0ELb0EN7cutlass6half_tE19Flash_kernel_traitsILi256ELi64ELi64ELi4ES3_EELb1ELb0ELb0ELb0ELb1ELb1ELb0ELb1EEEvNS_16Flash_fwd_paramsE,"a",@progbits
	.sectionflags	@""
	.align	4
.nv.constant0._ZN5flash24flash_fwd_splitkv_kernelI23Flash_fwd_kernel_traitsILi256ELi64ELi64ELi4ELb0ELb0EN7cutlass6half_tE19Flash_kernel_traitsILi256ELi64ELi64ELi4ES3_EELb1ELb0ELb0ELb0ELb1ELb1ELb0ELb1EEEvNS_16Flash_fwd_paramsE:
	.zero		1360


//--------------------- .nv.constant0._ZN5flash24flash_fwd_splitkv_kernelI23Flash_fwd_kernel_traitsILi256ELi64ELi64ELi4ELb0ELb0EN7cutlass6half_tE19Flash_kernel_traitsILi256ELi64ELi64ELi4ES3_EELb1ELb0ELb1ELb0ELb0ELb0ELb0ELb1EEEvNS_16Flash_fwd_paramsE --------------------------
	.section	.nv.constant0._ZN5flash24flash_fwd_splitkv_kernelI23Flash_fwd_kernel_traitsILi256ELi64ELi64ELi4ELb0ELb0EN7cutlass6half_tE19Flash_kernel_traitsILi256ELi64ELi64ELi4ES3_EELb1ELb0ELb1ELb0ELb0ELb0ELb0ELb1EEEvNS_16Flash_fwd_paramsE,"a",@progbits
	.sectionflags	@""
	.align	4
.nv.constant0._ZN5flash24flash_fwd_splitkv_kernelI23Flash_fwd_kernel_traitsILi256ELi64ELi64ELi4ELb0ELb0EN7cutlass6half_tE19Flash_kernel_traitsILi256ELi64ELi64ELi4ES3_EELb1ELb0ELb1ELb0ELb0ELb0ELb0ELb1EEEvNS_16Flash_fwd_paramsE:
	.zero		1360


//--------------------- .nv.constant0._ZN5flash24flash_fwd_splitkv_kernelI23Flash_fwd_kernel_traitsILi256ELi64ELi64ELi4ELb0ELb0EN7cutlass6half_tE19Flash_kernel_traitsILi256ELi64ELi64ELi4ES3_EELb1ELb0ELb1ELb0ELb0ELb1ELb0ELb1EEEvNS_16Flash_fwd_paramsE --------------------------
	.section	.nv.constant0._ZN5flash24flash_fwd_splitkv_kernelI23Flash_fwd_kernel_traitsILi256ELi64ELi64ELi4ELb0ELb0EN7cutlass6half_tE19Flash_kernel_traitsILi256ELi64ELi64ELi4ES3_EELb1ELb0ELb1ELb0ELb0ELb1ELb0ELb1EEEvNS_16Flash_fwd_paramsE,"a",@progbits
	.sectionflags	@""
	.align	4
.nv.constant0._ZN5flash24flash_fwd_splitkv_kernelI23Flash_fwd_kernel_traitsILi256ELi64ELi64ELi4ELb0ELb0EN7cutlass6half_tE19Flash_kernel_traitsILi256ELi64ELi64ELi4ES3_EELb1ELb0ELb1ELb0ELb0ELb1ELb0ELb1EEEvNS_16Flash_fwd_paramsE:
	.zero		1360


//--------------------- .nv.constant0._ZN5flash24flash_fwd_splitkv_kernelI23Flash_fwd_kernel_traitsILi256ELi64ELi64ELi4ELb0ELb0EN7cutlass6half_tE19Flash_kernel_traitsILi256ELi64ELi64ELi4ES3_EELb1ELb0ELb0ELb0ELb1ELb0ELb1ELb0EEEvNS_16Flash_fwd_paramsE --------------------------
	.section	.nv.constant0._ZN5flash24flash_fwd_splitkv_kernelI23Flash_fwd_kernel_traitsILi256ELi64ELi64ELi4ELb0ELb0EN7cutlass6half_tE19Flash_kernel_traitsILi256ELi64ELi64ELi4ES3_EELb1ELb0ELb0ELb0ELb1ELb0ELb1ELb0EEEvNS_16Flash_fwd_paramsE,"a",@progbits
	.sectionflags	@""
	.align	4
.nv.constant0._ZN5flash24flash_fwd_splitkv_kernelI23Flash_fwd_kernel_traitsILi256ELi64ELi64ELi4ELb0ELb0EN7cutlass6half_tE19Flash_kernel_traitsILi256ELi64ELi64ELi4ES3_EELb1ELb0ELb0ELb0ELb1ELb0ELb1ELb0EEEvNS_16Flash_fwd_paramsE:
	.zero		1360


//--------------------- .nv.constant0._ZN5flash24flash_fwd_splitkv_kernelI23Flash_fwd_kernel_traitsILi256ELi64ELi64ELi4ELb0ELb0EN7cutlass6half_tE19Flash_kernel_traitsILi256ELi64ELi64ELi4ES3_EELb1ELb0ELb0ELb0ELb1ELb1ELb1ELb0EEEvNS_16Flash_fwd_paramsE --------------------------
	.section	.nv.constant0._ZN5flash24flash_fwd_splitkv_kernelI23Flash_fwd_kernel_traitsILi256ELi64ELi64ELi4ELb0ELb0EN7cutlass6half_tE19Flash_kernel_traitsILi256ELi64ELi64ELi4ES3_EELb1ELb0ELb0ELb0ELb1ELb1ELb1ELb0EEEvNS_16Flash_fwd_paramsE,"a",@progbits
	.sectionflags	@""
	.align	4
.nv.constant0._ZN5flash24flash_fwd_splitkv_kernelI23Flash_fwd_kernel_traitsILi256ELi64ELi64ELi4ELb0ELb0EN7cutlass6half_tE19Flash_kernel_traitsILi256ELi64ELi64ELi4ES3_EELb1ELb0ELb0ELb0ELb1ELb1ELb1ELb0EEEvNS_16Flash_fwd_paramsE:
	.zero		1360


//--------------------- .nv.constant0._ZN5flash24flash_fwd_splitkv_kernelI23Flash_fwd_kernel_traitsILi256ELi64ELi64ELi4ELb0ELb0EN7cutlass6half_tE19Flash_kernel_traitsILi256ELi64ELi64ELi4ES3_EELb1ELb0ELb1ELb0ELb0ELb0ELb1ELb0EEEvNS_16Flash_fwd_paramsE --------------------------
	.section	.nv.constant0._ZN5flash24flash_fwd_splitkv_kernelI23Flash_fwd_kernel_traitsILi256ELi64ELi64ELi4ELb0ELb0EN7cutlass6half_tE19Flash_kernel_traitsILi256ELi64ELi64ELi4ES3_EELb1ELb0ELb1ELb0ELb0ELb0ELb1ELb0EEEvNS_16Flash_fwd_paramsE,"a",@progbits
	.sectionflags	@""
	.align	4
.nv.constant0._ZN5flash24flash_fwd_splitkv_kernelI23Flash_fwd_kernel_traitsILi256ELi64ELi64ELi4ELb0ELb0EN7cutlass6half_tE19Flash_kernel_traitsILi256ELi64ELi64ELi4ES3_EELb1ELb0ELb1ELb0ELb0ELb0ELb1ELb0EEEvNS_16Flash_fwd_paramsE:
	.zero		1360


//--------------------- .nv.constant0._ZN5flash24flash_fwd_splitkv_kernelI23Flash_fwd_kernel_traitsILi256ELi64ELi64ELi4ELb0ELb0EN7cutlass6half_tE19Flash_kernel_traitsILi256ELi64ELi64ELi4ES3_EELb1ELb0ELb1ELb0ELb0ELb1ELb1ELb0EEEvNS_16Flash_fwd_paramsE --------------------------
	.section	.nv.constant0._ZN5flash24flash_fwd_splitkv_kernelI23Flash_fwd_kernel_traitsILi256ELi64ELi64ELi4ELb0ELb0EN7cutlass6half_tE19Flash_kernel_traitsILi256ELi64ELi64ELi4ES3_EELb1ELb0ELb1ELb0ELb0ELb1ELb1ELb0EEEvNS_16Flash_fwd_paramsE,"a",@progbits
	.sectionflags	@""
	.align	4
.nv.constant0._ZN5flash24flash_fwd_splitkv_kernelI23Flash_fwd_kernel_traitsILi256ELi64ELi64ELi4ELb0ELb0EN7cutlass6half_tE19Flash_kernel_traitsILi256ELi64ELi64ELi4ES3_EELb1ELb0ELb1ELb0ELb0ELb1ELb1ELb0EEEvNS_16Flash_fwd_paramsE:
	.zero		1360


//--------------------- .nv.constant0._ZN5flash24flash_fwd_splitkv_kernelI23Flash_fwd_kernel_traitsILi256ELi64ELi64ELi4ELb0ELb0EN7cutlass6half_tE19Flash_kernel_traitsILi256ELi64ELi64ELi4ES3_EELb1ELb0ELb0ELb0ELb1ELb0ELb1ELb1EEEvNS_16Flash_fwd_paramsE --------------------------
	.section	.nv.constant0._ZN5flash24flash_fwd_splitkv_kernelI23Flash_fwd_kernel_traitsILi256ELi64ELi64ELi4ELb0ELb0EN7cutlass6half_tE19Flash_kernel_traitsILi256ELi64ELi64ELi4ES3_EELb1ELb0ELb0ELb0ELb1ELb0ELb1ELb1EEEvNS_16Flash_fwd_paramsE,"a",@progbits
	.sectionflags	@""
	.align	4
.nv.constant0._ZN5flash24flash_fwd_splitkv_kernelI23Flash_fwd_kernel_traitsILi256ELi64ELi64ELi4ELb0ELb0EN7cutlass6half_tE19Flash_kernel_traitsILi256ELi64ELi64ELi4ES3_EELb1ELb0ELb0ELb0ELb1ELb0ELb1ELb1EEEvNS_16Flash_fwd_paramsE:
	.zero		1360


//--------------------- .nv.constant0._ZN5flash24flash_fwd_splitkv_kernelI23Flash_fwd_kernel_traitsILi256ELi64ELi64ELi4ELb0ELb0EN7cutlass6half_tE19Flash_kernel_traitsILi256ELi64ELi64ELi4ES3_EELb1ELb0ELb0ELb0ELb1ELb1ELb1ELb1EEEvNS_16Flash_fwd_paramsE --------------------------
	.section	.nv.constant0._ZN5flash24flash_fwd_splitkv_kernelI23Flash_fwd_kernel_traitsILi256ELi64ELi64ELi4ELb0ELb0EN7cutlass6half_tE19Flash_kernel_traitsILi256ELi64ELi64ELi4ES3_EELb1ELb0ELb0ELb0ELb1ELb1ELb1ELb1EEEvNS_16Flash_fwd_paramsE,"a",@progbits
	.sectionflags	@""
	.align	4
.nv.constant0._ZN5flash24flash_fwd_splitkv_kernelI23Flash_fwd_kernel_traitsILi256ELi64ELi64ELi4ELb0ELb0EN7cutlass6half_tE19Flash_kernel_traitsILi256ELi64ELi64ELi4ES3_EELb1ELb0ELb0ELb0ELb1ELb1ELb1ELb1EEEvNS_16Flash_fwd_paramsE:
	.zero		1360


//--------------------- .nv.constant0._ZN5flash24flash_fwd_splitkv_kernelI23Flash_fwd_kernel_traitsILi256ELi64ELi64ELi4ELb0ELb0EN7cutlass6half_tE19Flash_kernel_traitsILi256ELi64ELi64ELi4ES3_EELb1ELb0ELb1ELb0ELb0ELb0ELb1ELb1EEEvNS_16Flash_fwd_paramsE --------------------------
	.section	.nv.constant0._ZN5flash24flash_fwd_splitkv_kernelI23Flash_fwd_kernel_traitsILi256ELi64ELi64ELi4ELb0ELb0EN7cutlass6half_tE19Flash_kernel_traitsILi256ELi64ELi64ELi4ES3_EELb1ELb0ELb1ELb0ELb0ELb0ELb1ELb1EEEvNS_16Flash_fwd_paramsE,"a",@progbits
	.sectionflags	@""
	.align	4
.nv.constant0._ZN5flash24flash_fwd_splitkv_kernelI23Flash_fwd_kernel_traitsILi256ELi64ELi64ELi4ELb0ELb0EN7cutlass6half_tE19Flash_kernel_traitsILi256ELi64ELi64ELi4ES3_EELb1ELb0ELb1ELb0ELb0ELb0ELb1ELb1EEEvNS_16Flash_fwd_paramsE:
	.zero		1360


//--------------------- .nv.constant0._ZN5flash24flash_fwd_splitkv_kernelI23Flash_fwd_kernel_traitsILi256ELi64ELi64ELi4ELb0ELb0EN7cutlass6half_tE19Flash_kernel_traitsILi256ELi64ELi64ELi4ES3_EELb1ELb0ELb1ELb0ELb0ELb1ELb1ELb1EEEvNS_16Flash_fwd_paramsE --------------------------
	.section	.nv.constant0._ZN5flash24flash_fwd_splitkv_kernelI23Flash_fwd_kernel_traitsILi256ELi64ELi64ELi4ELb0ELb0EN7cutlass6half_tE19Flash_kernel_traitsILi256ELi64ELi64ELi4ES3_EELb1ELb0ELb1ELb0ELb0ELb1ELb1ELb1EEEvNS_16Flash_fwd_paramsE,"a",@progbits
	.sectionflags	@""
	.align	4
.nv.constant0._ZN5flash24flash_fwd_splitkv_kernelI23Flash_fwd_kernel_traitsILi256ELi64ELi64ELi4ELb0ELb0EN7cutlass6half_tE19Flash_kernel_traitsILi256ELi64ELi64ELi4ES3_EELb1ELb0ELb1ELb0ELb0ELb1ELb1ELb1EEEvNS_16Flash_fwd_paramsE:
	.zero		1360


//--------------------- SYMBOLS --------------------------

	.type		.nv.reservedSmem.offset0,@object
	.size		.nv.reservedSmem.offset0,0x4
	.type		.nv.reservedSmem.cap,@object
	.size		.nv.reservedSmem.cap,0x4
